// Copyright (c) 2024, Jay Shah, Ganesh Bikshandi, Ying Zhang, Vijay Thakkar, Pradeep Ramani, Tri Dao.
// Splitting the different template instantiations to different files to speed up compilation.
// This file is auto-generated. See "generate_kernels.py"

#include "flash_fwd_hdim192_128_e4m3_paged_softcap_sm90.cu"

// ===== COMPILED SASS (sm_90a) =====

	.target	sm_90a

	.elftype	@"ET_EXEC"


//--------------------- .note.nv.tkinfo           --------------------------
	.section	.note.nv.tkinfo,"",@"SHT_NOTE"
	.sectionflags	@"SHF_NOTE_NV_TKINFO"
	.tkinfo
        /*0018*/ 	.word	0x00000002
        /*0030*/ 	.string	""
        /*0030*/ 	.string	"ptxas"
        /*0030*/ 	.string	"Cuda compilation tools, release 13.0, V13.0.88"
        /*0030*/ 	.string	"Build cuda_13.0.r13.0/compiler.36424714_0"
        /*0030*/ 	.string	"-arch sm_90a -m 64 "



//--------------------- .note.nv.cuinfo           --------------------------
	.section	.note.nv.cuinfo,"",@"SHT_NOTE"
	.sectionflags	@"SHF_NOTE_NV_CUINFO"
        /*0018*/ 	.short	0x0002
        /*001a*/ 	.short	0x005a
        /*001c*/ 	.short	0x0082
	.zero		2


//--------------------- .nv.info                  --------------------------
	.section	.nv.info,"",@"SHT_CUDA_INFO"
	.align	4


	//----- nvinfo : EIATTR_REGCOUNT
	.align		4
        /*0000*/ 	.byte	0x04, 0x2f
        /*0002*/ 	.short	(.L_27 - .L_26)
	.align		4
.L_26:
        /*0004*/ 	.word	index@(_ZN7cutlass13device_kernelIN5flash11enable_sm90INS1_16FlashAttnFwdSm90INS1_25CollectiveMainloopFwdSm90ILi2EN4cute5tupleIJNS5_1CILi1EEES8_S8_EEENS6_IJNS7_ILi128EEENS7_ILi160EEENS7_ILi192EEEEEELi128ENS_12float_e4m3_tEfNS_4arch4Sm90ELb1ELb0ELb1ELb1ELb1ELb1ELb0ELb1ELb1ELb1ELb0ELb0EEENS1_21CollectiveEpilogueFwdINS6_IJSA_SA_SB_EEES9_NS_10bfloat16_tESG_Li256ELb1ELb1ELb0ELb1EEENS1_36VarlenDynamicPersistentTileSchedulerILi128ELi160ELi256ELi128ELb0ELb1ELb1ELb1ELb1ELb1EEEEEEEEEvNT_6ParamsE)
        /*0008*/ 	.word	0x000000a8


	//----- nvinfo : EIATTR_FRAME_SIZE
	.align		4
.L_27:
        /*000c*/ 	.byte	0x04, 0x11
        /*000e*/ 	.short	(.L_29 - .L_28)
	.align		4
.L_28:
        /*0010*/ 	.word	index@(_ZN7cutlass13device_kernelIN5flash11enable_sm90INS1_16FlashAttnFwdSm90INS1_25CollectiveMainloopFwdSm90ILi2EN4cute5tupleIJNS5_1CILi1EEES8_S8_EEENS6_IJNS7_ILi128EEENS7_ILi160EEENS7_ILi192EEEEEELi128ENS_12float_e4m3_tEfNS_4arch4Sm90ELb1ELb0ELb1ELb1ELb1ELb1ELb0ELb1ELb1ELb1ELb0ELb0EEENS1_21CollectiveEpilogueFwdINS6_IJSA_SA_SB_EEES9_NS_10bfloat16_tESG_Li256ELb1ELb1ELb0ELb1EEENS1_36VarlenDynamicPersistentTileSchedulerILi128ELi160ELi256ELi128ELb0ELb1ELb1ELb1ELb1ELb1EEEEEEEEEvNT_6ParamsE)
        /*0014*/ 	.word	0x00000040


	//----- nvinfo : EIATTR_REGCOUNT
	.align		4
.L_29:
        /*0018*/ 	.byte	0x04, 0x2f
        /*001a*/ 	.short	(.L_31 - .L_30)
	.align		4
.L_30:
        /*001c*/ 	.word	index@(_ZN7cutlass13device_kernelIN5flash11enable_sm90INS1_16FlashAttnFwdSm90INS1_25CollectiveMainloopFwdSm90ILi2EN4cute5tupleIJNS5_1CILi1EEES8_S8_EEENS6_IJNS7_ILi128EEENS7_ILi160EEENS7_ILi192EEEEEELi128ENS_12float_e4m3_tEfNS_4arch4Sm90ELb1ELb0ELb1ELb1ELb1ELb0ELb0ELb1ELb1ELb1ELb0ELb0EEENS1_21CollectiveEpilogueFwdINS6_IJSA_SA_SB_EEES9_NS_10bfloat16_tESG_Li256ELb1ELb1ELb0ELb1EEENS1_36VarlenDynamicPersistentTileSchedulerILi128ELi160ELi256ELi128ELb0ELb1ELb1ELb1ELb1ELb1EEEEEEEEEvNT_6ParamsE)
        /*0020*/ 	.word	0x000000a8


	//----- nvinfo : EIATTR_FRAME_SIZE
	.align		4
.L_31:
        /*0024*/ 	.byte	0x04, 0x11
        /*0026*/ 	.short	(.L_33 - .L_32)
	.align		4
.L_32:
        /*0028*/ 	.word	index@(_ZN7cutlass13device_kernelIN5flash11enable_sm90INS1_16FlashAttnFwdSm90INS1_25CollectiveMainloopFwdSm90ILi2EN4cute5tupleIJNS5_1CILi1EEES8_S8_EEENS6_IJNS7_ILi128EEENS7_ILi160EEENS7_ILi192EEEEEELi128ENS_12float_e4m3_tEfNS_4arch4Sm90ELb1ELb0ELb1ELb1ELb1ELb0ELb0ELb1ELb1ELb1ELb0ELb0EEENS1_21CollectiveEpilogueFwdINS6_IJSA_SA_SB_EEES9_NS_10bfloat16_tESG_Li256ELb1ELb1ELb0ELb1EEENS1_36VarlenDynamicPersistentTileSchedulerILi128ELi160ELi256ELi128ELb0ELb1ELb1ELb1ELb1ELb1EEEEEEEEEvNT_6ParamsE)
        /*002c*/ 	.word	0x00000020


	//----- nvinfo : EIATTR_REGCOUNT
	.align		4
.L_33:
        /*0030*/ 	.byte	0x04, 0x2f
        /*0032*/ 	.short	(.L_35 - .L_34)
	.align		4
.L_34:
        /*0034*/ 	.word	index@(_ZN7cutlass13device_kernelIN5flash11enable_sm90INS1_16FlashAttnFwdSm90INS1_25CollectiveMainloopFwdSm90ILi2EN4cute5tupleIJNS5_1CILi1EEES8_S8_EEENS6_IJNS7_ILi128EEENS7_ILi160EEENS7_ILi192EEEEEELi128ENS_12float_e4m3_tEfNS_4arch4Sm90ELb1ELb0ELb1ELb0ELb1ELb0ELb0ELb1ELb1ELb1ELb0ELb0EEENS1_21CollectiveEpilogueFwdINS6_IJSA_SA_SB_EEES9_NS_10bfloat16_tESG_Li256ELb0ELb1ELb0ELb1EEENS1_30DynamicPersistentTileSchedulerILi256ELi128ELb0ELb1ELb1EEEEEEEEEvNT_6ParamsE)
        /*0038*/ 	.word	0x000000a8


	//----- nvinfo : EIATTR_FRAME_SIZE
	.align		4
.L_35:
        /*003c*/ 	.byte	0x04, 0x11
        /*003e*/ 	.short	(.L_37 - .L_36)
	.align		4
.L_36:
        /*0040*/ 	.word	index@(_ZN7cutlass13device_kernelIN5flash11enable_sm90INS1_16FlashAttnFwdSm90INS1_25CollectiveMainloopFwdSm90ILi2EN4cute5tupleIJNS5_1CILi1EEES8_S8_EEENS6_IJNS7_ILi128EEENS7_ILi160EEENS7_ILi192EEEEEELi128ENS_12float_e4m3_tEfNS_4arch4Sm90ELb1ELb0ELb1ELb0ELb1ELb0ELb0ELb1ELb1ELb1ELb0ELb0EEENS1_21CollectiveEpilogueFwdINS6_IJSA_SA_SB_EEES9_NS_10bfloat16_tESG_Li256ELb0ELb1ELb0ELb1EEENS1_30DynamicPersistentTileSchedulerILi256ELi128ELb0ELb1ELb1EEEEEEEEEvNT_6ParamsE)
        /*0044*/ 	.word	0x00000020


	//----- nvinfo : EIATTR_REGCOUNT
	.align		4
.L_37:
        /*0048*/ 	.byte	0x04, 0x2f
        /*004a*/ 	.short	(.L_39 - .L_38)
	.align		4
.L_38:
        /*004c*/ 	.word	index@(_ZN7cutlass13device_kernelIN5flash11enable_sm90INS1_16FlashAttnFwdSm90INS1_25CollectiveMainloopFwdSm90ILi2EN4cute5tupleIJNS5_1CILi1EEES8_S8_EEENS6_IJNS7_ILi128EEESA_NS7_ILi192EEEEEELi128ENS_12float_e4m3_tEfNS_4arch4Sm90ELb0ELb1ELb1ELb1ELb1ELb1ELb0ELb1ELb1ELb1ELb0ELb0EEENS1_21CollectiveEpilogueFwdINS6_IJSA_SA_SA_EEES9_NS_10bfloat16_tESF_Li256ELb1ELb1ELb0ELb1EEENS1_36VarlenDynamicPersistentTileSchedulerILi128ELi128ELi256ELi128ELb0ELb1ELb1ELb1ELb0ELb1EEEEEEEEEvNT_6ParamsE)
        /*0050*/ 	.word	0x000000a8


	//----- nvinfo : EIATTR_FRAME_SIZE
	.align		4
.L_39:
        /*0054*/ 	.byte	0x04, 0x11
        /*0056*/ 	.short	(.L_41 - .L_40)
	.align		4
.L_40:
        /*0058*/ 	.word	index@(_ZN7cutlass13device_kernelIN5flash11enable_sm90INS1_16FlashAttnFwdSm90INS1_25CollectiveMainloopFwdSm90ILi2EN4cute5tupleIJNS5_1CILi1EEES8_S8_EEENS6_IJNS7_ILi128EEESA_NS7_ILi192EEEEEELi128ENS_12float_e4m3_tEfNS_4arch4Sm90ELb0ELb1ELb1ELb1ELb1ELb1ELb0ELb1ELb1ELb1ELb0ELb0EEENS1_21CollectiveEpilogueFwdINS6_IJSA_SA_SA_EEES9_NS_10bfloat16_tESF_Li256ELb1ELb1ELb0ELb1EEENS1_36VarlenDynamicPersistentTileSchedulerILi128ELi128ELi256ELi128ELb0ELb1ELb1ELb1ELb0ELb1EEEEEEEEEvNT_6ParamsE)
        /*005c*/ 	.word	0x00000038


	//----- nvinfo : EIATTR_REGCOUNT
	.align		4
.L_41:
        /*0060*/ 	.byte	0x04, 0x2f
        /*0062*/ 	.short	(.L_43 - .L_42)
	.align		4
.L_42:
        /*0064*/ 	.word	index@(_ZN7cutlass13device_kernelIN5flash11enable_sm90INS1_16FlashAttnFwdSm90INS1_25CollectiveMainloopFwdSm90ILi2EN4cute5tupleIJNS5_1CILi1EEES8_S8_EEENS6_IJNS7_ILi128EEESA_NS7_ILi192EEEEEELi128ENS_12float_e4m3_tEfNS_4arch4Sm90ELb0ELb1ELb1ELb1ELb1ELb0ELb0ELb1ELb1ELb1ELb0ELb0EEENS1_21CollectiveEpilogueFwdINS6_IJSA_SA_SA_EEES9_NS_10bfloat16_tESF_Li256ELb1ELb1ELb0ELb1EEENS1_36VarlenDynamicPersistentTileSchedulerILi128ELi128ELi256ELi128ELb0ELb1ELb1ELb1ELb0ELb1EEEEEEEEEvNT_6ParamsE)
        /*0068*/ 	.word	0x000000a8


	//----- nvinfo : EIATTR_FRAME_SIZE
	.align		4
.L_43:
        /*006c*/ 	.byte	0x04, 0x11
        /*006e*/ 	.short	(.L_45 - .L_44)
	.align		4
.L_44:
        /*0070*/ 	.word	index@(_ZN7cutlass13device_kernelIN5flash11enable_sm90INS1_16FlashAttnFwdSm90INS1_25CollectiveMainloopFwdSm90ILi2EN4cute5tupleIJNS5_1CILi1EEES8_S8_EEENS6_IJNS7_ILi128EEESA_NS7_ILi192EEEEEELi128ENS_12float_e4m3_tEfNS_4arch4Sm90ELb0ELb1ELb1ELb1ELb1ELb0ELb0ELb1ELb1ELb1ELb0ELb0EEENS1_21CollectiveEpilogueFwdINS6_IJSA_SA_SA_EEES9_NS_10bfloat16_tESF_Li256ELb1ELb1ELb0ELb1EEENS1_36VarlenDynamicPersistentTileSchedulerILi128ELi128ELi256ELi128ELb0ELb1ELb1ELb1ELb0ELb1EEEEEEEEEvNT_6ParamsE)
        /*0074*/ 	.word	0x00000020


	//----- nvinfo : EIATTR_REGCOUNT
	.align		4
.L_45:
        /*0078*/ 	.byte	0x04, 0x2f
        /*007a*/ 	.short	(.L_47 - .L_46)
	.align		4
.L_46:
        /*007c*/ 	.word	index@(_ZN7cutlass13device_kernelIN5flash11enable_sm90INS1_16FlashAttnFwdSm90INS1_25CollectiveMainloopFwdSm90ILi2EN4cute5tupleIJNS5_1CILi1EEES8_S8_EEENS6_IJNS7_ILi128EEESA_NS7_ILi192EEEEEELi128ENS_12float_e4m3_tEfNS_4arch4Sm90ELb0ELb1ELb1ELb0ELb1ELb0ELb0ELb1ELb1ELb1ELb0ELb0EEENS1_21CollectiveEpilogueFwdINS6_IJSA_SA_SA_EEES9_NS_10bfloat16_tESF_Li256ELb0ELb1ELb0ELb1EEENS1_30DynamicPersistentTileSchedulerILi256ELi128ELb0ELb1ELb1EEEEEEEEEvNT_6ParamsE)
        /*0080*/ 	.word	0x000000a8


	//----- nvinfo : EIATTR_FRAME_SIZE
	.align		4
.L_47:
        /*0084*/ 	.byte	0x04, 0x11
        /*0086*/ 	.short	(.L_49 - .L_48)
	.align		4
.L_48:
        /*0088*/ 	.word	index@(_ZN7cutlass13device_kernelIN5flash11enable_sm90INS1_16FlashAttnFwdSm90INS1_25CollectiveMainloopFwdSm90ILi2EN4cute5tupleIJNS5_1CILi1EEES8_S8_EEENS6_IJNS7_ILi128EEESA_NS7_ILi192EEEEEELi128ENS_12float_e4m3_tEfNS_4arch4Sm90ELb0ELb1ELb1ELb0ELb1ELb0ELb0ELb1ELb1ELb1ELb0ELb0EEENS1_21CollectiveEpilogueFwdINS6_IJSA_SA_SA_EEES9_NS_10bfloat16_tESF_Li256ELb0ELb1ELb0ELb1EEENS1_30DynamicPersistentTileSchedulerILi256ELi128ELb0ELb1ELb1EEEEEEEEEvNT_6ParamsE)
        /*008c*/ 	.word	0x00000018


	//----- nvinfo : EIATTR_REGCOUNT
	.align		4
.L_49:
        /*0090*/ 	.byte	0x04, 0x2f
        /*0092*/ 	.short	(.L_51 - .L_50)
	.align		4
.L_50:
        /*0094*/ 	.word	index@(_ZN7cutlass13device_kernelIN5flash11enable_sm90INS1_16FlashAttnFwdSm90INS1_25CollectiveMainloopFwdSm90ILi2EN4cute5tupleIJNS5_1CILi1EEES8_S8_EEENS6_IJNS7_ILi128EEENS7_ILi160EEENS7_ILi192EEEEEELi128ENS_12float_e4m3_tEfNS_4arch4Sm90ELb0ELb0ELb1ELb1ELb1ELb1ELb0ELb1ELb1ELb1ELb0ELb0EEENS1_21CollectiveEpilogueFwdINS6_IJSA_SA_SB_EEES9_NS_10bfloat16_tESG_Li256ELb1ELb1ELb0ELb1EEENS1_36VarlenDynamicPersistentTileSchedulerILi128ELi160ELi256ELi128ELb0ELb1ELb1ELb0ELb1ELb1EEEEEEEEEvNT_6ParamsE)
        /*0098*/ 	.word	0x000000a8


	//----- nvinfo : EIATTR_FRAME_SIZE
	.align		4
.L_51:
        /*009c*/ 	.byte	0x04, 0x11
        /*009e*/ 	.short	(.L_53 - .L_52)
	.align		4
.L_52:
        /*00a0*/ 	.word	index@(_ZN7cutlass13device_kernelIN5flash11enable_sm90INS1_16FlashAttnFwdSm90INS1_25CollectiveMainloopFwdSm90ILi2EN4cute5tupleIJNS5_1CILi1EEES8_S8_EEENS6_IJNS7_ILi128EEENS7_ILi160EEENS7_ILi192EEEEEELi128ENS_12float_e4m3_tEfNS_4arch4Sm90ELb0ELb0ELb1ELb1ELb1ELb1ELb0ELb1ELb1ELb1ELb0ELb0EEENS1_21CollectiveEpilogueFwdINS6_IJSA_SA_SB_EEES9_NS_10bfloat16_tESG_Li256ELb1ELb1ELb0ELb1EEENS1_36VarlenDynamicPersistentTileSchedulerILi128ELi160ELi256ELi128ELb0ELb1ELb1ELb0ELb1ELb1EEEEEEEEEvNT_6ParamsE)
        /*00a4*/ 	.word	0x00000050


	//----- nvinfo : EIATTR_REGCOUNT
	.align		4
.L_53:
        /*00a8*/ 	.byte	0x04, 0x2f
        /*00aa*/ 	.short	(.L_55 - .L_54)
	.align		4
.L_54:
        /*00ac*/ 	.word	index@(_ZN7cutlass13device_kernelIN5flash11enable_sm90INS1_16FlashAttnFwdSm90INS1_25CollectiveMainloopFwdSm90ILi2EN4cute5tupleIJNS5_1CILi1EEES8_S8_EEENS6_IJNS7_ILi128EEENS7_ILi160EEENS7_ILi192EEEEEELi128ENS_12float_e4m3_tEfNS_4arch4Sm90ELb0ELb0ELb1ELb1ELb1ELb0ELb0ELb1ELb1ELb1ELb0ELb0EEENS1_21CollectiveEpilogueFwdINS6_IJSA_SA_SB_EEES9_NS_10bfloat16_tESG_Li256ELb1ELb1ELb0ELb1EEENS1_36VarlenDynamicPersistentTileSchedulerILi128ELi160ELi256ELi128ELb0ELb1ELb1ELb0ELb1ELb1EEEEEEEEEvNT_6ParamsE)
        /*00b0*/ 	.word	0x000000a8


	//----- nvinfo : EIATTR_FRAME_SIZE
	.align		4
.L_55:
        /*00b4*/ 	.byte	0x04, 0x11
        /*00b6*/ 	.short	(.L_57 - .L_56)
	.align		4
.L_56:
        /*00b8*/ 	.word	index@(_ZN7cutlass13device_kernelIN5flash11enable_sm90INS1_16FlashAttnFwdSm90INS1_25CollectiveMainloopFwdSm90ILi2EN4cute5tupleIJNS5_1CILi1EEES8_S8_EEENS6_IJNS7_ILi128EEENS7_ILi160EEENS7_ILi192EEEEEELi128ENS_12float_e4m3_tEfNS_4arch4Sm90ELb0ELb0ELb1ELb1ELb1ELb0ELb0ELb1ELb1ELb1ELb0ELb0EEENS1_21CollectiveEpilogueFwdINS6_IJSA_SA_SB_EEES9_NS_10bfloat16_tESG_Li256ELb1ELb1ELb0ELb1EEENS1_36VarlenDynamicPersistentTileSchedulerILi128ELi160ELi256ELi128ELb0ELb1ELb1ELb0ELb1ELb1EEEEEEEEEvNT_6ParamsE)
        /*00bc*/ 	.word	0x00000020


	//----- nvinfo : EIATTR_REGCOUNT
	.align		4
.L_57:
        /*00c0*/ 	.byte	0x04, 0x2f
        /*00c2*/ 	.short	(.L_59 - .L_58)
	.align		4
.L_58:
        /*00c4*/ 	.word	index@(_ZN7cutlass13device_kernelIN5flash11enable_sm90INS1_16FlashAttnFwdSm90INS1_25CollectiveMainloopFwdSm90ILi2EN4cute5tupleIJNS5_1CILi1EEES8_S8_EEENS6_IJNS7_ILi128EEENS7_ILi160EEENS7_ILi192EEEEEELi128ENS_12float_e4m3_tEfNS_4arch4Sm90ELb0ELb0ELb1ELb0ELb1ELb0ELb0ELb1ELb1ELb1ELb0ELb0EEENS1_21CollectiveEpilogueFwdINS6_IJSA_SA_SB_EEES9_NS_10bfloat16_tESG_Li256ELb0ELb1ELb0ELb1EEENS1_29StaticPersistentTileSchedulerILb0EEEEEEEEEvNT_6ParamsE)
        /*00c8*/ 	.word	0x000000a8


	//----- nvinfo : EIATTR_FRAME_SIZE
	.align		4
.L_59:
        /*00cc*/ 	.byte	0x04, 0x11
        /*00ce*/ 	.short	(.L_61 - .L_60)
	.align		4
.L_60:
        /*00d0*/ 	.word	index@(_ZN7cutlass13device_kernelIN5flash11enable_sm90INS1_16FlashAttnFwdSm90INS1_25CollectiveMainloopFwdSm90ILi2EN4cute5tupleIJNS5_1CILi1EEES8_S8_EEENS6_IJNS7_ILi128EEENS7_ILi160EEENS7_ILi192EEEEEELi128ENS_12float_e4m3_tEfNS_4arch4Sm90ELb0ELb0ELb1ELb0ELb1ELb0ELb0ELb1ELb1ELb1ELb0ELb0EEENS1_21CollectiveEpilogueFwdINS6_IJSA_SA_SB_EEES9_NS_10bfloat16_tESG_Li256ELb0ELb1ELb0ELb1EEENS1_29StaticPersistentTileSchedulerILb0EEEEEEEEEvNT_6ParamsE)
        /*00d4*/ 	.word	0x00000028


	//----- nvinfo : EIATTR_MIN_STACK_SIZE
	.align		4
.L_61:
        /*00d8*/ 	.byte	0x04, 0x12
        /*00da*/ 	.short	(.L_63 - .L_62)
	.align		4
.L_62:
        /*00dc*/ 	.word	index@(_ZN7cutlass13device_kernelIN5flash11enable_sm90INS1_16FlashAttnFwdSm90INS1_25CollectiveMainloopFwdSm90ILi2EN4cute5tupleIJNS5_1CILi1EEES8_S8_EEENS6_IJNS7_ILi128EEENS7_ILi160EEENS7_ILi192EEEEEELi128ENS_12float_e4m3_tEfNS_4arch4Sm90ELb0ELb0ELb1ELb0ELb1ELb0ELb0ELb1ELb1ELb1ELb0ELb0EEENS1_21CollectiveEpilogueFwdINS6_IJSA_SA_SB_EEES9_NS_10bfloat16_tESG_Li256ELb0ELb1ELb0ELb1EEENS1_29StaticPersistentTileSchedulerILb0EEEEEEEEEvNT_6ParamsE)
        /*00e0*/ 	.word	0x00000028


	//----- nvinfo : EIATTR_MIN_STACK_SIZE
	.align		4
.L_63:
        /*00e4*/ 	.byte	0x04, 0x12
        /*00e6*/ 	.short	(.L_65 - .L_64)
	.align		4
.L_64:
        /*00e8*/ 	.word	index@(_ZN7cutlass13device_kernelIN5flash11enable_sm90INS1_16FlashAttnFwdSm90INS1_25CollectiveMainloopFwdSm90ILi2EN4cute5tupleIJNS5_1CILi1EEES8_S8_EEENS6_IJNS7_ILi128EEENS7_ILi160EEENS7_ILi192EEEEEELi128ENS_12float_e4m3_tEfNS_4arch4Sm90ELb0ELb0ELb1ELb1ELb1ELb0ELb0ELb1ELb1ELb1ELb0ELb0EEENS1_21CollectiveEpilogueFwdINS6_IJSA_SA_SB_EEES9_NS_10bfloat16_tESG_Li256ELb1ELb1ELb0ELb1EEENS1_36VarlenDynamicPersistentTileSchedulerILi128ELi160ELi256ELi128ELb0ELb1ELb1ELb0ELb1ELb1EEEEEEEEEvNT_6ParamsE)
        /*00ec*/ 	.word	0x00000020


	//----- nvinfo : EIATTR_MIN_STACK_SIZE
	.align		4
.L_65:
        /*00f0*/ 	.byte	0x04, 0x12
        /*00f2*/ 	.short	(.L_67 - .L_66)
	.align		4
.L_66:
        /*00f4*/ 	.word	index@(_ZN7cutlass13device_kernelIN5flash11enable_sm90INS1_16FlashAttnFwdSm90INS1_25CollectiveMainloopFwdSm90ILi2EN4cute5tupleIJNS5_1CILi1EEES8_S8_EEENS6_IJNS7_ILi128EEENS7_ILi160EEENS7_ILi192EEEEEELi128ENS_12float_e4m3_tEfNS_4arch4Sm90ELb0ELb0ELb1ELb1ELb1ELb1ELb0ELb1ELb1ELb1ELb0ELb0EEENS1_21CollectiveEpilogueFwdINS6_IJSA_SA_SB_EEES9_NS_10bfloat16_tESG_Li256ELb1ELb1ELb0ELb1EEENS1_36VarlenDynamicPersistentTileSchedulerILi128ELi160ELi256ELi128ELb0ELb1ELb1ELb0ELb1ELb1EEEEEEEEEvNT_6ParamsE)
        /*00f8*/ 	.word	0x00000050


	//----- nvinfo : EIATTR_MIN_STACK_SIZE
	.align		4
.L_67:
        /*00fc*/ 	.byte	0x04, 0x12
        /*00fe*/ 	.short	(.L_69 - .L_68)
	.align		4
.L_68:
        /*0100*/ 	.word	index@(_ZN7cutlass13device_kernelIN5flash11enable_sm90INS1_16FlashAttnFwdSm90INS1_25CollectiveMainloopFwdSm90ILi2EN4cute5tupleIJNS5_1CILi1EEES8_S8_EEENS6_IJNS7_ILi128EEESA_NS7_ILi192EEEEEELi128ENS_12float_e4m3_tEfNS_4arch4Sm90ELb0ELb1ELb1ELb0ELb1ELb0ELb0ELb1ELb1ELb1ELb0ELb0EEENS1_21CollectiveEpilogueFwdINS6_IJSA_SA_SA_EEES9_NS_10bfloat16_tESF_Li256ELb0ELb1ELb0ELb1EEENS1_30DynamicPersistentTileSchedulerILi256ELi128ELb0ELb1ELb1EEEEEEEEEvNT_6ParamsE)
        /*0104*/ 	.word	0x00000018


	//----- nvinfo : EIATTR_MIN_STACK_SIZE
	.align		4
.L_69:
        /*0108*/ 	.byte	0x04, 0x12
        /*010a*/ 	.short	(.L_71 - .L_70)
	.align		4
.L_70:
        /*010c*/ 	.word	index@(_ZN7cutlass13device_kernelIN5flash11enable_sm90INS1_16FlashAttnFwdSm90INS1_25CollectiveMainloopFwdSm90ILi2EN4cute5tupleIJNS5_1CILi1EEES8_S8_EEENS6_IJNS7_ILi128EEESA_NS7_ILi192EEEEEELi128ENS_12float_e4m3_tEfNS_4arch4Sm90ELb0ELb1ELb1ELb1ELb1ELb0ELb0ELb1ELb1ELb1ELb0ELb0EEENS1_21CollectiveEpilogueFwdINS6_IJSA_SA_SA_EEES9_NS_10bfloat16_tESF_Li256ELb1ELb1ELb0ELb1EEENS1_36VarlenDynamicPersistentTileSchedulerILi128ELi128ELi256ELi128ELb0ELb1ELb1ELb1ELb0ELb1EEEEEEEEEvNT_6ParamsE)
        /*0110*/ 	.word	0x00000020


	//----- nvinfo : EIATTR_MIN_STACK_SIZE
	.align		4
.L_71:
        /*0114*/ 	.byte	0x04, 0x12
        /*0116*/ 	.short	(.L_73 - .L_72)
	.align		4
.L_72:
        /*0118*/ 	.word	index@(_ZN7cutlass13device_kernelIN5flash11enable_sm90INS1_16FlashAttnFwdSm90INS1_25CollectiveMainloopFwdSm90ILi2EN4cute5tupleIJNS5_1CILi1EEES8_S8_EEENS6_IJNS7_ILi128EEESA_NS7_ILi192EEEEEELi128ENS_12float_e4m3_tEfNS_4arch4Sm90ELb0ELb1ELb1ELb1ELb1ELb1ELb0ELb1ELb1ELb1ELb0ELb0EEENS1_21CollectiveEpilogueFwdINS6_IJSA_SA_SA_EEES9_NS_10bfloat16_tESF_Li256ELb1ELb1ELb0ELb1EEENS1_36VarlenDynamicPersistentTileSchedulerILi128ELi128ELi256ELi128ELb0ELb1ELb1ELb1ELb0ELb1EEEEEEEEEvNT_6ParamsE)
        /*011c*/ 	.word	0x00000038


	//----- nvinfo : EIATTR_MIN_STACK_SIZE
	.align		4
.L_73:
        /*0120*/ 	.byte	0x04, 0x12
        /*0122*/ 	.short	(.L_75 - .L_74)
	.align		4
.L_74:
        /*0124*/ 	.word	index@(_ZN7cutlass13device_kernelIN5flash11enable_sm90INS1_16FlashAttnFwdSm90INS1_25CollectiveMainloopFwdSm90ILi2EN4cute5tupleIJNS5_1CILi1EEES8_S8_EEENS6_IJNS7_ILi128EEENS7_ILi160EEENS7_ILi192EEEEEELi128ENS_12float_e4m3_tEfNS_4arch4Sm90ELb1ELb0ELb1ELb0ELb1ELb0ELb0ELb1ELb1ELb1ELb0ELb0EEENS1_21CollectiveEpilogueFwdINS6_IJSA_SA_SB_EEES9_NS_10bfloat16_tESG_Li256ELb0ELb1ELb0ELb1EEENS1_30DynamicPersistentTileSchedulerILi256ELi128ELb0ELb1ELb1EEEEEEEEEvNT_6ParamsE)
        /*0128*/ 	.word	0x00000020


	//----- nvinfo : EIATTR_MIN_STACK_SIZE
	.align		4
.L_75:
        /*012c*/ 	.byte	0x04, 0x12
        /*012e*/ 	.short	(.L_77 - .L_76)
	.align		4
.L_76:
        /*0130*/ 	.word	index@(_ZN7cutlass13device_kernelIN5flash11enable_sm90INS1_16FlashAttnFwdSm90INS1_25CollectiveMainloopFwdSm90ILi2EN4cute5tupleIJNS5_1CILi1EEES8_S8_EEENS6_IJNS7_ILi128EEENS7_ILi160EEENS7_ILi192EEEEEELi128ENS_12float_e4m3_tEfNS_4arch4Sm90ELb1ELb0ELb1ELb1ELb1ELb0ELb0ELb1ELb1ELb1ELb0ELb0EEENS1_21CollectiveEpilogueFwdINS6_IJSA_SA_SB_EEES9_NS_10bfloat16_tESG_Li256ELb1ELb1ELb0ELb1EEENS1_36VarlenDynamicPersistentTileSchedulerILi128ELi160ELi256ELi128ELb0ELb1ELb1ELb1ELb1ELb1EEEEEEEEEvNT_6ParamsE)
        /*0134*/ 	.word	0x00000020


	//----- nvinfo : EIATTR_MIN_STACK_SIZE
	.align		4
.L_77:
        /*0138*/ 	.byte	0x04, 0x12
        /*013a*/ 	.short	(.L_79 - .L_78)
	.align		4
.L_78:
        /*013c*/ 	.word	index@(_ZN7cutlass13device_kernelIN5flash11enable_sm90INS1_16FlashAttnFwdSm90INS1_25CollectiveMainloopFwdSm90ILi2EN4cute5tupleIJNS5_1CILi1EEES8_S8_EEENS6_IJNS7_ILi128EEENS7_ILi160EEENS7_ILi192EEEEEELi128ENS_12float_e4m3_tEfNS_4arch4Sm90ELb1ELb0ELb1ELb1ELb1ELb1ELb0ELb1ELb1ELb1ELb0ELb0EEENS1_21CollectiveEpilogueFwdINS6_IJSA_SA_SB_EEES9_NS_10bfloat16_tESG_Li256ELb1ELb1ELb0ELb1EEENS1_36VarlenDynamicPersistentTileSchedulerILi128ELi160ELi256ELi128ELb0ELb1ELb1ELb1ELb1ELb1EEEEEEEEEvNT_6ParamsE)
        /*0140*/ 	.word	0x00000040
.L_79:


//--------------------- .nv.compat                --------------------------
	.section	.nv.compat,"",@"SHT_CUDA_COMPAT_INFO"
	.align	4
        /*0000*/ 	.byte	0x02, 0x09, 0x01, 0x00, 0x02, 0x02, 0x04, 0x00, 0x02, 0x05, 0x05, 0x00, 0x03, 0x07, 0x01, 0x01
        /*0010*/ 	.byte	0x02, 0x03, 0x01, 0x00, 0x02, 0x06, 0x01, 0x00, 0x04, 0x0b, 0x08, 0x00, 0x00, 0x00, 0x00, 0x00
        /*0020*/ 	.byte	0x00, 0x00, 0x00, 0x00


//--------------------- .nv.info._ZN7cutlass13device_kernelIN5flash11enable_sm90INS1_16FlashAttnFwdSm90INS1_25CollectiveMainloopFwdSm90ILi2EN4cute5tupleIJNS5_1CILi1EEES8_S8_EEENS6_IJNS7_ILi128EEENS7_ILi160EEENS7_ILi192EEEEEELi128ENS_12float_e4m3_tEfNS_4arch4Sm90ELb0ELb0ELb1ELb0ELb1ELb0ELb0ELb1ELb1ELb1ELb0ELb0EEENS1_21CollectiveEpilogueFwdINS6_IJSA_SA_SB_EEES9_NS_10bfloat16_tESG_Li256ELb0ELb1ELb0ELb1EEENS1_29StaticPersistentTileSchedulerILb0EEEEEEEEEvNT_6ParamsE --------------------------
	.section	.nv.info._ZN7cutlass13device_kernelIN5flash11enable_sm90INS1_16FlashAttnFwdSm90INS1_25CollectiveMainloopFwdSm90ILi2EN4cute5tupleIJNS5_1CILi1EEES8_S8_EEENS6_IJNS7_ILi128EEENS7_ILi160EEENS7_ILi192EEEEEELi128ENS_12float_e4m3_tEfNS_4arch4Sm90ELb0ELb0ELb1ELb0ELb1ELb0ELb0ELb1ELb1ELb1ELb0ELb0EEENS1_21CollectiveEpilogueFwdINS6_IJSA_SA_SB_EEES9_NS_10bfloat16_tESG_Li256ELb0ELb1ELb0ELb1EEENS1_29StaticPersistentTileSchedulerILb0EEEEEEEEEvNT_6ParamsE,"",@"SHT_CUDA_INFO"
	.sectionflags	@""
	.align	4


	//----- nvinfo : EIATTR_CUDA_API_VERSION
	.align		4
        /*0000*/ 	.byte	0x04, 0x37
        /*0002*/ 	.short	(.L_81 - .L_80)
.L_80:
        /*0004*/ 	.word	0x00000082


	//----- nvinfo : EIATTR_KPARAM_INFO
	.align		4
.L_81:
        /*0008*/ 	.byte	0x04, 0x17
        /*000a*/ 	.short	(.L_83 - .L_82)
.L_82:
        /*000c*/ 	.word	0x00000000
        /*0010*/ 	.short	0x0000
        /*0012*/ 	.short	0x0070
        /*0014*/ 	.byte	0x00, 0xf0, 0x01, 0x28


	//----- nvinfo : EIATTR_SPARSE_MMA_MASK
	.align		4
.L_83:
        /*0018*/ 	.byte	0x03, 0x50
        /*001a*/ 	.short	0x0000


	//----- nvinfo : EIATTR_MAXREG_COUNT
	.align		4
        /*001c*/ 	.byte	0x03, 0x1b
        /*001e*/ 	.short	0x00a8


	//----- nvinfo : EIATTR_NUM_BARRIERS
	.align		4
        /*0020*/ 	.byte	0x02, 0x4c
        /*0022*/ 	.byte	0x10
	.zero		1


	//----- nvinfo : EIATTR_EXTERNS
	.align		4
        /*0024*/ 	.byte	0x04, 0x0f
        /*0026*/ 	.short	(.L_85 - .L_84)


	//   ....[0]....
	.align		4
.L_84:
        /*0028*/ 	.word	index@(__assertfail)


	//----- nvinfo : EIATTR_ANNOTATIONS
	.align		4
.L_85:
        /*002c*/ 	.byte	0x04, 0x55
        /*002e*/ 	.short	(.L_87 - .L_86)


	//   ....[0]....
.L_86:
        /*0030*/ 	.word	0x00000001
        /*0034*/ 	.byte	0xb0, 0xb0, 0x00, 0x00, 0x01, 0x00, 0x00, 0x00, 0xf0, 0xb0, 0x00, 0x00, 0x01, 0x00, 0x00, 0x00
        /* <DEDUP_REMOVED lines=10> */
        /*00e4*/ 	.byte	0x20, 0xf0, 0x00, 0x00, 0x01, 0x00, 0x00, 0x00, 0x30, 0xf0, 0x00, 0x00


	//----- nvinfo : EIATTR_MERCURY_ISA_VERSION
	.align		4
.L_87:
        /*00f0*/ 	.byte	0x03, 0x5f
        /*00f2*/ 	.short	0x0101


	//----- nvinfo : EIATTR_INT_WARP_WIDE_INSTR_OFFSETS
	.align		4
        /*00f4*/ 	.byte	0x04, 0x31
        /*00f6*/ 	.short	(.L_89 - .L_88)


	//   ....[0]....
.L_88:
        /*00f8*/ 	.word	0x000000c0


	//   ....[1]....
        /*00fc*/ 	.word	0x000000d0


	//   ....[2]....
        /*0100*/ 	.word	0x00000170


	//----- nvinfo : EIATTR_COOP_GROUP_MASK_REGIDS
	.align		4
.L_89:
        /*0104*/ 	.byte	0x04, 0x29
        /*0106*/ 	.short	(.L_91 - .L_90)


	//   ....[0]....
.L_90:
        /*0108*/ 	.word	0xffffffff


	//   ....[1]....
        /*010c*/ 	.word	0xffffffff


	//   ....[2]....
        /*0110*/ 	.word	0xffffffff


	//   ....[3]....
        /*0114*/ 	.word	0xffffffff


	//   ....[4]....
        /*0118*/ 	.word	0xffffffff


	//   ....[5]....
        /*011c*/ 	.word	0xffffffff


	//   ....[6]....
        /*0120*/ 	.word	0xffffffff


	//   ....[7]....
        /*0124*/ 	.word	0xffffffff


	//   ....[8]....
        /*0128*/ 	.word	0xffffffff


	//   ....[9]....
        /*012c*/ 	.word	0xffffffff


	//   ....[10]....
        /*0130*/ 	.word	0xffffffff


	//   ....[11]....
        /*0134*/ 	.word	0xffffffff


	//   ....[12]....
        /*0138*/ 	.word	0xffffffff


	//   ....[13]....
        /*013c*/ 	.word	0xffffffff


	//   ....[14]....
        /*0140*/ 	.word	0xffffffff


	//   ....[15]....
        /*0144*/ 	.word	0xffffffff


	//   ....[16]....
        /*0148*/ 	.word	0xffffffff


	//   ....[17]....
        /*014c*/ 	.word	0xffffffff


	//   ....[18]....
        /*0150*/ 	.word	0xffffffff


	//   ....[19]....
        /*0154*/ 	.word	0xffffffff


	//   ....[20]....
        /*0158*/ 	.word	0xffffffff


	//   ....[21]....
        /*015c*/ 	.word	0xffffffff


	//   ....[22]....
        /*0160*/ 	.word	0xffffffff


	//   ....[23]....
        /*0164*/ 	.word	0xffffffff


	//   ....[24]....
        /*0168*/ 	.word	0xffffffff


	//   ....[25]....
        /*016c*/ 	.word	0xffffffff


	//   ....[26]....
        /*0170*/ 	.word	0xffffffff


	//   ....[27]....
        /*0174*/ 	.word	0xffffffff


	//   ....[28]....
        /*0178*/ 	.word	0xffffffff


	//   ....[29]....
        /*017c*/ 	.word	0xffffffff


	//   ....[30]....
        /*0180*/ 	.word	0xffffffff


	//   ....[31]....
        /*0184*/ 	.word	0xffffffff


	//   ....[32]....
        /*0188*/ 	.word	0xffffffff


	//   ....[33]....
        /*018c*/ 	.word	0xffffffff


	//   ....[34]....
        /*0190*/ 	.word	0xffffffff


	//   ....[35]....
        /*0194*/ 	.word	0xffffffff


	//   ....[36]....
        /*0198*/ 	.word	0xffffffff


	//   ....[37]....
        /*019c*/ 	.word	0xffffffff


	//   ....[38]....
        /*01a0*/ 	.word	0xffffffff


	//   ....[39]....
        /*01a4*/ 	.word	0xffffffff


	//   ....[40]....
        /*01a8*/ 	.word	0xffffffff


	//   ....[41]....
        /*01ac*/ 	.word	0xffffffff


	//   ....[42]....
        /*01b0*/ 	.word	0xffffffff


	//   ....[43]....
        /*01b4*/ 	.word	0xffffffff


	//   ....[44]....
        /*01b8*/ 	.word	0xffffffff


	//   ....[45]....
        /*01bc*/ 	.word	0xffffffff


	//   ....[46]....
        /*01c0*/ 	.word	0xffffffff


	//   ....[47]....
        /*01c4*/ 	.word	0xffffffff


	//   ....[48]....
        /*01c8*/ 	.word	0xffffffff


	//   ....[49]....
        /*01cc*/ 	.word	0xffffffff


	//   ....[50]....
        /*01d0*/ 	.word	0xffffffff


	//   ....[51]....
        /*01d4*/ 	.word	0xffffffff


	//   ....[52]....
        /*01d8*/ 	.word	0xffffffff


	//   ....[53]....
        /*01dc*/ 	.word	0xffffffff


	//   ....[54]....
        /*01e0*/ 	.word	0xffffffff


	//   ....[55]....
        /*01e4*/ 	.word	0xffffffff


	//   ....[56]....
        /*01e8*/ 	.word	0xffffffff


	//   ....[57]....
        /*01ec*/ 	.word	0xffffffff


	//   ....[58]....
        /*01f0*/ 	.word	0xffffffff


	//   ....[59]....
        /*01f4*/ 	.word	0xffffffff


	//   ....[60]....
        /*01f8*/ 	.word	0xffffffff


	//   ....[61]....
        /*01fc*/ 	.word	0xffffffff


	//   ....[62]....
        /*0200*/ 	.word	0xffffffff


	//   ....[63]....
        /*0204*/ 	.word	0xffffffff


	//   ....[64]....
        /*0208*/ 	.word	0xffffffff


	//   ....[65]....
        /*020c*/ 	.word	0xffffffff


	//   ....[66]....
        /*0210*/ 	.word	0xffffffff


	//   ....[67]....
        /*0214*/ 	.word	0xffffffff


	//   ....[68]....
        /*0218*/ 	.word	0xffffffff


	//   ....[69]....
        /*021c*/ 	.word	0xffffffff


	//   ....[70]....
        /*0220*/ 	.word	0xffffffff


	//   ....[71]....
        /*0224*/ 	.word	0xffffffff


	//   ....[72]....
        /*0228*/ 	.word	0xffffffff


	//   ....[73]....
        /*022c*/ 	.word	0xffffffff


	//   ....[74]....
        /*0230*/ 	.word	0xffffffff


	//   ....[75]....
        /*0234*/ 	.word	0xffffffff


	//   ....[76]....
        /*0238*/ 	.word	0xffffffff


	//   ....[77]....
        /*023c*/ 	.word	0xffffffff


	//   ....[78]....
        /*0240*/ 	.word	0xffffffff


	//   ....[79]....
        /*0244*/ 	.word	0xffffffff


	//   ....[80]....
        /*0248*/ 	.word	0xffffffff


	//   ....[81]....
        /*024c*/ 	.word	0xffffffff


	//   ....[82]....
        /*0250*/ 	.word	0xffffffff


	//   ....[83]....
        /*0254*/ 	.word	0xffffffff


	//   ....[84]....
        /*0258*/ 	.word	0xffffffff


	//   ....[85]....
        /*025c*/ 	.word	0xffffffff


	//   ....[86]....
        /*0260*/ 	.word	0xffffffff


	//   ....[87]....
        /*0264*/ 	.word	0xffffffff


	//   ....[88]....
        /*0268*/ 	.word	0xffffffff


	//   ....[89]....
        /*026c*/ 	.word	0xffffffff


	//   ....[90]....
        /*0270*/ 	.word	0xffffffff


	//   ....[91]....
        /*0274*/ 	.word	0xffffffff


	//   ....[92]....
        /*0278*/ 	.word	0xffffffff


	//   ....[93]....
        /*027c*/ 	.word	0xffffffff


	//   ....[94]....
        /*0280*/ 	.word	0xffffffff


	//   ....[95]....
        /*0284*/ 	.word	0xffffffff


	//   ....[96]....
        /*0288*/ 	.word	0xffffffff


	//   ....[97]....
        /*028c*/ 	.word	0xffffffff


	//   ....[98]....
        /*0290*/ 	.word	0xffffffff


	//   ....[99]....
        /*0294*/ 	.word	0xffffffff


	//   ....[100]....
        /*0298*/ 	.word	0xffffffff


	//   ....[101]....
        /*029c*/ 	.word	0xffffffff


	//   ....[102]....
        /*02a0*/ 	.word	0xffffffff


	//   ....[103]....
        /*02a4*/ 	.word	0xffffffff


	//   ....[104]....
        /*02a8*/ 	.word	0xffffffff


	//   ....[105]....
        /*02ac*/ 	.word	0xffffffff


	//   ....[106]....
        /*02b0*/ 	.word	0xffffffff


	//   ....[107]....
        /*02b4*/ 	.word	0xffffffff


	//   ....[108]....
        /*02b8*/ 	.word	0xffffffff


	//   ....[109]....
        /*02bc*/ 	.word	0xffffffff


	//   ....[110]....
        /*02c0*/ 	.word	0xffffffff


	//   ....[111]....
        /*02c4*/ 	.word	0xffffffff


	//   ....[112]....
        /*02c8*/ 	.word	0x0500000f


	//   ....[113]....
        /*02cc*/ 	.word	0x0500000f


	//   ....[114]....
        /*02d0*/ 	.word	0x0500000f


	//   ....[115]....
        /*02d4*/ 	.word	0x0500000f


	//   ....[116]....
        /*02d8*/ 	.word	0x0500000f


	//   ....[117]....
        /*02dc*/ 	.word	0x0500000f


	//   ....[118]....
        /*02e0*/ 	.word	0x0500000f


	//   ....[119]....
        /*02e4*/ 	.word	0x0500000f


	//   ....[120]....
        /*02e8*/ 	.word	0x0500000f


	//   ....[121]....
        /*02ec*/ 	.word	0x0500000f


	//   ....[122]....
        /*02f0*/ 	.word	0x0500000f


	//   ....[123]....
        /*02f4*/ 	.word	0x0500000f


	//   ....[124]....
        /*02f8*/ 	.word	0x0500000f


	//   ....[125]....
        /*02fc*/ 	.word	0x0500000f


	//   ....[126]....
        /*0300*/ 	.word	0x0500000f


	//   ....[127]....
        /*0304*/ 	.word	0x0500000f


	//   ....[128]....
        /*0308*/ 	.word	0x0500000f


	//   ....[129]....
        /*030c*/ 	.word	0x0500000f


	//   ....[130]....
        /*0310*/ 	.word	0x0500000f


	//   ....[131]....
        /*0314*/ 	.word	0x0500000f


	//   ....[132]....
        /*0318*/ 	.word	0x0500000f


	//   ....[133]....
        /*031c*/ 	.word	0x0500000f


	//   ....[134]....
        /*0320*/ 	.word	0x0500000f


	//   ....[135]....
        /*0324*/ 	.word	0x0500000f


	//   ....[136]....
        /*0328*/ 	.word	0x0500000f


	//   ....[137]....
        /*032c*/ 	.word	0x0500000f


	//   ....[138]....
        /*0330*/ 	.word	0x0500000f


	//   ....[139]....
        /*0334*/ 	.word	0x0500000f


	//   ....[140]....
        /*0338*/ 	.word	0x0500000f


	//   ....[141]....
        /*033c*/ 	.word	0x0500000f


	//   ....[142]....
        /*0340*/ 	.word	0x0500000f


	//   ....[143]....
        /*0344*/ 	.word	0x0500000f


	//   ....[144]....
        /*0348*/ 	.word	0x0500000f


	//   ....[145]....
        /*034c*/ 	.word	0x0500000f


	//   ....[146]....
        /*0350*/ 	.word	0x0500000f


	//   ....[147]....
        /*0354*/ 	.word	0x0500000f


	//   ....[148]....
        /*0358*/ 	.word	0x0500000f


	//   ....[149]....
        /*035c*/ 	.word	0x0500000f


	//   ....[150]....
        /*0360*/ 	.word	0x0500000f


	//   ....[151]....
        /*0364*/ 	.word	0x0500000f


	//   ....[152]....
        /*0368*/ 	.word	0x0500000f


	//   ....[153]....
        /*036c*/ 	.word	0x0500000f


	//   ....[154]....
        /*0370*/ 	.word	0x0500000f


	//   ....[155]....
        /*0374*/ 	.word	0x0500000f


	//   ....[156]....
        /*0378*/ 	.word	0x0500000f


	//   ....[157]....
        /*037c*/ 	.word	0x0500000f


	//   ....[158]....
        /*0380*/ 	.word	0x0500000f


	//   ....[159]....
        /*0384*/ 	.word	0x0500000f


	//   ....[160]....
        /*0388*/ 	.word	0x0500000f


	//----- nvinfo : EIATTR_COOP_GROUP_INSTR_OFFSETS
	.align		4
.L_91:
        /*038c*/ 	.byte	0x04, 0x28
        /*038e*/ 	.short	(.L_93 - .L_92)


	//   ....[0]....
.L_92:
        /*0390*/ 	.word	0x00000080


	//   ....[1]....
        /*0394*/ 	.word	0x00000090


	//   ....[2]....
        /*0398*/ 	.word	0x000002d0


	//   ....[3]....
        /*039c*/ 	.word	0x00000430


	//   ....[4]....
        /*03a0*/ 	.word	0x00000550


	//   ....[5]....
        /*03a4*/ 	.word	0x000006b0


	//   ....[6]....
        /*03a8*/ 	.word	0x00000ce0


	//   ....[7]....
        /*03ac*/ 	.word	0x00003610


	//   ....[8]....
        /*03b0*/ 	.word	0x00003680


	//   ....[9]....
        /*03b4*/ 	.word	0x00003c80


	//   ....[10]....
        /*03b8*/ 	.word	0x00003ce0


	//   ....[11]....
        /*03bc*/ 	.word	0x00007040


	//   ....[12]....
        /*03c0*/ 	.word	0x00007070


	//   ....[13]....
        /*03c4*/ 	.word	0x000070a0


	//   ....[14]....
        /*03c8*/ 	.word	0x000070b0


	//   ....[15]....
        /*03cc*/ 	.word	0x00008b90


	//   ....[16]....
        /*03d0*/ 	.word	0x00008ba0


	//   ....[17]....
        /*03d4*/ 	.word	0x00008c20


	//   ....[18]....
        /*03d8*/ 	.word	0x00008c30


	//   ....[19]....
        /*03dc*/ 	.word	0x00009db0


	//   ....[20]....
        /*03e0*/ 	.word	0x00009df0


	//   ....[21]....
        /*03e4*/ 	.word	0x00009e30


	//   ....[22]....
        /*03e8*/ 	.word	0x00009e70


	//   ....[23]....
        /*03ec*/ 	.word	0x00009eb0


	//   ....[24]....
        /*03f0*/ 	.word	0x00009ee0


	//   ....[25]....
        /*03f4*/ 	.word	0x00009f10


	//   ....[26]....
        /*03f8*/ 	.word	0x00009f40


	//   ....[27]....
        /*03fc*/ 	.word	0x00009f70


	//   ....[28]....
        /*0400*/ 	.word	0x00009fa0


	//   ....[29]....
        /*0404*/ 	.word	0x0000a040


	//   ....[30]....
        /*0408*/ 	.word	0x0000a070


	//   ....[31]....
        /*040c*/ 	.word	0x0000a090


	//   ....[32]....
        /*0410*/ 	.word	0x0000a0a0


	//   ....[33]....
        /*0414*/ 	.word	0x0000a0b0


	//   ....[34]....
        /*0418*/ 	.word	0x0000a0c0


	//   ....[35]....
        /*041c*/ 	.word	0x0000a0d0


	//   ....[36]....
        /*0420*/ 	.word	0x0000a100


	//   ....[37]....
        /*0424*/ 	.word	0x0000a130


	//   ....[38]....
        /*0428*/ 	.word	0x0000a140


	//   ....[39]....
        /*042c*/ 	.word	0x0000a150


	//   ....[40]....
        /*0430*/ 	.word	0x0000a160


	//   ....[41]....
        /*0434*/ 	.word	0x0000a170


	//   ....[42]....
        /*0438*/ 	.word	0x0000a190


	//   ....[43]....
        /*043c*/ 	.word	0x0000a1a0


	//   ....[44]....
        /*0440*/ 	.word	0x0000a1b0


	//   ....[45]....
        /*0444*/ 	.word	0x0000a1c0


	//   ....[46]....
        /*0448*/ 	.word	0x0000a1d0


	//   ....[47]....
        /*044c*/ 	.word	0x0000a1e0


	//   ....[48]....
        /*0450*/ 	.word	0x0000a1f0


	//   ....[49]....
        /*0454*/ 	.word	0x0000a200


	//   ....[50]....
        /*0458*/ 	.word	0x0000a210


	//   ....[51]....
        /*045c*/ 	.word	0x0000a360


	//   ....[52]....
        /*0460*/ 	.word	0x0000a390


	//   ....[53]....
        /*0464*/ 	.word	0x0000a470


	//   ....[54]....
        /*0468*/ 	.word	0x0000a4a0


	//   ....[55]....
        /*046c*/ 	.word	0x0000a8a0


	//   ....[56]....
        /*0470*/ 	.word	0x0000a8e0


	//   ....[57]....
        /*0474*/ 	.word	0x0000a9b0


	//   ....[58]....
        /*0478*/ 	.word	0x0000a9d0


	//   ....[59]....
        /*047c*/ 	.word	0x0000aa80


	//   ....[60]....
        /*0480*/ 	.word	0x0000aaa0


	//   ....[61]....
        /*0484*/ 	.word	0x0000ab60


	//   ....[62]....
        /*0488*/ 	.word	0x0000aba0


	//   ....[63]....
        /*048c*/ 	.word	0x0000c490


	//   ....[64]....
        /*0490*/ 	.word	0x0000c4c0


	//   ....[65]....
        /*0494*/ 	.word	0x0000c4e0


	//   ....[66]....
        /*0498*/ 	.word	0x0000c5d0


	//   ....[67]....
        /*049c*/ 	.word	0x0000c5e0


	//   ....[68]....
        /*04a0*/ 	.word	0x0000c630


	//   ....[69]....
        /*04a4*/ 	.word	0x0000c640


	//   ....[70]....
        /*04a8*/ 	.word	0x0000c650


	//   ....[71]....
        /*04ac*/ 	.word	0x0000c6a0


	//   ....[72]....
        /*04b0*/ 	.word	0x0000c6f0


	//   ....[73]....
        /*04b4*/ 	.word	0x0000cae0


	//   ....[74]....
        /*04b8*/ 	.word	0x0000cb10


	//   ....[75]....
        /*04bc*/ 	.word	0x0000cb40


	//   ....[76]....
        /*04c0*/ 	.word	0x0000cb70


	//   ....[77]....
        /*04c4*/ 	.word	0x0000cbb0


	//   ....[78]....
        /*04c8*/ 	.word	0x0000cc30


	//   ....[79]....
        /*04cc*/ 	.word	0x0000cc70


	//   ....[80]....
        /*04d0*/ 	.word	0x0000ccb0


	//   ....[81]....
        /*04d4*/ 	.word	0x0000ccd0


	//   ....[82]....
        /*04d8*/ 	.word	0x0000cd50


	//   ....[83]....
        /*04dc*/ 	.word	0x0000d4d0


	//   ....[84]....
        /*04e0*/ 	.word	0x0000d4f0


	//   ....[85]....
        /*04e4*/ 	.word	0x0000d520


	//   ....[86]....
        /*04e8*/ 	.word	0x0000d560


	//   ....[87]....
        /*04ec*/ 	.word	0x0000d5e0


	//   ....[88]....
        /*04f0*/ 	.word	0x0000d610


	//   ....[89]....
        /*04f4*/ 	.word	0x0000d690


	//   ....[90]....
        /*04f8*/ 	.word	0x0000d6b0


	//   ....[91]....
        /*04fc*/ 	.word	0x0000df20


	//   ....[92]....
        /*0500*/ 	.word	0x0000df40


	//   ....[93]....
        /*0504*/ 	.word	0x0000df60


	//   ....[94]....
        /*0508*/ 	.word	0x0000dfb0


	//   ....[95]....
        /*050c*/ 	.word	0x0000dfc0


	//   ....[96]....
        /*0510*/ 	.word	0x0000e010


	//   ....[97]....
        /*0514*/ 	.word	0x0000e020


	//   ....[98]....
        /*0518*/ 	.word	0x0000e030


	//   ....[99]....
        /*051c*/ 	.word	0x0000e080


	//   ....[100]....
        /*0520*/ 	.word	0x0000e0d0


	//   ....[101]....
        /*0524*/ 	.word	0x0000e4c0


	//   ....[102]....
        /*0528*/ 	.word	0x0000e4e0


	//   ....[103]....
        /*052c*/ 	.word	0x0000e4f0


	//   ....[104]....
        /*0530*/ 	.word	0x0000e500


	//   ....[105]....
        /*0534*/ 	.word	0x0000e520


	//   ....[106]....
        /*0538*/ 	.word	0x0000e570


	//   ....[107]....
        /*053c*/ 	.word	0x0000e590


	//   ....[108]....
        /*0540*/ 	.word	0x0000e5a0


	//   ....[109]....
        /*0544*/ 	.word	0x0000e630


	//   ....[110]....
        /*0548*/ 	.word	0x0000e650


	//   ....[111]....
        /*054c*/ 	.word	0x0000f6d0


	//   ....[112]....
        /*0550*/ 	.word	0x0000fc00


	//   ....[113]....
        /*0554*/ 	.word	0x0000fce0


	//   ....[114]....
        /*0558*/ 	.word	0x0000fda0


	//   ....[115]....
        /*055c*/ 	.word	0x0000fe30


	//   ....[116]....
        /*0560*/ 	.word	0x0000ff10


	//   ....[117]....
        /*0564*/ 	.word	0x0000ff70


	//   ....[118]....
        /*0568*/ 	.word	0x00010050


	//   ....[119]....
        /*056c*/ 	.word	0x000100b0


	//   ....[120]....
        /*0570*/ 	.word	0x00010170


	//   ....[121]....
        /*0574*/ 	.word	0x000101d0


	//   ....[122]....
        /*0578*/ 	.word	0x00010290


	//   ....[123]....
        /*057c*/ 	.word	0x00010380


	//   ....[124]....
        /*0580*/ 	.word	0x00010450


	//   ....[125]....
        /*0584*/ 	.word	0x000104c0


	//   ....[126]....
        /*0588*/ 	.word	0x000105a0


	//   ....[127]....
        /*058c*/ 	.word	0x00010660


	//   ....[128]....
        /*0590*/ 	.word	0x00010750


	//   ....[129]....
        /*0594*/ 	.word	0x00010840


	//   ....[130]....
        /*0598*/ 	.word	0x00010900


	//   ....[131]....
        /*059c*/ 	.word	0x00010960


	//   ....[132]....
        /*05a0*/ 	.word	0x00010a40


	//   ....[133]....
        /*05a4*/ 	.word	0x00010ad0


	//   ....[134]....
        /*05a8*/ 	.word	0x00010b40


	//   ....[135]....
        /*05ac*/ 	.word	0x00010bc0


	//   ....[136]....
        /*05b0*/ 	.word	0x00010c80


	//   ....[137]....
        /*05b4*/ 	.word	0x00010cf0


	//   ....[138]....
        /*05b8*/ 	.word	0x00010de0


	//   ....[139]....
        /*05bc*/ 	.word	0x00010e50


	//   ....[140]....
        /*05c0*/ 	.word	0x00010f20


	//   ....[141]....
        /*05c4*/ 	.word	0x00011060


	//   ....[142]....
        /*05c8*/ 	.word	0x00011110


	//   ....[143]....
        /*05cc*/ 	.word	0x00011170


	//   ....[144]....
        /*05d0*/ 	.word	0x00011230


	//   ....[145]....
        /*05d4*/ 	.word	0x00011290


	//   ....[146]....
        /*05d8*/ 	.word	0x00011350


	//   ....[147]....
        /*05dc*/ 	.word	0x000113b0


	//   ....[148]....
        /*05e0*/ 	.word	0x00011470


	//   ....[149]....
        /*05e4*/ 	.word	0x000114d0


	//   ....[150]....
        /*05e8*/ 	.word	0x00011590


	//   ....[151]....
        /*05ec*/ 	.word	0x00011680


	//   ....[152]....
        /*05f0*/ 	.word	0x00011720


	//   ....[153]....
        /*05f4*/ 	.word	0x00011780


	//   ....[154]....
        /*05f8*/ 	.word	0x00011840


	//   ....[155]....
        /*05fc*/ 	.word	0x000118a0


	//   ....[156]....
        /*0600*/ 	.word	0x00011960


	//   ....[157]....
        /*0604*/ 	.word	0x000119c0


	//   ....[158]....
        /*0608*/ 	.word	0x00011a80


	//   ....[159]....
        /*060c*/ 	.word	0x00011ae0


	//   ....[160]....
        /*0610*/ 	.word	0x00011bb0


	//----- nvinfo : EIATTR_REG_RECONFIG
	.align		4
.L_93:
        /*0614*/ 	.byte	0x01, 0x54
	.zero		2


	//----- nvinfo : EIATTR_SYSCALL_OFFSETS
	.align		4
        /*0618*/ 	.byte	0x04, 0x46
        /*061a*/ 	.short	(.L_95 - .L_94)


	//   ....[0]....
.L_94:
        /*061c*/ 	.word	0x00001040


	//   ....[1]....
        /*0620*/ 	.word	0x0000b960


	//   ....[2]....
        /*0624*/ 	.word	0x0000bac0


	//   ....[3]....
        /*0628*/ 	.word	0x0000bc00


	//   ....[4]....
        /*062c*/ 	.word	0x0000bd20


	//   ....[5]....
        /*0630*/ 	.word	0x0000d130


	//----- nvinfo : EIATTR_MBARRIER_INSTR_OFFSETS
	.align		4
.L_95:
        /*0634*/ 	.byte	0x04, 0x39
        /*0636*/ 	.short	(.L_97 - .L_96)


	//   ....[0]....
.L_96:
        /*0638*/ 	.word	0x00000180
        /*063c*/ 	.word	0x000000ff
        /*0640*/ 	.word	0x00029800
        /*0644*/ 	.short	0x0100
        /*0646*/ 	.byte	0x08
	.zero		1


	//   ....[1]....
        /*0648*/ 	.word	0x00000190
        /*064c*/ 	.word	0x000000ff
        /*0650*/ 	.word	0x00029820
        /*0654*/ 	.short	0x0100
        /*0656*/ 	.byte	0x08
	.zero		1


	//   ....[2]....
        /*0658*/ 	.word	0x00000280
        /*065c*/ 	.word	0x000000ff
        /*0660*/ 	.word	0x00029830
        /*0664*/ 	.short	0x0100
        /*0666*/ 	.byte	0x08
	.zero		1


	//   ....[3]....
        /*0668*/ 	.word	0x00000290
        /*066c*/ 	.word	0x000000ff
        /*0670*/ 	.word	0x00029840
        /*0674*/ 	.short	0x0100
        /*0676*/ 	.byte	0x08
	.zero		1


	//   ....[4]....
        /*0678*/ 	.word	0x000002a0
        /*067c*/ 	.word	0x000000ff
        /*0680*/ 	.word	0x00029838
        /*0684*/ 	.short	0x0100
        /*0686*/ 	.byte	0x08
	.zero		1


	//   ....[5]....
        /*0688*/ 	.word	0x000002b0
        /*068c*/ 	.word	0x000000ff
        /*0690*/ 	.word	0x00029848
        /*0694*/ 	.short	0x0100
        /*0696*/ 	.byte	0x08
	.zero		1


	//   ....[6]....
        /*0698*/ 	.word	0x000003e0
        /*069c*/ 	.word	0x000000ff
        /*06a0*/ 	.word	0x00029850
        /*06a4*/ 	.short	0x0100
        /*06a6*/ 	.byte	0x08
	.zero		1


	//   ....[7]....
        /*06a8*/ 	.word	0x000003f0
        /*06ac*/ 	.word	0x000000ff
        /*06b0*/ 	.word	0x00029860
        /*06b4*/ 	.short	0x0100
        /*06b6*/ 	.byte	0x08
	.zero		1


	//   ....[8]....
        /*06b8*/ 	.word	0x00000400
        /*06bc*/ 	.word	0x000000ff
        /*06c0*/ 	.word	0x00029858
        /*06c4*/ 	.short	0x0100
        /*06c6*/ 	.byte	0x08
	.zero		1


	//   ....[9]....
        /*06c8*/ 	.word	0x00000410
        /*06cc*/ 	.word	0x000000ff
        /*06d0*/ 	.word	0x00029868
        /*06d4*/ 	.short	0x0100
        /*06d6*/ 	.byte	0x08
	.zero		1


	//   ....[10]....
        /*06d8*/ 	.word	0x00000500
        /*06dc*/ 	.word	0x000000ff
        /*06e0*/ 	.word	0x00029870
        /*06e4*/ 	.short	0x0100
        /*06e6*/ 	.byte	0x06
	.zero		1


	//   ....[11]....
        /*06e8*/ 	.word	0x00000510
        /*06ec*/ 	.word	0x000000ff
        /*06f0*/ 	.word	0x00029880
        /*06f4*/ 	.short	0x0100
        /*06f6*/ 	.byte	0x06
	.zero		1


	//   ....[12]....
        /*06f8*/ 	.word	0x00000520
        /*06fc*/ 	.word	0x000000ff
        /*0700*/ 	.word	0x00029878
        /*0704*/ 	.short	0x0100
        /*0706*/ 	.byte	0x06
	.zero		1


	//   ....[13]....
        /*0708*/ 	.word	0x00000530
        /*070c*/ 	.word	0x000000ff
        /*0710*/ 	.word	0x00029888
        /*0714*/ 	.short	0x0100
        /*0716*/ 	.byte	0x06
	.zero		1


	//   ....[14]....
        /*0718*/ 	.word	0x00000660
        /*071c*/ 	.word	0x000000ff
        /*0720*/ 	.word	0x00029890
        /*0724*/ 	.short	0x0100
        /*0726*/ 	.byte	0x08
	.zero		1


	//   ....[15]....
        /*0728*/ 	.word	0x00000670
        /*072c*/ 	.word	0x000000ff
        /*0730*/ 	.word	0x000298a0
        /*0734*/ 	.short	0x0100
        /*0736*/ 	.byte	0x08
	.zero		1


	//   ....[16]....
        /*0738*/ 	.word	0x00000680
        /*073c*/ 	.word	0x000000ff
        /*0740*/ 	.word	0x00029898
        /*0744*/ 	.short	0x0100
        /*0746*/ 	.byte	0x08
	.zero		1


	//   ....[17]....
        /*0748*/ 	.word	0x00000690
        /*074c*/ 	.word	0x000000ff
        /*0750*/ 	.word	0x000298a8
        /*0754*/ 	.short	0x0100
        /*0756*/ 	.byte	0x08
	.zero		1


	//   ....[18]....
        /*0758*/ 	.word	0x000007e0
        /*075c*/ 	.word	0x000000ff
        /*0760*/ 	.word	0x000298b0
        /*0764*/ 	.short	0x0100
        /*0766*/ 	.byte	0x08
	.zero		1


	//   ....[19]....
        /*0768*/ 	.word	0x000007f0
        /*076c*/ 	.word	0x000000ff
        /*0770*/ 	.word	0x000298c0
        /*0774*/ 	.short	0x0100
        /*0776*/ 	.byte	0x08
	.zero		1


	//   ....[20]....
        /*0778*/ 	.word	0x00000800
        /*077c*/ 	.word	0x000000ff
        /*0780*/ 	.word	0x000298b8
        /*0784*/ 	.short	0x0100
        /*0786*/ 	.byte	0x08
	.zero		1


	//   ....[21]....
        /*0788*/ 	.word	0x00000810
        /*078c*/ 	.word	0x000000ff
        /*0790*/ 	.word	0x000298c8
        /*0794*/ 	.short	0x0100
        /*0796*/ 	.byte	0x08
	.zero		1


	//   ....[22]....
        /*0798*/ 	.word	0x000013d0
        /*079c*/ 	.word	0x000000ff
        /*07a0*/ 	.word	0x00029800
        /*07a4*/ 	.short	0x010a
        /*07a6*/ 	.byte	0x27
	.zero		1


	//   ....[23]....
        /*07a8*/ 	.word	0x00001470
        /*07ac*/ 	.word	0x00000003
        /*07b0*/ 	.word	0x00029830
        /*07b4*/ 	.short	0x010a
        /*07b6*/ 	.byte	0x3f
	.zero		1


	//   ....[24]....
        /*07b8*/ 	.word	0x000014c0
        /*07bc*/ 	.word	0x00000003
        /*07c0*/ 	.word	0x00029830
        /*07c4*/ 	.short	0x010a
        /*07c6*/ 	.byte	0x3f
	.zero		1


	//   ....[25]....
        /*07c8*/ 	.word	0x00003690
        /*07cc*/ 	.word	0x000000ff
        /*07d0*/ 	.word	0x00000000
        /*07d4*/ 	.short	0x0101
        /*07d6*/ 	.byte	0x06
	.zero		1


	//   ....[26]....
        /*07d8*/ 	.word	0x00005230
        /*07dc*/ 	.word	0x000000ff
        /*07e0*/ 	.word	0x00029830
        /*07e4*/ 	.short	0x010a
        /*07e6*/ 	.byte	0x06
	.zero		1


	//   ....[27]....
        /*07e8*/ 	.word	0x00005270
        /*07ec*/ 	.word	0x000000ff
        /*07f0*/ 	.word	0x00029830
        /*07f4*/ 	.short	0x010a
        /*07f6*/ 	.byte	0x06
	.zero		1


	//   ....[28]....
        /*07f8*/ 	.word	0x00005e90
        /*07fc*/ 	.word	0x000000ff
        /*0800*/ 	.word	0x00029850
        /*0804*/ 	.short	0x010a
        /*0806*/ 	.byte	0x06
	.zero		1


	//   ....[29]....
        /*0808*/ 	.word	0x00005ed0
        /*080c*/ 	.word	0x000000ff
        /*0810*/ 	.word	0x00029850
        /*0814*/ 	.short	0x010a
        /*0816*/ 	.byte	0x06
	.zero		1


	//   ....[30]....
        /*0818*/ 	.word	0x00006800
        /*081c*/ 	.word	0x000000ff
        /*0820*/ 	.word	0x00000000
        /*0824*/ 	.short	0x0101
        /*0826*/ 	.byte	0x06
	.zero		1


	//   ....[31]....
        /*0828*/ 	.word	0x000081a0
        /*082c*/ 	.word	0x000000ff
        /*0830*/ 	.word	0x00000000
        /*0834*/ 	.short	0x0101
        /*0836*/ 	.byte	0x06
	.zero		1


	//   ....[32]....
        /*0838*/ 	.word	0x00008850
        /*083c*/ 	.word	0x000000ff
        /*0840*/ 	.word	0x00029850
        /*0844*/ 	.short	0x010a
        /*0846*/ 	.byte	0x04
	.zero		1


	//   ....[33]....
        /*0848*/ 	.word	0x00008890
        /*084c*/ 	.word	0x000000ff
        /*0850*/ 	.word	0x00029850
        /*0854*/ 	.short	0x010a
        /*0856*/ 	.byte	0x04
	.zero		1


	//   ....[34]....
        /*0858*/ 	.word	0x000095b0
        /*085c*/ 	.word	0x000000ff
        /*0860*/ 	.word	0x00000000
        /*0864*/ 	.short	0x0101
        /*0866*/ 	.byte	0x04
	.zero		1


	//   ....[35]....
        /*0868*/ 	.word	0x0000a8c0
        /*086c*/ 	.word	0x000000ff
        /*0870*/ 	.word	0x00000000
        /*0874*/ 	.short	0x0101
        /*0876*/ 	.byte	0x27
	.zero		1


	//   ....[36]....
        /*0878*/ 	.word	0x0000c200
        /*087c*/ 	.word	0x00000000
        /*0880*/ 	.word	0x00029880
        /*0884*/ 	.short	0x010a
        /*0886*/ 	.byte	0x3f
	.zero		1


	//   ....[37]....
        /*0888*/ 	.word	0x0000c7a0
        /*088c*/ 	.word	0x00000000
        /*0890*/ 	.word	0x00029870
        /*0894*/ 	.short	0x0107
        /*0896*/ 	.byte	0x3f
	.zero		1


	//   ....[38]....
        /*0898*/ 	.word	0x0000c860
        /*089c*/ 	.word	0x00000000
        /*08a0*/ 	.word	0x00029870
        /*08a4*/ 	.short	0x0101
        /*08a6*/ 	.byte	0x3f
	.zero		1


	//   ....[39]....
        /*08a8*/ 	.word	0x0000c890
        /*08ac*/ 	.word	0x00000000
        /*08b0*/ 	.word	0x00029840
        /*08b4*/ 	.short	0x010a
        /*08b6*/ 	.byte	0x3f
	.zero		1


	//   ....[40]....
        /*08b8*/ 	.word	0x0000cf00
        /*08bc*/ 	.word	0x00000000
        /*08c0*/ 	.word	0x00029830
        /*08c4*/ 	.short	0x0107
        /*08c6*/ 	.byte	0x3f
	.zero		1


	//   ....[41]....
        /*08c8*/ 	.word	0x0000cfd0
        /*08cc*/ 	.word	0x00000000
        /*08d0*/ 	.word	0x00029830
        /*08d4*/ 	.short	0x0101
        /*08d6*/ 	.byte	0x3f
	.zero		1


	//   ....[42]....
        /*08d8*/ 	.word	0x0000d790
        /*08dc*/ 	.word	0x000000ff
        /*08e0*/ 	.word	0x00029800
        /*08e4*/ 	.short	0x0107
        /*08e6*/ 	.byte	0x29
	.zero		1


	//   ....[43]....
        /*08e8*/ 	.word	0x0000d7e0
        /*08ec*/ 	.word	0x000000ff
        /*08f0*/ 	.word	0x00029800
        /*08f4*/ 	.short	0x0101
        /*08f6*/ 	.byte	0x29
	.zero		1


	//   ....[44]....
        /*08f8*/ 	.word	0x0000d810
        /*08fc*/ 	.word	0x000000ff
        /*0900*/ 	.word	0x00029820
        /*0904*/ 	.short	0x010a
        /*0906*/ 	.byte	0x29
	.zero		1


	//   ....[45]....
        /*0908*/ 	.word	0x0000dc80
        /*090c*/ 	.word	0x00000000
        /*0910*/ 	.word	0x00029880
        /*0914*/ 	.short	0x010a
        /*0916*/ 	.byte	0x3f
	.zero		1


	//   ....[46]....
        /*0918*/ 	.word	0x0000e160
        /*091c*/ 	.word	0x00000000
        /*0920*/ 	.word	0x00029870
        /*0924*/ 	.short	0x0107
        /*0926*/ 	.byte	0x3f
	.zero		1


	//   ....[47]....
        /*0928*/ 	.word	0x0000e220
        /*092c*/ 	.word	0x00000000
        /*0930*/ 	.word	0x00029870
        /*0934*/ 	.short	0x0101
        /*0936*/ 	.byte	0x3f
	.zero		1


	//   ....[48]....
        /*0938*/ 	.word	0x0000e250
        /*093c*/ 	.word	0x00000000
        /*0940*/ 	.word	0x00029840
        /*0944*/ 	.short	0x010a
        /*0946*/ 	.byte	0x3f
	.zero		1


	//   ....[49]....
        /*0948*/ 	.word	0x0000e740
        /*094c*/ 	.word	0x00000000
        /*0950*/ 	.word	0x00029830
        /*0954*/ 	.short	0x0107
        /*0956*/ 	.byte	0x3f
	.zero		1


	//   ....[50]....
        /*0958*/ 	.word	0x0000e800
        /*095c*/ 	.word	0x00000000
        /*0960*/ 	.word	0x00029830
        /*0964*/ 	.short	0x0101
        /*0966*/ 	.byte	0x3f
	.zero		1


	//   ....[51]....
        /*0968*/ 	.word	0x0000e890
        /*096c*/ 	.word	0x00000000
        /*0970*/ 	.word	0x00029870
        /*0974*/ 	.short	0x010a
        /*0976*/ 	.byte	0x3f
	.zero		1


	//   ....[52]....
        /*0978*/ 	.word	0x0000e920
        /*097c*/ 	.word	0x00000000
        /*0980*/ 	.word	0x00029860
        /*0984*/ 	.short	0x010a
        /*0986*/ 	.byte	0x3f
	.zero		1


	//   ....[53]....
        /*0988*/ 	.word	0x0000ee30
        /*098c*/ 	.word	0x00000000
        /*0990*/ 	.word	0x00029850
        /*0994*/ 	.short	0x0101
        /*0996*/ 	.byte	0x3f
	.zero		1


	//   ....[54]....
        /*0998*/ 	.word	0x0000eec0
        /*099c*/ 	.word	0x00000000
        /*09a0*/ 	.word	0x00000000
        /*09a4*/ 	.short	0x0101
        /*09a6*/ 	.byte	0x3f
	.zero		1


	//   ....[55]....
        /*09a8*/ 	.word	0x0000ef60
        /*09ac*/ 	.word	0x00000003
        /*09b0*/ 	.word	0x00029870
        /*09b4*/ 	.short	0x010a
        /*09b6*/ 	.byte	0x3f
	.zero		1


	//   ....[56]....
        /*09b8*/ 	.word	0x0000eff0
        /*09bc*/ 	.word	0x00000003
        /*09c0*/ 	.word	0x00029860
        /*09c4*/ 	.short	0x010a
        /*09c6*/ 	.byte	0x3f
	.zero		1


	//   ....[57]....
        /*09c8*/ 	.word	0x0000f500
        /*09cc*/ 	.word	0x00000003
        /*09d0*/ 	.word	0x00029850
        /*09d4*/ 	.short	0x0101
        /*09d6*/ 	.byte	0x3f
	.zero		1


	//   ....[58]....
        /*09d8*/ 	.word	0x0000f5f0
        /*09dc*/ 	.word	0x00000003
        /*09e0*/ 	.word	0x00000000
        /*09e4*/ 	.short	0x0101
        /*09e6*/ 	.byte	0x3f
	.zero		1


	//   ....[59]....
        /*09e8*/ 	.word	0x0000f680
        /*09ec*/ 	.word	0x00000004
        /*09f0*/ 	.word	0x00029820
        /*09f4*/ 	.short	0x010a
        /*09f6*/ 	.byte	0x3f
	.zero		1


	//   ....[60]....
        /*09f8*/ 	.word	0x0000f7b0
        /*09fc*/ 	.word	0x00000003
        /*0a00*/ 	.word	0x00029840
        /*0a04*/ 	.short	0x010a
        /*0a06*/ 	.byte	0x3f
	.zero		1


	//   ....[61]....
        /*0a08*/ 	.word	0x0000f850
        /*0a0c*/ 	.word	0x00000013
        /*0a10*/ 	.word	0x00029840
        /*0a14*/ 	.short	0x010a
        /*0a16*/ 	.byte	0x3f
	.zero		1


	//   ....[62]....
        /*0a18*/ 	.word	0x0000f890
        /*0a1c*/ 	.word	0x00000003
        /*0a20*/ 	.word	0x00029860
        /*0a24*/ 	.short	0x010a
        /*0a26*/ 	.byte	0x3f
	.zero		1


	//   ....[63]....
        /*0a28*/ 	.word	0x0000f8d0
        /*0a2c*/ 	.word	0x00000013
        /*0a30*/ 	.word	0x00029860
        /*0a34*/ 	.short	0x010a
        /*0a36*/ 	.byte	0x3f
	.zero		1


	//   ....[64]....
        /*0a38*/ 	.word	0x0000f910
        /*0a3c*/ 	.word	0x00000003
        /*0a40*/ 	.word	0x00029880
        /*0a44*/ 	.short	0x010a
        /*0a46*/ 	.byte	0x3f
	.zero		1


	//   ....[65]....
        /*0a48*/ 	.word	0x0000f950
        /*0a4c*/ 	.word	0x00000013
        /*0a50*/ 	.word	0x00029880
        /*0a54*/ 	.short	0x010a
        /*0a56*/ 	.byte	0x3f
	.zero		1


	//   ....[66]....
        /*0a58*/ 	.word	0x0000f9c0
        /*0a5c*/ 	.word	0x00000003
        /*0a60*/ 	.word	0x00029800
        /*0a64*/ 	.short	0x010a
        /*0a66*/ 	.byte	0x3f
	.zero		1


	//   ....[67]....
        /*0a68*/ 	.word	0x0000fa10
        /*0a6c*/ 	.word	0x00000003
        /*0a70*/ 	.word	0x00029830
        /*0a74*/ 	.short	0x010a
        /*0a76*/ 	.byte	0x3f
	.zero		1


	//   ....[68]....
        /*0a78*/ 	.word	0x0000fa70
        /*0a7c*/ 	.word	0x00000008
        /*0a80*/ 	.word	0x00029830
        /*0a84*/ 	.short	0x010a
        /*0a86*/ 	.byte	0x3f
	.zero		1


	//   ....[69]....
        /*0a88*/ 	.word	0x0000fad0
        /*0a8c*/ 	.word	0x00000008
        /*0a90*/ 	.word	0x00029850
        /*0a94*/ 	.short	0x010a
        /*0a96*/ 	.byte	0x3f
	.zero		1


	//   ....[70]....
        /*0a98*/ 	.word	0x0000fb30
        /*0a9c*/ 	.word	0x00000003
        /*0aa0*/ 	.word	0x00029850
        /*0aa4*/ 	.short	0x010a
        /*0aa6*/ 	.byte	0x3f
	.zero		1


	//   ....[71]....
        /*0aa8*/ 	.word	0x0000fc30
        /*0aac*/ 	.word	0x00000000
        /*0ab0*/ 	.word	0x00029880
        /*0ab4*/ 	.short	0x010a
        /*0ab6*/ 	.byte	0x3f
	.zero		1


	//   ....[72]....
        /*0ab8*/ 	.word	0x000102d0
        /*0abc*/ 	.word	0x00000000
        /*0ac0*/ 	.word	0x00029840
        /*0ac4*/ 	.short	0x010a
        /*0ac6*/ 	.byte	0x3f
	.zero		1


	//   ....[73]....
        /*0ac8*/ 	.word	0x00010f60
        /*0acc*/ 	.word	0x00000003
        /*0ad0*/ 	.word	0x00029820
        /*0ad4*/ 	.short	0x010a
        /*0ad6*/ 	.byte	0x3f
	.zero		1


	//   ....[74]....
        /*0ad8*/ 	.word	0x00010fb0
        /*0adc*/ 	.word	0x00000000
        /*0ae0*/ 	.word	0x00029880
        /*0ae4*/ 	.short	0x010a
        /*0ae6*/ 	.byte	0x3f
	.zero		1


	//   ....[75]....
        /*0ae8*/ 	.word	0x000115d0
        /*0aec*/ 	.word	0x00000000
        /*0af0*/ 	.word	0x00029840
        /*0af4*/ 	.short	0x010a
        /*0af6*/ 	.byte	0x3f
	.zero		1


	//   ....[76]....
        /*0af8*/ 	.word	0x00011be0
        /*0afc*/ 	.word	0x00000000
        /*0b00*/ 	.word	0x00029870
        /*0b04*/ 	.short	0x010a
        /*0b06*/ 	.byte	0x3f
	.zero		1


	//   ....[77]....
        /*0b08*/ 	.word	0x00011c30
        /*0b0c*/ 	.word	0x00000000
        /*0b10*/ 	.word	0x00029860
        /*0b14*/ 	.short	0x010a
        /*0b16*/ 	.byte	0x3f
	.zero		1


	//   ....[78]....
        /*0b18*/ 	.word	0x00011c80
        /*0b1c*/ 	.word	0x00000003
        /*0b20*/ 	.word	0x00029870
        /*0b24*/ 	.short	0x010a
        /*0b26*/ 	.byte	0x3f
	.zero		1


	//   ....[79]....
        /*0b28*/ 	.word	0x00011cd0
        /*0b2c*/ 	.word	0x00000003
        /*0b30*/ 	.word	0x00029860
        /*0b34*/ 	.short	0x010a
        /*0b36*/ 	.byte	0x3f
	.zero		1


	//   ....[80]....
        /*0b38*/ 	.word	0x00011d20
        /*0b3c*/ 	.word	0x00000004
        /*0b40*/ 	.word	0x00029820
        /*0b44*/ 	.short	0x010a
        /*0b46*/ 	.byte	0x3f
	.zero		1


	//   ....[81]....
        /*0b48*/ 	.word	0x00011d70
        /*0b4c*/ 	.word	0x00000003
        /*0b50*/ 	.word	0x00029840
        /*0b54*/ 	.short	0x010a
        /*0b56*/ 	.byte	0x3f
	.zero		1


	//   ....[82]....
        /*0b58*/ 	.word	0x00011dc0
        /*0b5c*/ 	.word	0x00000013
        /*0b60*/ 	.word	0x00029840
        /*0b64*/ 	.short	0x010a
        /*0b66*/ 	.byte	0x3f
	.zero		1


	//   ....[83]....
        /*0b68*/ 	.word	0x00011e10
        /*0b6c*/ 	.word	0x00000003
        /*0b70*/ 	.word	0x00029860
        /*0b74*/ 	.short	0x010a
        /*0b76*/ 	.byte	0x3f
	.zero		1


	//   ....[84]....
        /*0b78*/ 	.word	0x00011e60
        /*0b7c*/ 	.word	0x00000013
        /*0b80*/ 	.word	0x00029860
        /*0b84*/ 	.short	0x010a
        /*0b86*/ 	.byte	0x3f
	.zero		1


	//   ....[85]....
        /*0b88*/ 	.word	0x00011eb0
        /*0b8c*/ 	.word	0x00000003
        /*0b90*/ 	.word	0x00029880
        /*0b94*/ 	.short	0x010a
        /*0b96*/ 	.byte	0x3f
	.zero		1


	//----- nvinfo : EIATTR_NUM_MBARRIERS
	.align		4
.L_97:
        /*0b98*/ 	.byte	0x03, 0x38
        /*0b9a*/ 	.short	0x0016


	//----- nvinfo : EIATTR_EXIT_INSTR_OFFSETS
	.align		4
        /*0b9c*/ 	.byte	0x04, 0x1c
        /*0b9e*/ 	.short	(.L_99 - .L_98)


	//   ....[0]....
.L_98:
        /*0ba0*/ 	.word	0x00000970


	//   ....[1]....
        /*0ba4*/ 	.word	0x0000ac80


	//   ....[2]....
        /*0ba8*/ 	.word	0x0000f6f0


	//   ....[3]....
        /*0bac*/ 	.word	0x0000f9a0


	//----- nvinfo : EIATTR_MAX_THREADS
	.align		4
.L_99:
        /*0bb0*/ 	.byte	0x04, 0x05
        /*0bb2*/ 	.short	(.L_101 - .L_100)
.L_100:
        /*0bb4*/ 	.word	0x00000180
        /*0bb8*/ 	.word	0x00000001
        /*0bbc*/ 	.word	0x00000001


	//----- nvinfo : EIATTR_CRS_STACK_SIZE
	.align		4
.L_101:
        /*0bc0*/ 	.byte	0x04, 0x1e
        /*0bc2*/ 	.short	(.L_103 - .L_102)
.L_102:
        /*0bc4*/ 	.word	0x00000000


	//----- nvinfo : EIATTR_CBANK_PARAM_SIZE
	.align		4
.L_103:
        /*0bc8*/ 	.byte	0x03, 0x19
        /*0bca*/ 	.short	0x0a70


	//----- nvinfo : EIATTR_PARAM_CBANK
	.align		4
        /*0bcc*/ 	.byte	0x04, 0x0a
        /*0bce*/ 	.short	(.L_105 - .L_104)
	.align		4
.L_104:
        /*0bd0*/ 	.word	index@(.nv.constant0._ZN7cutlass13device_kernelIN5flash11enable_sm90INS1_16FlashAttnFwdSm90INS1_25CollectiveMainloopFwdSm90ILi2EN4cute5tupleIJNS5_1CILi1EEES8_S8_EEENS6_IJNS7_ILi128EEENS7_ILi160EEENS7_ILi192EEEEEELi128ENS_12float_e4m3_tEfNS_4arch4Sm90ELb0ELb0ELb1ELb0ELb1ELb0ELb0ELb1ELb1ELb1ELb0ELb0EEENS1_21CollectiveEpilogueFwdINS6_IJSA_SA_SB_EEES9_NS_10bfloat16_tESG_Li256ELb0ELb1ELb0ELb1EEENS1_29StaticPersistentTileSchedulerILb0EEEEEEEEEvNT_6ParamsE)
        /*0bd4*/ 	.short	0x0210
        /*0bd6*/ 	.short	0x0a70


	//----- nvinfo : EIATTR_SW_WAR
	.align		4
.L_105:
        /*0bd8*/ 	.byte	0x04, 0x36
        /*0bda*/ 	.short	(.L_107 - .L_106)
.L_106:
        /*0bdc*/ 	.word	0x00000008
.L_107:


//--------------------- .nv.info._ZN7cutlass13device_kernelIN5flash11enable_sm90INS1_16FlashAttnFwdSm90INS1_25CollectiveMainloopFwdSm90ILi2EN4cute5tupleIJNS5_1CILi1EEES8_S8_EEENS6_IJNS7_ILi128EEENS7_ILi160EEENS7_ILi192EEEEEELi128ENS_12float_e4m3_tEfNS_4arch4Sm90ELb0ELb0ELb1ELb1ELb1ELb0ELb0ELb1ELb1ELb1ELb0ELb0EEENS1_21CollectiveEpilogueFwdINS6_IJSA_SA_SB_EEES9_NS_10bfloat16_tESG_Li256ELb1ELb1ELb0ELb1EEENS1_36VarlenDynamicPersistentTileSchedulerILi128ELi160ELi256ELi128ELb0ELb1ELb1ELb0ELb1ELb1EEEEEEEEEvNT_6ParamsE --------------------------
	.section	.nv.info._ZN7cutlass13device_kernelIN5flash11enable_sm90INS1_16FlashAttnFwdSm90INS1_25CollectiveMainloopFwdSm90ILi2EN4cute5tupleIJNS5_1CILi1EEES8_S8_EEENS6_IJNS7_ILi128EEENS7_ILi160EEENS7_ILi192EEEEEELi128ENS_12float_e4m3_tEfNS_4arch4Sm90ELb0ELb0ELb1ELb1ELb1ELb0ELb0ELb1ELb1ELb1ELb0ELb0EEENS1_21CollectiveEpilogueFwdINS6_IJSA_SA_SB_EEES9_NS_10bfloat16_tESG_Li256ELb1ELb1ELb0ELb1EEENS1_36VarlenDynamicPersistentTileSchedulerILi128ELi160ELi256ELi128ELb0ELb1ELb1ELb0ELb1ELb1EEEEEEEEEvNT_6ParamsE,"",@"SHT_CUDA_INFO"
	.sectionflags	@""
	.align	4


	//----- nvinfo : EIATTR_CUDA_API_VERSION
	.align		4
        /*0000*/ 	.byte	0x04, 0x37
        /*0002*/ 	.short	(.L_109 - .L_108)
.L_108:
        /*0004*/ 	.word	0x00000082


	//----- nvinfo : EIATTR_KPARAM_INFO
	.align		4
.L_109:
        /*0008*/ 	.byte	0x04, 0x17
        /*000a*/ 	.short	(.L_111 - .L_110)
.L_110:
        /*000c*/ 	.word	0x00000000
        /*0010*/ 	.short	0x0000
        /*0012*/ 	.short	0x0070
        /*0014*/ 	.byte	0x00, 0xf0, 0x01, 0x2a


	//----- nvinfo : EIATTR_SPARSE_MMA_MASK
	.align		4
.L_111:
        /*0018*/ 	.byte	0x03, 0x50
        /*001a*/ 	.short	0x0000


	//----- nvinfo : EIATTR_MAXREG_COUNT
	.align		4
        /*001c*/ 	.byte	0x03, 0x1b
        /*001e*/ 	.short	0x00a8


	//----- nvinfo : EIATTR_NUM_BARRIERS
	.align		4
        /*0020*/ 	.byte	0x02, 0x4c
        /*0022*/ 	.byte	0x10
	.zero		1


	//----- nvinfo : EIATTR_EXTERNS
	.align		4
        /*0024*/ 	.byte	0x04, 0x0f
        /*0026*/ 	.short	(.L_113 - .L_112)


	//   ....[0]....
	.align		4
.L_112:
        /*0028*/ 	.word	index@(__assertfail)


	//----- nvinfo : EIATTR_ANNOTATIONS
	.align		4
.L_113:
        /*002c*/ 	.byte	0x04, 0x55
        /*002e*/ 	.short	(.L_115 - .L_114)


	//   ....[0]....
.L_114:
        /* <DEDUP_REMOVED lines=14> */
        /*0104*/ 	.byte	0x60, 0x21, 0x01, 0x00


	//----- nvinfo : EIATTR_MERCURY_ISA_VERSION
	.align		4
.L_115:
        /*0108*/ 	.byte	0x03, 0x5f
        /*010a*/ 	.short	0x0101


	//----- nvinfo : EIATTR_UNUSED_LOAD_BYTE_OFFSET
	.align		4
        /*010c*/ 	.byte	0x04, 0x44
        /*010e*/ 	.short	(.L_117 - .L_116)


	//   ....[0]....
.L_116:
        /*0110*/ 	.word	0x00000980
        /*0114*/ 	.word	0x0000fff0


	//   ....[1]....
        /*0118*/ 	.word	0x00009870
        /*011c*/ 	.word	0x0000fff0


	//----- nvinfo : EIATTR_INT_WARP_WIDE_INSTR_OFFSETS
	.align		4
.L_117:
        /*0120*/ 	.byte	0x04, 0x31
        /*0122*/ 	.short	(.L_119 - .L_118)


	//   ....[0]....
.L_118:
        /*0124*/ 	.word	0x000000c0


	//   ....[1]....
        /*0128*/ 	.word	0x000000d0


	//   ....[2]....
        /*012c*/ 	.word	0x00000170


	//   ....[3]....
        /*0130*/ 	.word	0x0000d320


	//   ....[4]....
        /*0134*/ 	.word	0x0000d3b0


	//   ....[5]....
        /*0138*/ 	.word	0x00011040


	//   ....[6]....
        /*013c*/ 	.word	0x000110d0


	//----- nvinfo : EIATTR_COOP_GROUP_MASK_REGIDS
	.align		4
.L_119:
        /*0140*/ 	.byte	0x04, 0x29
        /*0142*/ 	.short	(.L_121 - .L_120)


	//   ....[0]....
.L_120:
        /*0144*/ 	.word	0xffffffff


	//   ....[1]....
        /*0148*/ 	.word	0xffffffff


	//   ....[2]....
        /*014c*/ 	.word	0xffffffff


	//   ....[3]....
        /*0150*/ 	.word	0xffffffff


	//   ....[4]....
        /*0154*/ 	.word	0xffffffff


	//   ....[5]....
        /*0158*/ 	.word	0xffffffff


	//   ....[6]....
        /*015c*/ 	.word	0xffffffff


	//   ....[7]....
        /*0160*/ 	.word	0xffffffff


	//   ....[8]....
        /*0164*/ 	.word	0xffffffff


	//   ....[9]....
        /*0168*/ 	.word	0xffffffff


	//   ....[10]....
        /*016c*/ 	.word	0xffffffff


	//   ....[11]....
        /*0170*/ 	.word	0xffffffff


	//   ....[12]....
        /*0174*/ 	.word	0xffffffff


	//   ....[13]....
        /*0178*/ 	.word	0xffffffff


	//   ....[14]....
        /*017c*/ 	.word	0xffffffff


	//   ....[15]....
        /*0180*/ 	.word	0xffffffff


	//   ....[16]....
        /*0184*/ 	.word	0xffffffff


	//   ....[17]....
        /*0188*/ 	.word	0xffffffff


	//   ....[18]....
        /*018c*/ 	.word	0xffffffff


	//   ....[19]....
        /*0190*/ 	.word	0xffffffff


	//   ....[20]....
        /*0194*/ 	.word	0xffffffff


	//   ....[21]....
        /*0198*/ 	.word	0xffffffff


	//   ....[22]....
        /*019c*/ 	.word	0xffffffff


	//   ....[23]....
        /*01a0*/ 	.word	0xffffffff


	//   ....[24]....
        /*01a4*/ 	.word	0xffffffff


	//   ....[25]....
        /*01a8*/ 	.word	0xffffffff


	//   ....[26]....
        /*01ac*/ 	.word	0xffffffff


	//   ....[27]....
        /*01b0*/ 	.word	0xffffffff


	//   ....[28]....
        /*01b4*/ 	.word	0xffffffff


	//   ....[29]....
        /*01b8*/ 	.word	0xffffffff


	//   ....[30]....
        /*01bc*/ 	.word	0xffffffff


	//   ....[31]....
        /*01c0*/ 	.word	0xffffffff


	//   ....[32]....
        /*01c4*/ 	.word	0xffffffff


	//   ....[33]....
        /*01c8*/ 	.word	0xffffffff


	//   ....[34]....
        /*01cc*/ 	.word	0xffffffff


	//   ....[35]....
        /*01d0*/ 	.word	0xffffffff


	//   ....[36]....
        /*01d4*/ 	.word	0xffffffff


	//   ....[37]....
        /*01d8*/ 	.word	0xffffffff


	//   ....[38]....
        /*01dc*/ 	.word	0xffffffff


	//   ....[39]....
        /*01e0*/ 	.word	0xffffffff


	//   ....[40]....
        /*01e4*/ 	.word	0xffffffff


	//   ....[41]....
        /*01e8*/ 	.word	0xffffffff


	//   ....[42]....
        /*01ec*/ 	.word	0xffffffff


	//   ....[43]....
        /*01f0*/ 	.word	0xffffffff


	//   ....[44]....
        /*01f4*/ 	.word	0xffffffff


	//   ....[45]....
        /*01f8*/ 	.word	0xffffffff


	//   ....[46]....
        /*01fc*/ 	.word	0xffffffff


	//   ....[47]....
        /*0200*/ 	.word	0xffffffff


	//   ....[48]....
        /*0204*/ 	.word	0xffffffff


	//   ....[49]....
        /*0208*/ 	.word	0xffffffff


	//   ....[50]....
        /*020c*/ 	.word	0xffffffff


	//   ....[51]....
        /*0210*/ 	.word	0xffffffff


	//   ....[52]....
        /*0214*/ 	.word	0xffffffff


	//   ....[53]....
        /*0218*/ 	.word	0xffffffff


	//   ....[54]....
        /*021c*/ 	.word	0xffffffff


	//   ....[55]....
        /*0220*/ 	.word	0xffffffff


	//   ....[56]....
        /*0224*/ 	.word	0xffffffff


	//   ....[57]....
        /*0228*/ 	.word	0xffffffff


	//   ....[58]....
        /*022c*/ 	.word	0xffffffff


	//   ....[59]....
        /*0230*/ 	.word	0xffffffff


	//   ....[60]....
        /*0234*/ 	.word	0xffffffff


	//   ....[61]....
        /*0238*/ 	.word	0xffffffff


	//   ....[62]....
        /*023c*/ 	.word	0xffffffff


	//   ....[63]....
        /*0240*/ 	.word	0xffffffff


	//   ....[64]....
        /*0244*/ 	.word	0xffffffff


	//   ....[65]....
        /*0248*/ 	.word	0xffffffff


	//   ....[66]....
        /*024c*/ 	.word	0xffffffff


	//   ....[67]....
        /*0250*/ 	.word	0xffffffff


	//   ....[68]....
        /*0254*/ 	.word	0xffffffff


	//   ....[69]....
        /*0258*/ 	.word	0xffffffff


	//   ....[70]....
        /*025c*/ 	.word	0xffffffff


	//   ....[71]....
        /*0260*/ 	.word	0xffffffff


	//   ....[72]....
        /*0264*/ 	.word	0xffffffff


	//   ....[73]....
        /*0268*/ 	.word	0xffffffff


	//   ....[74]....
        /*026c*/ 	.word	0xffffffff


	//   ....[75]....
        /*0270*/ 	.word	0xffffffff


	//   ....[76]....
        /*0274*/ 	.word	0xffffffff


	//   ....[77]....
        /*0278*/ 	.word	0xffffffff


	//   ....[78]....
        /*027c*/ 	.word	0xffffffff


	//   ....[79]....
        /*0280*/ 	.word	0xffffffff


	//   ....[80]....
        /*0284*/ 	.word	0xffffffff


	//   ....[81]....
        /*0288*/ 	.word	0xffffffff


	//   ....[82]....
        /*028c*/ 	.word	0xffffffff


	//   ....[83]....
        /*0290*/ 	.word	0xffffffff


	//   ....[84]....
        /*0294*/ 	.word	0xffffffff


	//   ....[85]....
        /*0298*/ 	.word	0xffffffff


	//   ....[86]....
        /*029c*/ 	.word	0xffffffff


	//   ....[87]....
        /*02a0*/ 	.word	0xffffffff


	//   ....[88]....
        /*02a4*/ 	.word	0xffffffff


	//   ....[89]....
        /*02a8*/ 	.word	0xffffffff


	//   ....[90]....
        /*02ac*/ 	.word	0xffffffff


	//   ....[91]....
        /*02b0*/ 	.word	0xffffffff


	//   ....[92]....
        /*02b4*/ 	.word	0xffffffff


	//   ....[93]....
        /*02b8*/ 	.word	0xffffffff


	//   ....[94]....
        /*02bc*/ 	.word	0xffffffff


	//   ....[95]....
        /*02c0*/ 	.word	0xffffffff


	//   ....[96]....
        /*02c4*/ 	.word	0xffffffff


	//   ....[97]....
        /*02c8*/ 	.word	0xffffffff


	//   ....[98]....
        /*02cc*/ 	.word	0xffffffff


	//   ....[99]....
        /*02d0*/ 	.word	0xffffffff


	//   ....[100]....
        /*02d4*/ 	.word	0xffffffff


	//   ....[101]....
        /*02d8*/ 	.word	0xffffffff


	//   ....[102]....
        /*02dc*/ 	.word	0xffffffff


	//   ....[103]....
        /*02e0*/ 	.word	0xffffffff


	//   ....[104]....
        /*02e4*/ 	.word	0xffffffff


	//   ....[105]....
        /*02e8*/ 	.word	0xffffffff


	//   ....[106]....
        /*02ec*/ 	.word	0xffffffff


	//   ....[107]....
        /*02f0*/ 	.word	0xffffffff


	//   ....[108]....
        /*02f4*/ 	.word	0xffffffff


	//   ....[109]....
        /*02f8*/ 	.word	0xffffffff


	//   ....[110]....
        /*02fc*/ 	.word	0xffffffff


	//   ....[111]....
        /*0300*/ 	.word	0xffffffff


	//   ....[112]....
        /*0304*/ 	.word	0xffffffff


	//   ....[113]....
        /*0308*/ 	.word	0xffffffff


	//   ....[114]....
        /*030c*/ 	.word	0xffffffff


	//   ....[115]....
        /*0310*/ 	.word	0xffffffff


	//   ....[116]....
        /*0314*/ 	.word	0xffffffff


	//   ....[117]....
        /*0318*/ 	.word	0xffffffff


	//   ....[118]....
        /*031c*/ 	.word	0xffffffff


	//   ....[119]....
        /*0320*/ 	.word	0xffffffff


	//   ....[120]....
        /*0324*/ 	.word	0xffffffff


	//   ....[121]....
        /*0328*/ 	.word	0xffffffff


	//   ....[122]....
        /*032c*/ 	.word	0xffffffff


	//   ....[123]....
        /*0330*/ 	.word	0xffffffff


	//   ....[124]....
        /*0334*/ 	.word	0xffffffff


	//   ....[125]....
        /*0338*/ 	.word	0xffffffff


	//   ....[126]....
        /*033c*/ 	.word	0xffffffff


	//   ....[127]....
        /*0340*/ 	.word	0xffffffff


	//   ....[128]....
        /*0344*/ 	.word	0xffffffff


	//   ....[129]....
        /*0348*/ 	.word	0xffffffff


	//   ....[130]....
        /*034c*/ 	.word	0xffffffff


	//   ....[131]....
        /*0350*/ 	.word	0xffffffff


	//   ....[132]....
        /*0354*/ 	.word	0xffffffff


	//   ....[133]....
        /*0358*/ 	.word	0xffffffff


	//   ....[134]....
        /*035c*/ 	.word	0xffffffff


	//   ....[135]....
        /*0360*/ 	.word	0xffffffff


	//   ....[136]....
        /*0364*/ 	.word	0xffffffff


	//   ....[137]....
        /*0368*/ 	.word	0xffffffff


	//   ....[138]....
        /*036c*/ 	.word	0xffffffff


	//   ....[139]....
        /*0370*/ 	.word	0xffffffff


	//   ....[140]....
        /*0374*/ 	.word	0xffffffff


	//   ....[141]....
        /*0378*/ 	.word	0xffffffff


	//   ....[142]....
        /*037c*/ 	.word	0xffffffff


	//   ....[143]....
        /*0380*/ 	.word	0xffffffff


	//   ....[144]....
        /*0384*/ 	.word	0xffffffff


	//   ....[145]....
        /*0388*/ 	.word	0xffffffff


	//   ....[146]....
        /*038c*/ 	.word	0xffffffff


	//   ....[147]....
        /*0390*/ 	.word	0xffffffff


	//   ....[148]....
        /*0394*/ 	.word	0xffffffff


	//   ....[149]....
        /*0398*/ 	.word	0xffffffff


	//   ....[150]....
        /*039c*/ 	.word	0xffffffff


	//   ....[151]....
        /*03a0*/ 	.word	0xffffffff


	//   ....[152]....
        /*03a4*/ 	.word	0xffffffff


	//   ....[153]....
        /*03a8*/ 	.word	0x0500000f


	//   ....[154]....
        /*03ac*/ 	.word	0x0500000f


	//   ....[155]....
        /*03b0*/ 	.word	0x0500000f


	//   ....[156]....
        /*03b4*/ 	.word	0x0500000f


	//   ....[157]....
        /*03b8*/ 	.word	0x0500000f


	//   ....[158]....
        /*03bc*/ 	.word	0x0500000f


	//   ....[159]....
        /*03c0*/ 	.word	0x0500000f


	//   ....[160]....
        /*03c4*/ 	.word	0x0500000f


	//   ....[161]....
        /*03c8*/ 	.word	0x0500000f


	//   ....[162]....
        /*03cc*/ 	.word	0x0500000f


	//   ....[163]....
        /*03d0*/ 	.word	0x0500000f


	//   ....[164]....
        /*03d4*/ 	.word	0x0500000f


	//   ....[165]....
        /*03d8*/ 	.word	0x0500000f


	//   ....[166]....
        /*03dc*/ 	.word	0x0500000f


	//   ....[167]....
        /*03e0*/ 	.word	0x0500000f


	//   ....[168]....
        /*03e4*/ 	.word	0x0500000f


	//   ....[169]....
        /*03e8*/ 	.word	0x0500000f


	//   ....[170]....
        /*03ec*/ 	.word	0x0500000f


	//   ....[171]....
        /*03f0*/ 	.word	0x0500000f


	//   ....[172]....
        /*03f4*/ 	.word	0x0500000f


	//   ....[173]....
        /*03f8*/ 	.word	0x0500000f


	//   ....[174]....
        /*03fc*/ 	.word	0x0500000f


	//   ....[175]....
        /*0400*/ 	.word	0x0500000f


	//   ....[176]....
        /*0404*/ 	.word	0x0500000f


	//   ....[177]....
        /*0408*/ 	.word	0x0500000f


	//   ....[178]....
        /*040c*/ 	.word	0x0500000f


	//   ....[179]....
        /*0410*/ 	.word	0x0500000f


	//   ....[180]....
        /*0414*/ 	.word	0x0500000f


	//   ....[181]....
        /*0418*/ 	.word	0x0500000f


	//   ....[182]....
        /*041c*/ 	.word	0x0500000f


	//   ....[183]....
        /*0420*/ 	.word	0x0500000f


	//   ....[184]....
        /*0424*/ 	.word	0x0500000f


	//   ....[185]....
        /*0428*/ 	.word	0x0500000f


	//   ....[186]....
        /*042c*/ 	.word	0x0500000f


	//   ....[187]....
        /*0430*/ 	.word	0x0500000f


	//   ....[188]....
        /*0434*/ 	.word	0x0500000f


	//   ....[189]....
        /*0438*/ 	.word	0x0500000f


	//   ....[190]....
        /*043c*/ 	.word	0x0500000f


	//   ....[191]....
        /*0440*/ 	.word	0x0500000f


	//   ....[192]....
        /*0444*/ 	.word	0x0500000f


	//   ....[193]....
        /*0448*/ 	.word	0x0500000f


	//   ....[194]....
        /*044c*/ 	.word	0x0500000f


	//   ....[195]....
        /*0450*/ 	.word	0x0500000f


	//   ....[196]....
        /*0454*/ 	.word	0x0500000f


	//   ....[197]....
        /*0458*/ 	.word	0x0500000f


	//   ....[198]....
        /*045c*/ 	.word	0x0500000f


	//   ....[199]....
        /*0460*/ 	.word	0x0500000f


	//   ....[200]....
        /*0464*/ 	.word	0x0500000f


	//   ....[201]....
        /*0468*/ 	.word	0x0500000f


	//   ....[202]....
        /*046c*/ 	.word	0x0500000f


	//----- nvinfo : EIATTR_COOP_GROUP_INSTR_OFFSETS
	.align		4
.L_121:
        /*0470*/ 	.byte	0x04, 0x28
        /*0472*/ 	.short	(.L_123 - .L_122)


	//   ....[0]....
.L_122:
        /*0474*/ 	.word	0x00000080


	//   ....[1]....
        /*0478*/ 	.word	0x00000090


	//   ....[2]....
        /*047c*/ 	.word	0x000002d0


	//   ....[3]....
        /*0480*/ 	.word	0x00000430


	//   ....[4]....
        /*0484*/ 	.word	0x00000550


	//   ....[5]....
        /*0488*/ 	.word	0x000006b0


	//   ....[6]....
        /*048c*/ 	.word	0x00001360


	//   ....[7]....
        /*0490*/ 	.word	0x00003aa0


	//   ....[8]....
        /*0494*/ 	.word	0x00003ae0


	//   ....[9]....
        /*0498*/ 	.word	0x00004120


	//   ....[10]....
        /*049c*/ 	.word	0x000041b0


	//   ....[11]....
        /*04a0*/ 	.word	0x00007570


	//   ....[12]....
        /*04a4*/ 	.word	0x000075a0


	//   ....[13]....
        /*04a8*/ 	.word	0x000075d0


	//   ....[14]....
        /*04ac*/ 	.word	0x000075e0


	//   ....[15]....
        /*04b0*/ 	.word	0x000090f0


	//   ....[16]....
        /*04b4*/ 	.word	0x00009100


	//   ....[17]....
        /*04b8*/ 	.word	0x00009180


	//   ....[18]....
        /*04bc*/ 	.word	0x00009190


	//   ....[19]....
        /*04c0*/ 	.word	0x0000a100


	//   ....[20]....
        /*04c4*/ 	.word	0x0000a110


	//   ....[21]....
        /*04c8*/ 	.word	0x0000a120


	//   ....[22]....
        /*04cc*/ 	.word	0x0000a130


	//   ....[23]....
        /*04d0*/ 	.word	0x0000a140


	//   ....[24]....
        /*04d4*/ 	.word	0x0000a150


	//   ....[25]....
        /*04d8*/ 	.word	0x0000a160


	//   ....[26]....
        /*04dc*/ 	.word	0x0000a170


	//   ....[27]....
        /*04e0*/ 	.word	0x0000a1a0


	//   ....[28]....
        /*04e4*/ 	.word	0x0000a1b0


	//   ....[29]....
        /*04e8*/ 	.word	0x0000a1e0


	//   ....[30]....
        /*04ec*/ 	.word	0x0000a1f0


	//   ....[31]....
        /*04f0*/ 	.word	0x0000a230


	//   ....[32]....
        /*04f4*/ 	.word	0x0000a240


	//   ....[33]....
        /*04f8*/ 	.word	0x0000a270


	//   ....[34]....
        /*04fc*/ 	.word	0x0000a280


	//   ....[35]....
        /*0500*/ 	.word	0x0000a2b0


	//   ....[36]....
        /*0504*/ 	.word	0x0000a2c0


	//   ....[37]....
        /*0508*/ 	.word	0x0000a2d0


	//   ....[38]....
        /*050c*/ 	.word	0x0000a2e0


	//   ....[39]....
        /*0510*/ 	.word	0x0000a300


	//   ....[40]....
        /*0514*/ 	.word	0x0000a320


	//   ....[41]....
        /*0518*/ 	.word	0x0000a340


	//   ....[42]....
        /*051c*/ 	.word	0x0000a350


	//   ....[43]....
        /*0520*/ 	.word	0x0000a380


	//   ....[44]....
        /*0524*/ 	.word	0x0000a3b0


	//   ....[45]....
        /*0528*/ 	.word	0x0000a3c0


	//   ....[46]....
        /*052c*/ 	.word	0x0000a3d0


	//   ....[47]....
        /*0530*/ 	.word	0x0000a3e0


	//   ....[48]....
        /*0534*/ 	.word	0x0000a3f0


	//   ....[49]....
        /*0538*/ 	.word	0x0000a400


	//   ....[50]....
        /*053c*/ 	.word	0x0000a410


	//   ....[51]....
        /*0540*/ 	.word	0x0000aa70


	//   ....[52]....
        /*0544*/ 	.word	0x0000aab0


	//   ....[53]....
        /*0548*/ 	.word	0x0000aae0


	//   ....[54]....
        /*054c*/ 	.word	0x0000ab20


	//   ....[55]....
        /*0550*/ 	.word	0x0000b0c0


	//   ....[56]....
        /*0554*/ 	.word	0x0000b0e0


	//   ....[57]....
        /*0558*/ 	.word	0x0000b1b0


	//   ....[58]....
        /*055c*/ 	.word	0x0000b1d0


	//   ....[59]....
        /*0560*/ 	.word	0x0000b290


	//   ....[60]....
        /*0564*/ 	.word	0x0000b2b0


	//   ....[61]....
        /*0568*/ 	.word	0x0000b380


	//   ....[62]....
        /*056c*/ 	.word	0x0000b3a0


	//   ....[63]....
        /*0570*/ 	.word	0x0000bc70


	//   ....[64]....
        /*0574*/ 	.word	0x0000bca0


	//   ....[65]....
        /*0578*/ 	.word	0x0000bd70


	//   ....[66]....
        /*057c*/ 	.word	0x0000bd90


	//   ....[67]....
        /*0580*/ 	.word	0x0000be50


	//   ....[68]....
        /*0584*/ 	.word	0x0000be70


	//   ....[69]....
        /*0588*/ 	.word	0x0000bf40


	//   ....[70]....
        /*058c*/ 	.word	0x0000bf60


	//   ....[71]....
        /*0590*/ 	.word	0x0000c0a0


	//   ....[72]....
        /*0594*/ 	.word	0x0000c250


	//   ....[73]....
        /*0598*/ 	.word	0x0000c280


	//   ....[74]....
        /*059c*/ 	.word	0x0000c2b0


	//   ....[75]....
        /*05a0*/ 	.word	0x0000c2e0


	//   ....[76]....
        /*05a4*/ 	.word	0x0000c310


	//   ....[77]....
        /*05a8*/ 	.word	0x0000c350


	//   ....[78]....
        /*05ac*/ 	.word	0x0000c4a0


	//   ....[79]....
        /*05b0*/ 	.word	0x0000c4d0


	//   ....[80]....
        /*05b4*/ 	.word	0x0000c500


	//   ....[81]....
        /*05b8*/ 	.word	0x0000c530


	//   ....[82]....
        /*05bc*/ 	.word	0x0000c560


	//   ....[83]....
        /*05c0*/ 	.word	0x0000c5a0


	//   ....[84]....
        /*05c4*/ 	.word	0x0000c620


	//   ....[85]....
        /*05c8*/ 	.word	0x0000c660


	//   ....[86]....
        /*05cc*/ 	.word	0x0000c6f0


	//   ....[87]....
        /*05d0*/ 	.word	0x0000e2e0


	//   ....[88]....
        /*05d4*/ 	.word	0x0000e310


	//   ....[89]....
        /*05d8*/ 	.word	0x0000e350


	//   ....[90]....
        /*05dc*/ 	.word	0x0000e3e0


	//   ....[91]....
        /*05e0*/ 	.word	0x0000e3f0


	//   ....[92]....
        /*05e4*/ 	.word	0x0000e460


	//   ....[93]....
        /*05e8*/ 	.word	0x0000e470


	//   ....[94]....
        /*05ec*/ 	.word	0x0000e480


	//   ....[95]....
        /*05f0*/ 	.word	0x0000e4f0


	//   ....[96]....
        /*05f4*/ 	.word	0x0000e570


	//   ....[97]....
        /*05f8*/ 	.word	0x0000e980


	//   ....[98]....
        /*05fc*/ 	.word	0x0000e9c0


	//   ....[99]....
        /*0600*/ 	.word	0x0000e9e0


	//   ....[100]....
        /*0604*/ 	.word	0x0000e9f0


	//   ....[101]....
        /*0608*/ 	.word	0x0000eaa0


	//   ....[102]....
        /*060c*/ 	.word	0x0000eac0


	//   ....[103]....
        /*0610*/ 	.word	0x0000eb50


	//   ....[104]....
        /*0614*/ 	.word	0x0000eb70


	//   ....[105]....
        /*0618*/ 	.word	0x0000eb80


	//   ....[106]....
        /*061c*/ 	.word	0x0000ec10


	//   ....[107]....
        /*0620*/ 	.word	0x0000f410


	//   ....[108]....
        /*0624*/ 	.word	0x0000f440


	//   ....[109]....
        /*0628*/ 	.word	0x0000f470


	//   ....[110]....
        /*062c*/ 	.word	0x0000f500


	//   ....[111]....
        /*0630*/ 	.word	0x0000f550


	//   ....[112]....
        /*0634*/ 	.word	0x0000f5a0


	//   ....[113]....
        /*0638*/ 	.word	0x0000f5c0


	//   ....[114]....
        /*063c*/ 	.word	0x0000f600


	//   ....[115]....
        /*0640*/ 	.word	0x0000fff0


	//   ....[116]....
        /*0644*/ 	.word	0x00010010


	//   ....[117]....
        /*0648*/ 	.word	0x00010030


	//   ....[118]....
        /*064c*/ 	.word	0x00010080


	//   ....[119]....
        /*0650*/ 	.word	0x00010090


	//   ....[120]....
        /*0654*/ 	.word	0x000100e0


	//   ....[121]....
        /*0658*/ 	.word	0x000100f0


	//   ....[122]....
        /*065c*/ 	.word	0x00010100


	//   ....[123]....
        /*0660*/ 	.word	0x00010150


	//   ....[124]....
        /*0664*/ 	.word	0x000101a0


	//   ....[125]....
        /*0668*/ 	.word	0x000105a0


	//   ....[126]....
        /*066c*/ 	.word	0x000105c0


	//   ....[127]....
        /*0670*/ 	.word	0x000105d0


	//   ....[128]....
        /*0674*/ 	.word	0x000105e0


	//   ....[129]....
        /*0678*/ 	.word	0x000105f0


	//   ....[130]....
        /*067c*/ 	.word	0x00010650


	//   ....[131]....
        /*0680*/ 	.word	0x00010660


	//   ....[132]....
        /*0684*/ 	.word	0x000106c0


	//   ....[133]....
        /*0688*/ 	.word	0x000106f0


	//   ....[134]....
        /*068c*/ 	.word	0x00010730


	//   ....[135]....
        /*0690*/ 	.word	0x000119a0


	//   ....[136]....
        /*0694*/ 	.word	0x000119d0


	//   ....[137]....
        /*0698*/ 	.word	0x00011a00


	//   ....[138]....
        /*069c*/ 	.word	0x00011a10


	//   ....[139]....
        /*06a0*/ 	.word	0x00011a40


	//   ....[140]....
        /*06a4*/ 	.word	0x00011a50


	//   ....[141]....
        /*06a8*/ 	.word	0x00011a80


	//   ....[142]....
        /*06ac*/ 	.word	0x00011ac0


	//   ....[143]....
        /*06b0*/ 	.word	0x00011c00


	//   ....[144]....
        /*06b4*/ 	.word	0x00011c30


	//   ....[145]....
        /*06b8*/ 	.word	0x00011c60


	//   ....[146]....
        /*06bc*/ 	.word	0x00011c90


	//   ....[147]....
        /*06c0*/ 	.word	0x00011cc0


	//   ....[148]....
        /*06c4*/ 	.word	0x00011d00


	//   ....[149]....
        /*06c8*/ 	.word	0x00011d90


	//   ....[150]....
        /*06cc*/ 	.word	0x00011dd0


	//   ....[151]....
        /*06d0*/ 	.word	0x00011e60


	//   ....[152]....
        /*06d4*/ 	.word	0x00012280


	//   ....[153]....
        /*06d8*/ 	.word	0x000127d0


	//   ....[154]....
        /*06dc*/ 	.word	0x000128b0


	//   ....[155]....
        /*06e0*/ 	.word	0x000129a0


	//   ....[156]....
        /*06e4*/ 	.word	0x00012a00


	//   ....[157]....
        /*06e8*/ 	.word	0x00012ae0


	//   ....[158]....
        /*06ec*/ 	.word	0x00012b40


	//   ....[159]....
        /*06f0*/ 	.word	0x00012c20


	//   ....[160]....
        /*06f4*/ 	.word	0x00012c80


	//   ....[161]....
        /*06f8*/ 	.word	0x00012d50


	//   ....[162]....
        /*06fc*/ 	.word	0x00012df0


	//   ....[163]....
        /*0700*/ 	.word	0x00012ed0


	//   ....[164]....
        /*0704*/ 	.word	0x00013020


	//   ....[165]....
        /*0708*/ 	.word	0x000130d0


	//   ....[166]....
        /*070c*/ 	.word	0x00013200


	//   ....[167]....
        /*0710*/ 	.word	0x000132b0


	//   ....[168]....
        /*0714*/ 	.word	0x000133b0


	//   ....[169]....
        /*0718*/ 	.word	0x00013470


	//   ....[170]....
        /*071c*/ 	.word	0x000134d0


	//   ....[171]....
        /*0720*/ 	.word	0x00013570


	//   ....[172]....
        /*0724*/ 	.word	0x00013630


	//   ....[173]....
        /*0728*/ 	.word	0x00013700


	//   ....[174]....
        /*072c*/ 	.word	0x000137a0


	//   ....[175]....
        /*0730*/ 	.word	0x00013810


	//   ....[176]....
        /*0734*/ 	.word	0x00013870


	//   ....[177]....
        /*0738*/ 	.word	0x00013970


	//   ....[178]....
        /*073c*/ 	.word	0x000139f0


	//   ....[179]....
        /*0740*/ 	.word	0x00013ac0


	//   ....[180]....
        /*0744*/ 	.word	0x00013b40


	//   ....[181]....
        /*0748*/ 	.word	0x00013c00


	//   ....[182]....
        /*074c*/ 	.word	0x00013d30


	//   ....[183]....
        /*0750*/ 	.word	0x00013de0


	//   ....[184]....
        /*0754*/ 	.word	0x00013e40


	//   ....[185]....
        /*0758*/ 	.word	0x00013f00


	//   ....[186]....
        /*075c*/ 	.word	0x00013f60


	//   ....[187]....
        /*0760*/ 	.word	0x00014020


	//   ....[188]....
        /*0764*/ 	.word	0x00014080


	//   ....[189]....
        /*0768*/ 	.word	0x00014140


	//   ....[190]....
        /*076c*/ 	.word	0x000141a0


	//   ....[191]....
        /*0770*/ 	.word	0x00014260


	//   ....[192]....
        /*0774*/ 	.word	0x00014350


	//   ....[193]....
        /*0778*/ 	.word	0x000143f0


	//   ....[194]....
        /*077c*/ 	.word	0x00014450


	//   ....[195]....
        /*0780*/ 	.word	0x00014520


	//   ....[196]....
        /*0784*/ 	.word	0x00014580


	//   ....[197]....
        /*0788*/ 	.word	0x00014650


	//   ....[198]....
        /*078c*/ 	.word	0x000146b0


	//   ....[199]....
        /*0790*/ 	.word	0x00014780


	//   ....[200]....
        /*0794*/ 	.word	0x000147e0


	//   ....[201]....
        /*0798*/ 	.word	0x000148b0


	//   ....[202]....
        /*079c*/ 	.word	0x00014b00


	//----- nvinfo : EIATTR_REG_RECONFIG
	.align		4
.L_123:
        /*07a0*/ 	.byte	0x01, 0x54
	.zero		2


	//----- nvinfo : EIATTR_SYSCALL_OFFSETS
	.align		4
        /*07a4*/ 	.byte	0x04, 0x46
        /*07a6*/ 	.short	(.L_125 - .L_124)


	//   ....[0]....
.L_124:
        /*07a8*/ 	.word	0x00001540


	//   ....[1]....
        /*07ac*/ 	.word	0x0000d510


	//   ....[2]....
        /*07b0*/ 	.word	0x0000d680


	//   ....[3]....
        /*07b4*/ 	.word	0x0000d7d0


	//   ....[4]....
        /*07b8*/ 	.word	0x0000d910


	//   ....[5]....
        /*07bc*/ 	.word	0x0000f050


	//----- nvinfo : EIATTR_MBARRIER_INSTR_OFFSETS
	.align		4
.L_125:
        /*07c0*/ 	.byte	0x04, 0x39
        /*07c2*/ 	.short	(.L_127 - .L_126)


	//   ....[0]....
.L_126:
        /*07c4*/ 	.word	0x00000180
        /*07c8*/ 	.word	0x000000ff
        /*07cc*/ 	.word	0x00029800
        /*07d0*/ 	.short	0x0100
        /*07d2*/ 	.byte	0x08
	.zero		1


	//   ....[1]....
        /*07d4*/ 	.word	0x00000190
        /*07d8*/ 	.word	0x000000ff
        /*07dc*/ 	.word	0x00029820
        /*07e0*/ 	.short	0x0100
        /*07e2*/ 	.byte	0x08
	.zero		1


	//   ....[2]....
        /*07e4*/ 	.word	0x00000280
        /*07e8*/ 	.word	0x000000ff
        /*07ec*/ 	.word	0x00029830
        /*07f0*/ 	.short	0x0100
        /*07f2*/ 	.byte	0x08
	.zero		1


	//   ....[3]....
        /*07f4*/ 	.word	0x00000290
        /*07f8*/ 	.word	0x000000ff
        /*07fc*/ 	.word	0x00029840
        /*0800*/ 	.short	0x0100
        /*0802*/ 	.byte	0x08
	.zero		1


	//   ....[4]....
        /*0804*/ 	.word	0x000002a0
        /*0808*/ 	.word	0x000000ff
        /*080c*/ 	.word	0x00029838
        /*0810*/ 	.short	0x0100
        /*0812*/ 	.byte	0x08
	.zero		1


	//   ....[5]....
        /*0814*/ 	.word	0x000002b0
        /*0818*/ 	.word	0x000000ff
        /*081c*/ 	.word	0x00029848
        /*0820*/ 	.short	0x0100
        /*0822*/ 	.byte	0x08
	.zero		1


	//   ....[6]....
        /*0824*/ 	.word	0x000003e0
        /*0828*/ 	.word	0x000000ff
        /*082c*/ 	.word	0x00029850
        /*0830*/ 	.short	0x0100
        /*0832*/ 	.byte	0x08
	.zero		1


	//   ....[7]....
        /*0834*/ 	.word	0x000003f0
        /*0838*/ 	.word	0x000000ff
        /*083c*/ 	.word	0x00029860
        /*0840*/ 	.short	0x0100
        /*0842*/ 	.byte	0x08
	.zero		1


	//   ....[8]....
        /*0844*/ 	.word	0x00000400
        /*0848*/ 	.word	0x000000ff
        /*084c*/ 	.word	0x00029858
        /*0850*/ 	.short	0x0100
        /*0852*/ 	.byte	0x08
	.zero		1


	//   ....[9]....
        /*0854*/ 	.word	0x00000410
        /*0858*/ 	.word	0x000000ff
        /*085c*/ 	.word	0x00029868
        /*0860*/ 	.short	0x0100
        /*0862*/ 	.byte	0x08
	.zero		1


	//   ....[10]....
        /*0864*/ 	.word	0x00000500
        /*0868*/ 	.word	0x000000ff
        /*086c*/ 	.word	0x00029870
        /*0870*/ 	.short	0x0100
        /*0872*/ 	.byte	0x06
	.zero		1


	//   ....[11]....
        /*0874*/ 	.word	0x00000510
        /*0878*/ 	.word	0x000000ff
        /*087c*/ 	.word	0x00029880
        /*0880*/ 	.short	0x0100
        /*0882*/ 	.byte	0x06
	.zero		1


	//   ....[12]....
        /*0884*/ 	.word	0x00000520
        /*0888*/ 	.word	0x000000ff
        /*088c*/ 	.word	0x00029878
        /*0890*/ 	.short	0x0100
        /*0892*/ 	.byte	0x06
	.zero		1


	//   ....[13]....
        /*0894*/ 	.word	0x00000530
        /*0898*/ 	.word	0x000000ff
        /*089c*/ 	.word	0x00029888
        /*08a0*/ 	.short	0x0100
        /*08a2*/ 	.byte	0x06
	.zero		1


	//   ....[14]....
        /*08a4*/ 	.word	0x00000660
        /*08a8*/ 	.word	0x000000ff
        /*08ac*/ 	.word	0x00029890
        /*08b0*/ 	.short	0x0100
        /*08b2*/ 	.byte	0x08
	.zero		1


	//   ....[15]....
        /*08b4*/ 	.word	0x00000670
        /*08b8*/ 	.word	0x000000ff
        /*08bc*/ 	.word	0x000298a0
        /*08c0*/ 	.short	0x0100
        /*08c2*/ 	.byte	0x08
	.zero		1


	//   ....[16]....
        /*08c4*/ 	.word	0x00000680
        /*08c8*/ 	.word	0x000000ff
        /*08cc*/ 	.word	0x00029898
        /*08d0*/ 	.short	0x0100
        /*08d2*/ 	.byte	0x08
	.zero		1


	//   ....[17]....
        /*08d4*/ 	.word	0x00000690
        /*08d8*/ 	.word	0x000000ff
        /*08dc*/ 	.word	0x000298a8
        /*08e0*/ 	.short	0x0100
        /*08e2*/ 	.byte	0x08
	.zero		1


	//   ....[18]....
        /*08e4*/ 	.word	0x000007e0
        /*08e8*/ 	.word	0x000000ff
        /*08ec*/ 	.word	0x000298b0
        /*08f0*/ 	.short	0x0100
        /*08f2*/ 	.byte	0x08
	.zero		1


	//   ....[19]....
        /*08f4*/ 	.word	0x000007f0
        /*08f8*/ 	.word	0x000000ff
        /*08fc*/ 	.word	0x000298c0
        /*0900*/ 	.short	0x0100
        /*0902*/ 	.byte	0x08
	.zero		1


	//   ....[20]....
        /*0904*/ 	.word	0x00000800
        /*0908*/ 	.word	0x000000ff
        /*090c*/ 	.word	0x000298b8
        /*0910*/ 	.short	0x0100
        /*0912*/ 	.byte	0x08
	.zero		1


	//   ....[21]....
        /*0914*/ 	.word	0x00000810
        /*0918*/ 	.word	0x000000ff
        /*091c*/ 	.word	0x000298c8
        /*0920*/ 	.short	0x0100
        /*0922*/ 	.byte	0x08
	.zero		1


	//   ....[22]....
        /*0924*/ 	.word	0x00001870
        /*0928*/ 	.word	0x000000ff
        /*092c*/ 	.word	0x00029800
        /*0930*/ 	.short	0x010a
        /*0932*/ 	.byte	0x2f
	.zero		1


	//   ....[23]....
        /*0934*/ 	.word	0x00001910
        /*0938*/ 	.word	0x00000003
        /*093c*/ 	.word	0x00029830
        /*0940*/ 	.short	0x010a
        /*0942*/ 	.byte	0x3f
	.zero		1


	//   ....[24]....
        /*0944*/ 	.word	0x00001960
        /*0948*/ 	.word	0x00000003
        /*094c*/ 	.word	0x00029830
        /*0950*/ 	.short	0x010a
        /*0952*/ 	.byte	0x3f
	.zero		1


	//   ....[25]....
        /*0954*/ 	.word	0x000031b0
        /*0958*/ 	.word	0x000000ff
        /*095c*/ 	.word	0x00000000
        /*0960*/ 	.short	0x0101
        /*0962*/ 	.byte	0x06
	.zero		1


	//   ....[26]....
        /*0964*/ 	.word	0x00005700
        /*0968*/ 	.word	0x000000ff
        /*096c*/ 	.word	0x00029830
        /*0970*/ 	.short	0x010a
        /*0972*/ 	.byte	0x06
	.zero		1


	//   ....[27]....
        /*0974*/ 	.word	0x00005740
        /*0978*/ 	.word	0x000000ff
        /*097c*/ 	.word	0x00029830
        /*0980*/ 	.short	0x010a
        /*0982*/ 	.byte	0x06
	.zero		1


	//   ....[28]....
        /*0984*/ 	.word	0x00006390
        /*0988*/ 	.word	0x000000ff
        /*098c*/ 	.word	0x00029850
        /*0990*/ 	.short	0x010a
        /*0992*/ 	.byte	0x06
	.zero		1


	//   ....[29]....
        /*0994*/ 	.word	0x000063d0
        /*0998*/ 	.word	0x000000ff
        /*099c*/ 	.word	0x00029850
        /*09a0*/ 	.short	0x010a
        /*09a2*/ 	.byte	0x06
	.zero		1


	//   ....[30]....
        /*09a4*/ 	.word	0x00006d30
        /*09a8*/ 	.word	0x000000ff
        /*09ac*/ 	.word	0x00000000
        /*09b0*/ 	.short	0x0101
        /*09b2*/ 	.byte	0x06
	.zero		1


	//   ....[31]....
        /*09b4*/ 	.word	0x000086d0
        /*09b8*/ 	.word	0x000000ff
        /*09bc*/ 	.word	0x00000000
        /*09c0*/ 	.short	0x0101
        /*09c2*/ 	.byte	0x06
	.zero		1


	//   ....[32]....
        /*09c4*/ 	.word	0x00008db0
        /*09c8*/ 	.word	0x000000ff
        /*09cc*/ 	.word	0x00029850
        /*09d0*/ 	.short	0x010a
        /*09d2*/ 	.byte	0x09
	.zero		1


	//   ....[33]....
        /*09d4*/ 	.word	0x00008df0
        /*09d8*/ 	.word	0x000000ff
        /*09dc*/ 	.word	0x00029850
        /*09e0*/ 	.short	0x010a
        /*09e2*/ 	.byte	0x09
	.zero		1


	//   ....[34]....
        /*09e4*/ 	.word	0x00009540
        /*09e8*/ 	.word	0x000000ff
        /*09ec*/ 	.word	0x00000000
        /*09f0*/ 	.short	0x0101
        /*09f2*/ 	.byte	0x04
	.zero		1


	//   ....[35]....
        /*09f4*/ 	.word	0x0000b0b0
        /*09f8*/ 	.word	0x00000004
        /*09fc*/ 	.word	0x00000000
        /*0a00*/ 	.short	0x0101
        /*0a02*/ 	.byte	0x3f
	.zero		1


	//   ....[36]....
        /*0a04*/ 	.word	0x0000dff0
        /*0a08*/ 	.word	0x00000000
        /*0a0c*/ 	.word	0x00029880
        /*0a10*/ 	.short	0x010a
        /*0a12*/ 	.byte	0x3f
	.zero		1


	//   ....[37]....
        /*0a14*/ 	.word	0x0000e640
        /*0a18*/ 	.word	0x00000000
        /*0a1c*/ 	.word	0x00029870
        /*0a20*/ 	.short	0x0107
        /*0a22*/ 	.byte	0x3f
	.zero		1


	//   ....[38]....
        /*0a24*/ 	.word	0x0000e700
        /*0a28*/ 	.word	0x00000000
        /*0a2c*/ 	.word	0x00029870
        /*0a30*/ 	.short	0x0101
        /*0a32*/ 	.byte	0x3f
	.zero		1


	//   ....[39]....
        /*0a34*/ 	.word	0x0000e730
        /*0a38*/ 	.word	0x00000000
        /*0a3c*/ 	.word	0x00029840
        /*0a40*/ 	.short	0x010a
        /*0a42*/ 	.byte	0x3f
	.zero		1


	//   ....[40]....
        /*0a44*/ 	.word	0x0000ed70
        /*0a48*/ 	.word	0x00000000
        /*0a4c*/ 	.word	0x00029830
        /*0a50*/ 	.short	0x0107
        /*0a52*/ 	.byte	0x3f
	.zero		1


	//   ....[41]....
        /*0a54*/ 	.word	0x0000ee40
        /*0a58*/ 	.word	0x00000000
        /*0a5c*/ 	.word	0x00029830
        /*0a60*/ 	.short	0x0101
        /*0a62*/ 	.byte	0x3f
	.zero		1


	//   ....[42]....
        /*0a64*/ 	.word	0x0000f710
        /*0a68*/ 	.word	0x00000016
        /*0a6c*/ 	.word	0x00029800
        /*0a70*/ 	.short	0x0107
        /*0a72*/ 	.byte	0x3f
	.zero		1


	//   ....[43]....
        /*0a74*/ 	.word	0x0000f810
        /*0a78*/ 	.word	0x00000016
        /*0a7c*/ 	.word	0x00029800
        /*0a80*/ 	.short	0x0101
        /*0a82*/ 	.byte	0x3f
	.zero		1


	//   ....[44]....
        /*0a84*/ 	.word	0x0000f830
        /*0a88*/ 	.word	0x00000016
        /*0a8c*/ 	.word	0x00029820
        /*0a90*/ 	.short	0x010a
        /*0a92*/ 	.byte	0x3f
	.zero		1


	//   ....[45]....
        /*0a94*/ 	.word	0x0000fd50
        /*0a98*/ 	.word	0x00000000
        /*0a9c*/ 	.word	0x00029880
        /*0aa0*/ 	.short	0x010a
        /*0aa2*/ 	.byte	0x3f
	.zero		1


	//   ....[46]....
        /*0aa4*/ 	.word	0x00010230
        /*0aa8*/ 	.word	0x00000000
        /*0aac*/ 	.word	0x00029870
        /*0ab0*/ 	.short	0x0107
        /*0ab2*/ 	.byte	0x3f
	.zero		1


	//   ....[47]....
        /*0ab4*/ 	.word	0x000102f0
        /*0ab8*/ 	.word	0x00000000
        /*0abc*/ 	.word	0x00029870
        /*0ac0*/ 	.short	0x0101
        /*0ac2*/ 	.byte	0x3f
	.zero		1


	//   ....[48]....
        /*0ac4*/ 	.word	0x00010320
        /*0ac8*/ 	.word	0x00000000
        /*0acc*/ 	.word	0x00029840
        /*0ad0*/ 	.short	0x010a
        /*0ad2*/ 	.byte	0x3f
	.zero		1


	//   ....[49]....
        /*0ad4*/ 	.word	0x00010820
        /*0ad8*/ 	.word	0x00000000
        /*0adc*/ 	.word	0x00029830
        /*0ae0*/ 	.short	0x0107
        /*0ae2*/ 	.byte	0x3f
	.zero		1


	//   ....[50]....
        /*0ae4*/ 	.word	0x000108e0
        /*0ae8*/ 	.word	0x00000000
        /*0aec*/ 	.word	0x00029830
        /*0af0*/ 	.short	0x0101
        /*0af2*/ 	.byte	0x3f
	.zero		1


	//   ....[51]....
        /*0af4*/ 	.word	0x00010970
        /*0af8*/ 	.word	0x00000003
        /*0afc*/ 	.word	0x00029870
        /*0b00*/ 	.short	0x010a
        /*0b02*/ 	.byte	0x3f
	.zero		1


	//   ....[52]....
        /*0b04*/ 	.word	0x00010a00
        /*0b08*/ 	.word	0x00000003
        /*0b0c*/ 	.word	0x00029860
        /*0b10*/ 	.short	0x010a
        /*0b12*/ 	.byte	0x3f
	.zero		1


	//   ....[53]....
        /*0b14*/ 	.word	0x00010f10
        /*0b18*/ 	.word	0x00000003
        /*0b1c*/ 	.word	0x00029850
        /*0b20*/ 	.short	0x0101
        /*0b22*/ 	.byte	0x3f
	.zero		1


	//   ....[54]....
        /*0b24*/ 	.word	0x00010fa0
        /*0b28*/ 	.word	0x00000003
        /*0b2c*/ 	.word	0x00000000
        /*0b30*/ 	.short	0x0101
        /*0b32*/ 	.byte	0x3f
	.zero		1


	//   ....[55]....
        /*0b34*/ 	.word	0x00011160
        /*0b38*/ 	.word	0x00000011
        /*0b3c*/ 	.word	0x00029870
        /*0b40*/ 	.short	0x010a
        /*0b42*/ 	.byte	0x3f
	.zero		1


	//   ....[56]....
        /*0b44*/ 	.word	0x000111e0
        /*0b48*/ 	.word	0x00000011
        /*0b4c*/ 	.word	0x00029860
        /*0b50*/ 	.short	0x010a
        /*0b52*/ 	.byte	0x3f
	.zero		1


	//   ....[57]....
        /*0b54*/ 	.word	0x00011700
        /*0b58*/ 	.word	0x00000011
        /*0b5c*/ 	.word	0x00029850
        /*0b60*/ 	.short	0x0101
        /*0b62*/ 	.byte	0x3f
	.zero		1


	//   ....[58]....
        /*0b64*/ 	.word	0x000117b0
        /*0b68*/ 	.word	0x00000011
        /*0b6c*/ 	.word	0x00000000
        /*0b70*/ 	.short	0x0101
        /*0b72*/ 	.byte	0x3f
	.zero		1


	//   ....[59]....
        /*0b74*/ 	.word	0x00012200
        /*0b78*/ 	.word	0x00000005
        /*0b7c*/ 	.word	0x00029820
        /*0b80*/ 	.short	0x010a
        /*0b82*/ 	.byte	0x3f
	.zero		1


	//   ....[60]....
        /*0b84*/ 	.word	0x00012380
        /*0b88*/ 	.word	0x00000003
        /*0b8c*/ 	.word	0x00029840
        /*0b90*/ 	.short	0x010a
        /*0b92*/ 	.byte	0x3f
	.zero		1


	//   ....[61]....
        /*0b94*/ 	.word	0x00012420
        /*0b98*/ 	.word	0x00000005
        /*0b9c*/ 	.word	0x00029840
        /*0ba0*/ 	.short	0x010a
        /*0ba2*/ 	.byte	0x3f
	.zero		1


	//   ....[62]....
        /*0ba4*/ 	.word	0x00012460
        /*0ba8*/ 	.word	0x00000003
        /*0bac*/ 	.word	0x00029860
        /*0bb0*/ 	.short	0x010a
        /*0bb2*/ 	.byte	0x3f
	.zero		1


	//   ....[63]....
        /*0bb4*/ 	.word	0x000124a0
        /*0bb8*/ 	.word	0x00000005
        /*0bbc*/ 	.word	0x00029860
        /*0bc0*/ 	.short	0x010a
        /*0bc2*/ 	.byte	0x3f
	.zero		1


	//   ....[64]....
        /*0bc4*/ 	.word	0x000124e0
        /*0bc8*/ 	.word	0x00000003
        /*0bcc*/ 	.word	0x00029880
        /*0bd0*/ 	.short	0x010a
        /*0bd2*/ 	.byte	0x3f
	.zero		1


	//   ....[65]....
        /*0bd4*/ 	.word	0x00012520
        /*0bd8*/ 	.word	0x00000005
        /*0bdc*/ 	.word	0x00029880
        /*0be0*/ 	.short	0x010a
        /*0be2*/ 	.byte	0x3f
	.zero		1


	//   ....[66]....
        /*0be4*/ 	.word	0x00012590
        /*0be8*/ 	.word	0x00000003
        /*0bec*/ 	.word	0x00029800
        /*0bf0*/ 	.short	0x010a
        /*0bf2*/ 	.byte	0x3f
	.zero		1


	//   ....[67]....
        /*0bf4*/ 	.word	0x000125e0
        /*0bf8*/ 	.word	0x00000003
        /*0bfc*/ 	.word	0x00029830
        /*0c00*/ 	.short	0x010a
        /*0c02*/ 	.byte	0x3f
	.zero		1


	//   ....[68]....
        /*0c04*/ 	.word	0x00012640
        /*0c08*/ 	.word	0x00000008
        /*0c0c*/ 	.word	0x00029830
        /*0c10*/ 	.short	0x010a
        /*0c12*/ 	.byte	0x3f
	.zero		1


	//   ....[69]....
        /*0c14*/ 	.word	0x000126a0
        /*0c18*/ 	.word	0x00000008
        /*0c1c*/ 	.word	0x00029850
        /*0c20*/ 	.short	0x010a
        /*0c22*/ 	.byte	0x3f
	.zero		1


	//   ....[70]....
        /*0c24*/ 	.word	0x00012700
        /*0c28*/ 	.word	0x00000003
        /*0c2c*/ 	.word	0x00029850
        /*0c30*/ 	.short	0x010a
        /*0c32*/ 	.byte	0x3f
	.zero		1


	//   ....[71]....
        /*0c34*/ 	.word	0x00012800
        /*0c38*/ 	.word	0x00000000
        /*0c3c*/ 	.word	0x00029880
        /*0c40*/ 	.short	0x010a
        /*0c42*/ 	.byte	0x3f
	.zero		1


	//   ....[72]....
        /*0c44*/ 	.word	0x00012f70
        /*0c48*/ 	.word	0x00000000
        /*0c4c*/ 	.word	0x00029840
        /*0c50*/ 	.short	0x010a
        /*0c52*/ 	.byte	0x3f
	.zero		1


	//   ....[73]....
        /*0c54*/ 	.word	0x00013c30
        /*0c58*/ 	.word	0x00000016
        /*0c5c*/ 	.word	0x00029820
        /*0c60*/ 	.short	0x010a
        /*0c62*/ 	.byte	0x3f
	.zero		1


	//   ....[74]....
        /*0c64*/ 	.word	0x00013c80
        /*0c68*/ 	.word	0x00000000
        /*0c6c*/ 	.word	0x00029880
        /*0c70*/ 	.short	0x010a
        /*0c72*/ 	.byte	0x3f
	.zero		1


	//   ....[75]....
        /*0c74*/ 	.word	0x000142a0
        /*0c78*/ 	.word	0x00000000
        /*0c7c*/ 	.word	0x00029840
        /*0c80*/ 	.short	0x010a
        /*0c82*/ 	.byte	0x3f
	.zero		1


	//   ....[76]....
        /*0c84*/ 	.word	0x000148e0
        /*0c88*/ 	.word	0x00000003
        /*0c8c*/ 	.word	0x00029870
        /*0c90*/ 	.short	0x010a
        /*0c92*/ 	.byte	0x3f
	.zero		1


	//   ....[77]....
        /*0c94*/ 	.word	0x00014930
        /*0c98*/ 	.word	0x00000003
        /*0c9c*/ 	.word	0x00029860
        /*0ca0*/ 	.short	0x010a
        /*0ca2*/ 	.byte	0x3f
	.zero		1


	//   ....[78]....
        /*0ca4*/ 	.word	0x00014980
        /*0ca8*/ 	.word	0x00000011
        /*0cac*/ 	.word	0x00029870
        /*0cb0*/ 	.short	0x010a
        /*0cb2*/ 	.byte	0x3f
	.zero		1


	//   ....[79]....
        /*0cb4*/ 	.word	0x000149d0
        /*0cb8*/ 	.word	0x00000011
        /*0cbc*/ 	.word	0x00029860
        /*0cc0*/ 	.short	0x010a
        /*0cc2*/ 	.byte	0x3f
	.zero		1


	//   ....[80]....
        /*0cc4*/ 	.word	0x00014a20
        /*0cc8*/ 	.word	0x00000005
        /*0ccc*/ 	.word	0x00029820
        /*0cd0*/ 	.short	0x010a
        /*0cd2*/ 	.byte	0x3f
	.zero		1


	//   ....[81]....
        /*0cd4*/ 	.word	0x00014bc0
        /*0cd8*/ 	.word	0x00000003
        /*0cdc*/ 	.word	0x00029840
        /*0ce0*/ 	.short	0x010a
        /*0ce2*/ 	.byte	0x3f
	.zero		1


	//   ....[82]....
        /*0ce4*/ 	.word	0x00014c10
        /*0ce8*/ 	.word	0x00000005
        /*0cec*/ 	.word	0x00029840
        /*0cf0*/ 	.short	0x010a
        /*0cf2*/ 	.byte	0x3f
	.zero		1


	//   ....[83]....
        /*0cf4*/ 	.word	0x00014c60
        /*0cf8*/ 	.word	0x00000003
        /*0cfc*/ 	.word	0x00029860
        /*0d00*/ 	.short	0x010a
        /*0d02*/ 	.byte	0x3f
	.zero		1


	//   ....[84]....
        /*0d04*/ 	.word	0x00014cb0
        /*0d08*/ 	.word	0x00000005
        /*0d0c*/ 	.word	0x00029860
        /*0d10*/ 	.short	0x010a
        /*0d12*/ 	.byte	0x3f
	.zero		1


	//   ....[85]....
        /*0d14*/ 	.word	0x00014d00
        /*0d18*/ 	.word	0x00000003
        /*0d1c*/ 	.word	0x00029880
        /*0d20*/ 	.short	0x010a
        /*0d22*/ 	.byte	0x3f
	.zero		1


	//----- nvinfo : EIATTR_NUM_MBARRIERS
	.align		4
.L_127:
        /*0d24*/ 	.byte	0x03, 0x38
        /*0d26*/ 	.short	0x0016


	//----- nvinfo : EIATTR_EXIT_INSTR_OFFSETS
	.align		4
        /*0d28*/ 	.byte	0x04, 0x1c
        /*0d2a*/ 	.short	(.L_129 - .L_128)


	//   ....[0]....
.L_128:
        /*0d2c*/ 	.word	0x000009c0


	//   ....[1]....
        /*0d30*/ 	.word	0x0000c050


	//   ....[2]....
        /*0d34*/ 	.word	0x00012570


	//----- nvinfo : EIATTR_MAX_THREADS
	.align		4
.L_129:
        /*0d38*/ 	.byte	0x04, 0x05
        /*0d3a*/ 	.short	(.L_131 - .L_130)
.L_130:
        /*0d3c*/ 	.word	0x00000180
        /*0d40*/ 	.word	0x00000001
        /*0d44*/ 	.word	0x00000001


	//----- nvinfo : EIATTR_CRS_STACK_SIZE
	.align		4
.L_131:
        /*0d48*/ 	.byte	0x04, 0x1e
        /*0d4a*/ 	.short	(.L_133 - .L_132)
.L_132:
        /*0d4c*/ 	.word	0x00000000


	//----- nvinfo : EIATTR_CBANK_PARAM_SIZE
	.align		4
.L_133:
        /*0d50*/ 	.byte	0x03, 0x19
        /*0d52*/ 	.short	0x0af0


	//----- nvinfo : EIATTR_PARAM_CBANK
	.align		4
        /*0d54*/ 	.byte	0x04, 0x0a
        /*0d56*/ 	.short	(.L_135 - .L_134)
	.align		4
.L_134:
        /*0d58*/ 	.word	index@(.nv.constant0._ZN7cutlass13device_kernelIN5flash11enable_sm90INS1_16FlashAttnFwdSm90INS1_25CollectiveMainloopFwdSm90ILi2EN4cute5tupleIJNS5_1CILi1EEES8_S8_EEENS6_IJNS7_ILi128EEENS7_ILi160EEENS7_ILi192EEEEEELi128ENS_12float_e4m3_tEfNS_4arch4Sm90ELb0ELb0ELb1ELb1ELb1ELb0ELb0ELb1ELb1ELb1ELb0ELb0EEENS1_21CollectiveEpilogueFwdINS6_IJSA_SA_SB_EEES9_NS_10bfloat16_tESG_Li256ELb1ELb1ELb0ELb1EEENS1_36VarlenDynamicPersistentTileSchedulerILi128ELi160ELi256ELi128ELb0ELb1ELb1ELb0ELb1ELb1EEEEEEEEEvNT_6ParamsE)
        /*0d5c*/ 	.short	0x0210
        /*0d5e*/ 	.short	0x0af0


	//----- nvinfo : EIATTR_SW_WAR
	.align		4
.L_135:
        /*0d60*/ 	.byte	0x04, 0x36
        /*0d62*/ 	.short	(.L_137 - .L_136)
.L_136:
        /*0d64*/ 	.word	0x00000008
.L_137:


//--------------------- .nv.info._ZN7cutlass13device_kernelIN5flash11enable_sm90INS1_16FlashAttnFwdSm90INS1_25CollectiveMainloopFwdSm90ILi2EN4cute5tupleIJNS5_1CILi1EEES8_S8_EEENS6_IJNS7_ILi128EEENS7_ILi160EEENS7_ILi192EEEEEELi128ENS_12float_e4m3_tEfNS_4arch4Sm90ELb0ELb0ELb1ELb1ELb1ELb1ELb0ELb1ELb1ELb1ELb0ELb0EEENS1_21CollectiveEpilogueFwdINS6_IJSA_SA_SB_EEES9_NS_10bfloat16_tESG_Li256ELb1ELb1ELb0ELb1EEENS1_36VarlenDynamicPersistentTileSchedulerILi128ELi160ELi256ELi128ELb0ELb1ELb1ELb0ELb1ELb1EEEEEEEEEvNT_6ParamsE --------------------------
	.section	.nv.info._ZN7cutlass13device_kernelIN5flash11enable_sm90INS1_16FlashAttnFwdSm90INS1_25CollectiveMainloopFwdSm90ILi2EN4cute5tupleIJNS5_1CILi1EEES8_S8_EEENS6_IJNS7_ILi128EEENS7_ILi160EEENS7_ILi192EEEEEELi128ENS_12float_e4m3_tEfNS_4arch4Sm90ELb0ELb0ELb1ELb1ELb1ELb1ELb0ELb1ELb1ELb1ELb0ELb0EEENS1_21CollectiveEpilogueFwdINS6_IJSA_SA_SB_EEES9_NS_10bfloat16_tESG_Li256ELb1ELb1ELb0ELb1EEENS1_36VarlenDynamicPersistentTileSchedulerILi128ELi160ELi256ELi128ELb0ELb1ELb1ELb0ELb1ELb1EEEEEEEEEvNT_6ParamsE,"",@"SHT_CUDA_INFO"
	.sectionflags	@""
	.align	4


	//----- nvinfo : EIATTR_CUDA_API_VERSION
	.align		4
        /*0000*/ 	.byte	0x04, 0x37
        /*0002*/ 	.short	(.L_139 - .L_138)
.L_138:
        /*0004*/ 	.word	0x00000082


	//----- nvinfo : EIATTR_KPARAM_INFO
	.align		4
.L_139:
        /*0008*/ 	.byte	0x04, 0x17
        /*000a*/ 	.short	(.L_141 - .L_140)
.L_140:
        /*000c*/ 	.word	0x00000000
        /*0010*/ 	.short	0x0000
        /*0012*/ 	.short	0x0070
        /*0014*/ 	.byte	0x00, 0xf0, 0x01, 0x2a


	//----- nvinfo : EIATTR_SPARSE_MMA_MASK
	.align		4
.L_141:
        /*0018*/ 	.byte	0x03, 0x50
        /*001a*/ 	.short	0x0000


	//----- nvinfo : EIATTR_MAXREG_COUNT
	.align		4
        /*001c*/ 	.byte	0x03, 0x1b
        /*001e*/ 	.short	0x00a8


	//----- nvinfo : EIATTR_NUM_BARRIERS
	.align		4
        /*0020*/ 	.byte	0x02, 0x4c
        /*0022*/ 	.byte	0x10
	.zero		1


	//----- nvinfo : EIATTR_EXTERNS
	.align		4
        /*0024*/ 	.byte	0x04, 0x0f
        /*0026*/ 	.short	(.L_143 - .L_142)


	//   ....[0]....
	.align		4
.L_142:
        /*0028*/ 	.word	index@(__assertfail)


	//----- nvinfo : EIATTR_ANNOTATIONS
	.align		4
.L_143:
        /*002c*/ 	.byte	0x04, 0x55
        /*002e*/ 	.short	(.L_145 - .L_144)


	//   ....[0]....
.L_144:
        /* <DEDUP_REMOVED lines=52> */


	//----- nvinfo : EIATTR_MERCURY_ISA_VERSION
	.align		4
.L_145:
        /*0358*/ 	.byte	0x03, 0x5f
        /*035a*/ 	.short	0x0101


	//----- nvinfo : EIATTR_UNUSED_LOAD_BYTE_OFFSET
	.align		4
        /*035c*/ 	.byte	0x04, 0x44
        /*035e*/ 	.short	(.L_147 - .L_146)


	//   ....[0]....
.L_146:
        /*0360*/ 	.word	0x00000a90
        /*0364*/ 	.word	0x0000fff0


	//   ....[1]....
        /*0368*/ 	.word	0x0001fed0
        /*036c*/ 	.word	0x0000fff0


	//----- nvinfo : EIATTR_INT_WARP_WIDE_INSTR_OFFSETS
	.align		4
.L_147:
        /*0370*/ 	.byte	0x04, 0x31
        /*0372*/ 	.short	(.L_149 - .L_148)


	//   ....[0]....
.L_148:
        /*0374*/ 	.word	0x00000130


	//   ....[1]....
        /*0378*/ 	.word	0x00000170


	//   ....[2]....
        /*037c*/ 	.word	0x000001e0


	//   ....[3]....
        /*0380*/ 	.word	0x00024a40


	//   ....[4]....
        /*0384*/ 	.word	0x00024ad0


	//   ....[5]....
        /*0388*/ 	.word	0x00028a50


	//   ....[6]....
        /*038c*/ 	.word	0x00028ae0


	//----- nvinfo : EIATTR_COOP_GROUP_MASK_REGIDS
	.align		4
.L_149:
        /*0390*/ 	.byte	0x04, 0x29
        /*0392*/ 	.short	(.L_151 - .L_150)


	//   ....[0]....
.L_150:
        /*0394*/ 	.word	0xffffffff


	//   ....[1]....
        /*0398*/ 	.word	0xffffffff


	//   ....[2]....
        /*039c*/ 	.word	0xffffffff


	//   ....[3]....
        /*03a0*/ 	.word	0xffffffff


	//   ....[4]....
        /*03a4*/ 	.word	0xffffffff


	//   ....[5]....
        /*03a8*/ 	.word	0xffffffff


	//   ....[6]....
        /*03ac*/ 	.word	0xffffffff


	//   ....[7]....
        /*03b0*/ 	.word	0xffffffff


	//   ....[8]....
        /*03b4*/ 	.word	0xffffffff


	//   ....[9]....
        /*03b8*/ 	.word	0xffffffff


	//   ....[10]....
        /*03bc*/ 	.word	0xffffffff


	//   ....[11]....
        /*03c0*/ 	.word	0xffffffff


	//   ....[12]....
        /*03c4*/ 	.word	0xffffffff


	//   ....[13]....
        /*03c8*/ 	.word	0xffffffff


	//   ....[14]....
        /*03cc*/ 	.word	0xffffffff


	//   ....[15]....
        /*03d0*/ 	.word	0xffffffff


	//   ....[16]....
        /*03d4*/ 	.word	0xffffffff


	//   ....[17]....
        /*03d8*/ 	.word	0xffffffff


	//   ....[18]....
        /*03dc*/ 	.word	0xffffffff


	//   ....[19]....
        /*03e0*/ 	.word	0xffffffff


	//   ....[20]....
        /*03e4*/ 	.word	0xffffffff


	//   ....[21]....
        /*03e8*/ 	.word	0xffffffff


	//   ....[22]....
        /*03ec*/ 	.word	0xffffffff


	//   ....[23]....
        /*03f0*/ 	.word	0xffffffff


	//   ....[24]....
        /*03f4*/ 	.word	0xffffffff


	//   ....[25]....
        /*03f8*/ 	.word	0xffffffff


	//   ....[26]....
        /*03fc*/ 	.word	0xffffffff


	//   ....[27]....
        /*0400*/ 	.word	0xffffffff


	//   ....[28]....
        /*0404*/ 	.word	0xffffffff


	//   ....[29]....
        /*0408*/ 	.word	0xffffffff


	//   ....[30]....
        /*040c*/ 	.word	0xffffffff


	//   ....[31]....
        /*0410*/ 	.word	0xffffffff


	//   ....[32]....
        /*0414*/ 	.word	0xffffffff


	//   ....[33]....
        /*0418*/ 	.word	0xffffffff


	//   ....[34]....
        /*041c*/ 	.word	0xffffffff


	//   ....[35]....
        /*0420*/ 	.word	0xffffffff


	//   ....[36]....
        /*0424*/ 	.word	0xffffffff


	//   ....[37]....
        /*0428*/ 	.word	0xffffffff


	//   ....[38]....
        /*042c*/ 	.word	0xffffffff


	//   ....[39]....
        /*0430*/ 	.word	0xffffffff


	//   ....[40]....
        /*0434*/ 	.word	0xffffffff


	//   ....[41]....
        /*0438*/ 	.word	0xffffffff


	//   ....[42]....
        /*043c*/ 	.word	0xffffffff


	//   ....[43]....
        /*0440*/ 	.word	0xffffffff


	//   ....[44]....
        /*0444*/ 	.word	0xffffffff


	//   ....[45]....
        /*0448*/ 	.word	0xffffffff


	//   ....[46]....
        /*044c*/ 	.word	0xffffffff


	//   ....[47]....
        /*0450*/ 	.word	0xffffffff


	//   ....[48]....
        /*0454*/ 	.word	0xffffffff


	//   ....[49]....
        /*0458*/ 	.word	0xffffffff


	//   ....[50]....
        /*045c*/ 	.word	0xffffffff


	//   ....[51]....
        /*0460*/ 	.word	0xffffffff


	//   ....[52]....
        /*0464*/ 	.word	0xffffffff


	//   ....[53]....
        /*0468*/ 	.word	0xffffffff


	//   ....[54]....
        /*046c*/ 	.word	0xffffffff


	//   ....[55]....
        /*0470*/ 	.word	0xffffffff


	//   ....[56]....
        /*0474*/ 	.word	0xffffffff


	//   ....[57]....
        /*0478*/ 	.word	0xffffffff


	//   ....[58]....
        /*047c*/ 	.word	0xffffffff


	//   ....[59]....
        /*0480*/ 	.word	0xffffffff


	//   ....[60]....
        /*0484*/ 	.word	0xffffffff


	//   ....[61]....
        /*0488*/ 	.word	0xffffffff


	//   ....[62]....
        /*048c*/ 	.word	0xffffffff


	//   ....[63]....
        /*0490*/ 	.word	0xffffffff


	//   ....[64]....
        /*0494*/ 	.word	0xffffffff


	//   ....[65]....
        /*0498*/ 	.word	0xffffffff


	//   ....[66]....
        /*049c*/ 	.word	0xffffffff


	//   ....[67]....
        /*04a0*/ 	.word	0xffffffff


	//   ....[68]....
        /*04a4*/ 	.word	0xffffffff


	//   ....[69]....
        /*04a8*/ 	.word	0xffffffff


	//   ....[70]....
        /*04ac*/ 	.word	0xffffffff


	//   ....[71]....
        /*04b0*/ 	.word	0xffffffff


	//   ....[72]....
        /*04b4*/ 	.word	0xffffffff


	//   ....[73]....
        /*04b8*/ 	.word	0xffffffff


	//   ....[74]....
        /*04bc*/ 	.word	0xffffffff


	//   ....[75]....
        /*04c0*/ 	.word	0xffffffff


	//   ....[76]....
        /*04c4*/ 	.word	0xffffffff


	//   ....[77]....
        /*04c8*/ 	.word	0xffffffff


	//   ....[78]....
        /*04cc*/ 	.word	0xffffffff


	//   ....[79]....
        /*04d0*/ 	.word	0xffffffff


	//   ....[80]....
        /*04d4*/ 	.word	0xffffffff


	//   ....[81]....
        /*04d8*/ 	.word	0xffffffff


	//   ....[82]....
        /*04dc*/ 	.word	0xffffffff


	//   ....[83]....
        /*04e0*/ 	.word	0xffffffff


	//   ....[84]....
        /*04e4*/ 	.word	0xffffffff


	//   ....[85]....
        /*04e8*/ 	.word	0xffffffff


	//   ....[86]....
        /*04ec*/ 	.word	0xffffffff


	//   ....[87]....
        /*04f0*/ 	.word	0xffffffff


	//   ....[88]....
        /*04f4*/ 	.word	0xffffffff


	//   ....[89]....
        /*04f8*/ 	.word	0xffffffff


	//   ....[90]....
        /*04fc*/ 	.word	0xffffffff


	//   ....[91]....
        /*0500*/ 	.word	0xffffffff


	//   ....[92]....
        /*0504*/ 	.word	0xffffffff


	//   ....[93]....
        /*0508*/ 	.word	0xffffffff


	//   ....[94]....
        /*050c*/ 	.word	0xffffffff


	//   ....[95]....
        /*0510*/ 	.word	0xffffffff


	//   ....[96]....
        /*0514*/ 	.word	0xffffffff


	//   ....[97]....
        /*0518*/ 	.word	0xffffffff


	//   ....[98]....
        /*051c*/ 	.word	0xffffffff


	//   ....[99]....
        /*0520*/ 	.word	0xffffffff


	//   ....[100]....
        /*0524*/ 	.word	0xffffffff


	//   ....[101]....
        /*0528*/ 	.word	0xffffffff


	//   ....[102]....
        /*052c*/ 	.word	0xffffffff


	//   ....[103]....
        /*0530*/ 	.word	0xffffffff


	//   ....[104]....
        /*0534*/ 	.word	0xffffffff


	//   ....[105]....
        /*0538*/ 	.word	0xffffffff


	//   ....[106]....
        /*053c*/ 	.word	0xffffffff


	//   ....[107]....
        /*0540*/ 	.word	0xffffffff


	//   ....[108]....
        /*0544*/ 	.word	0xffffffff


	//   ....[109]....
        /*0548*/ 	.word	0xffffffff


	//   ....[110]....
        /*054c*/ 	.word	0xffffffff


	//   ....[111]....
        /*0550*/ 	.word	0xffffffff


	//   ....[112]....
        /*0554*/ 	.word	0xffffffff


	//   ....[113]....
        /*0558*/ 	.word	0xffffffff


	//   ....[114]....
        /*055c*/ 	.word	0xffffffff


	//   ....[115]....
        /*0560*/ 	.word	0xffffffff


	//   ....[116]....
        /*0564*/ 	.word	0xffffffff


	//   ....[117]....
        /*0568*/ 	.word	0xffffffff


	//   ....[118]....
        /*056c*/ 	.word	0xffffffff


	//   ....[119]....
        /*0570*/ 	.word	0xffffffff


	//   ....[120]....
        /*0574*/ 	.word	0xffffffff


	//   ....[121]....
        /*0578*/ 	.word	0xffffffff


	//   ....[122]....
        /*057c*/ 	.word	0xffffffff


	//   ....[123]....
        /*0580*/ 	.word	0xffffffff


	//   ....[124]....
        /*0584*/ 	.word	0xffffffff


	//   ....[125]....
        /*0588*/ 	.word	0xffffffff


	//   ....[126]....
        /*058c*/ 	.word	0xffffffff


	//   ....[127]....
        /*0590*/ 	.word	0xffffffff


	//   ....[128]....
        /*0594*/ 	.word	0xffffffff


	//   ....[129]....
        /*0598*/ 	.word	0xffffffff


	//   ....[130]....
        /*059c*/ 	.word	0xffffffff


	//   ....[131]....
        /*05a0*/ 	.word	0xffffffff


	//   ....[132]....
        /*05a4*/ 	.word	0xffffffff


	//   ....[133]....
        /*05a8*/ 	.word	0xffffffff


	//   ....[134]....
        /*05ac*/ 	.word	0xffffffff


	//   ....[135]....
        /*05b0*/ 	.word	0xffffffff


	//   ....[136]....
        /*05b4*/ 	.word	0xffffffff


	//   ....[137]....
        /*05b8*/ 	.word	0xffffffff


	//   ....[138]....
        /*05bc*/ 	.word	0xffffffff


	//   ....[139]....
        /*05c0*/ 	.word	0xffffffff


	//   ....[140]....
        /*05c4*/ 	.word	0xffffffff


	//   ....[141]....
        /*05c8*/ 	.word	0xffffffff


	//   ....[142]....
        /*05cc*/ 	.word	0xffffffff


	//   ....[143]....
        /*05d0*/ 	.word	0xffffffff


	//   ....[144]....
        /*05d4*/ 	.word	0xffffffff


	//   ....[145]....
        /*05d8*/ 	.word	0xffffffff


	//   ....[146]....
        /*05dc*/ 	.word	0xffffffff


	//   ....[147]....
        /*05e0*/ 	.word	0xffffffff


	//   ....[148]....
        /*05e4*/ 	.word	0xffffffff


	//   ....[149]....
        /*05e8*/ 	.word	0xffffffff


	//   ....[150]....
        /*05ec*/ 	.word	0xffffffff


	//   ....[151]....
        /*05f0*/ 	.word	0xffffffff


	//   ....[152]....
        /*05f4*/ 	.word	0xffffffff


	//   ....[153]....
        /*05f8*/ 	.word	0xffffffff


	//   ....[154]....
        /*05fc*/ 	.word	0xffffffff


	//   ....[155]....
        /*0600*/ 	.word	0xffffffff


	//   ....[156]....
        /*0604*/ 	.word	0xffffffff


	//   ....[157]....
        /*0608*/ 	.word	0xffffffff


	//   ....[158]....
        /*060c*/ 	.word	0xffffffff


	//   ....[159]....
        /*0610*/ 	.word	0xffffffff


	//   ....[160]....
        /*0614*/ 	.word	0xffffffff


	//   ....[161]....
        /*0618*/ 	.word	0xffffffff


	//   ....[162]....
        /*061c*/ 	.word	0xffffffff


	//   ....[163]....
        /*0620*/ 	.word	0xffffffff


	//   ....[164]....
        /*0624*/ 	.word	0xffffffff


	//   ....[165]....
        /*0628*/ 	.word	0xffffffff


	//   ....[166]....
        /*062c*/ 	.word	0xffffffff


	//   ....[167]....
        /*0630*/ 	.word	0xffffffff


	//   ....[168]....
        /*0634*/ 	.word	0xffffffff


	//   ....[169]....
        /*0638*/ 	.word	0xffffffff


	//   ....[170]....
        /*063c*/ 	.word	0xffffffff


	//   ....[171]....
        /*0640*/ 	.word	0xffffffff


	//   ....[172]....
        /*0644*/ 	.word	0xffffffff


	//   ....[173]....
        /*0648*/ 	.word	0xffffffff


	//   ....[174]....
        /*064c*/ 	.word	0xffffffff


	//   ....[175]....
        /*0650*/ 	.word	0xffffffff


	//   ....[176]....
        /*0654*/ 	.word	0xffffffff


	//   ....[177]....
        /*0658*/ 	.word	0xffffffff


	//   ....[178]....
        /*065c*/ 	.word	0xffffffff


	//   ....[179]....
        /*0660*/ 	.word	0x0500000f


	//   ....[180]....
        /*0664*/ 	.word	0x0500000f


	//   ....[181]....
        /*0668*/ 	.word	0x0500000f


	//   ....[182]....
        /*066c*/ 	.word	0x0500000f


	//   ....[183]....
        /*0670*/ 	.word	0x0500000f


	//   ....[184]....
        /*0674*/ 	.word	0x0500000f


	//   ....[185]....
        /*0678*/ 	.word	0x0500000f


	//   ....[186]....
        /*067c*/ 	.word	0x0500000f


	//   ....[187]....
        /*0680*/ 	.word	0x0500000f


	//   ....[188]....
        /*0684*/ 	.word	0x0500000f


	//   ....[189]....
        /*0688*/ 	.word	0x0500000f


	//   ....[190]....
        /*068c*/ 	.word	0x0500000f


	//   ....[191]....
        /*0690*/ 	.word	0x0500000f


	//   ....[192]....
        /*0694*/ 	.word	0x0500000f


	//   ....[193]....
        /*0698*/ 	.word	0x0500000f


	//   ....[194]....
        /*069c*/ 	.word	0x0500000f


	//   ....[195]....
        /*06a0*/ 	.word	0x0500000f


	//   ....[196]....
        /*06a4*/ 	.word	0x0500000f


	//   ....[197]....
        /*06a8*/ 	.word	0x0500000f


	//   ....[198]....
        /*06ac*/ 	.word	0x0500000f


	//   ....[199]....
        /*06b0*/ 	.word	0x0500000f


	//   ....[200]....
        /*06b4*/ 	.word	0x0500000f


	//   ....[201]....
        /*06b8*/ 	.word	0x0500000f


	//   ....[202]....
        /*06bc*/ 	.word	0x0500000f


	//   ....[203]....
        /*06c0*/ 	.word	0x0500000f


	//   ....[204]....
        /*06c4*/ 	.word	0x0500000f


	//   ....[205]....
        /*06c8*/ 	.word	0x0500000f


	//   ....[206]....
        /*06cc*/ 	.word	0x0500000f


	//   ....[207]....
        /*06d0*/ 	.word	0x0500000f


	//   ....[208]....
        /*06d4*/ 	.word	0x0500000f


	//   ....[209]....
        /*06d8*/ 	.word	0x0500000f


	//   ....[210]....
        /*06dc*/ 	.word	0x0500000f


	//   ....[211]....
        /*06e0*/ 	.word	0x0500000f


	//   ....[212]....
        /*06e4*/ 	.word	0x0500000f


	//   ....[213]....
        /*06e8*/ 	.word	0x0500000f


	//   ....[214]....
        /*06ec*/ 	.word	0x0500000f


	//   ....[215]....
        /*06f0*/ 	.word	0x0500000f


	//   ....[216]....
        /*06f4*/ 	.word	0x0500000f


	//   ....[217]....
        /*06f8*/ 	.word	0x0500000f


	//   ....[218]....
        /*06fc*/ 	.word	0x0500000f


	//   ....[219]....
        /*0700*/ 	.word	0x0500000f


	//   ....[220]....
        /*0704*/ 	.word	0x0500000f


	//   ....[221]....
        /*0708*/ 	.word	0x0500000f


	//   ....[222]....
        /*070c*/ 	.word	0x0500000f


	//   ....[223]....
        /*0710*/ 	.word	0x0500000f


	//   ....[224]....
        /*0714*/ 	.word	0x0500000f


	//   ....[225]....
        /*0718*/ 	.word	0x0500000f


	//   ....[226]....
        /*071c*/ 	.word	0x0500000f


	//   ....[227]....
        /*0720*/ 	.word	0x0500000f


	//   ....[228]....
        /*0724*/ 	.word	0x0500000f


	//   ....[229]....
        /*0728*/ 	.word	0x0500000f


	//   ....[230]....
        /*072c*/ 	.word	0x0500000f


	//   ....[231]....
        /*0730*/ 	.word	0x0500000f


	//   ....[232]....
        /*0734*/ 	.word	0x0500000f


	//   ....[233]....
        /*0738*/ 	.word	0x0500000f


	//   ....[234]....
        /*073c*/ 	.word	0x0500000f


	//   ....[235]....
        /*0740*/ 	.word	0x0500000f


	//   ....[236]....
        /*0744*/ 	.word	0x0500000f


	//   ....[237]....
        /*0748*/ 	.word	0x0500000f


	//   ....[238]....
        /*074c*/ 	.word	0x0500000f


	//   ....[239]....
        /*0750*/ 	.word	0x0500000f


	//   ....[240]....
        /*0754*/ 	.word	0x0500000f


	//   ....[241]....
        /*0758*/ 	.word	0x0500000f


	//   ....[242]....
        /*075c*/ 	.word	0x0500000f


	//   ....[243]....
        /*0760*/ 	.word	0x0500000f


	//   ....[244]....
        /*0764*/ 	.word	0x0500000f


	//   ....[245]....
        /*0768*/ 	.word	0x0500000f


	//   ....[246]....
        /*076c*/ 	.word	0x0500000f


	//   ....[247]....
        /*0770*/ 	.word	0x0500000f


	//   ....[248]....
        /*0774*/ 	.word	0x0500000f


	//   ....[249]....
        /*0778*/ 	.word	0x0500000f


	//   ....[250]....
        /*077c*/ 	.word	0x0500000f


	//   ....[251]....
        /*0780*/ 	.word	0x0500000f


	//   ....[252]....
        /*0784*/ 	.word	0x0500000f


	//   ....[253]....
        /*0788*/ 	.word	0x0500000f


	//   ....[254]....
        /*078c*/ 	.word	0x0500000f


	//   ....[255]....
        /*0790*/ 	.word	0x0500000f


	//   ....[0]....
        /*0794*/ 	.word	0x0500000f


	//   ....[1]....
        /*0798*/ 	.word	0x0500000f


	//   ....[2]....
        /*079c*/ 	.word	0x0500000f


	//   ....[3]....
        /*07a0*/ 	.word	0x0500000f


	//   ....[4]....
        /*07a4*/ 	.word	0x0500000f


	//   ....[5]....
        /*07a8*/ 	.word	0x0500000f


	//   ....[6]....
        /*07ac*/ 	.word	0x0500000f


	//   ....[7]....
        /*07b0*/ 	.word	0x0500000f


	//   ....[8]....
        /*07b4*/ 	.word	0x0500000f


	//   ....[9]....
        /*07b8*/ 	.word	0x0500000f


	//   ....[10]....
        /*07bc*/ 	.word	0x0500000f


	//   ....[11]....
        /*07c0*/ 	.word	0x0500000f


	//   ....[12]....
        /*07c4*/ 	.word	0x0500000f


	//   ....[13]....
        /*07c8*/ 	.word	0x0500000f


	//   ....[14]....
        /*07cc*/ 	.word	0x0500000f


	//   ....[15]....
        /*07d0*/ 	.word	0x0500000f


	//   ....[16]....
        /*07d4*/ 	.word	0x0500000f


	//   ....[17]....
        /*07d8*/ 	.word	0x0500000f


	//   ....[18]....
        /*07dc*/ 	.word	0x0500000f


	//   ....[19]....
        /*07e0*/ 	.word	0x0500000f


	//   ....[20]....
        /*07e4*/ 	.word	0x0500000f


	//   ....[21]....
        /*07e8*/ 	.word	0x0500000f


	//   ....[22]....
        /*07ec*/ 	.word	0x0500000f


	//   ....[23]....
        /*07f0*/ 	.word	0x0500000f


	//   ....[24]....
        /*07f4*/ 	.word	0x0500000f


	//   ....[25]....
        /*07f8*/ 	.word	0x0500000f


	//   ....[26]....
        /*07fc*/ 	.word	0x0500000f


	//   ....[27]....
        /*0800*/ 	.word	0x0500000f


	//   ....[28]....
        /*0804*/ 	.word	0x0500000f


	//   ....[29]....
        /*0808*/ 	.word	0x0500000f


	//   ....[30]....
        /*080c*/ 	.word	0x0500000f


	//   ....[31]....
        /*0810*/ 	.word	0x0500000f


	//   ....[32]....
        /*0814*/ 	.word	0x0500000f


	//   ....[33]....
        /*0818*/ 	.word	0x0500000f


	//   ....[34]....
        /*081c*/ 	.word	0x0500000f


	//   ....[35]....
        /*0820*/ 	.word	0x0500000f


	//   ....[36]....
        /*0824*/ 	.word	0x0500000f


	//   ....[37]....
        /*0828*/ 	.word	0x0500000f


	//   ....[38]....
        /*082c*/ 	.word	0x0500000f


	//   ....[39]....
        /*0830*/ 	.word	0x0500000f


	//   ....[40]....
        /*0834*/ 	.word	0x0500000f


	//   ....[41]....
        /*0838*/ 	.word	0x0500000f


	//   ....[42]....
        /*083c*/ 	.word	0x0500000f


	//   ....[43]....
        /*0840*/ 	.word	0x0500000f


	//   ....[44]....
        /*0844*/ 	.word	0x0500000f


	//   ....[45]....
        /*0848*/ 	.word	0x0500000f


	//   ....[46]....
        /*084c*/ 	.word	0x0500000f


	//   ....[47]....
        /*0850*/ 	.word	0x0500000f


	//   ....[48]....
        /*0854*/ 	.word	0x0500000f


	//   ....[49]....
        /*0858*/ 	.word	0x0500000f


	//   ....[50]....
        /*085c*/ 	.word	0x0500000f


	//   ....[51]....
        /*0860*/ 	.word	0x0500000f


	//----- nvinfo : EIATTR_COOP_GROUP_INSTR_OFFSETS
	.align		4
.L_151:
        /*0864*/ 	.byte	0x04, 0x28
        /*0866*/ 	.short	(.L_153 - .L_152)


	//   ....[0]....
.L_152:
        /*0868*/ 	.word	0x00000070


	//   ....[1]....
        /*086c*/ 	.word	0x00000140


	//   ....[2]....
        /*0870*/ 	.word	0x00000190


	//   ....[3]....
        /*0874*/ 	.word	0x000003c0


	//   ....[4]....
        /*0878*/ 	.word	0x00000520


	//   ....[5]....
        /*087c*/ 	.word	0x00000640


	//   ....[6]....
        /*0880*/ 	.word	0x000007a0


	//   ....[7]....
        /*0884*/ 	.word	0x00003610


	//   ....[8]....
        /*0888*/ 	.word	0x00003620


	//   ....[9]....
        /*088c*/ 	.word	0x00006270


	//   ....[10]....
        /*0890*/ 	.word	0x00006280


	//   ....[11]....
        /*0894*/ 	.word	0x00009620


	//   ....[12]....
        /*0898*/ 	.word	0x00009630


	//   ....[13]....
        /*089c*/ 	.word	0x0000c410


	//   ....[14]....
        /*08a0*/ 	.word	0x0000c420


	//   ....[15]....
        /*08a4*/ 	.word	0x0000f440


	//   ....[16]....
        /*08a8*/ 	.word	0x0000f450


	//   ....[17]....
        /*08ac*/ 	.word	0x0000f6c0


	//   ....[18]....
        /*08b0*/ 	.word	0x0000f6d0


	//   ....[19]....
        /*08b4*/ 	.word	0x0000fbb0


	//   ....[20]....
        /*08b8*/ 	.word	0x0000fc10


	//   ....[21]....
        /*08bc*/ 	.word	0x0000fdb0


	//   ....[22]....
        /*08c0*/ 	.word	0x0000fdd0


	//   ....[23]....
        /*08c4*/ 	.word	0x000103f0


	//   ....[24]....
        /*08c8*/ 	.word	0x00010ba0


	//   ....[25]....
        /*08cc*/ 	.word	0x00010bb0


	//   ....[26]....
        /*08d0*/ 	.word	0x00010bc0


	//   ....[27]....
        /*08d4*/ 	.word	0x00010bd0


	//   ....[28]....
        /*08d8*/ 	.word	0x00014050


	//   ....[29]....
        /*08dc*/ 	.word	0x00014060


	//   ....[30]....
        /*08e0*/ 	.word	0x00014070


	//   ....[31]....
        /*08e4*/ 	.word	0x00014080


	//   ....[32]....
        /*08e8*/ 	.word	0x00019b30


	//   ....[33]....
        /*08ec*/ 	.word	0x00019b90


	//   ....[34]....
        /*08f0*/ 	.word	0x0001a1f0


	//   ....[35]....
        /*08f4*/ 	.word	0x0001a2d0


	//   ....[36]....
        /*08f8*/ 	.word	0x0001db50


	//   ....[37]....
        /*08fc*/ 	.word	0x0001db70


	//   ....[38]....
        /*0900*/ 	.word	0x0001db90


	//   ....[39]....
        /*0904*/ 	.word	0x0001dbc0


	//   ....[40]....
        /*0908*/ 	.word	0x0001f700


	//   ....[41]....
        /*090c*/ 	.word	0x0001f710


	//   ....[42]....
        /*0910*/ 	.word	0x0001f790


	//   ....[43]....
        /*0914*/ 	.word	0x0001f7a0


	//   ....[44]....
        /*0918*/ 	.word	0x00020520


	//   ....[45]....
        /*091c*/ 	.word	0x00020550


	//   ....[46]....
        /*0920*/ 	.word	0x00020590


	//   ....[47]....
        /*0924*/ 	.word	0x000205c0


	//   ....[48]....
        /*0928*/ 	.word	0x000205f0


	//   ....[49]....
        /*092c*/ 	.word	0x00020620


	//   ....[50]....
        /*0930*/ 	.word	0x00020650


	//   ....[51]....
        /*0934*/ 	.word	0x00020680


	//   ....[52]....
        /*0938*/ 	.word	0x000206b0


	//   ....[53]....
        /*093c*/ 	.word	0x000206e0


	//   ....[54]....
        /*0940*/ 	.word	0x00020710


	//   ....[55]....
        /*0944*/ 	.word	0x00020740


	//   ....[56]....
        /*0948*/ 	.word	0x00020770


	//   ....[57]....
        /*094c*/ 	.word	0x000207a0


	//   ....[58]....
        /*0950*/ 	.word	0x000207d0


	//   ....[59]....
        /*0954*/ 	.word	0x00020800


	//   ....[60]....
        /*0958*/ 	.word	0x00020830


	//   ....[61]....
        /*095c*/ 	.word	0x00020860


	//   ....[62]....
        /*0960*/ 	.word	0x00020890


	//   ....[63]....
        /*0964*/ 	.word	0x000208c0


	//   ....[64]....
        /*0968*/ 	.word	0x000208f0


	//   ....[65]....
        /*096c*/ 	.word	0x00020920


	//   ....[66]....
        /*0970*/ 	.word	0x00020950


	//   ....[67]....
        /*0974*/ 	.word	0x00020960


	//   ....[68]....
        /*0978*/ 	.word	0x00020970


	//   ....[69]....
        /*097c*/ 	.word	0x00020980


	//   ....[70]....
        /*0980*/ 	.word	0x00020990


	//   ....[71]....
        /*0984*/ 	.word	0x000209a0


	//   ....[72]....
        /*0988*/ 	.word	0x000209b0


	//   ....[73]....
        /*098c*/ 	.word	0x000209c0


	//   ....[74]....
        /*0990*/ 	.word	0x000209f0


	//   ....[75]....
        /*0994*/ 	.word	0x00020a20


	//   ....[76]....
        /*0998*/ 	.word	0x00020ff0


	//   ....[77]....
        /*099c*/ 	.word	0x00021030


	//   ....[78]....
        /*09a0*/ 	.word	0x00021060


	//   ....[79]....
        /*09a4*/ 	.word	0x00021090


	//   ....[80]....
        /*09a8*/ 	.word	0x00021660


	//   ....[81]....
        /*09ac*/ 	.word	0x00021690


	//   ....[82]....
        /*09b0*/ 	.word	0x00021750


	//   ....[83]....
        /*09b4*/ 	.word	0x00021770


	//   ....[84]....
        /*09b8*/ 	.word	0x00021830


	//   ....[85]....
        /*09bc*/ 	.word	0x00021850


	//   ....[86]....
        /*09c0*/ 	.word	0x00021920


	//   ....[87]....
        /*09c4*/ 	.word	0x00021940


	//   ....[88]....
        /*09c8*/ 	.word	0x00022120


	//   ....[89]....
        /*09cc*/ 	.word	0x00022130


	//   ....[90]....
        /*09d0*/ 	.word	0x00022270


	//   ....[91]....
        /*09d4*/ 	.word	0x00022280


	//   ....[92]....
        /*09d8*/ 	.word	0x000223b0


	//   ....[93]....
        /*09dc*/ 	.word	0x000223c0


	//   ....[94]....
        /*09e0*/ 	.word	0x000224f0


	//   ....[95]....
        /*09e4*/ 	.word	0x00022500


	//   ....[96]....
        /*09e8*/ 	.word	0x00022680


	//   ....[97]....
        /*09ec*/ 	.word	0x00022850


	//   ....[98]....
        /*09f0*/ 	.word	0x00022880


	//   ....[99]....
        /*09f4*/ 	.word	0x000228b0


	//   ....[100]....
        /*09f8*/ 	.word	0x000228e0


	//   ....[101]....
        /*09fc*/ 	.word	0x00022910


	//   ....[102]....
        /*0a00*/ 	.word	0x00022940


	//   ....[103]....
        /*0a04*/ 	.word	0x00022ab0


	//   ....[104]....
        /*0a08*/ 	.word	0x00022ae0


	//   ....[105]....
        /*0a0c*/ 	.word	0x00022b10


	//   ....[106]....
        /*0a10*/ 	.word	0x00022b40


	//   ....[107]....
        /*0a14*/ 	.word	0x00022b70


	//   ....[108]....
        /*0a18*/ 	.word	0x00022ba0


	//   ....[109]....
        /*0a1c*/ 	.word	0x00022c30


	//   ....[110]....
        /*0a20*/ 	.word	0x00022c60


	//   ....[111]....
        /*0a24*/ 	.word	0x00022ce0


	//   ....[112]....
        /*0a28*/ 	.word	0x000239e0


	//   ....[113]....
        /*0a2c*/ 	.word	0x00025ae0


	//   ....[114]....
        /*0a30*/ 	.word	0x00025b00


	//   ....[115]....
        /*0a34*/ 	.word	0x00025b50


	//   ....[116]....
        /*0a38*/ 	.word	0x00025bf0


	//   ....[117]....
        /*0a3c*/ 	.word	0x00025c50


	//   ....[118]....
        /*0a40*/ 	.word	0x00025c70


	//   ....[119]....
        /*0a44*/ 	.word	0x00025c80


	//   ....[120]....
        /*0a48*/ 	.word	0x00025c90


	//   ....[121]....
        /*0a4c*/ 	.word	0x00025d90


	//   ....[122]....
        /*0a50*/ 	.word	0x00025da0


	//   ....[123]....
        /*0a54*/ 	.word	0x00026270


	//   ....[124]....
        /*0a58*/ 	.word	0x00026280


	//   ....[125]....
        /*0a5c*/ 	.word	0x00026370


	//   ....[126]....
        /*0a60*/ 	.word	0x00026390


	//   ....[127]....
        /*0a64*/ 	.word	0x00026420


	//   ....[128]....
        /*0a68*/ 	.word	0x00026440


	//   ....[129]....
        /*0a6c*/ 	.word	0x00026450


	//   ....[130]....
        /*0a70*/ 	.word	0x000264e0


	//   ....[131]....
        /*0a74*/ 	.word	0x00026540


	//   ....[132]....
        /*0a78*/ 	.word	0x00026550


	//   ....[133]....
        /*0a7c*/ 	.word	0x00026d50


	//   ....[134]....
        /*0a80*/ 	.word	0x00026d80


	//   ....[135]....
        /*0a84*/ 	.word	0x00026e40


	//   ....[136]....
        /*0a88*/ 	.word	0x00026e60


	//   ....[137]....
        /*0a8c*/ 	.word	0x00026f00


	//   ....[138]....
        /*0a90*/ 	.word	0x00026f20


	//   ....[139]....
        /*0a94*/ 	.word	0x00026f30


	//   ....[140]....
        /*0a98*/ 	.word	0x00026fc0


	//   ....[141]....
        /*0a9c*/ 	.word	0x00027960


	//   ....[142]....
        /*0aa0*/ 	.word	0x00027990


	//   ....[143]....
        /*0aa4*/ 	.word	0x000279f0


	//   ....[144]....
        /*0aa8*/ 	.word	0x00027a20


	//   ....[145]....
        /*0aac*/ 	.word	0x00027a30


	//   ....[146]....
        /*0ab0*/ 	.word	0x00027a80


	//   ....[147]....
        /*0ab4*/ 	.word	0x00027a90


	//   ....[148]....
        /*0ab8*/ 	.word	0x00027aa0


	//   ....[149]....
        /*0abc*/ 	.word	0x00027af0


	//   ....[150]....
        /*0ac0*/ 	.word	0x00027b40


	//   ....[151]....
        /*0ac4*/ 	.word	0x00027fb0


	//   ....[152]....
        /*0ac8*/ 	.word	0x00027fd0


	//   ....[153]....
        /*0acc*/ 	.word	0x00027fe0


	//   ....[154]....
        /*0ad0*/ 	.word	0x00027ff0


	//   ....[155]....
        /*0ad4*/ 	.word	0x00028050


	//   ....[156]....
        /*0ad8*/ 	.word	0x00028060


	//   ....[157]....
        /*0adc*/ 	.word	0x000280c0


	//   ....[158]....
        /*0ae0*/ 	.word	0x000280f0


	//   ....[159]....
        /*0ae4*/ 	.word	0x00028130


	//   ....[160]....
        /*0ae8*/ 	.word	0x00028190


	//   ....[161]....
        /*0aec*/ 	.word	0x00029380


	//   ....[162]....
        /*0af0*/ 	.word	0x000293b0


	//   ....[163]....
        /*0af4*/ 	.word	0x000293f0


	//   ....[164]....
        /*0af8*/ 	.word	0x00029420


	//   ....[165]....
        /*0afc*/ 	.word	0x00029450


	//   ....[166]....
        /*0b00*/ 	.word	0x00029480


	//   ....[167]....
        /*0b04*/ 	.word	0x000294b0


	//   ....[168]....
        /*0b08*/ 	.word	0x000294e0


	//   ....[169]....
        /*0b0c*/ 	.word	0x00029660


	//   ....[170]....
        /*0b10*/ 	.word	0x00029690


	//   ....[171]....
        /*0b14*/ 	.word	0x000296c0


	//   ....[172]....
        /*0b18*/ 	.word	0x000296f0


	//   ....[173]....
        /*0b1c*/ 	.word	0x00029720


	//   ....[174]....
        /*0b20*/ 	.word	0x00029750


	//   ....[175]....
        /*0b24*/ 	.word	0x00029810


	//   ....[176]....
        /*0b28*/ 	.word	0x00029830


	//   ....[177]....
        /*0b2c*/ 	.word	0x000298a0


	//   ....[178]....
        /*0b30*/ 	.word	0x00029d30


	//   ....[179]....
        /*0b34*/ 	.word	0x0002a0d0


	//   ....[180]....
        /*0b38*/ 	.word	0x0002a160


	//   ....[181]....
        /*0b3c*/ 	.word	0x0002a200


	//   ....[182]....
        /*0b40*/ 	.word	0x0002a290


	//   ....[183]....
        /*0b44*/ 	.word	0x0002a380


	//   ....[184]....
        /*0b48*/ 	.word	0x0002a410


	//   ....[185]....
        /*0b4c*/ 	.word	0x0002a4b0


	//   ....[186]....
        /*0b50*/ 	.word	0x0002a540


	//   ....[187]....
        /*0b54*/ 	.word	0x0002a630


	//   ....[188]....
        /*0b58*/ 	.word	0x0002a6c0


	//   ....[189]....
        /*0b5c*/ 	.word	0x0002a760


	//   ....[190]....
        /*0b60*/ 	.word	0x0002a7f0


	//   ....[191]....
        /*0b64*/ 	.word	0x0002a930


	//   ....[192]....
        /*0b68*/ 	.word	0x0002a9e0


	//   ....[193]....
        /*0b6c*/ 	.word	0x0002aa70


	//   ....[194]....
        /*0b70*/ 	.word	0x0002aac0


	//   ....[195]....
        /*0b74*/ 	.word	0x0002ab10


	//   ....[196]....
        /*0b78*/ 	.word	0x0002abf0


	//   ....[197]....
        /*0b7c*/ 	.word	0x0002ac80


	//   ....[198]....
        /*0b80*/ 	.word	0x0002acd0


	//   ....[199]....
        /*0b84*/ 	.word	0x0002ad20


	//   ....[200]....
        /*0b88*/ 	.word	0x0002af50


	//   ....[201]....
        /*0b8c*/ 	.word	0x0002b070


	//   ....[202]....
        /*0b90*/ 	.word	0x0002b190


	//   ....[203]....
        /*0b94*/ 	.word	0x0002b250


	//   ....[204]....
        /*0b98*/ 	.word	0x0002b2b0


	//   ....[205]....
        /*0b9c*/ 	.word	0x0002b330


	//   ....[206]....
        /*0ba0*/ 	.word	0x0002b390


	//   ....[207]....
        /*0ba4*/ 	.word	0x0002b3f0


	//   ....[208]....
        /*0ba8*/ 	.word	0x0002b450


	//   ....[209]....
        /*0bac*/ 	.word	0x0002b4d0


	//   ....[210]....
        /*0bb0*/ 	.word	0x0002b530


	//   ....[211]....
        /*0bb4*/ 	.word	0x0002b5b0


	//   ....[212]....
        /*0bb8*/ 	.word	0x0002b610


	//   ....[213]....
        /*0bbc*/ 	.word	0x0002b690


	//   ....[214]....
        /*0bc0*/ 	.word	0x0002b6f0


	//   ....[215]....
        /*0bc4*/ 	.word	0x0002b770


	//   ....[216]....
        /*0bc8*/ 	.word	0x0002b7d0


	//   ....[217]....
        /*0bcc*/ 	.word	0x0002b850


	//   ....[218]....
        /*0bd0*/ 	.word	0x0002b8b0


	//   ....[219]....
        /*0bd4*/ 	.word	0x0002b930


	//   ....[220]....
        /*0bd8*/ 	.word	0x0002b990


	//   ....[221]....
        /*0bdc*/ 	.word	0x0002b9f0


	//   ....[222]....
        /*0be0*/ 	.word	0x0002ba50


	//   ....[223]....
        /*0be4*/ 	.word	0x0002bab0


	//   ....[224]....
        /*0be8*/ 	.word	0x0002bb10


	//   ....[225]....
        /*0bec*/ 	.word	0x0002bb90


	//   ....[226]....
        /*0bf0*/ 	.word	0x0002bbf0


	//   ....[227]....
        /*0bf4*/ 	.word	0x0002bc70


	//   ....[228]....
        /*0bf8*/ 	.word	0x0002bcd0


	//   ....[229]....
        /*0bfc*/ 	.word	0x0002bd50


	//   ....[230]....
        /*0c00*/ 	.word	0x0002bdb0


	//   ....[231]....
        /*0c04*/ 	.word	0x0002be40


	//   ....[232]....
        /*0c08*/ 	.word	0x0002bf30


	//   ....[233]....
        /*0c0c*/ 	.word	0x0002bf80


	//   ....[234]....
        /*0c10*/ 	.word	0x0002c010


	//   ....[235]....
        /*0c14*/ 	.word	0x0002c0a0


	//   ....[236]....
        /*0c18*/ 	.word	0x0002c130


	//   ....[237]....
        /*0c1c*/ 	.word	0x0002c1c0


	//   ....[238]....
        /*0c20*/ 	.word	0x0002c250


	//   ....[239]....
        /*0c24*/ 	.word	0x0002c2e0


	//   ....[240]....
        /*0c28*/ 	.word	0x0002c3a0


	//   ....[241]....
        /*0c2c*/ 	.word	0x0002c670


	//   ....[242]....
        /*0c30*/ 	.word	0x0002c770


	//   ....[243]....
        /*0c34*/ 	.word	0x0002c820


	//   ....[244]....
        /*0c38*/ 	.word	0x0002c970


	//   ....[245]....
        /*0c3c*/ 	.word	0x0002c9d0


	//   ....[246]....
        /*0c40*/ 	.word	0x0002ca80


	//   ....[247]....
        /*0c44*/ 	.word	0x0002cb40


	//   ....[248]....
        /*0c48*/ 	.word	0x0002cc60


	//   ....[249]....
        /*0c4c*/ 	.word	0x0002ccc0


	//   ....[250]....
        /*0c50*/ 	.word	0x0002cd70


	//   ....[251]....
        /*0c54*/ 	.word	0x0002ce30


	//   ....[252]....
        /*0c58*/ 	.word	0x0002cf90


	//   ....[253]....
        /*0c5c*/ 	.word	0x0002d050


	//   ....[254]....
        /*0c60*/ 	.word	0x0002d1a0


	//   ....[255]....
        /*0c64*/ 	.word	0x0002d250


	//   ....[0]....
        /*0c68*/ 	.word	0x0002d350


	//   ....[1]....
        /*0c6c*/ 	.word	0x0002d410


	//   ....[2]....
        /*0c70*/ 	.word	0x0002d470


	//   ....[3]....
        /*0c74*/ 	.word	0x0002d510


	//   ....[4]....
        /*0c78*/ 	.word	0x0002d5d0


	//   ....[5]....
        /*0c7c*/ 	.word	0x0002d6a0


	//   ....[6]....
        /*0c80*/ 	.word	0x0002d750


	//   ....[7]....
        /*0c84*/ 	.word	0x0002d7c0


	//   ....[8]....
        /*0c88*/ 	.word	0x0002d820


	//   ....[9]....
        /*0c8c*/ 	.word	0x0002d930


	//   ....[10]....
        /*0c90*/ 	.word	0x0002d990


	//   ....[11]....
        /*0c94*/ 	.word	0x0002dab0


	//   ....[12]....
        /*0c98*/ 	.word	0x0002db10


	//   ....[13]....
        /*0c9c*/ 	.word	0x0002dbb0


	//   ....[14]....
        /*0ca0*/ 	.word	0x0002dd50


	//   ....[15]....
        /*0ca4*/ 	.word	0x0002de10


	//   ....[16]....
        /*0ca8*/ 	.word	0x0002dec0


	//   ....[17]....
        /*0cac*/ 	.word	0x0002df80


	//   ....[18]....
        /*0cb0*/ 	.word	0x0002e030


	//   ....[19]....
        /*0cb4*/ 	.word	0x0002e0e0


	//   ....[20]....
        /*0cb8*/ 	.word	0x0002e190


	//   ....[21]....
        /*0cbc*/ 	.word	0x0002e240


	//   ....[22]....
        /*0cc0*/ 	.word	0x0002e2a0


	//   ....[23]....
        /*0cc4*/ 	.word	0x0002e380


	//   ....[24]....
        /*0cc8*/ 	.word	0x0002e470


	//   ....[25]....
        /*0ccc*/ 	.word	0x0002e510


	//   ....[26]....
        /*0cd0*/ 	.word	0x0002e570


	//   ....[27]....
        /*0cd4*/ 	.word	0x0002e640


	//   ....[28]....
        /*0cd8*/ 	.word	0x0002e6a0


	//   ....[29]....
        /*0cdc*/ 	.word	0x0002e770


	//   ....[30]....
        /*0ce0*/ 	.word	0x0002e7d0


	//   ....[31]....
        /*0ce4*/ 	.word	0x0002e8a0


	//   ....[32]....
        /*0ce8*/ 	.word	0x0002e900


	//   ....[33]....
        /*0cec*/ 	.word	0x0002e9d0


	//   ....[34]....
        /*0cf0*/ 	.word	0x0002ebb0


	//   ....[35]....
        /*0cf4*/ 	.word	0x0002ec50


	//   ....[36]....
        /*0cf8*/ 	.word	0x0002ed70


	//   ....[37]....
        /*0cfc*/ 	.word	0x0002ede0


	//   ....[38]....
        /*0d00*/ 	.word	0x0002ee50


	//   ....[39]....
        /*0d04*/ 	.word	0x0002eec0


	//   ....[40]....
        /*0d08*/ 	.word	0x0002ef30


	//   ....[41]....
        /*0d0c*/ 	.word	0x0002efb0


	//   ....[42]....
        /*0d10*/ 	.word	0x0002f040


	//   ....[43]....
        /*0d14*/ 	.word	0x0002f0d0


	//   ....[44]....
        /*0d18*/ 	.word	0x0002f140


	//   ....[45]....
        /*0d1c*/ 	.word	0x0002f1b0


	//   ....[46]....
        /*0d20*/ 	.word	0x0002f220


	//   ....[47]....
        /*0d24*/ 	.word	0x0002f2a0


	//   ....[48]....
        /*0d28*/ 	.word	0x0002f310


	//   ....[49]....
        /*0d2c*/ 	.word	0x0002f3b0


	//   ....[50]....
        /*0d30*/ 	.word	0x0002f440


	//   ....[51]....
        /*0d34*/ 	.word	0x0002f560


	//----- nvinfo : EIATTR_REG_RECONFIG
	.align		4
.L_153:
        /*0d38*/ 	.byte	0x01, 0x54
	.zero		2


	//----- nvinfo : EIATTR_SYSCALL_OFFSETS
	.align		4
        /*0d3c*/ 	.byte	0x04, 0x46
        /*0d3e*/ 	.short	(.L_155 - .L_154)


	//   ....[0]....
.L_154:
        /*0d40*/ 	.word	0x00001cb0


	//   ....[1]....
        /*0d44*/ 	.word	0x00001e00


	//   ....[2]....
        /*0d48*/ 	.word	0x00010580


	//   ....[3]....
        /*0d4c*/ 	.word	0x00010b20


	//   ....[4]....
        /*0d50*/ 	.word	0x00024c30


	//   ....[5]....
        /*0d54*/ 	.word	0x00024dc0


	//   ....[6]....
        /*0d58*/ 	.word	0x00024f10


	//   ....[7]....
        /*0d5c*/ 	.word	0x00025050


	//   ....[8]....
        /*0d60*/ 	.word	0x00026980


	//----- nvinfo : EIATTR_MBARRIER_INSTR_OFFSETS
	.align		4
.L_155:
        /*0d64*/ 	.byte	0x04, 0x39
        /*0d66*/ 	.short	(.L_157 - .L_156)


	//   ....[0]....
.L_156:
        /*0d68*/ 	.word	0x00000270
        /*0d6c*/ 	.word	0x000000ff
        /*0d70*/ 	.word	0x00029800
        /*0d74*/ 	.short	0x0100
        /*0d76*/ 	.byte	0x08
	.zero		1


	//   ....[1]....
        /*0d78*/ 	.word	0x00000280
        /*0d7c*/ 	.word	0x000000ff
        /*0d80*/ 	.word	0x00029820
        /*0d84*/ 	.short	0x0100
        /*0d86*/ 	.byte	0x08
	.zero		1


	//   ....[2]....
        /*0d88*/ 	.word	0x00000370
        /*0d8c*/ 	.word	0x000000ff
        /*0d90*/ 	.word	0x00029830
        /*0d94*/ 	.short	0x0100
        /*0d96*/ 	.byte	0x08
	.zero		1


	//   ....[3]....
        /*0d98*/ 	.word	0x00000380
        /*0d9c*/ 	.word	0x000000ff
        /*0da0*/ 	.word	0x00029840
        /*0da4*/ 	.short	0x0100
        /*0da6*/ 	.byte	0x08
	.zero		1


	//   ....[4]....
        /*0da8*/ 	.word	0x00000390
        /*0dac*/ 	.word	0x000000ff
        /*0db0*/ 	.word	0x00029838
        /*0db4*/ 	.short	0x0100
        /*0db6*/ 	.byte	0x08
	.zero		1


	//   ....[5]....
        /*0db8*/ 	.word	0x000003a0
        /*0dbc*/ 	.word	0x000000ff
        /*0dc0*/ 	.word	0x00029848
        /*0dc4*/ 	.short	0x0100
        /*0dc6*/ 	.byte	0x08
	.zero		1


	//   ....[6]....
        /*0dc8*/ 	.word	0x000004d0
        /*0dcc*/ 	.word	0x000000ff
        /*0dd0*/ 	.word	0x00029850
        /*0dd4*/ 	.short	0x0100
        /*0dd6*/ 	.byte	0x08
	.zero		1


	//   ....[7]....
        /*0dd8*/ 	.word	0x000004e0
        /*0ddc*/ 	.word	0x000000ff
        /*0de0*/ 	.word	0x00029860
        /*0de4*/ 	.short	0x0100
        /*0de6*/ 	.byte	0x08
	.zero		1


	//   ....[8]....
        /*0de8*/ 	.word	0x000004f0
        /*0dec*/ 	.word	0x000000ff
        /*0df0*/ 	.word	0x00029858
        /*0df4*/ 	.short	0x0100
        /*0df6*/ 	.byte	0x08
	.zero		1


	//   ....[9]....
        /*0df8*/ 	.word	0x00000500
        /*0dfc*/ 	.word	0x000000ff
        /*0e00*/ 	.word	0x00029868
        /*0e04*/ 	.short	0x0100
        /*0e06*/ 	.byte	0x08
	.zero		1


	//   ....[10]....
        /*0e08*/ 	.word	0x000005f0
        /*0e0c*/ 	.word	0x000000ff
        /*0e10*/ 	.word	0x00029870
        /*0e14*/ 	.short	0x0100
        /*0e16*/ 	.byte	0x06
	.zero		1


	//   ....[11]....
        /*0e18*/ 	.word	0x00000600
        /*0e1c*/ 	.word	0x000000ff
        /*0e20*/ 	.word	0x00029880
        /*0e24*/ 	.short	0x0100
        /*0e26*/ 	.byte	0x06
	.zero		1


	//   ....[12]....
        /*0e28*/ 	.word	0x00000610
        /*0e2c*/ 	.word	0x000000ff
        /*0e30*/ 	.word	0x00029878
        /*0e34*/ 	.short	0x0100
        /*0e36*/ 	.byte	0x06
	.zero		1


	//   ....[13]....
        /*0e38*/ 	.word	0x00000620
        /*0e3c*/ 	.word	0x000000ff
        /*0e40*/ 	.word	0x00029888
        /*0e44*/ 	.short	0x0100
        /*0e46*/ 	.byte	0x06
	.zero		1


	//   ....[14]....
        /*0e48*/ 	.word	0x00000750
        /*0e4c*/ 	.word	0x000000ff
        /*0e50*/ 	.word	0x00029890
        /*0e54*/ 	.short	0x0100
        /*0e56*/ 	.byte	0x08
	.zero		1


	//   ....[15]....
        /*0e58*/ 	.word	0x00000760
        /*0e5c*/ 	.word	0x000000ff
        /*0e60*/ 	.word	0x000298a0
        /*0e64*/ 	.short	0x0100
        /*0e66*/ 	.byte	0x08
	.zero		1


	//   ....[16]....
        /*0e68*/ 	.word	0x00000770
        /*0e6c*/ 	.word	0x000000ff
        /*0e70*/ 	.word	0x00029898
        /*0e74*/ 	.short	0x0100
        /*0e76*/ 	.byte	0x08
	.zero		1


	//   ....[17]....
        /*0e78*/ 	.word	0x00000780
        /*0e7c*/ 	.word	0x000000ff
        /*0e80*/ 	.word	0x000298a8
        /*0e84*/ 	.short	0x0100
        /*0e86*/ 	.byte	0x08
	.zero		1


	//   ....[18]....
        /*0e88*/ 	.word	0x000008c0
        /*0e8c*/ 	.word	0x000000ff
        /*0e90*/ 	.word	0x000298b0
        /*0e94*/ 	.short	0x0100
        /*0e96*/ 	.byte	0x08
	.zero		1


	//   ....[19]....
        /*0e98*/ 	.word	0x000008d0
        /*0e9c*/ 	.word	0x000000ff
        /*0ea0*/ 	.word	0x000298c0
        /*0ea4*/ 	.short	0x0100
        /*0ea6*/ 	.byte	0x08
	.zero		1


	//   ....[20]....
        /*0ea8*/ 	.word	0x000008e0
        /*0eac*/ 	.word	0x000000ff
        /*0eb0*/ 	.word	0x000298b8
        /*0eb4*/ 	.short	0x0100
        /*0eb6*/ 	.byte	0x08
	.zero		1


	//   ....[21]....
        /*0eb8*/ 	.word	0x000008f0
        /*0ebc*/ 	.word	0x000000ff
        /*0ec0*/ 	.word	0x000298c8
        /*0ec4*/ 	.short	0x0100
        /*0ec6*/ 	.byte	0x08
	.zero		1


	//   ....[22]....
        /*0ec8*/ 	.word	0x000035c0
        /*0ecc*/ 	.word	0x0000005b
        /*0ed0*/ 	.word	0x00029890
        /*0ed4*/ 	.short	0x010a
        /*0ed6*/ 	.byte	0x3f
	.zero		1


	//   ....[23]....
        /*0ed8*/ 	.word	0x000095c0
        /*0edc*/ 	.word	0x0000005b
        /*0ee0*/ 	.word	0x00029890
        /*0ee4*/ 	.short	0x010a
        /*0ee6*/ 	.byte	0x3f
	.zero		1


	//   ....[24]....
        /*0ee8*/ 	.word	0x0000f290
        /*0eec*/ 	.word	0x0000005b
        /*0ef0*/ 	.word	0x00029890
        /*0ef4*/ 	.short	0x010a
        /*0ef6*/ 	.byte	0x3f
	.zero		1


	//   ....[25]....
        /*0ef8*/ 	.word	0x0000f9f0
        /*0efc*/ 	.word	0x0000000b
        /*0f00*/ 	.word	0x00000000
        /*0f04*/ 	.short	0x0101
        /*0f06*/ 	.byte	0x3f
	.zero		1


	//   ....[26]....
        /*0f08*/ 	.word	0x0000fa30
        /*0f0c*/ 	.word	0x0000005b
        /*0f10*/ 	.word	0x000298b0
        /*0f14*/ 	.short	0x010a
        /*0f16*/ 	.byte	0x3f
	.zero		1


	//   ....[27]....
        /*0f18*/ 	.word	0x00010050
        /*0f1c*/ 	.word	0x0000005b
        /*0f20*/ 	.word	0x00000000
        /*0f24*/ 	.short	0x0101
        /*0f26*/ 	.byte	0x3f
	.zero		1


	//   ....[28]....
        /*0f28*/ 	.word	0x00010880
        /*0f2c*/ 	.word	0x00000012
        /*0f30*/ 	.word	0x00029800
        /*0f34*/ 	.short	0x010a
        /*0f36*/ 	.byte	0x3f
	.zero		1


	//   ....[29]....
        /*0f38*/ 	.word	0x000108d0
        /*0f3c*/ 	.word	0x00000012
        /*0f40*/ 	.word	0x00029800
        /*0f44*/ 	.short	0x010a
        /*0f46*/ 	.byte	0x3f
	.zero		1


	//   ....[30]....
        /*0f48*/ 	.word	0x00011160
        /*0f4c*/ 	.word	0x00000012
        /*0f50*/ 	.word	0x00029800
        /*0f54*/ 	.short	0x010a
        /*0f56*/ 	.byte	0x3f
	.zero		1


	//   ....[31]....
        /*0f58*/ 	.word	0x000144c0
        /*0f5c*/ 	.word	0x00000012
        /*0f60*/ 	.word	0x00029800
        /*0f64*/ 	.short	0x010a
        /*0f66*/ 	.byte	0x3f
	.zero		1


	//   ....[32]....
        /*0f68*/ 	.word	0x00017590
        /*0f6c*/ 	.word	0x00000000
        /*0f70*/ 	.word	0x00029830
        /*0f74*/ 	.short	0x010a
        /*0f76*/ 	.byte	0x3f
	.zero		1


	//   ....[33]....
        /*0f78*/ 	.word	0x000175e0
        /*0f7c*/ 	.word	0x00000000
        /*0f80*/ 	.word	0x00029830
        /*0f84*/ 	.short	0x010a
        /*0f86*/ 	.byte	0x3f
	.zero		1


	//   ....[34]....
        /*0f88*/ 	.word	0x0001a600
        /*0f8c*/ 	.word	0x0000003c
        /*0f90*/ 	.word	0x00000000
        /*0f94*/ 	.short	0x0101
        /*0f96*/ 	.byte	0x3f
	.zero		1


	//   ....[35]....
        /*0f98*/ 	.word	0x0001b7c0
        /*0f9c*/ 	.word	0x0000000b
        /*0fa0*/ 	.word	0x00029830
        /*0fa4*/ 	.short	0x010a
        /*0fa6*/ 	.byte	0x3f
	.zero		1


	//   ....[36]....
        /*0fa8*/ 	.word	0x0001b810
        /*0fac*/ 	.word	0x0000000b
        /*0fb0*/ 	.word	0x00029830
        /*0fb4*/ 	.short	0x010a
        /*0fb6*/ 	.byte	0x3f
	.zero		1


	//   ....[37]....
        /*0fb8*/ 	.word	0x0001c910
        /*0fbc*/ 	.word	0x0000000a
        /*0fc0*/ 	.word	0x00029850
        /*0fc4*/ 	.short	0x010a
        /*0fc6*/ 	.byte	0x3f
	.zero		1


	//   ....[38]....
        /*0fc8*/ 	.word	0x0001c950
        /*0fcc*/ 	.word	0x0000000a
        /*0fd0*/ 	.word	0x00029850
        /*0fd4*/ 	.short	0x010a
        /*0fd6*/ 	.byte	0x3f
	.zero		1


	//   ....[39]....
        /*0fd8*/ 	.word	0x0001e050
        /*0fdc*/ 	.word	0x0000009d
        /*0fe0*/ 	.word	0x00000000
        /*0fe4*/ 	.short	0x0101
        /*0fe6*/ 	.byte	0x3f
	.zero		1


	//   ....[40]....
        /*0fe8*/ 	.word	0x0001ed20
        /*0fec*/ 	.word	0x00000007
        /*0ff0*/ 	.word	0x00000000
        /*0ff4*/ 	.short	0x0101
        /*0ff6*/ 	.byte	0x3f
	.zero		1


	//   ....[41]....
        /*0ff8*/ 	.word	0x0001f390
        /*0ffc*/ 	.word	0x0000000b
        /*1000*/ 	.word	0x00029850
        /*1004*/ 	.short	0x010a
        /*1006*/ 	.byte	0x3f
	.zero		1


	//   ....[42]....
        /*1008*/ 	.word	0x0001f410
        /*100c*/ 	.word	0x0000000b
        /*1010*/ 	.word	0x00029850
        /*1014*/ 	.short	0x010a
        /*1016*/ 	.byte	0x3f
	.zero		1


	//   ....[43]....
        /*1018*/ 	.word	0x0001fa40
        /*101c*/ 	.word	0x00000000
        /*1020*/ 	.word	0x00000000
        /*1024*/ 	.short	0x0101
        /*1026*/ 	.byte	0x3f
	.zero		1


	//   ....[44]....
        /*1028*/ 	.word	0x00021680
        /*102c*/ 	.word	0x00000000
        /*1030*/ 	.word	0x00000000
        /*1034*/ 	.short	0x0101
        /*1036*/ 	.byte	0x3f
	.zero		1


	//   ....[45]....
        /*1038*/ 	.word	0x00023ac0
        /*103c*/ 	.word	0x00000016
        /*1040*/ 	.word	0x00029820
        /*1044*/ 	.short	0x010a
        /*1046*/ 	.byte	0x3f
	.zero		1


	//   ....[46]....
        /*1048*/ 	.word	0x00023b50
        /*104c*/ 	.word	0x00000009
        /*1050*/ 	.word	0x000298a0
        /*1054*/ 	.short	0x010a
        /*1056*/ 	.byte	0x3f
	.zero		1


	//   ....[47]....
        /*1058*/ 	.word	0x00023f80
        /*105c*/ 	.word	0x00000009
        /*1060*/ 	.word	0x000298c0
        /*1064*/ 	.short	0x010a
        /*1066*/ 	.byte	0x3f
	.zero		1


	//   ....[48]....
        /*1068*/ 	.word	0x000242c0
        /*106c*/ 	.word	0x00000008
        /*1070*/ 	.word	0x000298a0
        /*1074*/ 	.short	0x010a
        /*1076*/ 	.byte	0x3f
	.zero		1


	//   ....[49]....
        /*1078*/ 	.word	0x000246e0
        /*107c*/ 	.word	0x00000008
        /*1080*/ 	.word	0x000298c0
        /*1084*/ 	.short	0x010a
        /*1086*/ 	.byte	0x3f
	.zero		1


	//   ....[50]....
        /*1088*/ 	.word	0x00025780
        /*108c*/ 	.word	0x00000000
        /*1090*/ 	.word	0x00029880
        /*1094*/ 	.short	0x010a
        /*1096*/ 	.byte	0x3f
	.zero		1


	//   ....[51]....
        /*1098*/ 	.word	0x00025eb0
        /*109c*/ 	.word	0x00000000
        /*10a0*/ 	.word	0x00029870
        /*10a4*/ 	.short	0x0107
        /*10a6*/ 	.byte	0x3f
	.zero		1


	//   ....[52]....
        /*10a8*/ 	.word	0x00025f70
        /*10ac*/ 	.word	0x00000000
        /*10b0*/ 	.word	0x00029870
        /*10b4*/ 	.short	0x0101
        /*10b6*/ 	.byte	0x3f
	.zero		1


	//   ....[53]....
        /*10b8*/ 	.word	0x00025fc0
        /*10bc*/ 	.word	0x00000000
        /*10c0*/ 	.word	0x00029840
        /*10c4*/ 	.short	0x010a
        /*10c6*/ 	.byte	0x3f
	.zero		1


	//   ....[54]....
        /*10c8*/ 	.word	0x00026690
        /*10cc*/ 	.word	0x00000000
        /*10d0*/ 	.word	0x00029830
        /*10d4*/ 	.short	0x0107
        /*10d6*/ 	.byte	0x3f
	.zero		1


	//   ....[55]....
        /*10d8*/ 	.word	0x00026770
        /*10dc*/ 	.word	0x00000000
        /*10e0*/ 	.word	0x00029830
        /*10e4*/ 	.short	0x0101
        /*10e6*/ 	.byte	0x3f
	.zero		1


	//   ....[56]....
        /*10e8*/ 	.word	0x000270a0
        /*10ec*/ 	.word	0x00000016
        /*10f0*/ 	.word	0x00029800
        /*10f4*/ 	.short	0x0107
        /*10f6*/ 	.byte	0x3f
	.zero		1


	//   ....[57]....
        /*10f8*/ 	.word	0x000271a0
        /*10fc*/ 	.word	0x00000016
        /*1100*/ 	.word	0x00029800
        /*1104*/ 	.short	0x0101
        /*1106*/ 	.byte	0x3f
	.zero		1


	//   ....[58]....
        /*1108*/ 	.word	0x000271c0
        /*110c*/ 	.word	0x00000016
        /*1110*/ 	.word	0x00029820
        /*1114*/ 	.short	0x010a
        /*1116*/ 	.byte	0x3f
	.zero		1


	//   ....[59]....
        /*1118*/ 	.word	0x00027690
        /*111c*/ 	.word	0x00000000
        /*1120*/ 	.word	0x00029880
        /*1124*/ 	.short	0x010a
        /*1126*/ 	.byte	0x3f
	.zero		1


	//   ....[60]....
        /*1128*/ 	.word	0x00027c00
        /*112c*/ 	.word	0x00000000
        /*1130*/ 	.word	0x00029870
        /*1134*/ 	.short	0x0107
        /*1136*/ 	.byte	0x3f
	.zero		1


	//   ....[61]....
        /*1138*/ 	.word	0x00027cc0
        /*113c*/ 	.word	0x00000000
        /*1140*/ 	.word	0x00029870
        /*1144*/ 	.short	0x0101
        /*1146*/ 	.byte	0x3f
	.zero		1


	//   ....[62]....
        /*1148*/ 	.word	0x00027cf0
        /*114c*/ 	.word	0x00000000
        /*1150*/ 	.word	0x00029840
        /*1154*/ 	.short	0x010a
        /*1156*/ 	.byte	0x3f
	.zero		1


	//   ....[63]....
        /*1158*/ 	.word	0x00028230
        /*115c*/ 	.word	0x00000000
        /*1160*/ 	.word	0x00029830
        /*1164*/ 	.short	0x0107
        /*1166*/ 	.byte	0x3f
	.zero		1


	//   ....[64]....
        /*1168*/ 	.word	0x000282f0
        /*116c*/ 	.word	0x00000000
        /*1170*/ 	.word	0x00029830
        /*1174*/ 	.short	0x0101
        /*1176*/ 	.byte	0x3f
	.zero		1


	//   ....[65]....
        /*1178*/ 	.word	0x00028380
        /*117c*/ 	.word	0x00000003
        /*1180*/ 	.word	0x00029870
        /*1184*/ 	.short	0x010a
        /*1186*/ 	.byte	0x3f
	.zero		1


	//   ....[66]....
        /*1188*/ 	.word	0x00028410
        /*118c*/ 	.word	0x00000003
        /*1190*/ 	.word	0x00029860
        /*1194*/ 	.short	0x010a
        /*1196*/ 	.byte	0x3f
	.zero		1


	//   ....[67]....
        /*1198*/ 	.word	0x00028920
        /*119c*/ 	.word	0x00000003
        /*11a0*/ 	.word	0x00029850
        /*11a4*/ 	.short	0x0101
        /*11a6*/ 	.byte	0x3f
	.zero		1


	//   ....[68]....
        /*11a8*/ 	.word	0x000289b0
        /*11ac*/ 	.word	0x00000003
        /*11b0*/ 	.word	0x00000000
        /*11b4*/ 	.short	0x0101
        /*11b6*/ 	.byte	0x3f
	.zero		1


	//   ....[69]....
        /*11b8*/ 	.word	0x00028b70
        /*11bc*/ 	.word	0x00000011
        /*11c0*/ 	.word	0x00029870
        /*11c4*/ 	.short	0x010a
        /*11c6*/ 	.byte	0x3f
	.zero		1


	//   ....[70]....
        /*11c8*/ 	.word	0x00028bf0
        /*11cc*/ 	.word	0x00000011
        /*11d0*/ 	.word	0x00029860
        /*11d4*/ 	.short	0x010a
        /*11d6*/ 	.byte	0x3f
	.zero		1


	//   ....[71]....
        /*11d8*/ 	.word	0x00029110
        /*11dc*/ 	.word	0x00000011
        /*11e0*/ 	.word	0x00029850
        /*11e4*/ 	.short	0x0101
        /*11e6*/ 	.byte	0x3f
	.zero		1


	//   ....[72]....
        /*11e8*/ 	.word	0x000291d0
        /*11ec*/ 	.word	0x00000011
        /*11f0*/ 	.word	0x00000000
        /*11f4*/ 	.short	0x0101
        /*11f6*/ 	.byte	0x3f
	.zero		1


	//   ....[73]....
        /*11f8*/ 	.word	0x00029cb0
        /*11fc*/ 	.word	0x00000004
        /*1200*/ 	.word	0x00029820
        /*1204*/ 	.short	0x010a
        /*1206*/ 	.byte	0x3f
	.zero		1


	//   ....[74]....
        /*1208*/ 	.word	0x00029e20
        /*120c*/ 	.word	0x00000005
        /*1210*/ 	.word	0x00029840
        /*1214*/ 	.short	0x010a
        /*1216*/ 	.byte	0x3f
	.zero		1


	//   ....[75]....
        /*1218*/ 	.word	0x00029ec0
        /*121c*/ 	.word	0x00000017
        /*1220*/ 	.word	0x00029840
        /*1224*/ 	.short	0x010a
        /*1226*/ 	.byte	0x3f
	.zero		1


	//   ....[76]....
        /*1228*/ 	.word	0x00029f00
        /*122c*/ 	.word	0x00000005
        /*1230*/ 	.word	0x00029860
        /*1234*/ 	.short	0x010a
        /*1236*/ 	.byte	0x3f
	.zero		1


	//   ....[77]....
        /*1238*/ 	.word	0x00029f40
        /*123c*/ 	.word	0x00000017
        /*1240*/ 	.word	0x00029860
        /*1244*/ 	.short	0x010a
        /*1246*/ 	.byte	0x3f
	.zero		1


	//   ....[78]....
        /*1248*/ 	.word	0x00029f80
        /*124c*/ 	.word	0x00000005
        /*1250*/ 	.word	0x00029880
        /*1254*/ 	.short	0x010a
        /*1256*/ 	.byte	0x3f
	.zero		1


	//   ....[79]....
        /*1258*/ 	.word	0x00029fc0
        /*125c*/ 	.word	0x00000017
        /*1260*/ 	.word	0x00029880
        /*1264*/ 	.short	0x010a
        /*1266*/ 	.byte	0x3f
	.zero		1


	//   ....[80]....
        /*1268*/ 	.word	0x0002a020
        /*126c*/ 	.word	0x0000005b
        /*1270*/ 	.word	0x00029890
        /*1274*/ 	.short	0x010a
        /*1276*/ 	.byte	0x3f
	.zero		1


	//   ....[81]....
        /*1278*/ 	.word	0x0002a2d0
        /*127c*/ 	.word	0x0000005b
        /*1280*/ 	.word	0x00029890
        /*1284*/ 	.short	0x010a
        /*1286*/ 	.byte	0x3f
	.zero		1


	//   ....[82]....
        /*1288*/ 	.word	0x0002a580
        /*128c*/ 	.word	0x0000005b
        /*1290*/ 	.word	0x00029890
        /*1294*/ 	.short	0x010a
        /*1296*/ 	.byte	0x3f
	.zero		1


	//   ....[83]....
        /*1298*/ 	.word	0x0002a830
        /*129c*/ 	.word	0x0000005b
        /*12a0*/ 	.word	0x000298b0
        /*12a4*/ 	.short	0x010a
        /*12a6*/ 	.byte	0x3f
	.zero		1


	//   ....[84]....
        /*12a8*/ 	.word	0x0002ab40
        /*12ac*/ 	.word	0x00000012
        /*12b0*/ 	.word	0x00029800
        /*12b4*/ 	.short	0x010a
        /*12b6*/ 	.byte	0x3f
	.zero		1


	//   ....[85]....
        /*12b8*/ 	.word	0x0002ad60
        /*12bc*/ 	.word	0x00000012
        /*12c0*/ 	.word	0x00029800
        /*12c4*/ 	.short	0x010a
        /*12c6*/ 	.byte	0x3f
	.zero		1


	//   ....[86]....
        /*12c8*/ 	.word	0x0002adb0
        /*12cc*/ 	.word	0x00000000
        /*12d0*/ 	.word	0x00029830
        /*12d4*/ 	.short	0x010a
        /*12d6*/ 	.byte	0x3f
	.zero		1


	//   ....[87]....
        /*12d8*/ 	.word	0x0002ae00
        /*12dc*/ 	.word	0x0000000b
        /*12e0*/ 	.word	0x00029830
        /*12e4*/ 	.short	0x010a
        /*12e6*/ 	.byte	0x3f
	.zero		1


	//   ....[88]....
        /*12e8*/ 	.word	0x0002ae50
        /*12ec*/ 	.word	0x0000000a
        /*12f0*/ 	.word	0x00029850
        /*12f4*/ 	.short	0x010a
        /*12f6*/ 	.byte	0x3f
	.zero		1


	//   ....[89]....
        /*12f8*/ 	.word	0x0002aea0
        /*12fc*/ 	.word	0x0000000b
        /*1300*/ 	.word	0x00029850
        /*1304*/ 	.short	0x010a
        /*1306*/ 	.byte	0x3f
	.zero		1


	//   ....[90]....
        /*1308*/ 	.word	0x0002c460
        /*130c*/ 	.word	0x00000016
        /*1310*/ 	.word	0x00029820
        /*1314*/ 	.short	0x010a
        /*1316*/ 	.byte	0x3f
	.zero		1


	//   ....[91]....
        /*1318*/ 	.word	0x0002c4b0
        /*131c*/ 	.word	0x00000009
        /*1320*/ 	.word	0x000298a0
        /*1324*/ 	.short	0x010a
        /*1326*/ 	.byte	0x3f
	.zero		1


	//   ....[92]....
        /*1328*/ 	.word	0x0002c500
        /*132c*/ 	.word	0x00000009
        /*1330*/ 	.word	0x000298c0
        /*1334*/ 	.short	0x010a
        /*1336*/ 	.byte	0x3f
	.zero		1


	//   ....[93]....
        /*1338*/ 	.word	0x0002c550
        /*133c*/ 	.word	0x00000008
        /*1340*/ 	.word	0x000298a0
        /*1344*/ 	.short	0x010a
        /*1346*/ 	.byte	0x3f
	.zero		1


	//   ....[94]....
        /*1348*/ 	.word	0x0002c5a0
        /*134c*/ 	.word	0x00000008
        /*1350*/ 	.word	0x000298c0
        /*1354*/ 	.short	0x010a
        /*1356*/ 	.byte	0x3f
	.zero		1


	//   ....[95]....
        /*1358*/ 	.word	0x0002c6c0
        /*135c*/ 	.word	0x00000000
        /*1360*/ 	.word	0x00029880
        /*1364*/ 	.short	0x010a
        /*1366*/ 	.byte	0x3f
	.zero		1


	//   ....[96]....
        /*1368*/ 	.word	0x0002cee0
        /*136c*/ 	.word	0x00000000
        /*1370*/ 	.word	0x00029840
        /*1374*/ 	.short	0x010a
        /*1376*/ 	.byte	0x3f
	.zero		1


	//   ....[97]....
        /*1378*/ 	.word	0x0002dc50
        /*137c*/ 	.word	0x00000016
        /*1380*/ 	.word	0x00029820
        /*1384*/ 	.short	0x010a
        /*1386*/ 	.byte	0x3f
	.zero		1


	//   ....[98]....
        /*1388*/ 	.word	0x0002dca0
        /*138c*/ 	.word	0x00000000
        /*1390*/ 	.word	0x00029880
        /*1394*/ 	.short	0x010a
        /*1396*/ 	.byte	0x3f
	.zero		1


	//   ....[99]....
        /*1398*/ 	.word	0x0002e3c0
        /*139c*/ 	.word	0x00000000
        /*13a0*/ 	.word	0x00029840
        /*13a4*/ 	.short	0x010a
        /*13a6*/ 	.byte	0x3f
	.zero		1


	//   ....[100]....
        /*13a8*/ 	.word	0x0002ea10
        /*13ac*/ 	.word	0x00000003
        /*13b0*/ 	.word	0x00029870
        /*13b4*/ 	.short	0x010a
        /*13b6*/ 	.byte	0x3f
	.zero		1


	//   ....[101]....
        /*13b8*/ 	.word	0x0002ea60
        /*13bc*/ 	.word	0x00000003
        /*13c0*/ 	.word	0x00029860
        /*13c4*/ 	.short	0x010a
        /*13c6*/ 	.byte	0x3f
	.zero		1


	//   ....[102]....
        /*13c8*/ 	.word	0x0002eab0
        /*13cc*/ 	.word	0x00000011
        /*13d0*/ 	.word	0x00029870
        /*13d4*/ 	.short	0x010a
        /*13d6*/ 	.byte	0x3f
	.zero		1


	//   ....[103]....
        /*13d8*/ 	.word	0x0002eb00
        /*13dc*/ 	.word	0x00000011
        /*13e0*/ 	.word	0x00029860
        /*13e4*/ 	.short	0x010a
        /*13e6*/ 	.byte	0x3f
	.zero		1


	//   ....[104]....
        /*13e8*/ 	.word	0x0002f480
        /*13ec*/ 	.word	0x00000004
        /*13f0*/ 	.word	0x00029820
        /*13f4*/ 	.short	0x010a
        /*13f6*/ 	.byte	0x3f
	.zero		1


	//   ....[105]....
        /*13f8*/ 	.word	0x0002f620
        /*13fc*/ 	.word	0x00000005
        /*1400*/ 	.word	0x00029840
        /*1404*/ 	.short	0x010a
        /*1406*/ 	.byte	0x3f
	.zero		1


	//   ....[106]....
        /*1408*/ 	.word	0x0002f670
        /*140c*/ 	.word	0x00000017
        /*1410*/ 	.word	0x00029840
        /*1414*/ 	.short	0x010a
        /*1416*/ 	.byte	0x3f
	.zero		1


	//   ....[107]....
        /*1418*/ 	.word	0x0002f6c0
        /*141c*/ 	.word	0x00000005
        /*1420*/ 	.word	0x00029860
        /*1424*/ 	.short	0x010a
        /*1426*/ 	.byte	0x3f
	.zero		1


	//   ....[108]....
        /*1428*/ 	.word	0x0002f710
        /*142c*/ 	.word	0x00000017
        /*1430*/ 	.word	0x00029860
        /*1434*/ 	.short	0x010a
        /*1436*/ 	.byte	0x3f
	.zero		1


	//   ....[109]....
        /*1438*/ 	.word	0x0002f760
        /*143c*/ 	.word	0x00000005
        /*1440*/ 	.word	0x00029880
        /*1444*/ 	.short	0x010a
        /*1446*/ 	.byte	0x3f
	.zero		1


	//----- nvinfo : EIATTR_NUM_MBARRIERS
	.align		4
.L_157:
        /*1448*/ 	.byte	0x03, 0x38
        /*144a*/ 	.short	0x0016


	//----- nvinfo : EIATTR_EXIT_INSTR_OFFSETS
	.align		4
        /*144c*/ 	.byte	0x04, 0x1c
        /*144e*/ 	.short	(.L_159 - .L_158)


	//   ....[0]....
.L_158:
        /*1450*/ 	.word	0x0002a010


	//----- nvinfo : EIATTR_MAX_THREADS
	.align		4
.L_159:
        /*1454*/ 	.byte	0x04, 0x05
        /*1456*/ 	.short	(.L_161 - .L_160)
.L_160:
        /*1458*/ 	.word	0x00000180
        /*145c*/ 	.word	0x00000001
        /*1460*/ 	.word	0x00000001


	//----- nvinfo : EIATTR_CRS_STACK_SIZE
	.align		4
.L_161:
        /*1464*/ 	.byte	0x04, 0x1e
        /*1466*/ 	.short	(.L_163 - .L_162)
.L_162:
        /*1468*/ 	.word	0x00000000


	//----- nvinfo : EIATTR_CBANK_PARAM_SIZE
	.align		4
.L_163:
        /*146c*/ 	.byte	0x03, 0x19
        /*146e*/ 	.short	0x0af0


	//----- nvinfo : EIATTR_PARAM_CBANK
	.align		4
        /*1470*/ 	.byte	0x04, 0x0a
        /*1472*/ 	.short	(.L_165 - .L_164)
	.align		4
.L_164:
        /*1474*/ 	.word	index@(.nv.constant0._ZN7cutlass13device_kernelIN5flash11enable_sm90INS1_16FlashAttnFwdSm90INS1_25CollectiveMainloopFwdSm90ILi2EN4cute5tupleIJNS5_1CILi1EEES8_S8_EEENS6_IJNS7_ILi128EEENS7_ILi160EEENS7_ILi192EEEEEELi128ENS_12float_e4m3_tEfNS_4arch4Sm90ELb0ELb0ELb1ELb1ELb1ELb1ELb0ELb1ELb1ELb1ELb0ELb0EEENS1_21CollectiveEpilogueFwdINS6_IJSA_SA_SB_EEES9_NS_10bfloat16_tESG_Li256ELb1ELb1ELb0ELb1EEENS1_36VarlenDynamicPersistentTileSchedulerILi128ELi160ELi256ELi128ELb0ELb1ELb1ELb0ELb1ELb1EEEEEEEEEvNT_6ParamsE)
        /*1478*/ 	.short	0x0210
        /*147a*/ 	.short	0x0af0


	//----- nvinfo : EIATTR_SW_WAR
	.align		4
.L_165:
        /*147c*/ 	.byte	0x04, 0x36
        /*147e*/ 	.short	(.L_167 - .L_166)
.L_166:
        /*1480*/ 	.word	0x00000008
.L_167:


//--------------------- .nv.info._ZN7cutlass13device_kernelIN5flash11enable_sm90INS1_16FlashAttnFwdSm90INS1_25CollectiveMainloopFwdSm90ILi2EN4cute5tupleIJNS5_1CILi1EEES8_S8_EEENS6_IJNS7_ILi128EEESA_NS7_ILi192EEEEEELi128ENS_12float_e4m3_tEfNS_4arch4Sm90ELb0ELb1ELb1ELb0ELb1ELb0ELb0ELb1ELb1ELb1ELb0ELb0EEENS1_21CollectiveEpilogueFwdINS6_IJSA_SA_SA_EEES9_NS_10bfloat16_tESF_Li256ELb0ELb1ELb0ELb1EEENS1_30DynamicPersistentTileSchedulerILi256ELi128ELb0ELb1ELb1EEEEEEEEEvNT_6ParamsE --------------------------
	.section	.nv.info._ZN7cutlass13device_kernelIN5flash11enable_sm90INS1_16FlashAttnFwdSm90INS1_25CollectiveMainloopFwdSm90ILi2EN4cute5tupleIJNS5_1CILi1EEES8_S8_EEENS6_IJNS7_ILi128EEESA_NS7_ILi192EEEEEELi128ENS_12float_e4m3_tEfNS_4arch4Sm90ELb0ELb1ELb1ELb0ELb1ELb0ELb0ELb1ELb1ELb1ELb0ELb0EEENS1_21CollectiveEpilogueFwdINS6_IJSA_SA_SA_EEES9_NS_10bfloat16_tESF_Li256ELb0ELb1ELb0ELb1EEENS1_30DynamicPersistentTileSchedulerILi256ELi128ELb0ELb1ELb1EEEEEEEEEvNT_6ParamsE,"",@"SHT_CUDA_INFO"
	.sectionflags	@""
	.align	4


	//----- nvinfo : EIATTR_CUDA_API_VERSION
	.align		4
        /*0000*/ 	.byte	0x04, 0x37
        /*0002*/ 	.short	(.L_169 - .L_168)
.L_168:
        /*0004*/ 	.word	0x00000082


	//----- nvinfo : EIATTR_KPARAM_INFO
	.align		4
.L_169:
        /*0008*/ 	.byte	0x04, 0x17
        /*000a*/ 	.short	(.L_171 - .L_170)
.L_170:
        /*000c*/ 	.word	0x00000000
        /*0010*/ 	.short	0x0000
        /*0012*/ 	.short	0x0070
        /*0014*/ 	.byte	0x00, 0xf0, 0x01, 0x2a


	//----- nvinfo : EIATTR_SPARSE_MMA_MASK
	.align		4
.L_171:
        /*0018*/ 	.byte	0x03, 0x50
        /*001a*/ 	.short	0x0000


	//----- nvinfo : EIATTR_MAXREG_COUNT
	.align		4
        /*001c*/ 	.byte	0x03, 0x1b
        /*001e*/ 	.short	0x00a8


	//----- nvinfo : EIATTR_NUM_BARRIERS
	.align		4
        /*0020*/ 	.byte	0x02, 0x4c
        /*0022*/ 	.byte	0x10
	.zero		1


	//----- nvinfo : EIATTR_EXTERNS
	.align		4
        /*0024*/ 	.byte	0x04, 0x0f
        /*0026*/ 	.short	(.L_173 - .L_172)


	//   ....[0]....
	.align		4
.L_172:
        /*0028*/ 	.word	index@(__assertfail)


	//----- nvinfo : EIATTR_ANNOTATIONS
	.align		4
.L_173:
        /*002c*/ 	.byte	0x04, 0x55
        /*002e*/ 	.short	(.L_175 - .L_174)


	//   ....[0]....
.L_174:
        /* <DEDUP_REMOVED lines=12> */


	//----- nvinfo : EIATTR_MERCURY_ISA_VERSION
	.align		4
.L_175:
        /*00d8*/ 	.byte	0x03, 0x5f
        /*00da*/ 	.short	0x0101


	//----- nvinfo : EIATTR_INT_WARP_WIDE_INSTR_OFFSETS
	.align		4
        /*00dc*/ 	.byte	0x04, 0x31
        /*00de*/ 	.short	(.L_177 - .L_176)


	//   ....[0]....
.L_176:
        /*00e0*/ 	.word	0x000000c0


	//   ....[1]....
        /*00e4*/ 	.word	0x000000d0


	//   ....[2]....
        /*00e8*/ 	.word	0x00000170


	//   ....[3]....
        /*00ec*/ 	.word	0x00012b40


	//   ....[4]....
        /*00f0*/ 	.word	0x00012bd0


	//   ....[5]....
        /*00f4*/ 	.word	0x00015bc0


	//   ....[6]....
        /*00f8*/ 	.word	0x00015c50


	//----- nvinfo : EIATTR_COOP_GROUP_MASK_REGIDS
	.align		4
.L_177:
        /*00fc*/ 	.byte	0x04, 0x29
        /*00fe*/ 	.short	(.L_179 - .L_178)


	//   ....[0]....
.L_178:
        /*0100*/ 	.word	0xffffffff


	//   ....[1]....
        /*0104*/ 	.word	0xffffffff


	//   ....[2]....
        /*0108*/ 	.word	0xffffffff


	//   ....[3]....
        /*010c*/ 	.word	0xffffffff


	//   ....[4]....
        /*0110*/ 	.word	0xffffffff


	//   ....[5]....
        /*0114*/ 	.word	0xffffffff


	//   ....[6]....
        /*0118*/ 	.word	0xffffffff


	//   ....[7]....
        /*011c*/ 	.word	0xffffffff


	//   ....[8]....
        /*0120*/ 	.word	0xffffffff


	//   ....[9]....
        /*0124*/ 	.word	0xffffffff


	//   ....[10]....
        /*0128*/ 	.word	0xffffffff


	//   ....[11]....
        /*012c*/ 	.word	0xffffffff


	//   ....[12]....
        /*0130*/ 	.word	0xffffffff


	//   ....[13]....
        /*0134*/ 	.word	0xffffffff


	//   ....[14]....
        /*0138*/ 	.word	0xffffffff


	//   ....[15]....
        /*013c*/ 	.word	0xffffffff


	//   ....[16]....
        /*0140*/ 	.word	0xffffffff


	//   ....[17]....
        /*0144*/ 	.word	0xffffffff


	//   ....[18]....
        /*0148*/ 	.word	0xffffffff


	//   ....[19]....
        /*014c*/ 	.word	0xffffffff


	//   ....[20]....
        /*0150*/ 	.word	0xffffffff


	//   ....[21]....
        /*0154*/ 	.word	0xffffffff


	//   ....[22]....
        /*0158*/ 	.word	0xffffffff


	//   ....[23]....
        /*015c*/ 	.word	0xffffffff


	//   ....[24]....
        /*0160*/ 	.word	0xffffffff


	//   ....[25]....
        /*0164*/ 	.word	0xffffffff


	//   ....[26]....
        /*0168*/ 	.word	0xffffffff


	//   ....[27]....
        /*016c*/ 	.word	0xffffffff


	//   ....[28]....
        /*0170*/ 	.word	0xffffffff


	//   ....[29]....
        /*0174*/ 	.word	0xffffffff


	//   ....[30]....
        /*0178*/ 	.word	0xffffffff


	//   ....[31]....
        /*017c*/ 	.word	0xffffffff


	//   ....[32]....
        /*0180*/ 	.word	0xffffffff


	//   ....[33]....
        /*0184*/ 	.word	0xffffffff


	//   ....[34]....
        /*0188*/ 	.word	0xffffffff


	//   ....[35]....
        /*018c*/ 	.word	0xffffffff


	//   ....[36]....
        /*0190*/ 	.word	0xffffffff


	//   ....[37]....
        /*0194*/ 	.word	0xffffffff


	//   ....[38]....
        /*0198*/ 	.word	0xffffffff


	//   ....[39]....
        /*019c*/ 	.word	0xffffffff


	//   ....[40]....
        /*01a0*/ 	.word	0xffffffff


	//   ....[41]....
        /*01a4*/ 	.word	0xffffffff


	//   ....[42]....
        /*01a8*/ 	.word	0xffffffff


	//   ....[43]....
        /*01ac*/ 	.word	0xffffffff


	//   ....[44]....
        /*01b0*/ 	.word	0xffffffff


	//   ....[45]....
        /*01b4*/ 	.word	0xffffffff


	//   ....[46]....
        /*01b8*/ 	.word	0xffffffff


	//   ....[47]....
        /*01bc*/ 	.word	0xffffffff


	//   ....[48]....
        /*01c0*/ 	.word	0xffffffff


	//   ....[49]....
        /*01c4*/ 	.word	0xffffffff


	//   ....[50]....
        /*01c8*/ 	.word	0xffffffff


	//   ....[51]....
        /*01cc*/ 	.word	0xffffffff


	//   ....[52]....
        /*01d0*/ 	.word	0xffffffff


	//   ....[53]....
        /*01d4*/ 	.word	0xffffffff


	//   ....[54]....
        /*01d8*/ 	.word	0xffffffff


	//   ....[55]....
        /*01dc*/ 	.word	0xffffffff


	//   ....[56]....
        /*01e0*/ 	.word	0xffffffff


	//   ....[57]....
        /*01e4*/ 	.word	0xffffffff


	//   ....[58]....
        /*01e8*/ 	.word	0xffffffff


	//   ....[59]....
        /*01ec*/ 	.word	0xffffffff


	//   ....[60]....
        /*01f0*/ 	.word	0xffffffff


	//   ....[61]....
        /*01f4*/ 	.word	0xffffffff


	//   ....[62]....
        /*01f8*/ 	.word	0xffffffff


	//   ....[63]....
        /*01fc*/ 	.word	0xffffffff


	//   ....[64]....
        /*0200*/ 	.word	0xffffffff


	//   ....[65]....
        /*0204*/ 	.word	0xffffffff


	//   ....[66]....
        /*0208*/ 	.word	0xffffffff


	//   ....[67]....
        /*020c*/ 	.word	0xffffffff


	//   ....[68]....
        /*0210*/ 	.word	0xffffffff


	//   ....[69]....
        /*0214*/ 	.word	0xffffffff


	//   ....[70]....
        /*0218*/ 	.word	0xffffffff


	//   ....[71]....
        /*021c*/ 	.word	0xffffffff


	//   ....[72]....
        /*0220*/ 	.word	0xffffffff


	//   ....[73]....
        /*0224*/ 	.word	0xffffffff


	//   ....[74]....
        /*0228*/ 	.word	0xffffffff


	//   ....[75]....
        /*022c*/ 	.word	0xffffffff


	//   ....[76]....
        /*0230*/ 	.word	0xffffffff


	//   ....[77]....
        /*0234*/ 	.word	0xffffffff


	//   ....[78]....
        /*0238*/ 	.word	0xffffffff


	//   ....[79]....
        /*023c*/ 	.word	0xffffffff


	//   ....[80]....
        /*0240*/ 	.word	0xffffffff


	//   ....[81]....
        /*0244*/ 	.word	0xffffffff


	//   ....[82]....
        /*0248*/ 	.word	0xffffffff


	//   ....[83]....
        /*024c*/ 	.word	0xffffffff


	//   ....[84]....
        /*0250*/ 	.word	0xffffffff


	//   ....[85]....
        /*0254*/ 	.word	0xffffffff


	//   ....[86]....
        /*0258*/ 	.word	0xffffffff


	//   ....[87]....
        /*025c*/ 	.word	0xffffffff


	//   ....[88]....
        /*0260*/ 	.word	0xffffffff


	//   ....[89]....
        /*0264*/ 	.word	0xffffffff


	//   ....[90]....
        /*0268*/ 	.word	0xffffffff


	//   ....[91]....
        /*026c*/ 	.word	0xffffffff


	//   ....[92]....
        /*0270*/ 	.word	0xffffffff


	//   ....[93]....
        /*0274*/ 	.word	0xffffffff


	//   ....[94]....
        /*0278*/ 	.word	0xffffffff


	//   ....[95]....
        /*027c*/ 	.word	0xffffffff


	//   ....[96]....
        /*0280*/ 	.word	0xffffffff


	//   ....[97]....
        /*0284*/ 	.word	0xffffffff


	//   ....[98]....
        /*0288*/ 	.word	0xffffffff


	//   ....[99]....
        /*028c*/ 	.word	0xffffffff


	//   ....[100]....
        /*0290*/ 	.word	0xffffffff


	//   ....[101]....
        /*0294*/ 	.word	0xffffffff


	//   ....[102]....
        /*0298*/ 	.word	0xffffffff


	//   ....[103]....
        /*029c*/ 	.word	0xffffffff


	//   ....[104]....
        /*02a0*/ 	.word	0xffffffff


	//   ....[105]....
        /*02a4*/ 	.word	0xffffffff


	//   ....[106]....
        /*02a8*/ 	.word	0xffffffff


	//   ....[107]....
        /*02ac*/ 	.word	0xffffffff


	//   ....[108]....
        /*02b0*/ 	.word	0xffffffff


	//   ....[109]....
        /*02b4*/ 	.word	0xffffffff


	//   ....[110]....
        /*02b8*/ 	.word	0xffffffff


	//   ....[111]....
        /*02bc*/ 	.word	0xffffffff


	//   ....[112]....
        /*02c0*/ 	.word	0xffffffff


	//   ....[113]....
        /*02c4*/ 	.word	0xffffffff


	//   ....[114]....
        /*02c8*/ 	.word	0xffffffff


	//   ....[115]....
        /*02cc*/ 	.word	0xffffffff


	//   ....[116]....
        /*02d0*/ 	.word	0xffffffff


	//   ....[117]....
        /*02d4*/ 	.word	0xffffffff


	//   ....[118]....
        /*02d8*/ 	.word	0xffffffff


	//   ....[119]....
        /*02dc*/ 	.word	0xffffffff


	//   ....[120]....
        /*02e0*/ 	.word	0xffffffff


	//   ....[121]....
        /*02e4*/ 	.word	0xffffffff


	//   ....[122]....
        /*02e8*/ 	.word	0xffffffff


	//   ....[123]....
        /*02ec*/ 	.word	0xffffffff


	//   ....[124]....
        /*02f0*/ 	.word	0xffffffff


	//   ....[125]....
        /*02f4*/ 	.word	0xffffffff


	//   ....[126]....
        /*02f8*/ 	.word	0xffffffff


	//   ....[127]....
        /*02fc*/ 	.word	0xffffffff


	//   ....[128]....
        /*0300*/ 	.word	0x0500000f


	//   ....[129]....
        /*0304*/ 	.word	0x0500000f


	//   ....[130]....
        /*0308*/ 	.word	0x0500000f


	//   ....[131]....
        /*030c*/ 	.word	0x0500000f


	//   ....[132]....
        /*0310*/ 	.word	0x0500000f


	//   ....[133]....
        /*0314*/ 	.word	0x0500000f


	//   ....[134]....
        /*0318*/ 	.word	0x0500000f


	//   ....[135]....
        /*031c*/ 	.word	0x0500000f


	//   ....[136]....
        /*0320*/ 	.word	0x0500000f


	//   ....[137]....
        /*0324*/ 	.word	0x0500000f


	//   ....[138]....
        /*0328*/ 	.word	0x0500000f


	//   ....[139]....
        /*032c*/ 	.word	0x0500000f


	//   ....[140]....
        /*0330*/ 	.word	0x0500000f


	//   ....[141]....
        /*0334*/ 	.word	0x0500000f


	//   ....[142]....
        /*0338*/ 	.word	0x0500000f


	//   ....[143]....
        /*033c*/ 	.word	0x0500000f


	//   ....[144]....
        /*0340*/ 	.word	0x0500000f


	//   ....[145]....
        /*0344*/ 	.word	0x0500000f


	//   ....[146]....
        /*0348*/ 	.word	0x0500000f


	//   ....[147]....
        /*034c*/ 	.word	0x0500000f


	//   ....[148]....
        /*0350*/ 	.word	0x0500000f


	//   ....[149]....
        /*0354*/ 	.word	0x0500000f


	//   ....[150]....
        /*0358*/ 	.word	0x0500000f


	//   ....[151]....
        /*035c*/ 	.word	0x0500000f


	//   ....[152]....
        /*0360*/ 	.word	0x0500000f


	//   ....[153]....
        /*0364*/ 	.word	0x0500000f


	//   ....[154]....
        /*0368*/ 	.word	0x0500000f


	//   ....[155]....
        /*036c*/ 	.word	0x0500000f


	//   ....[156]....
        /*0370*/ 	.word	0x0500000f


	//   ....[157]....
        /*0374*/ 	.word	0x0500000f


	//   ....[158]....
        /*0378*/ 	.word	0x0500000f


	//   ....[159]....
        /*037c*/ 	.word	0x0500000f


	//   ....[160]....
        /*0380*/ 	.word	0x0500000f


	//   ....[161]....
        /*0384*/ 	.word	0x0500000f


	//   ....[162]....
        /*0388*/ 	.word	0x0500000f


	//   ....[163]....
        /*038c*/ 	.word	0x0500000f


	//   ....[164]....
        /*0390*/ 	.word	0x0500000f


	//   ....[165]....
        /*0394*/ 	.word	0x0500000f


	//   ....[166]....
        /*0398*/ 	.word	0x0500000f


	//   ....[167]....
        /*039c*/ 	.word	0x0500000f


	//   ....[168]....
        /*03a0*/ 	.word	0x0500000f


	//   ....[169]....
        /*03a4*/ 	.word	0x0500000f


	//----- nvinfo : EIATTR_COOP_GROUP_INSTR_OFFSETS
	.align		4
.L_179:
        /*03a8*/ 	.byte	0x04, 0x28
        /*03aa*/ 	.short	(.L_181 - .L_180)


	//   ....[0]....
.L_180:
        /*03ac*/ 	.word	0x00000080


	//   ....[1]....
        /*03b0*/ 	.word	0x00000090


	//   ....[2]....
        /*03b4*/ 	.word	0x000002d0


	//   ....[3]....
        /*03b8*/ 	.word	0x00000430


	//   ....[4]....
        /*03bc*/ 	.word	0x00000550


	//   ....[5]....
        /*03c0*/ 	.word	0x000006b0


	//   ....[6]....
        /*03c4*/ 	.word	0x00001740


	//   ....[7]....
        /*03c8*/ 	.word	0x000021e0


	//   ....[8]....
        /*03cc*/ 	.word	0x00003540


	//   ....[9]....
        /*03d0*/ 	.word	0x00003da0


	//   ....[10]....
        /*03d4*/ 	.word	0x00003eb0


	//   ....[11]....
        /*03d8*/ 	.word	0x000046e0


	//   ....[12]....
        /*03dc*/ 	.word	0x00004750


	//   ....[13]....
        /*03e0*/ 	.word	0x00005eb0


	//   ....[14]....
        /*03e4*/ 	.word	0x00006820


	//   ....[15]....
        /*03e8*/ 	.word	0x00007400


	//   ....[16]....
        /*03ec*/ 	.word	0x00007420


	//   ....[17]....
        /*03f0*/ 	.word	0x00007db0


	//   ....[18]....
        /*03f4*/ 	.word	0x00007e50


	//   ....[19]....
        /*03f8*/ 	.word	0x0000a330


	//   ....[20]....
        /*03fc*/ 	.word	0x0000a350


	//   ....[21]....
        /*0400*/ 	.word	0x0000a370


	//   ....[22]....
        /*0404*/ 	.word	0x0000a390


	//   ....[23]....
        /*0408*/ 	.word	0x0000bf80


	//   ....[24]....
        /*040c*/ 	.word	0x0000c8e0


	//   ....[25]....
        /*0410*/ 	.word	0x0000d4c0


	//   ....[26]....
        /*0414*/ 	.word	0x0000d4e0


	//   ....[27]....
        /*0418*/ 	.word	0x0000de90


	//   ....[28]....
        /*041c*/ 	.word	0x0000df30


	//   ....[29]....
        /*0420*/ 	.word	0x0000f1f0


	//   ....[30]....
        /*0424*/ 	.word	0x0000f200


	//   ....[31]....
        /*0428*/ 	.word	0x0000f280


	//   ....[32]....
        /*042c*/ 	.word	0x0000f290


	//   ....[33]....
        /*0430*/ 	.word	0x000105f0


	//   ....[34]....
        /*0434*/ 	.word	0x00010600


	//   ....[35]....
        /*0438*/ 	.word	0x00010610


	//   ....[36]....
        /*043c*/ 	.word	0x00010620


	//   ....[37]....
        /*0440*/ 	.word	0x00010630


	//   ....[38]....
        /*0444*/ 	.word	0x00010640


	//   ....[39]....
        /*0448*/ 	.word	0x00010650


	//   ....[40]....
        /*044c*/ 	.word	0x00010660


	//   ....[41]....
        /*0450*/ 	.word	0x00010680


	//   ....[42]....
        /*0454*/ 	.word	0x00010690


	//   ....[43]....
        /*0458*/ 	.word	0x000106b0


	//   ....[44]....
        /*045c*/ 	.word	0x000106c0


	//   ....[45]....
        /*0460*/ 	.word	0x000106f0


	//   ....[46]....
        /*0464*/ 	.word	0x00010710


	//   ....[47]....
        /*0468*/ 	.word	0x00010730


	//   ....[48]....
        /*046c*/ 	.word	0x00010740


	//   ....[49]....
        /*0470*/ 	.word	0x00010750


	//   ....[50]....
        /*0474*/ 	.word	0x00010780


	//   ....[51]....
        /*0478*/ 	.word	0x000107b0


	//   ....[52]....
        /*047c*/ 	.word	0x000107c0


	//   ....[53]....
        /*0480*/ 	.word	0x000107d0


	//   ....[54]....
        /*0484*/ 	.word	0x000107e0


	//   ....[55]....
        /*0488*/ 	.word	0x000107f0


	//   ....[56]....
        /*048c*/ 	.word	0x00010800


	//   ....[57]....
        /*0490*/ 	.word	0x00010810


	//   ....[58]....
        /*0494*/ 	.word	0x00010820


	//   ....[59]....
        /*0498*/ 	.word	0x00010830


	//   ....[60]....
        /*049c*/ 	.word	0x00010840


	//   ....[61]....
        /*04a0*/ 	.word	0x00010850


	//   ....[62]....
        /*04a4*/ 	.word	0x00010860


	//   ....[63]....
        /*04a8*/ 	.word	0x00010870


	//   ....[64]....
        /*04ac*/ 	.word	0x00010880


	//   ....[65]....
        /*04b0*/ 	.word	0x000109a0


	//   ....[66]....
        /*04b4*/ 	.word	0x000109e0


	//   ....[67]....
        /*04b8*/ 	.word	0x00010a10


	//   ....[68]....
        /*04bc*/ 	.word	0x00010a80


	//   ....[69]....
        /*04c0*/ 	.word	0x00010f00


	//   ....[70]....
        /*04c4*/ 	.word	0x00010f20


	//   ....[71]....
        /*04c8*/ 	.word	0x00010ff0


	//   ....[72]....
        /*04cc*/ 	.word	0x00011010


	//   ....[73]....
        /*04d0*/ 	.word	0x000110d0


	//   ....[74]....
        /*04d4*/ 	.word	0x000110f0


	//   ....[75]....
        /*04d8*/ 	.word	0x000111c0


	//   ....[76]....
        /*04dc*/ 	.word	0x000111e0


	//   ....[77]....
        /*04e0*/ 	.word	0x00011820


	//   ....[78]....
        /*04e4*/ 	.word	0x00011850


	//   ....[79]....
        /*04e8*/ 	.word	0x00011920


	//   ....[80]....
        /*04ec*/ 	.word	0x00011940


	//   ....[81]....
        /*04f0*/ 	.word	0x00011a00


	//   ....[82]....
        /*04f4*/ 	.word	0x00011a20


	//   ....[83]....
        /*04f8*/ 	.word	0x00011af0


	//   ....[84]....
        /*04fc*/ 	.word	0x00011b10


	//   ....[85]....
        /*0500*/ 	.word	0x00011ca0


	//   ....[86]....
        /*0504*/ 	.word	0x00013710


	//   ....[87]....
        /*0508*/ 	.word	0x00013740


	//   ....[88]....
        /*050c*/ 	.word	0x00013800


	//   ....[89]....
        /*0510*/ 	.word	0x00013810


	//   ....[90]....
        /*0514*/ 	.word	0x00013880


	//   ....[91]....
        /*0518*/ 	.word	0x00013890


	//   ....[92]....
        /*051c*/ 	.word	0x000138a0


	//   ....[93]....
        /*0520*/ 	.word	0x00013910


	//   ....[94]....
        /*0524*/ 	.word	0x00013c50


	//   ....[95]....
        /*0528*/ 	.word	0x00013c80


	//   ....[96]....
        /*052c*/ 	.word	0x00013ce0


	//   ....[97]....
        /*0530*/ 	.word	0x00013d40


	//   ....[98]....
        /*0534*/ 	.word	0x00013d90


	//   ....[99]....
        /*0538*/ 	.word	0x00013dd0


	//   ....[100]....
        /*053c*/ 	.word	0x00013df0


	//   ....[101]....
        /*0540*/ 	.word	0x00013e30


	//   ....[102]....
        /*0544*/ 	.word	0x000144e0


	//   ....[103]....
        /*0548*/ 	.word	0x00014500


	//   ....[104]....
        /*054c*/ 	.word	0x00014560


	//   ....[105]....
        /*0550*/ 	.word	0x000145c0


	//   ....[106]....
        /*0554*/ 	.word	0x00014610


	//   ....[107]....
        /*0558*/ 	.word	0x00014660


	//   ....[108]....
        /*055c*/ 	.word	0x00014680


	//   ....[109]....
        /*0560*/ 	.word	0x000146c0


	//   ....[110]....
        /*0564*/ 	.word	0x00014dd0


	//   ....[111]....
        /*0568*/ 	.word	0x00014df0


	//   ....[112]....
        /*056c*/ 	.word	0x00014e60


	//   ....[113]....
        /*0570*/ 	.word	0x00014e70


	//   ....[114]....
        /*0574*/ 	.word	0x00014ec0


	//   ....[115]....
        /*0578*/ 	.word	0x00014ed0


	//   ....[116]....
        /*057c*/ 	.word	0x00014ee0


	//   ....[117]....
        /*0580*/ 	.word	0x00014f30


	//   ....[118]....
        /*0584*/ 	.word	0x00015260


	//   ....[119]....
        /*0588*/ 	.word	0x00015280


	//   ....[120]....
        /*058c*/ 	.word	0x00015290


	//   ....[121]....
        /*0590*/ 	.word	0x000152a0


	//   ....[122]....
        /*0594*/ 	.word	0x00015300


	//   ....[123]....
        /*0598*/ 	.word	0x00015310


	//   ....[124]....
        /*059c*/ 	.word	0x00015370


	//   ....[125]....
        /*05a0*/ 	.word	0x000153a0


	//   ....[126]....
        /*05a4*/ 	.word	0x000163c0


	//   ....[127]....
        /*05a8*/ 	.word	0x00016560


	//   ....[128]....
        /*05ac*/ 	.word	0x00016c30


	//   ....[129]....
        /*05b0*/ 	.word	0x00016d10


	//   ....[130]....
        /*05b4*/ 	.word	0x00016df0


	//   ....[131]....
        /*05b8*/ 	.word	0x00016e50


	//   ....[132]....
        /*05bc*/ 	.word	0x00016f30


	//   ....[133]....
        /*05c0*/ 	.word	0x00016f90


	//   ....[134]....
        /*05c4*/ 	.word	0x00017070


	//   ....[135]....
        /*05c8*/ 	.word	0x000170d0


	//   ....[136]....
        /*05cc*/ 	.word	0x000171b0


	//   ....[137]....
        /*05d0*/ 	.word	0x000172e0


	//   ....[138]....
        /*05d4*/ 	.word	0x000173b0


	//   ....[139]....
        /*05d8*/ 	.word	0x00017490


	//   ....[140]....
        /*05dc*/ 	.word	0x00017550


	//   ....[141]....
        /*05e0*/ 	.word	0x000175d0


	//   ....[142]....
        /*05e4*/ 	.word	0x00017690


	//   ....[143]....
        /*05e8*/ 	.word	0x00017710


	//   ....[144]....
        /*05ec*/ 	.word	0x000177e0


	//   ....[145]....
        /*05f0*/ 	.word	0x00017870


	//   ....[146]....
        /*05f4*/ 	.word	0x000178e0


	//   ....[147]....
        /*05f8*/ 	.word	0x00017960


	//   ....[148]....
        /*05fc*/ 	.word	0x00017a30


	//   ....[149]....
        /*0600*/ 	.word	0x00017ab0


	//   ....[150]....
        /*0604*/ 	.word	0x00017b80


	//   ....[151]....
        /*0608*/ 	.word	0x00017c00


	//   ....[152]....
        /*060c*/ 	.word	0x00017cc0


	//   ....[153]....
        /*0610*/ 	.word	0x00017df0


	//   ....[154]....
        /*0614*/ 	.word	0x00017ea0


	//   ....[155]....
        /*0618*/ 	.word	0x00017f00


	//   ....[156]....
        /*061c*/ 	.word	0x00017fc0


	//   ....[157]....
        /*0620*/ 	.word	0x00018020


	//   ....[158]....
        /*0624*/ 	.word	0x000180e0


	//   ....[159]....
        /*0628*/ 	.word	0x00018140


	//   ....[160]....
        /*062c*/ 	.word	0x00018200


	//   ....[161]....
        /*0630*/ 	.word	0x000182f0


	//   ....[162]....
        /*0634*/ 	.word	0x00018390


	//   ....[163]....
        /*0638*/ 	.word	0x000183f0


	//   ....[164]....
        /*063c*/ 	.word	0x000184c0


	//   ....[165]....
        /*0640*/ 	.word	0x00018520


	//   ....[166]....
        /*0644*/ 	.word	0x000185f0


	//   ....[167]....
        /*0648*/ 	.word	0x00018650


	//   ....[168]....
        /*064c*/ 	.word	0x00018720


	//   ....[169]....
        /*0650*/ 	.word	0x00018970


	//----- nvinfo : EIATTR_REG_RECONFIG
	.align		4
.L_181:
        /*0654*/ 	.byte	0x01, 0x54
	.zero		2


	//----- nvinfo : EIATTR_SYSCALL_OFFSETS
	.align		4
        /*0658*/ 	.byte	0x04, 0x46
        /*065a*/ 	.short	(.L_183 - .L_182)


	//   ....[0]....
.L_182:
        /*065c*/ 	.word	0x00001920


	//   ....[1]....
        /*0660*/ 	.word	0x00012d40


	//   ....[2]....
        /*0664*/ 	.word	0x00012eb0


	//   ....[3]....
        /*0668*/ 	.word	0x00013000


	//   ....[4]....
        /*066c*/ 	.word	0x00013140


	//   ....[5]....
        /*0670*/ 	.word	0x00014150


	//----- nvinfo : EIATTR_MBARRIER_INSTR_OFFSETS
	.align		4
.L_183:
        /*0674*/ 	.byte	0x04, 0x39
        /*0676*/ 	.short	(.L_185 - .L_184)


	//   ....[0]....
.L_184:
        /*0678*/ 	.word	0x00000180
        /*067c*/ 	.word	0x000000ff
        /*0680*/ 	.word	0x00022800
        /*0684*/ 	.short	0x0100
        /*0686*/ 	.byte	0x08
	.zero		1


	//   ....[1]....
        /*0688*/ 	.word	0x00000190
        /*068c*/ 	.word	0x000000ff
        /*0690*/ 	.word	0x00022820
        /*0694*/ 	.short	0x0100
        /*0696*/ 	.byte	0x08
	.zero		1


	//   ....[2]....
        /*0698*/ 	.word	0x00000280
        /*069c*/ 	.word	0x000000ff
        /*06a0*/ 	.word	0x00022830
        /*06a4*/ 	.short	0x0100
        /*06a6*/ 	.byte	0x08
	.zero		1


	//   ....[3]....
        /*06a8*/ 	.word	0x00000290
        /*06ac*/ 	.word	0x000000ff
        /*06b0*/ 	.word	0x00022840
        /*06b4*/ 	.short	0x0100
        /*06b6*/ 	.byte	0x08
	.zero		1


	//   ....[4]....
        /*06b8*/ 	.word	0x000002a0
        /*06bc*/ 	.word	0x000000ff
        /*06c0*/ 	.word	0x00022838
        /*06c4*/ 	.short	0x0100
        /*06c6*/ 	.byte	0x08
	.zero		1


	//   ....[5]....
        /*06c8*/ 	.word	0x000002b0
        /*06cc*/ 	.word	0x000000ff
        /*06d0*/ 	.word	0x00022848
        /*06d4*/ 	.short	0x0100
        /*06d6*/ 	.byte	0x08
	.zero		1


	//   ....[6]....
        /*06d8*/ 	.word	0x000003e0
        /*06dc*/ 	.word	0x000000ff
        /*06e0*/ 	.word	0x00022850
        /*06e4*/ 	.short	0x0100
        /*06e6*/ 	.byte	0x08
	.zero		1


	//   ....[7]....
        /*06e8*/ 	.word	0x000003f0
        /*06ec*/ 	.word	0x000000ff
        /*06f0*/ 	.word	0x00022860
        /*06f4*/ 	.short	0x0100
        /*06f6*/ 	.byte	0x08
	.zero		1


	//   ....[8]....
        /*06f8*/ 	.word	0x00000400
        /*06fc*/ 	.word	0x000000ff
        /*0700*/ 	.word	0x00022858
        /*0704*/ 	.short	0x0100
        /*0706*/ 	.byte	0x08
	.zero		1


	//   ....[9]....
        /*0708*/ 	.word	0x00000410
        /*070c*/ 	.word	0x000000ff
        /*0710*/ 	.word	0x00022868
        /*0714*/ 	.short	0x0100
        /*0716*/ 	.byte	0x08
	.zero		1


	//   ....[10]....
        /*0718*/ 	.word	0x00000500
        /*071c*/ 	.word	0x000000ff
        /*0720*/ 	.word	0x00022870
        /*0724*/ 	.short	0x0100
        /*0726*/ 	.byte	0x06
	.zero		1


	//   ....[11]....
        /*0728*/ 	.word	0x00000510
        /*072c*/ 	.word	0x000000ff
        /*0730*/ 	.word	0x00022880
        /*0734*/ 	.short	0x0100
        /*0736*/ 	.byte	0x06
	.zero		1


	//   ....[12]....
        /*0738*/ 	.word	0x00000520
        /*073c*/ 	.word	0x000000ff
        /*0740*/ 	.word	0x00022878
        /*0744*/ 	.short	0x0100
        /*0746*/ 	.byte	0x06
	.zero		1


	//   ....[13]....
        /*0748*/ 	.word	0x00000530
        /*074c*/ 	.word	0x000000ff
        /*0750*/ 	.word	0x00022888
        /*0754*/ 	.short	0x0100
        /*0756*/ 	.byte	0x06
	.zero		1


	//   ....[14]....
        /*0758*/ 	.word	0x00000660
        /*075c*/ 	.word	0x000000ff
        /*0760*/ 	.word	0x00022890
        /*0764*/ 	.short	0x0100
        /*0766*/ 	.byte	0x08
	.zero		1


	//   ....[15]....
        /*0768*/ 	.word	0x00000670
        /*076c*/ 	.word	0x000000ff
        /*0770*/ 	.word	0x000228a0
        /*0774*/ 	.short	0x0100
        /*0776*/ 	.byte	0x08
	.zero		1


	//   ....[16]....
        /*0778*/ 	.word	0x00000680
        /*077c*/ 	.word	0x000000ff
        /*0780*/ 	.word	0x00022898
        /*0784*/ 	.short	0x0100
        /*0786*/ 	.byte	0x08
	.zero		1


	//   ....[17]....
        /*0788*/ 	.word	0x00000690
        /*078c*/ 	.word	0x000000ff
        /*0790*/ 	.word	0x000228a8
        /*0794*/ 	.short	0x0100
        /*0796*/ 	.byte	0x08
	.zero		1


	//   ....[18]....
        /*0798*/ 	.word	0x000007e0
        /*079c*/ 	.word	0x000000ff
        /*07a0*/ 	.word	0x000228b0
        /*07a4*/ 	.short	0x0100
        /*07a6*/ 	.byte	0x08
	.zero		1


	//   ....[19]....
        /*07a8*/ 	.word	0x000007f0
        /*07ac*/ 	.word	0x000000ff
        /*07b0*/ 	.word	0x000228c0
        /*07b4*/ 	.short	0x0100
        /*07b6*/ 	.byte	0x08
	.zero		1


	//   ....[20]....
        /*07b8*/ 	.word	0x00000800
        /*07bc*/ 	.word	0x000000ff
        /*07c0*/ 	.word	0x000228b8
        /*07c4*/ 	.short	0x0100
        /*07c6*/ 	.byte	0x08
	.zero		1


	//   ....[21]....
        /*07c8*/ 	.word	0x00000810
        /*07cc*/ 	.word	0x000000ff
        /*07d0*/ 	.word	0x000228c8
        /*07d4*/ 	.short	0x0100
        /*07d6*/ 	.byte	0x08
	.zero		1


	//   ....[22]....
        /*07d8*/ 	.word	0x00001c00
        /*07dc*/ 	.word	0x000000ff
        /*07e0*/ 	.word	0x00022800
        /*07e4*/ 	.short	0x010a
        /*07e6*/ 	.byte	0x26
	.zero		1


	//   ....[23]....
        /*07e8*/ 	.word	0x00001ca0
        /*07ec*/ 	.word	0x00000007
        /*07f0*/ 	.word	0x00022830
        /*07f4*/ 	.short	0x010a
        /*07f6*/ 	.byte	0x3f
	.zero		1


	//   ....[24]....
        /*07f8*/ 	.word	0x00001ce0
        /*07fc*/ 	.word	0x00000007
        /*0800*/ 	.word	0x00022830
        /*0804*/ 	.short	0x010a
        /*0806*/ 	.byte	0x3f
	.zero		1


	//   ....[25]....
        /*0808*/ 	.word	0x000025e0
        /*080c*/ 	.word	0x000000ff
        /*0810*/ 	.word	0x00000000
        /*0814*/ 	.short	0x0101
        /*0816*/ 	.byte	0x06
	.zero		1


	//   ....[26]....
        /*0818*/ 	.word	0x00005780
        /*081c*/ 	.word	0x000000ff
        /*0820*/ 	.word	0x00022830
        /*0824*/ 	.short	0x010a
        /*0826*/ 	.byte	0x06
	.zero		1


	//   ....[27]....
        /*0828*/ 	.word	0x000057c0
        /*082c*/ 	.word	0x000000ff
        /*0830*/ 	.word	0x00022830
        /*0834*/ 	.short	0x010a
        /*0836*/ 	.byte	0x06
	.zero		1


	//   ....[28]....
        /*0838*/ 	.word	0x00005a90
        /*083c*/ 	.word	0x000000ff
        /*0840*/ 	.word	0x00022850
        /*0844*/ 	.short	0x010a
        /*0846*/ 	.byte	0x06
	.zero		1


	//   ....[29]....
        /*0848*/ 	.word	0x00005ad0
        /*084c*/ 	.word	0x000000ff
        /*0850*/ 	.word	0x00022850
        /*0854*/ 	.short	0x010a
        /*0856*/ 	.byte	0x06
	.zero		1


	//   ....[30]....
        /*0858*/ 	.word	0x00006220
        /*085c*/ 	.word	0x000000ff
        /*0860*/ 	.word	0x00000000
        /*0864*/ 	.short	0x0101
        /*0866*/ 	.byte	0x06
	.zero		1


	//   ....[31]....
        /*0868*/ 	.word	0x000088a0
        /*086c*/ 	.word	0x000000ff
        /*0870*/ 	.word	0x00000000
        /*0874*/ 	.short	0x0101
        /*0876*/ 	.byte	0x06
	.zero		1


	//   ....[32]....
        /*0878*/ 	.word	0x00009190
        /*087c*/ 	.word	0x000000ff
        /*0880*/ 	.word	0x00022830
        /*0884*/ 	.short	0x010a
        /*0886*/ 	.byte	0x06
	.zero		1


	//   ....[33]....
        /*0888*/ 	.word	0x000091d0
        /*088c*/ 	.word	0x000000ff
        /*0890*/ 	.word	0x00022830
        /*0894*/ 	.short	0x010a
        /*0896*/ 	.byte	0x06
	.zero		1


	//   ....[34]....
        /*0898*/ 	.word	0x000094a0
        /*089c*/ 	.word	0x000000ff
        /*08a0*/ 	.word	0x00022850
        /*08a4*/ 	.short	0x010a
        /*08a6*/ 	.byte	0x06
	.zero		1


	//   ....[35]....
        /*08a8*/ 	.word	0x000094e0
        /*08ac*/ 	.word	0x000000ff
        /*08b0*/ 	.word	0x00022850
        /*08b4*/ 	.short	0x010a
        /*08b6*/ 	.byte	0x06
	.zero		1


	//   ....[36]....
        /*08b8*/ 	.word	0x00009c80
        /*08bc*/ 	.word	0x000000ff
        /*08c0*/ 	.word	0x00000000
        /*08c4*/ 	.short	0x0101
        /*08c6*/ 	.byte	0x06
	.zero		1


	//   ....[37]....
        /*08c8*/ 	.word	0x0000b180
        /*08cc*/ 	.word	0x000000ff
        /*08d0*/ 	.word	0x00000000
        /*08d4*/ 	.short	0x0101
        /*08d6*/ 	.byte	0x06
	.zero		1


	//   ....[38]....
        /*08d8*/ 	.word	0x0000b880
        /*08dc*/ 	.word	0x000000ff
        /*08e0*/ 	.word	0x00022830
        /*08e4*/ 	.short	0x010a
        /*08e6*/ 	.byte	0x06
	.zero		1


	//   ....[39]....
        /*08e8*/ 	.word	0x0000b8c0
        /*08ec*/ 	.word	0x000000ff
        /*08f0*/ 	.word	0x00022830
        /*08f4*/ 	.short	0x010a
        /*08f6*/ 	.byte	0x06
	.zero		1


	//   ....[40]....
        /*08f8*/ 	.word	0x0000bb60
        /*08fc*/ 	.word	0x000000ff
        /*0900*/ 	.word	0x00022850
        /*0904*/ 	.short	0x010a
        /*0906*/ 	.byte	0x06
	.zero		1


	//   ....[41]....
        /*0908*/ 	.word	0x0000bba0
        /*090c*/ 	.word	0x000000ff
        /*0910*/ 	.word	0x00022850
        /*0914*/ 	.short	0x010a
        /*0916*/ 	.byte	0x06
	.zero		1


	//   ....[42]....
        /*0918*/ 	.word	0x0000c2e0
        /*091c*/ 	.word	0x000000ff
        /*0920*/ 	.word	0x00000000
        /*0924*/ 	.short	0x0101
        /*0926*/ 	.byte	0x06
	.zero		1


	//   ....[43]....
        /*0928*/ 	.word	0x0000e960
        /*092c*/ 	.word	0x000000ff
        /*0930*/ 	.word	0x00000000
        /*0934*/ 	.short	0x0101
        /*0936*/ 	.byte	0x06
	.zero		1


	//   ....[44]....
        /*0938*/ 	.word	0x0000ef50
        /*093c*/ 	.word	0x000000ff
        /*0940*/ 	.word	0x00022850
        /*0944*/ 	.short	0x010a
        /*0946*/ 	.byte	0x05
	.zero		1


	//   ....[45]....
        /*0948*/ 	.word	0x0000ef90
        /*094c*/ 	.word	0x000000ff
        /*0950*/ 	.word	0x00022850
        /*0954*/ 	.short	0x010a
        /*0956*/ 	.byte	0x05
	.zero		1


	//   ....[46]....
        /*0958*/ 	.word	0x0000f550
        /*095c*/ 	.word	0x000000ff
        /*0960*/ 	.word	0x00000000
        /*0964*/ 	.short	0x0101
        /*0966*/ 	.byte	0x04
	.zero		1


	//   ....[47]....
        /*0968*/ 	.word	0x00010ed0
        /*096c*/ 	.word	0x00000003
        /*0970*/ 	.word	0x00000000
        /*0974*/ 	.short	0x0101
        /*0976*/ 	.byte	0x3f
	.zero		1


	//   ....[48]....
        /*0978*/ 	.word	0x00013530
        /*097c*/ 	.word	0x00000000
        /*0980*/ 	.word	0x00022880
        /*0984*/ 	.short	0x010a
        /*0986*/ 	.byte	0x3f
	.zero		1


	//   ....[49]....
        /*0988*/ 	.word	0x000139d0
        /*098c*/ 	.word	0x00000000
        /*0990*/ 	.word	0x00022870
        /*0994*/ 	.short	0x0107
        /*0996*/ 	.byte	0x3f
	.zero		1


	//   ....[50]....
        /*0998*/ 	.word	0x00013a90
        /*099c*/ 	.word	0x00000000
        /*09a0*/ 	.word	0x00022870
        /*09a4*/ 	.short	0x0101
        /*09a6*/ 	.byte	0x3f
	.zero		1


	//   ....[51]....
        /*09a8*/ 	.word	0x00013ac0
        /*09ac*/ 	.word	0x00000000
        /*09b0*/ 	.word	0x00022840
        /*09b4*/ 	.short	0x010a
        /*09b6*/ 	.byte	0x3f
	.zero		1


	//   ....[52]....
        /*09b8*/ 	.word	0x00013f30
        /*09bc*/ 	.word	0x00000000
        /*09c0*/ 	.word	0x00022830
        /*09c4*/ 	.short	0x0107
        /*09c6*/ 	.byte	0x3f
	.zero		1


	//   ....[53]....
        /*09c8*/ 	.word	0x00013ff0
        /*09cc*/ 	.word	0x00000000
        /*09d0*/ 	.word	0x00022830
        /*09d4*/ 	.short	0x0101
        /*09d6*/ 	.byte	0x3f
	.zero		1


	//   ....[54]....
        /*09d8*/ 	.word	0x000147b0
        /*09dc*/ 	.word	0x00000011
        /*09e0*/ 	.word	0x00022800
        /*09e4*/ 	.short	0x0107
        /*09e6*/ 	.byte	0x3f
	.zero		1


	//   ....[55]....
        /*09e8*/ 	.word	0x000148a0
        /*09ec*/ 	.word	0x00000011
        /*09f0*/ 	.word	0x00022800
        /*09f4*/ 	.short	0x0101
        /*09f6*/ 	.byte	0x3f
	.zero		1


	//   ....[56]....
        /*09f8*/ 	.word	0x000148c0
        /*09fc*/ 	.word	0x00000011
        /*0a00*/ 	.word	0x00022820
        /*0a04*/ 	.short	0x010a
        /*0a06*/ 	.byte	0x3f
	.zero		1


	//   ....[57]....
        /*0a08*/ 	.word	0x00014c40
        /*0a0c*/ 	.word	0x00000000
        /*0a10*/ 	.word	0x00022880
        /*0a14*/ 	.short	0x010a
        /*0a16*/ 	.byte	0x3f
	.zero		1


	//   ....[58]....
        /*0a18*/ 	.word	0x00014fc0
        /*0a1c*/ 	.word	0x00000000
        /*0a20*/ 	.word	0x00022870
        /*0a24*/ 	.short	0x0107
        /*0a26*/ 	.byte	0x3f
	.zero		1


	//   ....[59]....
        /*0a28*/ 	.word	0x00015080
        /*0a2c*/ 	.word	0x00000000
        /*0a30*/ 	.word	0x00022870
        /*0a34*/ 	.short	0x0101
        /*0a36*/ 	.byte	0x3f
	.zero		1


	//   ....[60]....
        /*0a38*/ 	.word	0x000150b0
        /*0a3c*/ 	.word	0x00000000
        /*0a40*/ 	.word	0x00022840
        /*0a44*/ 	.short	0x010a
        /*0a46*/ 	.byte	0x3f
	.zero		1


	//   ....[61]....
        /*0a48*/ 	.word	0x00015470
        /*0a4c*/ 	.word	0x00000000
        /*0a50*/ 	.word	0x00022830
        /*0a54*/ 	.short	0x0107
        /*0a56*/ 	.byte	0x3f
	.zero		1


	//   ....[62]....
        /*0a58*/ 	.word	0x00015530
        /*0a5c*/ 	.word	0x00000000
        /*0a60*/ 	.word	0x00022830
        /*0a64*/ 	.short	0x0101
        /*0a66*/ 	.byte	0x3f
	.zero		1


	//   ....[63]....
        /*0a68*/ 	.word	0x000155c0
        /*0a6c*/ 	.word	0x00000000
        /*0a70*/ 	.word	0x00022870
        /*0a74*/ 	.short	0x010a
        /*0a76*/ 	.byte	0x3f
	.zero		1


	//   ....[64]....
        /*0a78*/ 	.word	0x00015650
        /*0a7c*/ 	.word	0x00000000
        /*0a80*/ 	.word	0x00022860
        /*0a84*/ 	.short	0x010a
        /*0a86*/ 	.byte	0x3f
	.zero		1


	//   ....[65]....
        /*0a88*/ 	.word	0x00015ab0
        /*0a8c*/ 	.word	0x00000000
        /*0a90*/ 	.word	0x00022850
        /*0a94*/ 	.short	0x0101
        /*0a96*/ 	.byte	0x3f
	.zero		1


	//   ....[66]....
        /*0a98*/ 	.word	0x00015b30
        /*0a9c*/ 	.word	0x00000000
        /*0aa0*/ 	.word	0x00000000
        /*0aa4*/ 	.short	0x0101
        /*0aa6*/ 	.byte	0x3f
	.zero		1


	//   ....[67]....
        /*0aa8*/ 	.word	0x00015d00
        /*0aac*/ 	.word	0x00000012
        /*0ab0*/ 	.word	0x00022870
        /*0ab4*/ 	.short	0x010a
        /*0ab6*/ 	.byte	0x3f
	.zero		1


	//   ....[68]....
        /*0ab8*/ 	.word	0x00015d80
        /*0abc*/ 	.word	0x00000012
        /*0ac0*/ 	.word	0x00022860
        /*0ac4*/ 	.short	0x010a
        /*0ac6*/ 	.byte	0x3f
	.zero		1


	//   ....[69]....
        /*0ac8*/ 	.word	0x000161f0
        /*0acc*/ 	.word	0x00000012
        /*0ad0*/ 	.word	0x00022850
        /*0ad4*/ 	.short	0x0101
        /*0ad6*/ 	.byte	0x3f
	.zero		1


	//   ....[70]....
        /*0ad8*/ 	.word	0x00016270
        /*0adc*/ 	.word	0x00000012
        /*0ae0*/ 	.word	0x00000000
        /*0ae4*/ 	.short	0x0101
        /*0ae6*/ 	.byte	0x3f
	.zero		1


	//   ....[71]....
        /*0ae8*/ 	.word	0x000164e0
        /*0aec*/ 	.word	0x00000005
        /*0af0*/ 	.word	0x00022820
        /*0af4*/ 	.short	0x010a
        /*0af6*/ 	.byte	0x3f
	.zero		1


	//   ....[72]....
        /*0af8*/ 	.word	0x00016660
        /*0afc*/ 	.word	0x00000003
        /*0b00*/ 	.word	0x00022840
        /*0b04*/ 	.short	0x010a
        /*0b06*/ 	.byte	0x3f
	.zero		1


	//   ....[73]....
        /*0b08*/ 	.word	0x00016700
        /*0b0c*/ 	.word	0x00000013
        /*0b10*/ 	.word	0x00022840
        /*0b14*/ 	.short	0x010a
        /*0b16*/ 	.byte	0x3f
	.zero		1


	//   ....[74]....
        /*0b18*/ 	.word	0x00016740
        /*0b1c*/ 	.word	0x00000003
        /*0b20*/ 	.word	0x00022860
        /*0b24*/ 	.short	0x010a
        /*0b26*/ 	.byte	0x3f
	.zero		1


	//   ....[75]....
        /*0b28*/ 	.word	0x00016780
        /*0b2c*/ 	.word	0x00000013
        /*0b30*/ 	.word	0x00022860
        /*0b34*/ 	.short	0x010a
        /*0b36*/ 	.byte	0x3f
	.zero		1


	//   ....[76]....
        /*0b38*/ 	.word	0x000167c0
        /*0b3c*/ 	.word	0x00000003
        /*0b40*/ 	.word	0x00022880
        /*0b44*/ 	.short	0x010a
        /*0b46*/ 	.byte	0x3f
	.zero		1


	//   ....[77]....
        /*0b48*/ 	.word	0x00016800
        /*0b4c*/ 	.word	0x00000013
        /*0b50*/ 	.word	0x00022880
        /*0b54*/ 	.short	0x010a
        /*0b56*/ 	.byte	0x3f
	.zero		1


	//   ....[78]....
        /*0b58*/ 	.word	0x00016870
        /*0b5c*/ 	.word	0x00000003
        /*0b60*/ 	.word	0x00022800
        /*0b64*/ 	.short	0x010a
        /*0b66*/ 	.byte	0x3f
	.zero		1


	//   ....[79]....
        /*0b68*/ 	.word	0x000168c0
        /*0b6c*/ 	.word	0x00000007
        /*0b70*/ 	.word	0x00022830
        /*0b74*/ 	.short	0x010a
        /*0b76*/ 	.byte	0x3f
	.zero		1


	//   ....[80]....
        /*0b78*/ 	.word	0x00016920
        /*0b7c*/ 	.word	0x00000005
        /*0b80*/ 	.word	0x00022830
        /*0b84*/ 	.short	0x010a
        /*0b86*/ 	.byte	0x3f
	.zero		1


	//   ....[81]....
        /*0b88*/ 	.word	0x00016980
        /*0b8c*/ 	.word	0x00000005
        /*0b90*/ 	.word	0x00022850
        /*0b94*/ 	.short	0x010a
        /*0b96*/ 	.byte	0x3f
	.zero		1


	//   ....[82]....
        /*0b98*/ 	.word	0x000169e0
        /*0b9c*/ 	.word	0x00000005
        /*0ba0*/ 	.word	0x00022830
        /*0ba4*/ 	.short	0x010a
        /*0ba6*/ 	.byte	0x3f
	.zero		1


	//   ....[83]....
        /*0ba8*/ 	.word	0x00016a40
        /*0bac*/ 	.word	0x00000005
        /*0bb0*/ 	.word	0x00022850
        /*0bb4*/ 	.short	0x010a
        /*0bb6*/ 	.byte	0x3f
	.zero		1


	//   ....[84]....
        /*0bb8*/ 	.word	0x00016aa0
        /*0bbc*/ 	.word	0x00000005
        /*0bc0*/ 	.word	0x00022830
        /*0bc4*/ 	.short	0x010a
        /*0bc6*/ 	.byte	0x3f
	.zero		1


	//   ....[85]....
        /*0bc8*/ 	.word	0x00016b00
        /*0bcc*/ 	.word	0x00000005
        /*0bd0*/ 	.word	0x00022850
        /*0bd4*/ 	.short	0x010a
        /*0bd6*/ 	.byte	0x3f
	.zero		1


	//   ....[86]....
        /*0bd8*/ 	.word	0x00016b60
        /*0bdc*/ 	.word	0x00000007
        /*0be0*/ 	.word	0x00022850
        /*0be4*/ 	.short	0x010a
        /*0be6*/ 	.byte	0x3f
	.zero		1


	//   ....[87]....
        /*0be8*/ 	.word	0x00016c60
        /*0bec*/ 	.word	0x00000000
        /*0bf0*/ 	.word	0x00022880
        /*0bf4*/ 	.short	0x010a
        /*0bf6*/ 	.byte	0x3f
	.zero		1


	//   ....[88]....
        /*0bf8*/ 	.word	0x00017230
        /*0bfc*/ 	.word	0x00000000
        /*0c00*/ 	.word	0x00022840
        /*0c04*/ 	.short	0x010a
        /*0c06*/ 	.byte	0x3f
	.zero		1


	//   ....[89]....
        /*0c08*/ 	.word	0x00017cf0
        /*0c0c*/ 	.word	0x00000011
        /*0c10*/ 	.word	0x00022820
        /*0c14*/ 	.short	0x010a
        /*0c16*/ 	.byte	0x3f
	.zero		1


	//   ....[90]....
        /*0c18*/ 	.word	0x00017d40
        /*0c1c*/ 	.word	0x00000000
        /*0c20*/ 	.word	0x00022880
        /*0c24*/ 	.short	0x010a
        /*0c26*/ 	.byte	0x3f
	.zero		1


	//   ....[91]....
        /*0c28*/ 	.word	0x00018240
        /*0c2c*/ 	.word	0x00000000
        /*0c30*/ 	.word	0x00022840
        /*0c34*/ 	.short	0x010a
        /*0c36*/ 	.byte	0x3f
	.zero		1


	//   ....[92]....
        /*0c38*/ 	.word	0x00018750
        /*0c3c*/ 	.word	0x00000000
        /*0c40*/ 	.word	0x00022870
        /*0c44*/ 	.short	0x010a
        /*0c46*/ 	.byte	0x3f
	.zero		1


	//   ....[93]....
        /*0c48*/ 	.word	0x000187a0
        /*0c4c*/ 	.word	0x00000000
        /*0c50*/ 	.word	0x00022860
        /*0c54*/ 	.short	0x010a
        /*0c56*/ 	.byte	0x3f
	.zero		1


	//   ....[94]....
        /*0c58*/ 	.word	0x000187f0
        /*0c5c*/ 	.word	0x00000012
        /*0c60*/ 	.word	0x00022870
        /*0c64*/ 	.short	0x010a
        /*0c66*/ 	.byte	0x3f
	.zero		1


	//   ....[95]....
        /*0c68*/ 	.word	0x00018840
        /*0c6c*/ 	.word	0x00000012
        /*0c70*/ 	.word	0x00022860
        /*0c74*/ 	.short	0x010a
        /*0c76*/ 	.byte	0x3f
	.zero		1


	//   ....[96]....
        /*0c78*/ 	.word	0x00018890
        /*0c7c*/ 	.word	0x00000005
        /*0c80*/ 	.word	0x00022820
        /*0c84*/ 	.short	0x010a
        /*0c86*/ 	.byte	0x3f
	.zero		1


	//   ....[97]....
        /*0c88*/ 	.word	0x00018a30
        /*0c8c*/ 	.word	0x00000003
        /*0c90*/ 	.word	0x00022840
        /*0c94*/ 	.short	0x010a
        /*0c96*/ 	.byte	0x3f
	.zero		1


	//   ....[98]....
        /*0c98*/ 	.word	0x00018a80
        /*0c9c*/ 	.word	0x00000013
        /*0ca0*/ 	.word	0x00022840
        /*0ca4*/ 	.short	0x010a
        /*0ca6*/ 	.byte	0x3f
	.zero		1


	//   ....[99]....
        /*0ca8*/ 	.word	0x00018ad0
        /*0cac*/ 	.word	0x00000003
        /*0cb0*/ 	.word	0x00022860
        /*0cb4*/ 	.short	0x010a
        /*0cb6*/ 	.byte	0x3f
	.zero		1


	//   ....[100]....
        /*0cb8*/ 	.word	0x00018b20
        /*0cbc*/ 	.word	0x00000013
        /*0cc0*/ 	.word	0x00022860
        /*0cc4*/ 	.short	0x010a
        /*0cc6*/ 	.byte	0x3f
	.zero		1


	//   ....[101]....
        /*0cc8*/ 	.word	0x00018b70
        /*0ccc*/ 	.word	0x00000003
        /*0cd0*/ 	.word	0x00022880
        /*0cd4*/ 	.short	0x010a
        /*0cd6*/ 	.byte	0x3f
	.zero		1


	//----- nvinfo : EIATTR_NUM_MBARRIERS
	.align		4
.L_185:
        /*0cd8*/ 	.byte	0x03, 0x38
        /*0cda*/ 	.short	0x0016


	//----- nvinfo : EIATTR_EXIT_INSTR_OFFSETS
	.align		4
        /*0cdc*/ 	.byte	0x04, 0x1c
        /*0cde*/ 	.short	(.L_187 - .L_186)


	//   ....[0]....
.L_186:
        /*0ce0*/ 	.word	0x00000990


	//   ....[1]....
        /*0ce4*/ 	.word	0x00011c10


	//   ....[2]....
        /*0ce8*/ 	.word	0x00016850


	//----- nvinfo : EIATTR_MAX_THREADS
	.align		4
.L_187:
        /*0cec*/ 	.byte	0x04, 0x05
        /*0cee*/ 	.short	(.L_189 - .L_188)
.L_188:
        /*0cf0*/ 	.word	0x00000180
        /*0cf4*/ 	.word	0x00000001
        /*0cf8*/ 	.word	0x00000001


	//----- nvinfo : EIATTR_CRS_STACK_SIZE
	.align		4
.L_189:
        /*0cfc*/ 	.byte	0x04, 0x1e
        /*0cfe*/ 	.short	(.L_191 - .L_190)
.L_190:
        /*0d00*/ 	.word	0x00000000


	//----- nvinfo : EIATTR_CBANK_PARAM_SIZE
	.align		4
.L_191:
        /*0d04*/ 	.byte	0x03, 0x19
        /*0d06*/ 	.short	0x0af0


	//----- nvinfo : EIATTR_PARAM_CBANK
	.align		4
        /*0d08*/ 	.byte	0x04, 0x0a
        /*0d0a*/ 	.short	(.L_193 - .L_192)
	.align		4
.L_192:
        /*0d0c*/ 	.word	index@(.nv.constant0._ZN7cutlass13device_kernelIN5flash11enable_sm90INS1_16FlashAttnFwdSm90INS1_25CollectiveMainloopFwdSm90ILi2EN4cute5tupleIJNS5_1CILi1EEES8_S8_EEENS6_IJNS7_ILi128EEESA_NS7_ILi192EEEEEELi128ENS_12float_e4m3_tEfNS_4arch4Sm90ELb0ELb1ELb1ELb0ELb1ELb0ELb0ELb1ELb1ELb1ELb0ELb0EEENS1_21CollectiveEpilogueFwdINS6_IJSA_SA_SA_EEES9_NS_10bfloat16_tESF_Li256ELb0ELb1ELb0ELb1EEENS1_30DynamicPersistentTileSchedulerILi256ELi128ELb0ELb1ELb1EEEEEEEEEvNT_6ParamsE)
        /*0d10*/ 	.short	0x0210
        /*0d12*/ 	.short	0x0af0


	//----- nvinfo : EIATTR_SW_WAR
	.align		4
.L_193:
        /*0d14*/ 	.byte	0x04, 0x36
        /*0d16*/ 	.short	(.L_195 - .L_194)
.L_194:
        /*0d18*/ 	.word	0x00000008
.L_195:


//--------------------- .nv.info._ZN7cutlass13device_kernelIN5flash11enable_sm90INS1_16FlashAttnFwdSm90INS1_25CollectiveMainloopFwdSm90ILi2EN4cute5tupleIJNS5_1CILi1EEES8_S8_EEENS6_IJNS7_ILi128EEESA_NS7_ILi192EEEEEELi128ENS_12float_e4m3_tEfNS_4arch4Sm90ELb0ELb1ELb1ELb1ELb1ELb0ELb0ELb1ELb1ELb1ELb0ELb0EEENS1_21CollectiveEpilogueFwdINS6_IJSA_SA_SA_EEES9_NS_10bfloat16_tESF_Li256ELb1ELb1ELb0ELb1EEENS1_36VarlenDynamicPersistentTileSchedulerILi128ELi128ELi256ELi128ELb0ELb1ELb1ELb1ELb0ELb1EEEEEEEEEvNT_6ParamsE --------------------------
	.section	.nv.info._ZN7cutlass13device_kernelIN5flash11enable_sm90INS1_16FlashAttnFwdSm90INS1_25CollectiveMainloopFwdSm90ILi2EN4cute5tupleIJNS5_1CILi1EEES8_S8_EEENS6_IJNS7_ILi128EEESA_NS7_ILi192EEEEEELi128ENS_12float_e4m3_tEfNS_4arch4Sm90ELb0ELb1ELb1ELb1ELb1ELb0ELb0ELb1ELb1ELb1ELb0ELb0EEENS1_21CollectiveEpilogueFwdINS6_IJSA_SA_SA_EEES9_NS_10bfloat16_tESF_Li256ELb1ELb1ELb0ELb1EEENS1_36VarlenDynamicPersistentTileSchedulerILi128ELi128ELi256ELi128ELb0ELb1ELb1ELb1ELb0ELb1EEEEEEEEEvNT_6ParamsE,"",@"SHT_CUDA_INFO"
	.sectionflags	@""
	.align	4


	//----- nvinfo : EIATTR_CUDA_API_VERSION
	.align		4
        /*0000*/ 	.byte	0x04, 0x37
        /*0002*/ 	.short	(.L_197 - .L_196)
.L_196:
        /*0004*/ 	.word	0x00000082


	//----- nvinfo : EIATTR_KPARAM_INFO
	.align		4
.L_197:
        /*0008*/ 	.byte	0x04, 0x17
        /*000a*/ 	.short	(.L_199 - .L_198)
.L_198:
        /*000c*/ 	.word	0x00000000
        /*0010*/ 	.short	0x0000
        /*0012*/ 	.short	0x0070
        /*0014*/ 	.byte	0x00, 0xf0, 0x01, 0x2a


	//----- nvinfo : EIATTR_SPARSE_MMA_MASK
	.align		4
.L_199:
        /*0018*/ 	.byte	0x03, 0x50
        /*001a*/ 	.short	0x0000


	//----- nvinfo : EIATTR_MAXREG_COUNT
	.align		4
        /*001c*/ 	.byte	0x03, 0x1b
        /*001e*/ 	.short	0x00a8


	//----- nvinfo : EIATTR_NUM_BARRIERS
	.align		4
        /*0020*/ 	.byte	0x02, 0x4c
        /*0022*/ 	.byte	0x10
	.zero		1


	//----- nvinfo : EIATTR_EXTERNS
	.align		4
        /*0024*/ 	.byte	0x04, 0x0f
        /*0026*/ 	.short	(.L_201 - .L_200)


	//   ....[0]....
	.align		4
.L_200:
        /*0028*/ 	.word	index@(__assertfail)


	//----- nvinfo : EIATTR_ANNOTATIONS
	.align		4
.L_201:
        /*002c*/ 	.byte	0x04, 0x55
        /*002e*/ 	.short	(.L_203 - .L_202)


	//   ....[0]....
.L_202:
        /* <DEDUP_REMOVED lines=19> */


	//----- nvinfo : EIATTR_MERCURY_ISA_VERSION
	.align		4
.L_203:
        /*0148*/ 	.byte	0x03, 0x5f
        /*014a*/ 	.short	0x0101


	//----- nvinfo : EIATTR_UNUSED_LOAD_BYTE_OFFSET
	.align		4
        /*014c*/ 	.byte	0x04, 0x44
        /*014e*/ 	.short	(.L_205 - .L_204)


	//   ....[0]....
.L_204:
        /*0150*/ 	.word	0x00000980
        /*0154*/ 	.word	0x0000fff0


	//   ....[1]....
        /*0158*/ 	.word	0x0000f7f0
        /*015c*/ 	.word	0x0000fff0


	//----- nvinfo : EIATTR_INT_WARP_WIDE_INSTR_OFFSETS
	.align		4
.L_205:
        /*0160*/ 	.byte	0x04, 0x31
        /*0162*/ 	.short	(.L_207 - .L_206)


	//   ....[0]....
.L_206:
        /*0164*/ 	.word	0x000000c0


	//   ....[1]....
        /*0168*/ 	.word	0x000000d0


	//   ....[2]....
        /*016c*/ 	.word	0x00000170


	//   ....[3]....
        /*0170*/ 	.word	0x000135d0


	//   ....[4]....
        /*0174*/ 	.word	0x00013660


	//   ....[5]....
        /*0178*/ 	.word	0x00016920


	//   ....[6]....
        /*017c*/ 	.word	0x000169b0


	//----- nvinfo : EIATTR_COOP_GROUP_MASK_REGIDS
	.align		4
.L_207:
        /*0180*/ 	.byte	0x04, 0x29
        /*0182*/ 	.short	(.L_209 - .L_208)


	//   ....[0]....
.L_208:
        /*0184*/ 	.word	0xffffffff


	//   ....[1]....
        /*0188*/ 	.word	0xffffffff


	//   ....[2]....
        /*018c*/ 	.word	0xffffffff


	//   ....[3]....
        /*0190*/ 	.word	0xffffffff


	//   ....[4]....
        /*0194*/ 	.word	0xffffffff


	//   ....[5]....
        /*0198*/ 	.word	0xffffffff


	//   ....[6]....
        /*019c*/ 	.word	0xffffffff


	//   ....[7]....
        /*01a0*/ 	.word	0xffffffff


	//   ....[8]....
        /*01a4*/ 	.word	0xffffffff


	//   ....[9]....
        /*01a8*/ 	.word	0xffffffff


	//   ....[10]....
        /*01ac*/ 	.word	0xffffffff


	//   ....[11]....
        /*01b0*/ 	.word	0xffffffff


	//   ....[12]....
        /*01b4*/ 	.word	0xffffffff


	//   ....[13]....
        /*01b8*/ 	.word	0xffffffff


	//   ....[14]....
        /*01bc*/ 	.word	0xffffffff


	//   ....[15]....
        /*01c0*/ 	.word	0xffffffff


	//   ....[16]....
        /*01c4*/ 	.word	0xffffffff


	//   ....[17]....
        /*01c8*/ 	.word	0xffffffff


	//   ....[18]....
        /*01cc*/ 	.word	0xffffffff


	//   ....[19]....
        /*01d0*/ 	.word	0xffffffff


	//   ....[20]....
        /*01d4*/ 	.word	0xffffffff


	//   ....[21]....
        /*01d8*/ 	.word	0xffffffff


	//   ....[22]....
        /*01dc*/ 	.word	0xffffffff


	//   ....[23]....
        /*01e0*/ 	.word	0xffffffff


	//   ....[24]....
        /*01e4*/ 	.word	0xffffffff


	//   ....[25]....
        /*01e8*/ 	.word	0xffffffff


	//   ....[26]....
        /*01ec*/ 	.word	0xffffffff


	//   ....[27]....
        /*01f0*/ 	.word	0xffffffff


	//   ....[28]....
        /*01f4*/ 	.word	0xffffffff


	//   ....[29]....
        /*01f8*/ 	.word	0xffffffff


	//   ....[30]....
        /*01fc*/ 	.word	0xffffffff


	//   ....[31]....
        /*0200*/ 	.word	0xffffffff


	//   ....[32]....
        /*0204*/ 	.word	0xffffffff


	//   ....[33]....
        /*0208*/ 	.word	0xffffffff


	//   ....[34]....
        /*020c*/ 	.word	0xffffffff


	//   ....[35]....
        /*0210*/ 	.word	0xffffffff


	//   ....[36]....
        /*0214*/ 	.word	0xffffffff


	//   ....[37]....
        /*0218*/ 	.word	0xffffffff


	//   ....[38]....
        /*021c*/ 	.word	0xffffffff


	//   ....[39]....
        /*0220*/ 	.word	0xffffffff


	//   ....[40]....
        /*0224*/ 	.word	0xffffffff


	//   ....[41]....
        /*0228*/ 	.word	0xffffffff


	//   ....[42]....
        /*022c*/ 	.word	0xffffffff


	//   ....[43]....
        /*0230*/ 	.word	0xffffffff


	//   ....[44]....
        /*0234*/ 	.word	0xffffffff


	//   ....[45]....
        /*0238*/ 	.word	0xffffffff


	//   ....[46]....
        /*023c*/ 	.word	0xffffffff


	//   ....[47]....
        /*0240*/ 	.word	0xffffffff


	//   ....[48]....
        /*0244*/ 	.word	0xffffffff


	//   ....[49]....
        /*0248*/ 	.word	0xffffffff


	//   ....[50]....
        /*024c*/ 	.word	0xffffffff


	//   ....[51]....
        /*0250*/ 	.word	0xffffffff


	//   ....[52]....
        /*0254*/ 	.word	0xffffffff


	//   ....[53]....
        /*0258*/ 	.word	0xffffffff


	//   ....[54]....
        /*025c*/ 	.word	0xffffffff


	//   ....[55]....
        /*0260*/ 	.word	0xffffffff


	//   ....[56]....
        /*0264*/ 	.word	0xffffffff


	//   ....[57]....
        /*0268*/ 	.word	0xffffffff


	//   ....[58]....
        /*026c*/ 	.word	0xffffffff


	//   ....[59]....
        /*0270*/ 	.word	0xffffffff


	//   ....[60]....
        /*0274*/ 	.word	0xffffffff


	//   ....[61]....
        /*0278*/ 	.word	0xffffffff


	//   ....[62]....
        /*027c*/ 	.word	0xffffffff


	//   ....[63]....
        /*0280*/ 	.word	0xffffffff


	//   ....[64]....
        /*0284*/ 	.word	0xffffffff


	//   ....[65]....
        /*0288*/ 	.word	0xffffffff


	//   ....[66]....
        /*028c*/ 	.word	0xffffffff


	//   ....[67]....
        /*0290*/ 	.word	0xffffffff


	//   ....[68]....
        /*0294*/ 	.word	0xffffffff


	//   ....[69]....
        /*0298*/ 	.word	0xffffffff


	//   ....[70]....
        /*029c*/ 	.word	0xffffffff


	//   ....[71]....
        /*02a0*/ 	.word	0xffffffff


	//   ....[72]....
        /*02a4*/ 	.word	0xffffffff


	//   ....[73]....
        /*02a8*/ 	.word	0xffffffff


	//   ....[74]....
        /*02ac*/ 	.word	0xffffffff


	//   ....[75]....
        /*02b0*/ 	.word	0xffffffff


	//   ....[76]....
        /*02b4*/ 	.word	0xffffffff


	//   ....[77]....
        /*02b8*/ 	.word	0xffffffff


	//   ....[78]....
        /*02bc*/ 	.word	0xffffffff


	//   ....[79]....
        /*02c0*/ 	.word	0xffffffff


	//   ....[80]....
        /*02c4*/ 	.word	0xffffffff


	//   ....[81]....
        /*02c8*/ 	.word	0xffffffff


	//   ....[82]....
        /*02cc*/ 	.word	0xffffffff


	//   ....[83]....
        /*02d0*/ 	.word	0xffffffff


	//   ....[84]....
        /*02d4*/ 	.word	0xffffffff


	//   ....[85]....
        /*02d8*/ 	.word	0xffffffff


	//   ....[86]....
        /*02dc*/ 	.word	0xffffffff


	//   ....[87]....
        /*02e0*/ 	.word	0xffffffff


	//   ....[88]....
        /*02e4*/ 	.word	0xffffffff


	//   ....[89]....
        /*02e8*/ 	.word	0xffffffff


	//   ....[90]....
        /*02ec*/ 	.word	0xffffffff


	//   ....[91]....
        /*02f0*/ 	.word	0xffffffff


	//   ....[92]....
        /*02f4*/ 	.word	0xffffffff


	//   ....[93]....
        /*02f8*/ 	.word	0xffffffff


	//   ....[94]....
        /*02fc*/ 	.word	0xffffffff


	//   ....[95]....
        /*0300*/ 	.word	0xffffffff


	//   ....[96]....
        /*0304*/ 	.word	0xffffffff


	//   ....[97]....
        /*0308*/ 	.word	0xffffffff


	//   ....[98]....
        /*030c*/ 	.word	0xffffffff


	//   ....[99]....
        /*0310*/ 	.word	0xffffffff


	//   ....[100]....
        /*0314*/ 	.word	0xffffffff


	//   ....[101]....
        /*0318*/ 	.word	0xffffffff


	//   ....[102]....
        /*031c*/ 	.word	0xffffffff


	//   ....[103]....
        /*0320*/ 	.word	0xffffffff


	//   ....[104]....
        /*0324*/ 	.word	0xffffffff


	//   ....[105]....
        /*0328*/ 	.word	0xffffffff


	//   ....[106]....
        /*032c*/ 	.word	0xffffffff


	//   ....[107]....
        /*0330*/ 	.word	0xffffffff


	//   ....[108]....
        /*0334*/ 	.word	0xffffffff


	//   ....[109]....
        /*0338*/ 	.word	0xffffffff


	//   ....[110]....
        /*033c*/ 	.word	0xffffffff


	//   ....[111]....
        /*0340*/ 	.word	0xffffffff


	//   ....[112]....
        /*0344*/ 	.word	0xffffffff


	//   ....[113]....
        /*0348*/ 	.word	0xffffffff


	//   ....[114]....
        /*034c*/ 	.word	0xffffffff


	//   ....[115]....
        /*0350*/ 	.word	0xffffffff


	//   ....[116]....
        /*0354*/ 	.word	0xffffffff


	//   ....[117]....
        /*0358*/ 	.word	0xffffffff


	//   ....[118]....
        /*035c*/ 	.word	0xffffffff


	//   ....[119]....
        /*0360*/ 	.word	0xffffffff


	//   ....[120]....
        /*0364*/ 	.word	0xffffffff


	//   ....[121]....
        /*0368*/ 	.word	0xffffffff


	//   ....[122]....
        /*036c*/ 	.word	0xffffffff


	//   ....[123]....
        /*0370*/ 	.word	0xffffffff


	//   ....[124]....
        /*0374*/ 	.word	0xffffffff


	//   ....[125]....
        /*0378*/ 	.word	0xffffffff


	//   ....[126]....
        /*037c*/ 	.word	0xffffffff


	//   ....[127]....
        /*0380*/ 	.word	0xffffffff


	//   ....[128]....
        /*0384*/ 	.word	0xffffffff


	//   ....[129]....
        /*0388*/ 	.word	0xffffffff


	//   ....[130]....
        /*038c*/ 	.word	0xffffffff


	//   ....[131]....
        /*0390*/ 	.word	0xffffffff


	//   ....[132]....
        /*0394*/ 	.word	0xffffffff


	//   ....[133]....
        /*0398*/ 	.word	0xffffffff


	//   ....[134]....
        /*039c*/ 	.word	0xffffffff


	//   ....[135]....
        /*03a0*/ 	.word	0xffffffff


	//   ....[136]....
        /*03a4*/ 	.word	0xffffffff


	//   ....[137]....
        /*03a8*/ 	.word	0xffffffff


	//   ....[138]....
        /*03ac*/ 	.word	0xffffffff


	//   ....[139]....
        /*03b0*/ 	.word	0xffffffff


	//   ....[140]....
        /*03b4*/ 	.word	0xffffffff


	//   ....[141]....
        /*03b8*/ 	.word	0xffffffff


	//   ....[142]....
        /*03bc*/ 	.word	0xffffffff


	//   ....[143]....
        /*03c0*/ 	.word	0xffffffff


	//   ....[144]....
        /*03c4*/ 	.word	0xffffffff


	//   ....[145]....
        /*03c8*/ 	.word	0xffffffff


	//   ....[146]....
        /*03cc*/ 	.word	0xffffffff


	//   ....[147]....
        /*03d0*/ 	.word	0xffffffff


	//   ....[148]....
        /*03d4*/ 	.word	0xffffffff


	//   ....[149]....
        /*03d8*/ 	.word	0xffffffff


	//   ....[150]....
        /*03dc*/ 	.word	0xffffffff


	//   ....[151]....
        /*03e0*/ 	.word	0xffffffff


	//   ....[152]....
        /*03e4*/ 	.word	0xffffffff


	//   ....[153]....
        /*03e8*/ 	.word	0xffffffff


	//   ....[154]....
        /*03ec*/ 	.word	0xffffffff


	//   ....[155]....
        /*03f0*/ 	.word	0xffffffff


	//   ....[156]....
        /*03f4*/ 	.word	0xffffffff


	//   ....[157]....
        /*03f8*/ 	.word	0xffffffff


	//   ....[158]....
        /*03fc*/ 	.word	0xffffffff


	//   ....[159]....
        /*0400*/ 	.word	0x0500000f


	//   ....[160]....
        /*0404*/ 	.word	0x0500000f


	//   ....[161]....
        /*0408*/ 	.word	0x0500000f


	//   ....[162]....
        /*040c*/ 	.word	0x0500000f


	//   ....[163]....
        /*0410*/ 	.word	0x0500000f


	//   ....[164]....
        /*0414*/ 	.word	0x0500000f


	//   ....[165]....
        /*0418*/ 	.word	0x0500000f


	//   ....[166]....
        /*041c*/ 	.word	0x0500000f


	//   ....[167]....
        /*0420*/ 	.word	0x0500000f


	//   ....[168]....
        /*0424*/ 	.word	0x0500000f


	//   ....[169]....
        /*0428*/ 	.word	0x0500000f


	//   ....[170]....
        /*042c*/ 	.word	0x0500000f


	//   ....[171]....
        /*0430*/ 	.word	0x0500000f


	//   ....[172]....
        /*0434*/ 	.word	0x0500000f


	//   ....[173]....
        /*0438*/ 	.word	0x0500000f


	//   ....[174]....
        /*043c*/ 	.word	0x0500000f


	//   ....[175]....
        /*0440*/ 	.word	0x0500000f


	//   ....[176]....
        /*0444*/ 	.word	0x0500000f


	//   ....[177]....
        /*0448*/ 	.word	0x0500000f


	//   ....[178]....
        /*044c*/ 	.word	0x0500000f


	//   ....[179]....
        /*0450*/ 	.word	0x0500000f


	//   ....[180]....
        /*0454*/ 	.word	0x0500000f


	//   ....[181]....
        /*0458*/ 	.word	0x0500000f


	//   ....[182]....
        /*045c*/ 	.word	0x0500000f


	//   ....[183]....
        /*0460*/ 	.word	0x0500000f


	//   ....[184]....
        /*0464*/ 	.word	0x0500000f


	//   ....[185]....
        /*0468*/ 	.word	0x0500000f


	//   ....[186]....
        /*046c*/ 	.word	0x0500000f


	//   ....[187]....
        /*0470*/ 	.word	0x0500000f


	//   ....[188]....
        /*0474*/ 	.word	0x0500000f


	//   ....[189]....
        /*0478*/ 	.word	0x0500000f


	//   ....[190]....
        /*047c*/ 	.word	0x0500000f


	//   ....[191]....
        /*0480*/ 	.word	0x0500000f


	//   ....[192]....
        /*0484*/ 	.word	0x0500000f


	//   ....[193]....
        /*0488*/ 	.word	0x0500000f


	//   ....[194]....
        /*048c*/ 	.word	0x0500000f


	//   ....[195]....
        /*0490*/ 	.word	0x0500000f


	//   ....[196]....
        /*0494*/ 	.word	0x0500000f


	//   ....[197]....
        /*0498*/ 	.word	0x0500000f


	//   ....[198]....
        /*049c*/ 	.word	0x0500000f


	//   ....[199]....
        /*04a0*/ 	.word	0x0500000f


	//   ....[200]....
        /*04a4*/ 	.word	0x0500000f


	//----- nvinfo : EIATTR_COOP_GROUP_INSTR_OFFSETS
	.align		4
.L_209:
        /*04a8*/ 	.byte	0x04, 0x28
        /*04aa*/ 	.short	(.L_211 - .L_210)


	//   ....[0]....
.L_210:
        /*04ac*/ 	.word	0x00000080


	//   ....[1]....
        /*04b0*/ 	.word	0x00000090


	//   ....[2]....
        /*04b4*/ 	.word	0x000002d0


	//   ....[3]....
        /*04b8*/ 	.word	0x00000430


	//   ....[4]....
        /*04bc*/ 	.word	0x00000550


	//   ....[5]....
        /*04c0*/ 	.word	0x000006b0


	//   ....[6]....
        /*04c4*/ 	.word	0x00001750


	//   ....[7]....
        /*04c8*/ 	.word	0x00002350


	//   ....[8]....
        /*04cc*/ 	.word	0x00002b80


	//   ....[9]....
        /*04d0*/ 	.word	0x00003cc0


	//   ....[10]....
        /*04d4*/ 	.word	0x00003dc0


	//   ....[11]....
        /*04d8*/ 	.word	0x000045e0


	//   ....[12]....
        /*04dc*/ 	.word	0x00004650


	//   ....[13]....
        /*04e0*/ 	.word	0x000063a0


	//   ....[14]....
        /*04e4*/ 	.word	0x00006bd0


	//   ....[15]....
        /*04e8*/ 	.word	0x000072f0


	//   ....[16]....
        /*04ec*/ 	.word	0x00007310


	//   ....[17]....
        /*04f0*/ 	.word	0x00007d10


	//   ....[18]....
        /*04f4*/ 	.word	0x00007db0


	//   ....[19]....
        /*04f8*/ 	.word	0x0000a230


	//   ....[20]....
        /*04fc*/ 	.word	0x0000a260


	//   ....[21]....
        /*0500*/ 	.word	0x0000a280


	//   ....[22]....
        /*0504*/ 	.word	0x0000a2a0


	//   ....[23]....
        /*0508*/ 	.word	0x0000bfe0


	//   ....[24]....
        /*050c*/ 	.word	0x0000cb50


	//   ....[25]....
        /*0510*/ 	.word	0x0000d2a0


	//   ....[26]....
        /*0514*/ 	.word	0x0000d2c0


	//   ....[27]....
        /*0518*/ 	.word	0x0000dd00


	//   ....[28]....
        /*051c*/ 	.word	0x0000ddc0


	//   ....[29]....
        /*0520*/ 	.word	0x0000f070


	//   ....[30]....
        /*0524*/ 	.word	0x0000f080


	//   ....[31]....
        /*0528*/ 	.word	0x0000f100


	//   ....[32]....
        /*052c*/ 	.word	0x0000f110


	//   ....[33]....
        /*0530*/ 	.word	0x0000ffe0


	//   ....[34]....
        /*0534*/ 	.word	0x0000fff0


	//   ....[35]....
        /*0538*/ 	.word	0x00010000


	//   ....[36]....
        /*053c*/ 	.word	0x00010010


	//   ....[37]....
        /*0540*/ 	.word	0x00010020


	//   ....[38]....
        /*0544*/ 	.word	0x00010030


	//   ....[39]....
        /*0548*/ 	.word	0x00010040


	//   ....[40]....
        /*054c*/ 	.word	0x00010060


	//   ....[41]....
        /*0550*/ 	.word	0x00010080


	//   ....[42]....
        /*0554*/ 	.word	0x000100a0


	//   ....[43]....
        /*0558*/ 	.word	0x000100e0


	//   ....[44]....
        /*055c*/ 	.word	0x000100f0


	//   ....[45]....
        /*0560*/ 	.word	0x00010100


	//   ....[46]....
        /*0564*/ 	.word	0x00010110


	//   ....[47]....
        /*0568*/ 	.word	0x00010130


	//   ....[48]....
        /*056c*/ 	.word	0x00010150


	//   ....[49]....
        /*0570*/ 	.word	0x00010160


	//   ....[50]....
        /*0574*/ 	.word	0x00010170


	//   ....[51]....
        /*0578*/ 	.word	0x00010180


	//   ....[52]....
        /*057c*/ 	.word	0x00010190


	//   ....[53]....
        /*0580*/ 	.word	0x000101a0


	//   ....[54]....
        /*0584*/ 	.word	0x000101b0


	//   ....[55]....
        /*0588*/ 	.word	0x000101c0


	//   ....[56]....
        /*058c*/ 	.word	0x000101d0


	//   ....[57]....
        /*0590*/ 	.word	0x000101e0


	//   ....[58]....
        /*0594*/ 	.word	0x00010210


	//   ....[59]....
        /*0598*/ 	.word	0x00010240


	//   ....[60]....
        /*059c*/ 	.word	0x00010270


	//   ....[61]....
        /*05a0*/ 	.word	0x000102b0


	//   ....[62]....
        /*05a4*/ 	.word	0x000102f0


	//   ....[63]....
        /*05a8*/ 	.word	0x00010320


	//   ....[64]....
        /*05ac*/ 	.word	0x00010350


	//   ....[65]....
        /*05b0*/ 	.word	0x00010910


	//   ....[66]....
        /*05b4*/ 	.word	0x00010950


	//   ....[67]....
        /*05b8*/ 	.word	0x00010990


	//   ....[68]....
        /*05bc*/ 	.word	0x000109c0


	//   ....[69]....
        /*05c0*/ 	.word	0x00010f10


	//   ....[70]....
        /*05c4*/ 	.word	0x00010f50


	//   ....[71]....
        /*05c8*/ 	.word	0x00011010


	//   ....[72]....
        /*05cc*/ 	.word	0x00011030


	//   ....[73]....
        /*05d0*/ 	.word	0x000110f0


	//   ....[74]....
        /*05d4*/ 	.word	0x00011110


	//   ....[75]....
        /*05d8*/ 	.word	0x000111e0


	//   ....[76]....
        /*05dc*/ 	.word	0x00011200


	//   ....[77]....
        /*05e0*/ 	.word	0x00011a10


	//   ....[78]....
        /*05e4*/ 	.word	0x00011a30


	//   ....[79]....
        /*05e8*/ 	.word	0x00011af0


	//   ....[80]....
        /*05ec*/ 	.word	0x00011b10


	//   ....[81]....
        /*05f0*/ 	.word	0x00011bd0


	//   ....[82]....
        /*05f4*/ 	.word	0x00011bf0


	//   ....[83]....
        /*05f8*/ 	.word	0x00011cc0


	//   ....[84]....
        /*05fc*/ 	.word	0x00011ce0


	//   ....[85]....
        /*0600*/ 	.word	0x00011e20


	//   ....[86]....
        /*0604*/ 	.word	0x00011fd0


	//   ....[87]....
        /*0608*/ 	.word	0x00012000


	//   ....[88]....
        /*060c*/ 	.word	0x00012030


	//   ....[89]....
        /*0610*/ 	.word	0x00012060


	//   ....[90]....
        /*0614*/ 	.word	0x00012090


	//   ....[91]....
        /*0618*/ 	.word	0x000120d0


	//   ....[92]....
        /*061c*/ 	.word	0x00012220


	//   ....[93]....
        /*0620*/ 	.word	0x00012250


	//   ....[94]....
        /*0624*/ 	.word	0x00012280


	//   ....[95]....
        /*0628*/ 	.word	0x000122b0


	//   ....[96]....
        /*062c*/ 	.word	0x000122e0


	//   ....[97]....
        /*0630*/ 	.word	0x00012320


	//   ....[98]....
        /*0634*/ 	.word	0x000123b0


	//   ....[99]....
        /*0638*/ 	.word	0x00012410


	//   ....[100]....
        /*063c*/ 	.word	0x000124a0


	//   ....[101]....
        /*0640*/ 	.word	0x000142b0


	//   ....[102]....
        /*0644*/ 	.word	0x000142e0


	//   ....[103]....
        /*0648*/ 	.word	0x000143a0


	//   ....[104]....
        /*064c*/ 	.word	0x000143b0


	//   ....[105]....
        /*0650*/ 	.word	0x00014420


	//   ....[106]....
        /*0654*/ 	.word	0x00014430


	//   ....[107]....
        /*0658*/ 	.word	0x00014440


	//   ....[108]....
        /*065c*/ 	.word	0x000144b0


	//   ....[109]....
        /*0660*/ 	.word	0x00014800


	//   ....[110]....
        /*0664*/ 	.word	0x00014830


	//   ....[111]....
        /*0668*/ 	.word	0x00014850


	//   ....[112]....
        /*066c*/ 	.word	0x00014900


	//   ....[113]....
        /*0670*/ 	.word	0x00014920


	//   ....[114]....
        /*0674*/ 	.word	0x000149b0


	//   ....[115]....
        /*0678*/ 	.word	0x000149c0


	//   ....[116]....
        /*067c*/ 	.word	0x000149d0


	//   ....[117]....
        /*0680*/ 	.word	0x000151a0


	//   ....[118]....
        /*0684*/ 	.word	0x000151d0


	//   ....[119]....
        /*0688*/ 	.word	0x00015200


	//   ....[120]....
        /*068c*/ 	.word	0x000152b0


	//   ....[121]....
        /*0690*/ 	.word	0x000152c0


	//   ....[122]....
        /*0694*/ 	.word	0x00015360


	//   ....[123]....
        /*0698*/ 	.word	0x00015370


	//   ....[124]....
        /*069c*/ 	.word	0x00015380


	//   ....[125]....
        /*06a0*/ 	.word	0x00015b10


	//   ....[126]....
        /*06a4*/ 	.word	0x00015b30


	//   ....[127]....
        /*06a8*/ 	.word	0x00015ba0


	//   ....[128]....
        /*06ac*/ 	.word	0x00015bb0


	//   ....[129]....
        /*06b0*/ 	.word	0x00015c00


	//   ....[130]....
        /*06b4*/ 	.word	0x00015c10


	//   ....[131]....
        /*06b8*/ 	.word	0x00015c20


	//   ....[132]....
        /*06bc*/ 	.word	0x00015c70


	//   ....[133]....
        /*06c0*/ 	.word	0x00015fb0


	//   ....[134]....
        /*06c4*/ 	.word	0x00015fd0


	//   ....[135]....
        /*06c8*/ 	.word	0x00015fe0


	//   ....[136]....
        /*06cc*/ 	.word	0x00016040


	//   ....[137]....
        /*06d0*/ 	.word	0x00016050


	//   ....[138]....
        /*06d4*/ 	.word	0x000160b0


	//   ....[139]....
        /*06d8*/ 	.word	0x000160e0


	//   ....[140]....
        /*06dc*/ 	.word	0x00016120


	//   ....[141]....
        /*06e0*/ 	.word	0x00017120


	//   ....[142]....
        /*06e4*/ 	.word	0x000171c0


	//   ....[143]....
        /*06e8*/ 	.word	0x000171f0


	//   ....[144]....
        /*06ec*/ 	.word	0x00017220


	//   ....[145]....
        /*06f0*/ 	.word	0x00017260


	//   ....[146]....
        /*06f4*/ 	.word	0x00017290


	//   ....[147]....
        /*06f8*/ 	.word	0x000172c0


	//   ....[148]....
        /*06fc*/ 	.word	0x000172d0


	//   ....[149]....
        /*0700*/ 	.word	0x00017400


	//   ....[150]....
        /*0704*/ 	.word	0x00017430


	//   ....[151]....
        /*0708*/ 	.word	0x00017460


	//   ....[152]....
        /*070c*/ 	.word	0x00017490


	//   ....[153]....
        /*0710*/ 	.word	0x000174c0


	//   ....[154]....
        /*0714*/ 	.word	0x00017500


	//   ....[155]....
        /*0718*/ 	.word	0x000175a0


	//   ....[156]....
        /*071c*/ 	.word	0x00017610


	//   ....[157]....
        /*0720*/ 	.word	0x00017640


	//   ....[158]....
        /*0724*/ 	.word	0x00017c50


	//   ....[159]....
        /*0728*/ 	.word	0x00018320


	//   ....[160]....
        /*072c*/ 	.word	0x00018400


	//   ....[161]....
        /*0730*/ 	.word	0x000184e0


	//   ....[162]....
        /*0734*/ 	.word	0x00018540


	//   ....[163]....
        /*0738*/ 	.word	0x00018620


	//   ....[164]....
        /*073c*/ 	.word	0x00018680


	//   ....[165]....
        /*0740*/ 	.word	0x00018760


	//   ....[166]....
        /*0744*/ 	.word	0x000187c0


	//   ....[167]....
        /*0748*/ 	.word	0x000188a0


	//   ....[168]....
        /*074c*/ 	.word	0x000189d0


	//   ....[169]....
        /*0750*/ 	.word	0x00018aa0


	//   ....[170]....
        /*0754*/ 	.word	0x00018bc0


	//   ....[171]....
        /*0758*/ 	.word	0x00018c80


	//   ....[172]....
        /*075c*/ 	.word	0x00018ce0


	//   ....[173]....
        /*0760*/ 	.word	0x00018de0


	//   ....[174]....
        /*0764*/ 	.word	0x00018e40


	//   ....[175]....
        /*0768*/ 	.word	0x00018f50


	//   ....[176]....
        /*076c*/ 	.word	0x00018ff0


	//   ....[177]....
        /*0770*/ 	.word	0x00019060


	//   ....[178]....
        /*0774*/ 	.word	0x000190c0


	//   ....[179]....
        /*0778*/ 	.word	0x000191e0


	//   ....[180]....
        /*077c*/ 	.word	0x00019240


	//   ....[181]....
        /*0780*/ 	.word	0x00019350


	//   ....[182]....
        /*0784*/ 	.word	0x000193b0


	//   ....[183]....
        /*0788*/ 	.word	0x000194b0


	//   ....[184]....
        /*078c*/ 	.word	0x000195e0


	//   ....[185]....
        /*0790*/ 	.word	0x00019690


	//   ....[186]....
        /*0794*/ 	.word	0x000196f0


	//   ....[187]....
        /*0798*/ 	.word	0x000197b0


	//   ....[188]....
        /*079c*/ 	.word	0x00019810


	//   ....[189]....
        /*07a0*/ 	.word	0x000198d0


	//   ....[190]....
        /*07a4*/ 	.word	0x00019930


	//   ....[191]....
        /*07a8*/ 	.word	0x000199f0


	//   ....[192]....
        /*07ac*/ 	.word	0x00019ae0


	//   ....[193]....
        /*07b0*/ 	.word	0x00019b80


	//   ....[194]....
        /*07b4*/ 	.word	0x00019be0


	//   ....[195]....
        /*07b8*/ 	.word	0x00019cb0


	//   ....[196]....
        /*07bc*/ 	.word	0x00019d10


	//   ....[197]....
        /*07c0*/ 	.word	0x00019de0


	//   ....[198]....
        /*07c4*/ 	.word	0x00019e40


	//   ....[199]....
        /*07c8*/ 	.word	0x00019f10


	//   ....[200]....
        /*07cc*/ 	.word	0x0001a170


	//----- nvinfo : EIATTR_REG_RECONFIG
	.align		4
.L_211:
        /*07d0*/ 	.byte	0x01, 0x54
	.zero		2


	//----- nvinfo : EIATTR_SYSCALL_OFFSETS
	.align		4
        /*07d4*/ 	.byte	0x04, 0x46
        /*07d6*/ 	.short	(.L_213 - .L_212)


	//   ....[0]....
.L_212:
        /*07d8*/ 	.word	0x00001930


	//   ....[1]....
        /*07dc*/ 	.word	0x000137c0


	//   ....[2]....
        /*07e0*/ 	.word	0x00013950


	//   ....[3]....
        /*07e4*/ 	.word	0x00013aa0


	//   ....[4]....
        /*07e8*/ 	.word	0x00013be0


	//   ....[5]....
        /*07ec*/ 	.word	0x00014db0


	//----- nvinfo : EIATTR_MBARRIER_INSTR_OFFSETS
	.align		4
.L_213:
        /*07f0*/ 	.byte	0x04, 0x39
        /*07f2*/ 	.short	(.L_215 - .L_214)


	//   ....[0]....
.L_214:
        /*07f4*/ 	.word	0x00000180
        /*07f8*/ 	.word	0x000000ff
        /*07fc*/ 	.word	0x00022800
        /*0800*/ 	.short	0x0100
        /*0802*/ 	.byte	0x08
	.zero		1


	//   ....[1]....
        /*0804*/ 	.word	0x00000190
        /*0808*/ 	.word	0x000000ff
        /*080c*/ 	.word	0x00022820
        /*0810*/ 	.short	0x0100
        /*0812*/ 	.byte	0x08
	.zero		1


	//   ....[2]....
        /*0814*/ 	.word	0x00000280
        /*0818*/ 	.word	0x000000ff
        /*081c*/ 	.word	0x00022830
        /*0820*/ 	.short	0x0100
        /*0822*/ 	.byte	0x08
	.zero		1


	//   ....[3]....
        /*0824*/ 	.word	0x00000290
        /*0828*/ 	.word	0x000000ff
        /*082c*/ 	.word	0x00022840
        /*0830*/ 	.short	0x0100
        /*0832*/ 	.byte	0x08
	.zero		1


	//   ....[4]....
        /*0834*/ 	.word	0x000002a0
        /*0838*/ 	.word	0x000000ff
        /*083c*/ 	.word	0x00022838
        /*0840*/ 	.short	0x0100
        /*0842*/ 	.byte	0x08
	.zero		1


	//   ....[5]....
        /*0844*/ 	.word	0x000002b0
        /*0848*/ 	.word	0x000000ff
        /*084c*/ 	.word	0x00022848
        /*0850*/ 	.short	0x0100
        /*0852*/ 	.byte	0x08
	.zero		1


	//   ....[6]....
        /*0854*/ 	.word	0x000003e0
        /*0858*/ 	.word	0x000000ff
        /*085c*/ 	.word	0x00022850
        /*0860*/ 	.short	0x0100
        /*0862*/ 	.byte	0x08
	.zero		1


	//   ....[7]....
        /*0864*/ 	.word	0x000003f0
        /*0868*/ 	.word	0x000000ff
        /*086c*/ 	.word	0x00022860
        /*0870*/ 	.short	0x0100
        /*0872*/ 	.byte	0x08
	.zero		1


	//   ....[8]....
        /*0874*/ 	.word	0x00000400
        /*0878*/ 	.word	0x000000ff
        /*087c*/ 	.word	0x00022858
        /*0880*/ 	.short	0x0100
        /*0882*/ 	.byte	0x08
	.zero		1


	//   ....[9]....
        /*0884*/ 	.word	0x00000410
        /*0888*/ 	.word	0x000000ff
        /*088c*/ 	.word	0x00022868
        /*0890*/ 	.short	0x0100
        /*0892*/ 	.byte	0x08
	.zero		1


	//   ....[10]....
        /*0894*/ 	.word	0x00000500
        /*0898*/ 	.word	0x000000ff
        /*089c*/ 	.word	0x00022870
        /*08a0*/ 	.short	0x0100
        /*08a2*/ 	.byte	0x06
	.zero		1


	//   ....[11]....
        /*08a4*/ 	.word	0x00000510
        /*08a8*/ 	.word	0x000000ff
        /*08ac*/ 	.word	0x00022880
        /*08b0*/ 	.short	0x0100
        /*08b2*/ 	.byte	0x06
	.zero		1


	//   ....[12]....
        /*08b4*/ 	.word	0x00000520
        /*08b8*/ 	.word	0x000000ff
        /*08bc*/ 	.word	0x00022878
        /*08c0*/ 	.short	0x0100
        /*08c2*/ 	.byte	0x06
	.zero		1


	//   ....[13]....
        /*08c4*/ 	.word	0x00000530
        /*08c8*/ 	.word	0x000000ff
        /*08cc*/ 	.word	0x00022888
        /*08d0*/ 	.short	0x0100
        /*08d2*/ 	.byte	0x06
	.zero		1


	//   ....[14]....
        /*08d4*/ 	.word	0x00000660
        /*08d8*/ 	.word	0x000000ff
        /*08dc*/ 	.word	0x00022890
        /*08e0*/ 	.short	0x0100
        /*08e2*/ 	.byte	0x08
	.zero		1


	//   ....[15]....
        /*08e4*/ 	.word	0x00000670
        /*08e8*/ 	.word	0x000000ff
        /*08ec*/ 	.word	0x000228a0
        /*08f0*/ 	.short	0x0100
        /*08f2*/ 	.byte	0x08
	.zero		1


	//   ....[16]....
        /*08f4*/ 	.word	0x00000680
        /*08f8*/ 	.word	0x000000ff
        /*08fc*/ 	.word	0x00022898
        /*0900*/ 	.short	0x0100
        /*0902*/ 	.byte	0x08
	.zero		1


	//   ....[17]....
        /*0904*/ 	.word	0x00000690
        /*0908*/ 	.word	0x000000ff
        /*090c*/ 	.word	0x000228a8
        /*0910*/ 	.short	0x0100
        /*0912*/ 	.byte	0x08
	.zero		1


	//   ....[18]....
        /*0914*/ 	.word	0x000007e0
        /*0918*/ 	.word	0x000000ff
        /*091c*/ 	.word	0x000228b0
        /*0920*/ 	.short	0x0100
        /*0922*/ 	.byte	0x08
	.zero		1


	//   ....[19]....
        /*0924*/ 	.word	0x000007f0
        /*0928*/ 	.word	0x000000ff
        /*092c*/ 	.word	0x000228c0
        /*0930*/ 	.short	0x0100
        /*0932*/ 	.byte	0x08
	.zero		1


	//   ....[20]....
        /*0934*/ 	.word	0x00000800
        /*0938*/ 	.word	0x000000ff
        /*093c*/ 	.word	0x000228b8
        /*0940*/ 	.short	0x0100
        /*0942*/ 	.byte	0x08
	.zero		1


	//   ....[21]....
        /*0944*/ 	.word	0x00000810
        /*0948*/ 	.word	0x000000ff
        /*094c*/ 	.word	0x000228c8
        /*0950*/ 	.short	0x0100
        /*0952*/ 	.byte	0x08
	.zero		1


	//   ....[22]....
        /*0954*/ 	.word	0x00001c10
        /*0958*/ 	.word	0x000000ff
        /*095c*/ 	.word	0x00022800
        /*0960*/ 	.short	0x010a
        /*0962*/ 	.byte	0x26
	.zero		1


	//   ....[23]....
        /*0964*/ 	.word	0x00001cb0
        /*0968*/ 	.word	0x0000000d
        /*096c*/ 	.word	0x00022830
        /*0970*/ 	.short	0x010a
        /*0972*/ 	.byte	0x3f
	.zero		1


	//   ....[24]....
        /*0974*/ 	.word	0x00001cf0
        /*0978*/ 	.word	0x0000000d
        /*097c*/ 	.word	0x00022830
        /*0980*/ 	.short	0x010a
        /*0982*/ 	.byte	0x3f
	.zero		1


	//   ....[25]....
        /*0984*/ 	.word	0x00002560
        /*0988*/ 	.word	0x000000ff
        /*098c*/ 	.word	0x00000000
        /*0990*/ 	.short	0x0101
        /*0992*/ 	.byte	0x04
	.zero		1


	//   ....[26]....
        /*0994*/ 	.word	0x000056e0
        /*0998*/ 	.word	0x000000ff
        /*099c*/ 	.word	0x00022830
        /*09a0*/ 	.short	0x010a
        /*09a2*/ 	.byte	0x04
	.zero		1


	//   ....[27]....
        /*09a4*/ 	.word	0x00005720
        /*09a8*/ 	.word	0x000000ff
        /*09ac*/ 	.word	0x00022830
        /*09b0*/ 	.short	0x010a
        /*09b2*/ 	.byte	0x04
	.zero		1


	//   ....[28]....
        /*09b4*/ 	.word	0x00005a40
        /*09b8*/ 	.word	0x000000ff
        /*09bc*/ 	.word	0x00022850
        /*09c0*/ 	.short	0x010a
        /*09c2*/ 	.byte	0x04
	.zero		1


	//   ....[29]....
        /*09c4*/ 	.word	0x00005a80
        /*09c8*/ 	.word	0x000000ff
        /*09cc*/ 	.word	0x00022850
        /*09d0*/ 	.short	0x010a
        /*09d2*/ 	.byte	0x04
	.zero		1


	//   ....[30]....
        /*09d4*/ 	.word	0x00006130
        /*09d8*/ 	.word	0x000000ff
        /*09dc*/ 	.word	0x00000000
        /*09e0*/ 	.short	0x0101
        /*09e2*/ 	.byte	0x04
	.zero		1


	//   ....[31]....
        /*09e4*/ 	.word	0x000087d0
        /*09e8*/ 	.word	0x000000ff
        /*09ec*/ 	.word	0x00000000
        /*09f0*/ 	.short	0x0101
        /*09f2*/ 	.byte	0x04
	.zero		1


	//   ....[32]....
        /*09f4*/ 	.word	0x000090b0
        /*09f8*/ 	.word	0x000000ff
        /*09fc*/ 	.word	0x00022830
        /*0a00*/ 	.short	0x010a
        /*0a02*/ 	.byte	0x06
	.zero		1


	//   ....[33]....
        /*0a04*/ 	.word	0x000090f0
        /*0a08*/ 	.word	0x000000ff
        /*0a0c*/ 	.word	0x00022830
        /*0a10*/ 	.short	0x010a
        /*0a12*/ 	.byte	0x06
	.zero		1


	//   ....[34]....
        /*0a14*/ 	.word	0x000093c0
        /*0a18*/ 	.word	0x000000ff
        /*0a1c*/ 	.word	0x00022850
        /*0a20*/ 	.short	0x010a
        /*0a22*/ 	.byte	0x06
	.zero		1


	//   ....[35]....
        /*0a24*/ 	.word	0x00009400
        /*0a28*/ 	.word	0x000000ff
        /*0a2c*/ 	.word	0x00022850
        /*0a30*/ 	.short	0x010a
        /*0a32*/ 	.byte	0x06
	.zero		1


	//   ....[36]....
        /*0a34*/ 	.word	0x00009b90
        /*0a38*/ 	.word	0x000000ff
        /*0a3c*/ 	.word	0x00000000
        /*0a40*/ 	.short	0x0101
        /*0a42*/ 	.byte	0x05
	.zero		1


	//   ....[37]....
        /*0a44*/ 	.word	0x0000b090
        /*0a48*/ 	.word	0x000000ff
        /*0a4c*/ 	.word	0x00000000
        /*0a50*/ 	.short	0x0101
        /*0a52*/ 	.byte	0x04
	.zero		1


	//   ....[38]....
        /*0a54*/ 	.word	0x0000b780
        /*0a58*/ 	.word	0x000000ff
        /*0a5c*/ 	.word	0x00022830
        /*0a60*/ 	.short	0x010a
        /*0a62*/ 	.byte	0x0a
	.zero		1


	//   ....[39]....
        /*0a64*/ 	.word	0x0000b7c0
        /*0a68*/ 	.word	0x000000ff
        /*0a6c*/ 	.word	0x00022830
        /*0a70*/ 	.short	0x010a
        /*0a72*/ 	.byte	0x0a
	.zero		1


	//   ....[40]....
        /*0a74*/ 	.word	0x0000ba60
        /*0a78*/ 	.word	0x000000ff
        /*0a7c*/ 	.word	0x00022850
        /*0a80*/ 	.short	0x010a
        /*0a82*/ 	.byte	0x0a
	.zero		1


	//   ....[41]....
        /*0a84*/ 	.word	0x0000baa0
        /*0a88*/ 	.word	0x000000ff
        /*0a8c*/ 	.word	0x00022850
        /*0a90*/ 	.short	0x010a
        /*0a92*/ 	.byte	0x0a
	.zero		1


	//   ....[42]....
        /*0a94*/ 	.word	0x0000c160
        /*0a98*/ 	.word	0x000000ff
        /*0a9c*/ 	.word	0x00000000
        /*0aa0*/ 	.short	0x0101
        /*0aa2*/ 	.byte	0x05
	.zero		1


	//   ....[43]....
        /*0aa4*/ 	.word	0x0000e7e0
        /*0aa8*/ 	.word	0x000000ff
        /*0aac*/ 	.word	0x00000000
        /*0ab0*/ 	.short	0x0101
        /*0ab2*/ 	.byte	0x04
	.zero		1


	//   ....[44]....
        /*0ab4*/ 	.word	0x0000edd0
        /*0ab8*/ 	.word	0x000000ff
        /*0abc*/ 	.word	0x00022850
        /*0ac0*/ 	.short	0x010a
        /*0ac2*/ 	.byte	0x05
	.zero		1


	//   ....[45]....
        /*0ac4*/ 	.word	0x0000ee10
        /*0ac8*/ 	.word	0x000000ff
        /*0acc*/ 	.word	0x00022850
        /*0ad0*/ 	.short	0x010a
        /*0ad2*/ 	.byte	0x05
	.zero		1


	//   ....[46]....
        /*0ad4*/ 	.word	0x0000f3d0
        /*0ad8*/ 	.word	0x000000ff
        /*0adc*/ 	.word	0x00000000
        /*0ae0*/ 	.short	0x0101
        /*0ae2*/ 	.byte	0x04
	.zero		1


	//   ....[47]....
        /*0ae4*/ 	.word	0x00010f40
        /*0ae8*/ 	.word	0x00000003
        /*0aec*/ 	.word	0x00000000
        /*0af0*/ 	.short	0x0101
        /*0af2*/ 	.byte	0x3f
	.zero		1


	//   ....[48]....
        /*0af4*/ 	.word	0x000140c0
        /*0af8*/ 	.word	0x00000000
        /*0afc*/ 	.word	0x00022880
        /*0b00*/ 	.short	0x010a
        /*0b02*/ 	.byte	0x3f
	.zero		1


	//   ....[49]....
        /*0b04*/ 	.word	0x00014570
        /*0b08*/ 	.word	0x00000000
        /*0b0c*/ 	.word	0x00022870
        /*0b10*/ 	.short	0x0107
        /*0b12*/ 	.byte	0x3f
	.zero		1


	//   ....[50]....
        /*0b14*/ 	.word	0x00014630
        /*0b18*/ 	.word	0x00000000
        /*0b1c*/ 	.word	0x00022870
        /*0b20*/ 	.short	0x0101
        /*0b22*/ 	.byte	0x3f
	.zero		1


	//   ....[51]....
        /*0b24*/ 	.word	0x00014660
        /*0b28*/ 	.word	0x00000000
        /*0b2c*/ 	.word	0x00022840
        /*0b30*/ 	.short	0x010a
        /*0b32*/ 	.byte	0x3f
	.zero		1


	//   ....[52]....
        /*0b34*/ 	.word	0x00014b20
        /*0b38*/ 	.word	0x00000000
        /*0b3c*/ 	.word	0x00022830
        /*0b40*/ 	.short	0x0107
        /*0b42*/ 	.byte	0x3f
	.zero		1


	//   ....[53]....
        /*0b44*/ 	.word	0x00014be0
        /*0b48*/ 	.word	0x00000000
        /*0b4c*/ 	.word	0x00022830
        /*0b50*/ 	.short	0x0101
        /*0b52*/ 	.byte	0x3f
	.zero		1


	//   ....[54]....
        /*0b54*/ 	.word	0x000154e0
        /*0b58*/ 	.word	0x00000016
        /*0b5c*/ 	.word	0x00022800
        /*0b60*/ 	.short	0x0107
        /*0b62*/ 	.byte	0x3f
	.zero		1


	//   ....[55]....
        /*0b64*/ 	.word	0x000155e0
        /*0b68*/ 	.word	0x00000016
        /*0b6c*/ 	.word	0x00022800
        /*0b70*/ 	.short	0x0101
        /*0b72*/ 	.byte	0x3f
	.zero		1


	//   ....[56]....
        /*0b74*/ 	.word	0x00015600
        /*0b78*/ 	.word	0x00000016
        /*0b7c*/ 	.word	0x00022820
        /*0b80*/ 	.short	0x010a
        /*0b82*/ 	.byte	0x3f
	.zero		1


	//   ....[57]....
        /*0b84*/ 	.word	0x00015970
        /*0b88*/ 	.word	0x00000000
        /*0b8c*/ 	.word	0x00022880
        /*0b90*/ 	.short	0x010a
        /*0b92*/ 	.byte	0x3f
	.zero		1


	//   ....[58]....
        /*0b94*/ 	.word	0x00015d00
        /*0b98*/ 	.word	0x00000000
        /*0b9c*/ 	.word	0x00022870
        /*0ba0*/ 	.short	0x0107
        /*0ba2*/ 	.byte	0x3f
	.zero		1


	//   ....[59]....
        /*0ba4*/ 	.word	0x00015dc0
        /*0ba8*/ 	.word	0x00000000
        /*0bac*/ 	.word	0x00022870
        /*0bb0*/ 	.short	0x0101
        /*0bb2*/ 	.byte	0x3f
	.zero		1


	//   ....[60]....
        /*0bb4*/ 	.word	0x00015df0
        /*0bb8*/ 	.word	0x00000000
        /*0bbc*/ 	.word	0x00022840
        /*0bc0*/ 	.short	0x010a
        /*0bc2*/ 	.byte	0x3f
	.zero		1


	//   ....[61]....
        /*0bc4*/ 	.word	0x000161c0
        /*0bc8*/ 	.word	0x00000000
        /*0bcc*/ 	.word	0x00022830
        /*0bd0*/ 	.short	0x0107
        /*0bd2*/ 	.byte	0x3f
	.zero		1


	//   ....[62]....
        /*0bd4*/ 	.word	0x00016280
        /*0bd8*/ 	.word	0x00000000
        /*0bdc*/ 	.word	0x00022830
        /*0be0*/ 	.short	0x0101
        /*0be2*/ 	.byte	0x3f
	.zero		1


	//   ....[63]....
        /*0be4*/ 	.word	0x00016310
        /*0be8*/ 	.word	0x00000000
        /*0bec*/ 	.word	0x00022870
        /*0bf0*/ 	.short	0x010a
        /*0bf2*/ 	.byte	0x3f
	.zero		1


	//   ....[64]....
        /*0bf4*/ 	.word	0x000163a0
        /*0bf8*/ 	.word	0x00000000
        /*0bfc*/ 	.word	0x00022860
        /*0c00*/ 	.short	0x010a
        /*0c02*/ 	.byte	0x3f
	.zero		1


	//   ....[65]....
        /*0c04*/ 	.word	0x00016800
        /*0c08*/ 	.word	0x00000000
        /*0c0c*/ 	.word	0x00022850
        /*0c10*/ 	.short	0x0101
        /*0c12*/ 	.byte	0x3f
	.zero		1


	//   ....[66]....
        /*0c14*/ 	.word	0x00016880
        /*0c18*/ 	.word	0x00000000
        /*0c1c*/ 	.word	0x00000000
        /*0c20*/ 	.short	0x0101
        /*0c22*/ 	.byte	0x3f
	.zero		1


	//   ....[67]....
        /*0c24*/ 	.word	0x00016a40
        /*0c28*/ 	.word	0x00000011
        /*0c2c*/ 	.word	0x00022870
        /*0c30*/ 	.short	0x010a
        /*0c32*/ 	.byte	0x3f
	.zero		1


	//   ....[68]....
        /*0c34*/ 	.word	0x00016ac0
        /*0c38*/ 	.word	0x00000011
        /*0c3c*/ 	.word	0x00022860
        /*0c40*/ 	.short	0x010a
        /*0c42*/ 	.byte	0x3f
	.zero		1


	//   ....[69]....
        /*0c44*/ 	.word	0x00016f30
        /*0c48*/ 	.word	0x00000011
        /*0c4c*/ 	.word	0x00022850
        /*0c50*/ 	.short	0x0101
        /*0c52*/ 	.byte	0x3f
	.zero		1


	//   ....[70]....
        /*0c54*/ 	.word	0x00016fb0
        /*0c58*/ 	.word	0x00000000
        /*0c5c*/ 	.word	0x00000000
        /*0c60*/ 	.short	0x0101
        /*0c62*/ 	.byte	0x3f
	.zero		1


	//   ....[71]....
        /*0c64*/ 	.word	0x00017bd0
        /*0c68*/ 	.word	0x00000005
        /*0c6c*/ 	.word	0x00022820
        /*0c70*/ 	.short	0x010a
        /*0c72*/ 	.byte	0x3f
	.zero		1


	//   ....[72]....
        /*0c74*/ 	.word	0x00017d50
        /*0c78*/ 	.word	0x00000003
        /*0c7c*/ 	.word	0x00022840
        /*0c80*/ 	.short	0x010a
        /*0c82*/ 	.byte	0x3f
	.zero		1


	//   ....[73]....
        /*0c84*/ 	.word	0x00017df0
        /*0c88*/ 	.word	0x00000017
        /*0c8c*/ 	.word	0x00022840
        /*0c90*/ 	.short	0x010a
        /*0c92*/ 	.byte	0x3f
	.zero		1


	//   ....[74]....
        /*0c94*/ 	.word	0x00017e30
        /*0c98*/ 	.word	0x00000003
        /*0c9c*/ 	.word	0x00022860
        /*0ca0*/ 	.short	0x010a
        /*0ca2*/ 	.byte	0x3f
	.zero		1


	//   ....[75]....
        /*0ca4*/ 	.word	0x00017e70
        /*0ca8*/ 	.word	0x00000017
        /*0cac*/ 	.word	0x00022860
        /*0cb0*/ 	.short	0x010a
        /*0cb2*/ 	.byte	0x3f
	.zero		1


	//   ....[76]....
        /*0cb4*/ 	.word	0x00017eb0
        /*0cb8*/ 	.word	0x00000003
        /*0cbc*/ 	.word	0x00022880
        /*0cc0*/ 	.short	0x010a
        /*0cc2*/ 	.byte	0x3f
	.zero		1


	//   ....[77]....
        /*0cc4*/ 	.word	0x00017ef0
        /*0cc8*/ 	.word	0x00000017
        /*0ccc*/ 	.word	0x00022880
        /*0cd0*/ 	.short	0x010a
        /*0cd2*/ 	.byte	0x3f
	.zero		1


	//   ....[78]....
        /*0cd4*/ 	.word	0x00017f60
        /*0cd8*/ 	.word	0x00000003
        /*0cdc*/ 	.word	0x00022800
        /*0ce0*/ 	.short	0x010a
        /*0ce2*/ 	.byte	0x3f
	.zero		1


	//   ....[79]....
        /*0ce4*/ 	.word	0x00017fb0
        /*0ce8*/ 	.word	0x0000000d
        /*0cec*/ 	.word	0x00022830
        /*0cf0*/ 	.short	0x010a
        /*0cf2*/ 	.byte	0x3f
	.zero		1


	//   ....[80]....
        /*0cf4*/ 	.word	0x00018010
        /*0cf8*/ 	.word	0x00000009
        /*0cfc*/ 	.word	0x00022830
        /*0d00*/ 	.short	0x010a
        /*0d02*/ 	.byte	0x3f
	.zero		1


	//   ....[81]....
        /*0d04*/ 	.word	0x00018070
        /*0d08*/ 	.word	0x00000009
        /*0d0c*/ 	.word	0x00022850
        /*0d10*/ 	.short	0x010a
        /*0d12*/ 	.byte	0x3f
	.zero		1


	//   ....[82]....
        /*0d14*/ 	.word	0x000180d0
        /*0d18*/ 	.word	0x00000008
        /*0d1c*/ 	.word	0x00022830
        /*0d20*/ 	.short	0x010a
        /*0d22*/ 	.byte	0x3f
	.zero		1


	//   ....[83]....
        /*0d24*/ 	.word	0x00018130
        /*0d28*/ 	.word	0x00000008
        /*0d2c*/ 	.word	0x00022850
        /*0d30*/ 	.short	0x010a
        /*0d32*/ 	.byte	0x3f
	.zero		1


	//   ....[84]....
        /*0d34*/ 	.word	0x00018190
        /*0d38*/ 	.word	0x00000009
        /*0d3c*/ 	.word	0x00022830
        /*0d40*/ 	.short	0x010a
        /*0d42*/ 	.byte	0x3f
	.zero		1


	//   ....[85]....
        /*0d44*/ 	.word	0x000181f0
        /*0d48*/ 	.word	0x00000009
        /*0d4c*/ 	.word	0x00022850
        /*0d50*/ 	.short	0x010a
        /*0d52*/ 	.byte	0x3f
	.zero		1


	//   ....[86]....
        /*0d54*/ 	.word	0x00018250
        /*0d58*/ 	.word	0x00000005
        /*0d5c*/ 	.word	0x00022850
        /*0d60*/ 	.short	0x010a
        /*0d62*/ 	.byte	0x3f
	.zero		1


	//   ....[87]....
        /*0d64*/ 	.word	0x00018350
        /*0d68*/ 	.word	0x00000000
        /*0d6c*/ 	.word	0x00022880
        /*0d70*/ 	.short	0x010a
        /*0d72*/ 	.byte	0x3f
	.zero		1


	//   ....[88]....
        /*0d74*/ 	.word	0x00018920
        /*0d78*/ 	.word	0x00000000
        /*0d7c*/ 	.word	0x00022840
        /*0d80*/ 	.short	0x010a
        /*0d82*/ 	.byte	0x3f
	.zero		1


	//   ....[89]....
        /*0d84*/ 	.word	0x000194e0
        /*0d88*/ 	.word	0x00000016
        /*0d8c*/ 	.word	0x00022820
        /*0d90*/ 	.short	0x010a
        /*0d92*/ 	.byte	0x3f
	.zero		1


	//   ....[90]....
        /*0d94*/ 	.word	0x00019530
        /*0d98*/ 	.word	0x00000000
        /*0d9c*/ 	.word	0x00022880
        /*0da0*/ 	.short	0x010a
        /*0da2*/ 	.byte	0x3f
	.zero		1


	//   ....[91]....
        /*0da4*/ 	.word	0x00019a30
        /*0da8*/ 	.word	0x00000000
        /*0dac*/ 	.word	0x00022840
        /*0db0*/ 	.short	0x010a
        /*0db2*/ 	.byte	0x3f
	.zero		1


	//   ....[92]....
        /*0db4*/ 	.word	0x00019f50
        /*0db8*/ 	.word	0x00000000
        /*0dbc*/ 	.word	0x00022870
        /*0dc0*/ 	.short	0x010a
        /*0dc2*/ 	.byte	0x3f
	.zero		1


	//   ....[93]....
        /*0dc4*/ 	.word	0x00019fa0
        /*0dc8*/ 	.word	0x00000000
        /*0dcc*/ 	.word	0x00022860
        /*0dd0*/ 	.short	0x010a
        /*0dd2*/ 	.byte	0x3f
	.zero		1


	//   ....[94]....
        /*0dd4*/ 	.word	0x00019ff0
        /*0dd8*/ 	.word	0x00000011
        /*0ddc*/ 	.word	0x00022870
        /*0de0*/ 	.short	0x010a
        /*0de2*/ 	.byte	0x3f
	.zero		1


	//   ....[95]....
        /*0de4*/ 	.word	0x0001a040
        /*0de8*/ 	.word	0x00000011
        /*0dec*/ 	.word	0x00022860
        /*0df0*/ 	.short	0x010a
        /*0df2*/ 	.byte	0x3f
	.zero		1


	//   ....[96]....
        /*0df4*/ 	.word	0x0001a090
        /*0df8*/ 	.word	0x00000005
        /*0dfc*/ 	.word	0x00022820
        /*0e00*/ 	.short	0x010a
        /*0e02*/ 	.byte	0x3f
	.zero		1


	//   ....[97]....
        /*0e04*/ 	.word	0x0001a230
        /*0e08*/ 	.word	0x00000003
        /*0e0c*/ 	.word	0x00022840
        /*0e10*/ 	.short	0x010a
        /*0e12*/ 	.byte	0x3f
	.zero		1


	//   ....[98]....
        /*0e14*/ 	.word	0x0001a280
        /*0e18*/ 	.word	0x00000017
        /*0e1c*/ 	.word	0x00022840
        /*0e20*/ 	.short	0x010a
        /*0e22*/ 	.byte	0x3f
	.zero		1


	//   ....[99]....
        /*0e24*/ 	.word	0x0001a2d0
        /*0e28*/ 	.word	0x00000003
        /*0e2c*/ 	.word	0x00022860
        /*0e30*/ 	.short	0x010a
        /*0e32*/ 	.byte	0x3f
	.zero		1


	//   ....[100]....
        /*0e34*/ 	.word	0x0001a320
        /*0e38*/ 	.word	0x00000017
        /*0e3c*/ 	.word	0x00022860
        /*0e40*/ 	.short	0x010a
        /*0e42*/ 	.byte	0x3f
	.zero		1


	//   ....[101]....
        /*0e44*/ 	.word	0x0001a370
        /*0e48*/ 	.word	0x00000003
        /*0e4c*/ 	.word	0x00022880
        /*0e50*/ 	.short	0x010a
        /*0e52*/ 	.byte	0x3f
	.zero		1


	//----- nvinfo : EIATTR_NUM_MBARRIERS
	.align		4
.L_215:
        /*0e54*/ 	.byte	0x03, 0x38
        /*0e56*/ 	.short	0x0016


	//----- nvinfo : EIATTR_EXIT_INSTR_OFFSETS
	.align		4
        /*0e58*/ 	.byte	0x04, 0x1c
        /*0e5a*/ 	.short	(.L_217 - .L_216)


	//   ....[0]....
.L_216:
        /*0e5c*/ 	.word	0x000009c0


	//   ....[1]....
        /*0e60*/ 	.word	0x00011dd0


	//   ....[2]....
        /*0e64*/ 	.word	0x00017f40


	//----- nvinfo : EIATTR_MAX_THREADS
	.align		4
.L_217:
        /*0e68*/ 	.byte	0x04, 0x05
        /*0e6a*/ 	.short	(.L_219 - .L_218)
.L_218:
        /*0e6c*/ 	.word	0x00000180
        /*0e70*/ 	.word	0x00000001
        /*0e74*/ 	.word	0x00000001


	//----- nvinfo : EIATTR_CRS_STACK_SIZE
	.align		4
.L_219:
        /*0e78*/ 	.byte	0x04, 0x1e
        /*0e7a*/ 	.short	(.L_221 - .L_220)
.L_220:
        /*0e7c*/ 	.word	0x00000000


	//----- nvinfo : EIATTR_CBANK_PARAM_SIZE
	.align		4
.L_221:
        /*0e80*/ 	.byte	0x03, 0x19
        /*0e82*/ 	.short	0x0af0


	//----- nvinfo : EIATTR_PARAM_CBANK
	.align		4
        /*0e84*/ 	.byte	0x04, 0x0a
        /*0e86*/ 	.short	(.L_223 - .L_222)
	.align		4
.L_222:
        /*0e88*/ 	.word	index@(.nv.constant0._ZN7cutlass13device_kernelIN5flash11enable_sm90INS1_16FlashAttnFwdSm90INS1_25CollectiveMainloopFwdSm90ILi2EN4cute5tupleIJNS5_1CILi1EEES8_S8_EEENS6_IJNS7_ILi128EEESA_NS7_ILi192EEEEEELi128ENS_12float_e4m3_tEfNS_4arch4Sm90ELb0ELb1ELb1ELb1ELb1ELb0ELb0ELb1ELb1ELb1ELb0ELb0EEENS1_21CollectiveEpilogueFwdINS6_IJSA_SA_SA_EEES9_NS_10bfloat16_tESF_Li256ELb1ELb1ELb0ELb1EEENS1_36VarlenDynamicPersistentTileSchedulerILi128ELi128ELi256ELi128ELb0ELb1ELb1ELb1ELb0ELb1EEEEEEEEEvNT_6ParamsE)
        /*0e8c*/ 	.short	0x0210
        /*0e8e*/ 	.short	0x0af0


	//----- nvinfo : EIATTR_SW_WAR
	.align		4
.L_223:
        /*0e90*/ 	.byte	0x04, 0x36
        /*0e92*/ 	.short	(.L_225 - .L_224)
.L_224:
        /*0e94*/ 	.word	0x00000008
.L_225:


//--------------------- .nv.info._ZN7cutlass13device_kernelIN5flash11enable_sm90INS1_16FlashAttnFwdSm90INS1_25CollectiveMainloopFwdSm90ILi2EN4cute5tupleIJNS5_1CILi1EEES8_S8_EEENS6_IJNS7_ILi128EEESA_NS7_ILi192EEEEEELi128ENS_12float_e4m3_tEfNS_4arch4Sm90ELb0ELb1ELb1ELb1ELb1ELb1ELb0ELb1ELb1ELb1ELb0ELb0EEENS1_21CollectiveEpilogueFwdINS6_IJSA_SA_SA_EEES9_NS_10bfloat16_tESF_Li256ELb1ELb1ELb0ELb1EEENS1_36VarlenDynamicPersistentTileSchedulerILi128ELi128ELi256ELi128ELb0ELb1ELb1ELb1ELb0ELb1EEEEEEEEEvNT_6ParamsE --------------------------
	.section	.nv.info._ZN7cutlass13device_kernelIN5flash11enable_sm90INS1_16FlashAttnFwdSm90INS1_25CollectiveMainloopFwdSm90ILi2EN4cute5tupleIJNS5_1CILi1EEES8_S8_EEENS6_IJNS7_ILi128EEESA_NS7_ILi192EEEEEELi128ENS_12float_e4m3_tEfNS_4arch4Sm90ELb0ELb1ELb1ELb1ELb1ELb1ELb0ELb1ELb1ELb1ELb0ELb0EEENS1_21CollectiveEpilogueFwdINS6_IJSA_SA_SA_EEES9_NS_10bfloat16_tESF_Li256ELb1ELb1ELb0ELb1EEENS1_36VarlenDynamicPersistentTileSchedulerILi128ELi128ELi256ELi128ELb0ELb1ELb1ELb1ELb0ELb1EEEEEEEEEvNT_6ParamsE,"",@"SHT_CUDA_INFO"
	.sectionflags	@""
	.align	4


	//----- nvinfo : EIATTR_CUDA_API_VERSION
	.align		4
        /*0000*/ 	.byte	0x04, 0x37
        /*0002*/ 	.short	(.L_227 - .L_226)
.L_226:
        /*0004*/ 	.word	0x00000082


	//----- nvinfo : EIATTR_KPARAM_INFO
	.align		4
.L_227:
        /*0008*/ 	.byte	0x04, 0x17
        /*000a*/ 	.short	(.L_229 - .L_228)
.L_228:
        /*000c*/ 	.word	0x00000000
        /*0010*/ 	.short	0x0000
        /*0012*/ 	.short	0x0070
        /*0014*/ 	.byte	0x00, 0xf0, 0x01, 0x2a


	//----- nvinfo : EIATTR_SPARSE_MMA_MASK
	.align		4
.L_229:
        /*0018*/ 	.byte	0x03, 0x50
        /*001a*/ 	.short	0x0000


	//----- nvinfo : EIATTR_MAXREG_COUNT
	.align		4
        /*001c*/ 	.byte	0x03, 0x1b
        /*001e*/ 	.short	0x00a8


	//----- nvinfo : EIATTR_NUM_BARRIERS
	.align		4
        /*0020*/ 	.byte	0x02, 0x4c
        /*0022*/ 	.byte	0x10
	.zero		1


	//----- nvinfo : EIATTR_EXTERNS
	.align		4
        /*0024*/ 	.byte	0x04, 0x0f
        /*0026*/ 	.short	(.L_231 - .L_230)


	//   ....[0]....
	.align		4
.L_230:
        /*0028*/ 	.word	index@(__assertfail)


	//----- nvinfo : EIATTR_ANNOTATIONS
	.align		4
.L_231:
        /*002c*/ 	.byte	0x04, 0x55
        /*002e*/ 	.short	(.L_233 - .L_232)


	//   ....[0]....
.L_232:
        /* <DEDUP_REMOVED lines=23> */


	//----- nvinfo : EIATTR_MERCURY_ISA_VERSION
	.align		4
.L_233:
        /*0190*/ 	.byte	0x03, 0x5f
        /*0192*/ 	.short	0x0101


	//----- nvinfo : EIATTR_UNUSED_LOAD_BYTE_OFFSET
	.align		4
        /*0194*/ 	.byte	0x04, 0x44
        /*0196*/ 	.short	(.L_235 - .L_234)


	//   ....[0]....
.L_234:
        /*0198*/ 	.word	0x00000a80
        /*019c*/ 	.word	0x0000fff0


	//   ....[1]....
        /*01a0*/ 	.word	0x0001f650
        /*01a4*/ 	.word	0x0000fff0


	//----- nvinfo : EIATTR_INT_WARP_WIDE_INSTR_OFFSETS
	.align		4
.L_235:
        /*01a8*/ 	.byte	0x04, 0x31
        /*01aa*/ 	.short	(.L_237 - .L_236)


	//   ....[0]....
.L_236:
        /*01ac*/ 	.word	0x00000130


	//   ....[1]....
        /*01b0*/ 	.word	0x00000170


	//   ....[2]....
        /*01b4*/ 	.word	0x000001e0


	//   ....[3]....
        /*01b8*/ 	.word	0x00024a80


	//   ....[4]....
        /*01bc*/ 	.word	0x00024b10


	//   ....[5]....
        /*01c0*/ 	.word	0x00027e70


	//   ....[6]....
        /*01c4*/ 	.word	0x00027f00


	//----- nvinfo : EIATTR_COOP_GROUP_MASK_REGIDS
	.align		4
.L_237:
        /*01c8*/ 	.byte	0x04, 0x29
        /*01ca*/ 	.short	(.L_239 - .L_238)


	//   ....[0]....
.L_238:
        /*01cc*/ 	.word	0xffffffff


	//   ....[1]....
        /*01d0*/ 	.word	0xffffffff


	//   ....[2]....
        /*01d4*/ 	.word	0xffffffff


	//   ....[3]....
        /*01d8*/ 	.word	0xffffffff


	//   ....[4]....
        /*01dc*/ 	.word	0xffffffff


	//   ....[5]....
        /*01e0*/ 	.word	0xffffffff


	//   ....[6]....
        /*01e4*/ 	.word	0xffffffff


	//   ....[7]....
        /*01e8*/ 	.word	0xffffffff


	//   ....[8]....
        /*01ec*/ 	.word	0xffffffff


	//   ....[9]....
        /*01f0*/ 	.word	0xffffffff


	//   ....[10]....
        /*01f4*/ 	.word	0xffffffff


	//   ....[11]....
        /*01f8*/ 	.word	0xffffffff


	//   ....[12]....
        /*01fc*/ 	.word	0xffffffff


	//   ....[13]....
        /*0200*/ 	.word	0xffffffff


	//   ....[14]....
        /*0204*/ 	.word	0xffffffff


	//   ....[15]....
        /*0208*/ 	.word	0xffffffff


	//   ....[16]....
        /*020c*/ 	.word	0xffffffff


	//   ....[17]....
        /*0210*/ 	.word	0xffffffff


	//   ....[18]....
        /*0214*/ 	.word	0xffffffff


	//   ....[19]....
        /*0218*/ 	.word	0xffffffff


	//   ....[20]....
        /*021c*/ 	.word	0xffffffff


	//   ....[21]....
        /*0220*/ 	.word	0xffffffff


	//   ....[22]....
        /*0224*/ 	.word	0xffffffff


	//   ....[23]....
        /*0228*/ 	.word	0xffffffff


	//   ....[24]....
        /*022c*/ 	.word	0xffffffff


	//   ....[25]....
        /*0230*/ 	.word	0xffffffff


	//   ....[26]....
        /*0234*/ 	.word	0xffffffff


	//   ....[27]....
        /*0238*/ 	.word	0xffffffff


	//   ....[28]....
        /*023c*/ 	.word	0xffffffff


	//   ....[29]....
        /*0240*/ 	.word	0xffffffff


	//   ....[30]....
        /*0244*/ 	.word	0xffffffff


	//   ....[31]....
        /*0248*/ 	.word	0xffffffff


	//   ....[32]....
        /*024c*/ 	.word	0xffffffff


	//   ....[33]....
        /*0250*/ 	.word	0xffffffff


	//   ....[34]....
        /*0254*/ 	.word	0xffffffff


	//   ....[35]....
        /*0258*/ 	.word	0xffffffff


	//   ....[36]....
        /*025c*/ 	.word	0xffffffff


	//   ....[37]....
        /*0260*/ 	.word	0xffffffff


	//   ....[38]....
        /*0264*/ 	.word	0xffffffff


	//   ....[39]....
        /*0268*/ 	.word	0xffffffff


	//   ....[40]....
        /*026c*/ 	.word	0xffffffff


	//   ....[41]....
        /*0270*/ 	.word	0xffffffff


	//   ....[42]....
        /*0274*/ 	.word	0xffffffff


	//   ....[43]....
        /*0278*/ 	.word	0xffffffff


	//   ....[44]....
        /*027c*/ 	.word	0xffffffff


	//   ....[45]....
        /*0280*/ 	.word	0xffffffff


	//   ....[46]....
        /*0284*/ 	.word	0xffffffff


	//   ....[47]....
        /*0288*/ 	.word	0xffffffff


	//   ....[48]....
        /*028c*/ 	.word	0xffffffff


	//   ....[49]....
        /*0290*/ 	.word	0xffffffff


	//   ....[50]....
        /*0294*/ 	.word	0xffffffff


	//   ....[51]....
        /*0298*/ 	.word	0xffffffff


	//   ....[52]....
        /*029c*/ 	.word	0xffffffff


	//   ....[53]....
        /*02a0*/ 	.word	0xffffffff


	//   ....[54]....
        /*02a4*/ 	.word	0xffffffff


	//   ....[55]....
        /*02a8*/ 	.word	0xffffffff


	//   ....[56]....
        /*02ac*/ 	.word	0xffffffff


	//   ....[57]....
        /*02b0*/ 	.word	0xffffffff


	//   ....[58]....
        /*02b4*/ 	.word	0xffffffff


	//   ....[59]....
        /*02b8*/ 	.word	0xffffffff


	//   ....[60]....
        /*02bc*/ 	.word	0xffffffff


	//   ....[61]....
        /*02c0*/ 	.word	0xffffffff


	//   ....[62]....
        /*02c4*/ 	.word	0xffffffff


	//   ....[63]....
        /*02c8*/ 	.word	0xffffffff


	//   ....[64]....
        /*02cc*/ 	.word	0xffffffff


	//   ....[65]....
        /*02d0*/ 	.word	0xffffffff


	//   ....[66]....
        /*02d4*/ 	.word	0xffffffff


	//   ....[67]....
        /*02d8*/ 	.word	0xffffffff


	//   ....[68]....
        /*02dc*/ 	.word	0xffffffff


	//   ....[69]....
        /*02e0*/ 	.word	0xffffffff


	//   ....[70]....
        /*02e4*/ 	.word	0xffffffff


	//   ....[71]....
        /*02e8*/ 	.word	0xffffffff


	//   ....[72]....
        /*02ec*/ 	.word	0xffffffff


	//   ....[73]....
        /*02f0*/ 	.word	0xffffffff


	//   ....[74]....
        /*02f4*/ 	.word	0xffffffff


	//   ....[75]....
        /*02f8*/ 	.word	0xffffffff


	//   ....[76]....
        /*02fc*/ 	.word	0xffffffff


	//   ....[77]....
        /*0300*/ 	.word	0xffffffff


	//   ....[78]....
        /*0304*/ 	.word	0xffffffff


	//   ....[79]....
        /*0308*/ 	.word	0xffffffff


	//   ....[80]....
        /*030c*/ 	.word	0xffffffff


	//   ....[81]....
        /*0310*/ 	.word	0xffffffff


	//   ....[82]....
        /*0314*/ 	.word	0xffffffff


	//   ....[83]....
        /*0318*/ 	.word	0xffffffff


	//   ....[84]....
        /*031c*/ 	.word	0xffffffff


	//   ....[85]....
        /*0320*/ 	.word	0xffffffff


	//   ....[86]....
        /*0324*/ 	.word	0xffffffff


	//   ....[87]....
        /*0328*/ 	.word	0xffffffff


	//   ....[88]....
        /*032c*/ 	.word	0xffffffff


	//   ....[89]....
        /*0330*/ 	.word	0xffffffff


	//   ....[90]....
        /*0334*/ 	.word	0xffffffff


	//   ....[91]....
        /*0338*/ 	.word	0xffffffff


	//   ....[92]....
        /*033c*/ 	.word	0xffffffff


	//   ....[93]....
        /*0340*/ 	.word	0xffffffff


	//   ....[94]....
        /*0344*/ 	.word	0xffffffff


	//   ....[95]....
        /*0348*/ 	.word	0xffffffff


	//   ....[96]....
        /*034c*/ 	.word	0xffffffff


	//   ....[97]....
        /*0350*/ 	.word	0xffffffff


	//   ....[98]....
        /*0354*/ 	.word	0xffffffff


	//   ....[99]....
        /*0358*/ 	.word	0xffffffff


	//   ....[100]....
        /*035c*/ 	.word	0xffffffff


	//   ....[101]....
        /*0360*/ 	.word	0xffffffff


	//   ....[102]....
        /*0364*/ 	.word	0xffffffff


	//   ....[103]....
        /*0368*/ 	.word	0xffffffff


	//   ....[104]....
        /*036c*/ 	.word	0xffffffff


	//   ....[105]....
        /*0370*/ 	.word	0xffffffff


	//   ....[106]....
        /*0374*/ 	.word	0xffffffff


	//   ....[107]....
        /*0378*/ 	.word	0xffffffff


	//   ....[108]....
        /*037c*/ 	.word	0xffffffff


	//   ....[109]....
        /*0380*/ 	.word	0xffffffff


	//   ....[110]....
        /*0384*/ 	.word	0xffffffff


	//   ....[111]....
        /*0388*/ 	.word	0xffffffff


	//   ....[112]....
        /*038c*/ 	.word	0xffffffff


	//   ....[113]....
        /*0390*/ 	.word	0xffffffff


	//   ....[114]....
        /*0394*/ 	.word	0xffffffff


	//   ....[115]....
        /*0398*/ 	.word	0xffffffff


	//   ....[116]....
        /*039c*/ 	.word	0xffffffff


	//   ....[117]....
        /*03a0*/ 	.word	0xffffffff


	//   ....[118]....
        /*03a4*/ 	.word	0xffffffff


	//   ....[119]....
        /*03a8*/ 	.word	0xffffffff


	//   ....[120]....
        /*03ac*/ 	.word	0xffffffff


	//   ....[121]....
        /*03b0*/ 	.word	0xffffffff


	//   ....[122]....
        /*03b4*/ 	.word	0xffffffff


	//   ....[123]....
        /*03b8*/ 	.word	0xffffffff


	//   ....[124]....
        /*03bc*/ 	.word	0xffffffff


	//   ....[125]....
        /*03c0*/ 	.word	0xffffffff


	//   ....[126]....
        /*03c4*/ 	.word	0xffffffff


	//   ....[127]....
        /*03c8*/ 	.word	0xffffffff


	//   ....[128]....
        /*03cc*/ 	.word	0xffffffff


	//   ....[129]....
        /*03d0*/ 	.word	0xffffffff


	//   ....[130]....
        /*03d4*/ 	.word	0xffffffff


	//   ....[131]....
        /*03d8*/ 	.word	0xffffffff


	//   ....[132]....
        /*03dc*/ 	.word	0xffffffff


	//   ....[133]....
        /*03e0*/ 	.word	0xffffffff


	//   ....[134]....
        /*03e4*/ 	.word	0xffffffff


	//   ....[135]....
        /*03e8*/ 	.word	0xffffffff


	//   ....[136]....
        /*03ec*/ 	.word	0xffffffff


	//   ....[137]....
        /*03f0*/ 	.word	0xffffffff


	//   ....[138]....
        /*03f4*/ 	.word	0xffffffff


	//   ....[139]....
        /*03f8*/ 	.word	0xffffffff


	//   ....[140]....
        /*03fc*/ 	.word	0xffffffff


	//   ....[141]....
        /*0400*/ 	.word	0xffffffff


	//   ....[142]....
        /*0404*/ 	.word	0xffffffff


	//   ....[143]....
        /*0408*/ 	.word	0xffffffff


	//   ....[144]....
        /*040c*/ 	.word	0xffffffff


	//   ....[145]....
        /*0410*/ 	.word	0xffffffff


	//   ....[146]....
        /*0414*/ 	.word	0xffffffff


	//   ....[147]....
        /*0418*/ 	.word	0xffffffff


	//   ....[148]....
        /*041c*/ 	.word	0xffffffff


	//   ....[149]....
        /*0420*/ 	.word	0xffffffff


	//   ....[150]....
        /*0424*/ 	.word	0xffffffff


	//   ....[151]....
        /*0428*/ 	.word	0xffffffff


	//   ....[152]....
        /*042c*/ 	.word	0xffffffff


	//   ....[153]....
        /*0430*/ 	.word	0xffffffff


	//   ....[154]....
        /*0434*/ 	.word	0xffffffff


	//   ....[155]....
        /*0438*/ 	.word	0xffffffff


	//   ....[156]....
        /*043c*/ 	.word	0xffffffff


	//   ....[157]....
        /*0440*/ 	.word	0xffffffff


	//   ....[158]....
        /*0444*/ 	.word	0xffffffff


	//   ....[159]....
        /*0448*/ 	.word	0xffffffff


	//   ....[160]....
        /*044c*/ 	.word	0xffffffff


	//   ....[161]....
        /*0450*/ 	.word	0xffffffff


	//   ....[162]....
        /*0454*/ 	.word	0xffffffff


	//   ....[163]....
        /*0458*/ 	.word	0xffffffff


	//   ....[164]....
        /*045c*/ 	.word	0xffffffff


	//   ....[165]....
        /*0460*/ 	.word	0xffffffff


	//   ....[166]....
        /*0464*/ 	.word	0xffffffff


	//   ....[167]....
        /*0468*/ 	.word	0xffffffff


	//   ....[168]....
        /*046c*/ 	.word	0xffffffff


	//   ....[169]....
        /*0470*/ 	.word	0xffffffff


	//   ....[170]....
        /*0474*/ 	.word	0xffffffff


	//   ....[171]....
        /*0478*/ 	.word	0xffffffff


	//   ....[172]....
        /*047c*/ 	.word	0xffffffff


	//   ....[173]....
        /*0480*/ 	.word	0xffffffff


	//   ....[174]....
        /*0484*/ 	.word	0xffffffff


	//   ....[175]....
        /*0488*/ 	.word	0xffffffff


	//   ....[176]....
        /*048c*/ 	.word	0xffffffff


	//   ....[177]....
        /*0490*/ 	.word	0x0500000f


	//   ....[178]....
        /*0494*/ 	.word	0x0500000f


	//   ....[179]....
        /*0498*/ 	.word	0x0500000f


	//   ....[180]....
        /*049c*/ 	.word	0x0500000f


	//   ....[181]....
        /*04a0*/ 	.word	0x0500000f


	//   ....[182]....
        /*04a4*/ 	.word	0x0500000f


	//   ....[183]....
        /*04a8*/ 	.word	0x0500000f


	//   ....[184]....
        /*04ac*/ 	.word	0x0500000f


	//   ....[185]....
        /*04b0*/ 	.word	0x0500000f


	//   ....[186]....
        /*04b4*/ 	.word	0x0500000f


	//   ....[187]....
        /*04b8*/ 	.word	0x0500000f


	//   ....[188]....
        /*04bc*/ 	.word	0x0500000f


	//   ....[189]....
        /*04c0*/ 	.word	0x0500000f


	//   ....[190]....
        /*04c4*/ 	.word	0x0500000f


	//   ....[191]....
        /*04c8*/ 	.word	0x0500000f


	//   ....[192]....
        /*04cc*/ 	.word	0x0500000f


	//   ....[193]....
        /*04d0*/ 	.word	0x0500000f


	//   ....[194]....
        /*04d4*/ 	.word	0x0500000f


	//   ....[195]....
        /*04d8*/ 	.word	0x0500000f


	//   ....[196]....
        /*04dc*/ 	.word	0x0500000f


	//   ....[197]....
        /*04e0*/ 	.word	0x0500000f


	//   ....[198]....
        /*04e4*/ 	.word	0x0500000f


	//   ....[199]....
        /*04e8*/ 	.word	0x0500000f


	//   ....[200]....
        /*04ec*/ 	.word	0x0500000f


	//   ....[201]....
        /*04f0*/ 	.word	0x0500000f


	//   ....[202]....
        /*04f4*/ 	.word	0x0500000f


	//   ....[203]....
        /*04f8*/ 	.word	0x0500000f


	//   ....[204]....
        /*04fc*/ 	.word	0x0500000f


	//   ....[205]....
        /*0500*/ 	.word	0x0500000f


	//   ....[206]....
        /*0504*/ 	.word	0x0500000f


	//   ....[207]....
        /*0508*/ 	.word	0x0500000f


	//   ....[208]....
        /*050c*/ 	.word	0x0500000f


	//   ....[209]....
        /*0510*/ 	.word	0x0500000f


	//   ....[210]....
        /*0514*/ 	.word	0x0500000f


	//   ....[211]....
        /*0518*/ 	.word	0x0500000f


	//   ....[212]....
        /*051c*/ 	.word	0x0500000f


	//   ....[213]....
        /*0520*/ 	.word	0x0500000f


	//   ....[214]....
        /*0524*/ 	.word	0x0500000f


	//   ....[215]....
        /*0528*/ 	.word	0x0500000f


	//   ....[216]....
        /*052c*/ 	.word	0x0500000f


	//   ....[217]....
        /*0530*/ 	.word	0x0500000f


	//   ....[218]....
        /*0534*/ 	.word	0x0500000f


	//   ....[219]....
        /*0538*/ 	.word	0x0500000f


	//   ....[220]....
        /*053c*/ 	.word	0x0500000f


	//   ....[221]....
        /*0540*/ 	.word	0x0500000f


	//   ....[222]....
        /*0544*/ 	.word	0x0500000f


	//   ....[223]....
        /*0548*/ 	.word	0x0500000f


	//   ....[224]....
        /*054c*/ 	.word	0x0500000f


	//   ....[225]....
        /*0550*/ 	.word	0x0500000f


	//   ....[226]....
        /*0554*/ 	.word	0x0500000f


	//   ....[227]....
        /*0558*/ 	.word	0x0500000f


	//   ....[228]....
        /*055c*/ 	.word	0x0500000f


	//   ....[229]....
        /*0560*/ 	.word	0x0500000f


	//   ....[230]....
        /*0564*/ 	.word	0x0500000f


	//   ....[231]....
        /*0568*/ 	.word	0x0500000f


	//   ....[232]....
        /*056c*/ 	.word	0x0500000f


	//   ....[233]....
        /*0570*/ 	.word	0x0500000f


	//   ....[234]....
        /*0574*/ 	.word	0x0500000f


	//   ....[235]....
        /*0578*/ 	.word	0x0500000f


	//   ....[236]....
        /*057c*/ 	.word	0x0500000f


	//   ....[237]....
        /*0580*/ 	.word	0x0500000f


	//   ....[238]....
        /*0584*/ 	.word	0x0500000f


	//   ....[239]....
        /*0588*/ 	.word	0x0500000f


	//   ....[240]....
        /*058c*/ 	.word	0x0500000f


	//   ....[241]....
        /*0590*/ 	.word	0x0500000f


	//   ....[242]....
        /*0594*/ 	.word	0x0500000f


	//   ....[243]....
        /*0598*/ 	.word	0x0500000f


	//   ....[244]....
        /*059c*/ 	.word	0x0500000f


	//   ....[245]....
        /*05a0*/ 	.word	0x0500000f


	//   ....[246]....
        /*05a4*/ 	.word	0x0500000f


	//   ....[247]....
        /*05a8*/ 	.word	0x0500000f


	//   ....[248]....
        /*05ac*/ 	.word	0x0500000f


	//   ....[249]....
        /*05b0*/ 	.word	0x0500000f


	//   ....[250]....
        /*05b4*/ 	.word	0x0500000f


	//   ....[251]....
        /*05b8*/ 	.word	0x0500000f


	//   ....[252]....
        /*05bc*/ 	.word	0x0500000f


	//   ....[253]....
        /*05c0*/ 	.word	0x0500000f


	//   ....[254]....
        /*05c4*/ 	.word	0x0500000f


	//   ....[255]....
        /*05c8*/ 	.word	0x0500000f


	//   ....[0]....
        /*05cc*/ 	.word	0x0500000f


	//   ....[1]....
        /*05d0*/ 	.word	0x0500000f


	//   ....[2]....
        /*05d4*/ 	.word	0x0500000f


	//   ....[3]....
        /*05d8*/ 	.word	0x0500000f


	//   ....[4]....
        /*05dc*/ 	.word	0x0500000f


	//   ....[5]....
        /*05e0*/ 	.word	0x0500000f


	//   ....[6]....
        /*05e4*/ 	.word	0x0500000f


	//   ....[7]....
        /*05e8*/ 	.word	0x0500000f


	//   ....[8]....
        /*05ec*/ 	.word	0x0500000f


	//   ....[9]....
        /*05f0*/ 	.word	0x0500000f


	//   ....[10]....
        /*05f4*/ 	.word	0x0500000f


	//   ....[11]....
        /*05f8*/ 	.word	0x0500000f


	//   ....[12]....
        /*05fc*/ 	.word	0x0500000f


	//   ....[13]....
        /*0600*/ 	.word	0x0500000f


	//   ....[14]....
        /*0604*/ 	.word	0x0500000f


	//   ....[15]....
        /*0608*/ 	.word	0x0500000f


	//   ....[16]....
        /*060c*/ 	.word	0x0500000f


	//   ....[17]....
        /*0610*/ 	.word	0x0500000f


	//   ....[18]....
        /*0614*/ 	.word	0x0500000f


	//   ....[19]....
        /*0618*/ 	.word	0x0500000f


	//   ....[20]....
        /*061c*/ 	.word	0x0500000f


	//   ....[21]....
        /*0620*/ 	.word	0x0500000f


	//   ....[22]....
        /*0624*/ 	.word	0x0500000f


	//   ....[23]....
        /*0628*/ 	.word	0x0500000f


	//   ....[24]....
        /*062c*/ 	.word	0x0500000f


	//   ....[25]....
        /*0630*/ 	.word	0x0500000f


	//   ....[26]....
        /*0634*/ 	.word	0x0500000f


	//   ....[27]....
        /*0638*/ 	.word	0x0500000f


	//   ....[28]....
        /*063c*/ 	.word	0x0500000f


	//   ....[29]....
        /*0640*/ 	.word	0x0500000f


	//   ....[30]....
        /*0644*/ 	.word	0x0500000f


	//   ....[31]....
        /*0648*/ 	.word	0x0500000f


	//   ....[32]....
        /*064c*/ 	.word	0x0500000f


	//   ....[33]....
        /*0650*/ 	.word	0x0500000f


	//   ....[34]....
        /*0654*/ 	.word	0x0500000f


	//   ....[35]....
        /*0658*/ 	.word	0x0500000f


	//----- nvinfo : EIATTR_COOP_GROUP_INSTR_OFFSETS
	.align		4
.L_239:
        /*065c*/ 	.byte	0x04, 0x28
        /*065e*/ 	.short	(.L_241 - .L_240)


	//   ....[0]....
.L_240:
        /*0660*/ 	.word	0x00000070


	//   ....[1]....
        /*0664*/ 	.word	0x00000140


	//   ....[2]....
        /*0668*/ 	.word	0x00000190


	//   ....[3]....
        /*066c*/ 	.word	0x000003c0


	//   ....[4]....
        /*0670*/ 	.word	0x00000520


	//   ....[5]....
        /*0674*/ 	.word	0x00000640


	//   ....[6]....
        /*0678*/ 	.word	0x000007a0


	//   ....[7]....
        /*067c*/ 	.word	0x000030d0


	//   ....[8]....
        /*0680*/ 	.word	0x000030e0


	//   ....[9]....
        /*0684*/ 	.word	0x000060b0


	//   ....[10]....
        /*0688*/ 	.word	0x000060c0


	//   ....[11]....
        /*068c*/ 	.word	0x00009120


	//   ....[12]....
        /*0690*/ 	.word	0x00009130


	//   ....[13]....
        /*0694*/ 	.word	0x000095e0


	//   ....[14]....
        /*0698*/ 	.word	0x00009600


	//   ....[15]....
        /*069c*/ 	.word	0x0000a170


	//   ....[16]....
        /*06a0*/ 	.word	0x0000aac0


	//   ....[17]....
        /*06a4*/ 	.word	0x0000aad0


	//   ....[18]....
        /*06a8*/ 	.word	0x0000aae0


	//   ....[19]....
        /*06ac*/ 	.word	0x0000aaf0


	//   ....[20]....
        /*06b0*/ 	.word	0x0000e0a0


	//   ....[21]....
        /*06b4*/ 	.word	0x0000e0b0


	//   ....[22]....
        /*06b8*/ 	.word	0x0000e0c0


	//   ....[23]....
        /*06bc*/ 	.word	0x0000e0d0


	//   ....[24]....
        /*06c0*/ 	.word	0x00011e80


	//   ....[25]....
        /*06c4*/ 	.word	0x00012d20


	//   ....[26]....
        /*06c8*/ 	.word	0x00013690


	//   ....[27]....
        /*06cc*/ 	.word	0x00013740


	//   ....[28]....
        /*06d0*/ 	.word	0x00013fb0


	//   ....[29]....
        /*06d4*/ 	.word	0x00014010


	//   ....[30]....
        /*06d8*/ 	.word	0x00015a20


	//   ....[31]....
        /*06dc*/ 	.word	0x000161d0


	//   ....[32]....
        /*06e0*/ 	.word	0x00016d30


	//   ....[33]....
        /*06e4*/ 	.word	0x00016e30


	//   ....[34]....
        /*06e8*/ 	.word	0x000176a0


	//   ....[35]....
        /*06ec*/ 	.word	0x00017730


	//   ....[36]....
        /*06f0*/ 	.word	0x00019e10


	//   ....[37]....
        /*06f4*/ 	.word	0x00019e30


	//   ....[38]....
        /*06f8*/ 	.word	0x00019e70


	//   ....[39]....
        /*06fc*/ 	.word	0x00019e80


	//   ....[40]....
        /*0700*/ 	.word	0x0001bd90


	//   ....[41]....
        /*0704*/ 	.word	0x0001c560


	//   ....[42]....
        /*0708*/ 	.word	0x0001d0b0


	//   ....[43]....
        /*070c*/ 	.word	0x0001d1b0


	//   ....[44]....
        /*0710*/ 	.word	0x0001d9f0


	//   ....[45]....
        /*0714*/ 	.word	0x0001da70


	//   ....[46]....
        /*0718*/ 	.word	0x0001ee80


	//   ....[47]....
        /*071c*/ 	.word	0x0001ee90


	//   ....[48]....
        /*0720*/ 	.word	0x0001ef10


	//   ....[49]....
        /*0724*/ 	.word	0x0001ef20


	//   ....[50]....
        /*0728*/ 	.word	0x0001fc90


	//   ....[51]....
        /*072c*/ 	.word	0x0001fcc0


	//   ....[52]....
        /*0730*/ 	.word	0x0001fcf0


	//   ....[53]....
        /*0734*/ 	.word	0x0001fd20


	//   ....[54]....
        /*0738*/ 	.word	0x0001fd50


	//   ....[55]....
        /*073c*/ 	.word	0x0001fd80


	//   ....[56]....
        /*0740*/ 	.word	0x0001fdb0


	//   ....[57]....
        /*0744*/ 	.word	0x0001fde0


	//   ....[58]....
        /*0748*/ 	.word	0x0001fe10


	//   ....[59]....
        /*074c*/ 	.word	0x0001fe40


	//   ....[60]....
        /*0750*/ 	.word	0x0001fe70


	//   ....[61]....
        /*0754*/ 	.word	0x0001fea0


	//   ....[62]....
        /*0758*/ 	.word	0x0001fed0


	//   ....[63]....
        /*075c*/ 	.word	0x0001ff00


	//   ....[64]....
        /*0760*/ 	.word	0x0001ff30


	//   ....[65]....
        /*0764*/ 	.word	0x0001ff60


	//   ....[66]....
        /*0768*/ 	.word	0x0001ff90


	//   ....[67]....
        /*076c*/ 	.word	0x0001ffc0


	//   ....[68]....
        /*0770*/ 	.word	0x0001fff0


	//   ....[69]....
        /*0774*/ 	.word	0x00020020


	//   ....[70]....
        /*0778*/ 	.word	0x00020050


	//   ....[71]....
        /*077c*/ 	.word	0x00020080


	//   ....[72]....
        /*0780*/ 	.word	0x000200b0


	//   ....[73]....
        /*0784*/ 	.word	0x000200d0


	//   ....[74]....
        /*0788*/ 	.word	0x000200e0


	//   ....[75]....
        /*078c*/ 	.word	0x000200f0


	//   ....[76]....
        /*0790*/ 	.word	0x00020120


	//   ....[77]....
        /*0794*/ 	.word	0x00020150


	//   ....[78]....
        /*0798*/ 	.word	0x00020180


	//   ....[79]....
        /*079c*/ 	.word	0x00020190


	//   ....[80]....
        /*07a0*/ 	.word	0x000201a0


	//   ....[81]....
        /*07a4*/ 	.word	0x000201b0


	//   ....[82]....
        /*07a8*/ 	.word	0x00020760


	//   ....[83]....
        /*07ac*/ 	.word	0x000207a0


	//   ....[84]....
        /*07b0*/ 	.word	0x000207d0


	//   ....[85]....
        /*07b4*/ 	.word	0x00020800


	//   ....[86]....
        /*07b8*/ 	.word	0x00020db0


	//   ....[87]....
        /*07bc*/ 	.word	0x00020dd0


	//   ....[88]....
        /*07c0*/ 	.word	0x00020e90


	//   ....[89]....
        /*07c4*/ 	.word	0x00020eb0


	//   ....[90]....
        /*07c8*/ 	.word	0x00020f70


	//   ....[91]....
        /*07cc*/ 	.word	0x00020f90


	//   ....[92]....
        /*07d0*/ 	.word	0x00021060


	//   ....[93]....
        /*07d4*/ 	.word	0x00021080


	//   ....[94]....
        /*07d8*/ 	.word	0x00021840


	//   ....[95]....
        /*07dc*/ 	.word	0x00021850


	//   ....[96]....
        /*07e0*/ 	.word	0x00021970


	//   ....[97]....
        /*07e4*/ 	.word	0x00021980


	//   ....[98]....
        /*07e8*/ 	.word	0x00021a90


	//   ....[99]....
        /*07ec*/ 	.word	0x00021aa0


	//   ....[100]....
        /*07f0*/ 	.word	0x00021bb0


	//   ....[101]....
        /*07f4*/ 	.word	0x00021bc0


	//   ....[102]....
        /*07f8*/ 	.word	0x00021d20


	//   ....[103]....
        /*07fc*/ 	.word	0x00021ed0


	//   ....[104]....
        /*0800*/ 	.word	0x00021f00


	//   ....[105]....
        /*0804*/ 	.word	0x00021f30


	//   ....[106]....
        /*0808*/ 	.word	0x00021f60


	//   ....[107]....
        /*080c*/ 	.word	0x00021f90


	//   ....[108]....
        /*0810*/ 	.word	0x00021fc0


	//   ....[109]....
        /*0814*/ 	.word	0x00022130


	//   ....[110]....
        /*0818*/ 	.word	0x00022160


	//   ....[111]....
        /*081c*/ 	.word	0x00022190


	//   ....[112]....
        /*0820*/ 	.word	0x000221c0


	//   ....[113]....
        /*0824*/ 	.word	0x000221f0


	//   ....[114]....
        /*0828*/ 	.word	0x00022220


	//   ....[115]....
        /*082c*/ 	.word	0x000222b0


	//   ....[116]....
        /*0830*/ 	.word	0x00022310


	//   ....[117]....
        /*0834*/ 	.word	0x000223a0


	//   ....[118]....
        /*0838*/ 	.word	0x000235f0


	//   ....[119]....
        /*083c*/ 	.word	0x00025750


	//   ....[120]....
        /*0840*/ 	.word	0x00025780


	//   ....[121]....
        /*0844*/ 	.word	0x000257b0


	//   ....[122]....
        /*0848*/ 	.word	0x00025840


	//   ....[123]....
        /*084c*/ 	.word	0x00025880


	//   ....[124]....
        /*0850*/ 	.word	0x00025890


	//   ....[125]....
        /*0854*/ 	.word	0x000258d0


	//   ....[126]....
        /*0858*/ 	.word	0x000258e0


	//   ....[127]....
        /*085c*/ 	.word	0x00025cb0


	//   ....[128]....
        /*0860*/ 	.word	0x00025ce0


	//   ....[129]....
        /*0864*/ 	.word	0x00025db0


	//   ....[130]....
        /*0868*/ 	.word	0x00025dd0


	//   ....[131]....
        /*086c*/ 	.word	0x00025e60


	//   ....[132]....
        /*0870*/ 	.word	0x00025e70


	//   ....[133]....
        /*0874*/ 	.word	0x00025e80


	//   ....[134]....
        /*0878*/ 	.word	0x00025f10


	//   ....[135]....
        /*087c*/ 	.word	0x00026690


	//   ....[136]....
        /*0880*/ 	.word	0x000266c0


	//   ....[137]....
        /*0884*/ 	.word	0x00026780


	//   ....[138]....
        /*0888*/ 	.word	0x000267a0


	//   ....[139]....
        /*088c*/ 	.word	0x00026840


	//   ....[140]....
        /*0890*/ 	.word	0x00026860


	//   ....[141]....
        /*0894*/ 	.word	0x00026870


	//   ....[142]....
        /*0898*/ 	.word	0x00026900


	//   ....[143]....
        /*089c*/ 	.word	0x00027050


	//   ....[144]....
        /*08a0*/ 	.word	0x00027070


	//   ....[145]....
        /*08a4*/ 	.word	0x000270e0


	//   ....[146]....
        /*08a8*/ 	.word	0x000270f0


	//   ....[147]....
        /*08ac*/ 	.word	0x00027140


	//   ....[148]....
        /*08b0*/ 	.word	0x00027150


	//   ....[149]....
        /*08b4*/ 	.word	0x00027160


	//   ....[150]....
        /*08b8*/ 	.word	0x000271b0


	//   ....[151]....
        /*08bc*/ 	.word	0x000274f0


	//   ....[152]....
        /*08c0*/ 	.word	0x00027510


	//   ....[153]....
        /*08c4*/ 	.word	0x00027520


	//   ....[154]....
        /*08c8*/ 	.word	0x00027580


	//   ....[155]....
        /*08cc*/ 	.word	0x00027590


	//   ....[156]....
        /*08d0*/ 	.word	0x000275f0


	//   ....[157]....
        /*08d4*/ 	.word	0x00027620


	//   ....[158]....
        /*08d8*/ 	.word	0x00027660


	//   ....[159]....
        /*08dc*/ 	.word	0x000286e0


	//   ....[160]....
        /*08e0*/ 	.word	0x00028710


	//   ....[161]....
        /*08e4*/ 	.word	0x00028750


	//   ....[162]....
        /*08e8*/ 	.word	0x00028780


	//   ....[163]....
        /*08ec*/ 	.word	0x000287b0


	//   ....[164]....
        /*08f0*/ 	.word	0x000287e0


	//   ....[165]....
        /*08f4*/ 	.word	0x00028810


	//   ....[166]....
        /*08f8*/ 	.word	0x00028840


	//   ....[167]....
        /*08fc*/ 	.word	0x000289c0


	//   ....[168]....
        /*0900*/ 	.word	0x000289f0


	//   ....[169]....
        /*0904*/ 	.word	0x00028a20


	//   ....[170]....
        /*0908*/ 	.word	0x00028a50


	//   ....[171]....
        /*090c*/ 	.word	0x00028a80


	//   ....[172]....
        /*0910*/ 	.word	0x00028ab0


	//   ....[173]....
        /*0914*/ 	.word	0x00028b70


	//   ....[174]....
        /*0918*/ 	.word	0x00028b90


	//   ....[175]....
        /*091c*/ 	.word	0x00028c00


	//   ....[176]....
        /*0920*/ 	.word	0x000292c0


	//   ....[177]....
        /*0924*/ 	.word	0x00029660


	//   ....[178]....
        /*0928*/ 	.word	0x000296f0


	//   ....[179]....
        /*092c*/ 	.word	0x000297d0


	//   ....[180]....
        /*0930*/ 	.word	0x00029860


	//   ....[181]....
        /*0934*/ 	.word	0x00029940


	//   ....[182]....
        /*0938*/ 	.word	0x000299d0


	//   ....[183]....
        /*093c*/ 	.word	0x00029ab0


	//   ....[184]....
        /*0940*/ 	.word	0x00029b50


	//   ....[185]....
        /*0944*/ 	.word	0x00029be0


	//   ....[186]....
        /*0948*/ 	.word	0x00029c30


	//   ....[187]....
        /*094c*/ 	.word	0x00029c80


	//   ....[188]....
        /*0950*/ 	.word	0x00029d50


	//   ....[189]....
        /*0954*/ 	.word	0x00029de0


	//   ....[190]....
        /*0958*/ 	.word	0x00029e30


	//   ....[191]....
        /*095c*/ 	.word	0x00029e80


	//   ....[192]....
        /*0960*/ 	.word	0x0002a210


	//   ....[193]....
        /*0964*/ 	.word	0x0002a340


	//   ....[194]....
        /*0968*/ 	.word	0x0002a460


	//   ....[195]....
        /*096c*/ 	.word	0x0002a4f0


	//   ....[196]....
        /*0970*/ 	.word	0x0002a550


	//   ....[197]....
        /*0974*/ 	.word	0x0002a5d0


	//   ....[198]....
        /*0978*/ 	.word	0x0002a630


	//   ....[199]....
        /*097c*/ 	.word	0x0002a690


	//   ....[200]....
        /*0980*/ 	.word	0x0002a6f0


	//   ....[201]....
        /*0984*/ 	.word	0x0002a770


	//   ....[202]....
        /*0988*/ 	.word	0x0002a7d0


	//   ....[203]....
        /*098c*/ 	.word	0x0002a850


	//   ....[204]....
        /*0990*/ 	.word	0x0002a8b0


	//   ....[205]....
        /*0994*/ 	.word	0x0002a930


	//   ....[206]....
        /*0998*/ 	.word	0x0002a990


	//   ....[207]....
        /*099c*/ 	.word	0x0002aa10


	//   ....[208]....
        /*09a0*/ 	.word	0x0002aa70


	//   ....[209]....
        /*09a4*/ 	.word	0x0002aaf0


	//   ....[210]....
        /*09a8*/ 	.word	0x0002ab50


	//   ....[211]....
        /*09ac*/ 	.word	0x0002abd0


	//   ....[212]....
        /*09b0*/ 	.word	0x0002ac30


	//   ....[213]....
        /*09b4*/ 	.word	0x0002ac90


	//   ....[214]....
        /*09b8*/ 	.word	0x0002acf0


	//   ....[215]....
        /*09bc*/ 	.word	0x0002ad50


	//   ....[216]....
        /*09c0*/ 	.word	0x0002adb0


	//   ....[217]....
        /*09c4*/ 	.word	0x0002ae30


	//   ....[218]....
        /*09c8*/ 	.word	0x0002ae90


	//   ....[219]....
        /*09cc*/ 	.word	0x0002af10


	//   ....[220]....
        /*09d0*/ 	.word	0x0002af70


	//   ....[221]....
        /*09d4*/ 	.word	0x0002aff0


	//   ....[222]....
        /*09d8*/ 	.word	0x0002b050


	//   ....[223]....
        /*09dc*/ 	.word	0x0002b0e0


	//   ....[224]....
        /*09e0*/ 	.word	0x0002b1d0


	//   ....[225]....
        /*09e4*/ 	.word	0x0002b220


	//   ....[226]....
        /*09e8*/ 	.word	0x0002b2b0


	//   ....[227]....
        /*09ec*/ 	.word	0x0002b340


	//   ....[228]....
        /*09f0*/ 	.word	0x0002b3d0


	//   ....[229]....
        /*09f4*/ 	.word	0x0002b460


	//   ....[230]....
        /*09f8*/ 	.word	0x0002b4f0


	//   ....[231]....
        /*09fc*/ 	.word	0x0002b580


	//   ....[232]....
        /*0a00*/ 	.word	0x0002b640


	//   ....[233]....
        /*0a04*/ 	.word	0x0002b920


	//   ....[234]....
        /*0a08*/ 	.word	0x0002ba20


	//   ....[235]....
        /*0a0c*/ 	.word	0x0002bae0


	//   ....[236]....
        /*0a10*/ 	.word	0x0002bb40


	//   ....[237]....
        /*0a14*/ 	.word	0x0002bc30


	//   ....[238]....
        /*0a18*/ 	.word	0x0002bcd0


	//   ....[239]....
        /*0a1c*/ 	.word	0x0002bda0


	//   ....[240]....
        /*0a20*/ 	.word	0x0002be40


	//   ....[241]....
        /*0a24*/ 	.word	0x0002bf20


	//   ....[242]....
        /*0a28*/ 	.word	0x0002c060


	//   ....[243]....
        /*0a2c*/ 	.word	0x0002c130


	//   ....[244]....
        /*0a30*/ 	.word	0x0002c240


	//   ....[245]....
        /*0a34*/ 	.word	0x0002c300


	//   ....[246]....
        /*0a38*/ 	.word	0x0002c360


	//   ....[247]....
        /*0a3c*/ 	.word	0x0002c460


	//   ....[248]....
        /*0a40*/ 	.word	0x0002c4c0


	//   ....[249]....
        /*0a44*/ 	.word	0x0002c560


	//   ....[250]....
        /*0a48*/ 	.word	0x0002c680


	//   ....[251]....
        /*0a4c*/ 	.word	0x0002c6f0


	//   ....[252]....
        /*0a50*/ 	.word	0x0002c750


	//   ....[253]....
        /*0a54*/ 	.word	0x0002c860


	//   ....[254]....
        /*0a58*/ 	.word	0x0002c8c0


	//   ....[255]....
        /*0a5c*/ 	.word	0x0002c9e0


	//   ....[0]....
        /*0a60*/ 	.word	0x0002ca40


	//   ....[1]....
        /*0a64*/ 	.word	0x0002cae0


	//   ....[2]....
        /*0a68*/ 	.word	0x0002cc80


	//   ....[3]....
        /*0a6c*/ 	.word	0x0002cd30


	//   ....[4]....
        /*0a70*/ 	.word	0x0002cd90


	//   ....[5]....
        /*0a74*/ 	.word	0x0002ce50


	//   ....[6]....
        /*0a78*/ 	.word	0x0002ceb0


	//   ....[7]....
        /*0a7c*/ 	.word	0x0002cf70


	//   ....[8]....
        /*0a80*/ 	.word	0x0002cfd0


	//   ....[9]....
        /*0a84*/ 	.word	0x0002d090


	//   ....[10]....
        /*0a88*/ 	.word	0x0002d180


	//   ....[11]....
        /*0a8c*/ 	.word	0x0002d220


	//   ....[12]....
        /*0a90*/ 	.word	0x0002d280


	//   ....[13]....
        /*0a94*/ 	.word	0x0002d350


	//   ....[14]....
        /*0a98*/ 	.word	0x0002d3b0


	//   ....[15]....
        /*0a9c*/ 	.word	0x0002d480


	//   ....[16]....
        /*0aa0*/ 	.word	0x0002d4e0


	//   ....[17]....
        /*0aa4*/ 	.word	0x0002d5b0


	//   ....[18]....
        /*0aa8*/ 	.word	0x0002d790


	//   ....[19]....
        /*0aac*/ 	.word	0x0002d830


	//   ....[20]....
        /*0ab0*/ 	.word	0x0002d950


	//   ....[21]....
        /*0ab4*/ 	.word	0x0002d9c0


	//   ....[22]....
        /*0ab8*/ 	.word	0x0002da30


	//   ....[23]....
        /*0abc*/ 	.word	0x0002daa0


	//   ....[24]....
        /*0ac0*/ 	.word	0x0002db10


	//   ....[25]....
        /*0ac4*/ 	.word	0x0002db90


	//   ....[26]....
        /*0ac8*/ 	.word	0x0002dc20


	//   ....[27]....
        /*0acc*/ 	.word	0x0002dcb0


	//   ....[28]....
        /*0ad0*/ 	.word	0x0002dd20


	//   ....[29]....
        /*0ad4*/ 	.word	0x0002dd90


	//   ....[30]....
        /*0ad8*/ 	.word	0x0002de00


	//   ....[31]....
        /*0adc*/ 	.word	0x0002de80


	//   ....[32]....
        /*0ae0*/ 	.word	0x0002def0


	//   ....[33]....
        /*0ae4*/ 	.word	0x0002df90


	//   ....[34]....
        /*0ae8*/ 	.word	0x0002e020


	//   ....[35]....
        /*0aec*/ 	.word	0x0002e150


	//----- nvinfo : EIATTR_REG_RECONFIG
	.align		4
.L_241:
        /*0af0*/ 	.byte	0x01, 0x54
	.zero		2


	//----- nvinfo : EIATTR_SYSCALL_OFFSETS
	.align		4
        /*0af4*/ 	.byte	0x04, 0x46
        /*0af6*/ 	.short	(.L_243 - .L_242)


	//   ....[0]....
.L_242:
        /*0af8*/ 	.word	0x00001e70


	//   ....[1]....
        /*0afc*/ 	.word	0x00001fc0


	//   ....[2]....
        /*0b00*/ 	.word	0x0000a300


	//   ....[3]....
        /*0b04*/ 	.word	0x0000a8a0


	//   ....[4]....
        /*0b08*/ 	.word	0x00024c70


	//   ....[5]....
        /*0b0c*/ 	.word	0x00024de0


	//   ....[6]....
        /*0b10*/ 	.word	0x00024f30


	//   ....[7]....
        /*0b14*/ 	.word	0x00025070


	//   ....[8]....
        /*0b18*/ 	.word	0x00026300


	//----- nvinfo : EIATTR_MBARRIER_INSTR_OFFSETS
	.align		4
.L_243:
        /*0b1c*/ 	.byte	0x04, 0x39
        /*0b1e*/ 	.short	(.L_245 - .L_244)


	//   ....[0]....
.L_244:
        /*0b20*/ 	.word	0x00000270
        /*0b24*/ 	.word	0x000000ff
        /*0b28*/ 	.word	0x00022800
        /*0b2c*/ 	.short	0x0100
        /*0b2e*/ 	.byte	0x08
	.zero		1


	//   ....[1]....
        /*0b30*/ 	.word	0x00000280
        /*0b34*/ 	.word	0x000000ff
        /*0b38*/ 	.word	0x00022820
        /*0b3c*/ 	.short	0x0100
        /*0b3e*/ 	.byte	0x08
	.zero		1


	//   ....[2]....
        /*0b40*/ 	.word	0x00000370
        /*0b44*/ 	.word	0x000000ff
        /*0b48*/ 	.word	0x00022830
        /*0b4c*/ 	.short	0x0100
        /*0b4e*/ 	.byte	0x08
	.zero		1


	//   ....[3]....
        /*0b50*/ 	.word	0x00000380
        /*0b54*/ 	.word	0x000000ff
        /*0b58*/ 	.word	0x00022840
        /*0b5c*/ 	.short	0x0100
        /*0b5e*/ 	.byte	0x08
	.zero		1


	//   ....[4]....
        /*0b60*/ 	.word	0x00000390
        /*0b64*/ 	.word	0x000000ff
        /*0b68*/ 	.word	0x00022838
        /*0b6c*/ 	.short	0x0100
        /*0b6e*/ 	.byte	0x08
	.zero		1


	//   ....[5]....
        /*0b70*/ 	.word	0x000003a0
        /*0b74*/ 	.word	0x000000ff
        /*0b78*/ 	.word	0x00022848
        /*0b7c*/ 	.short	0x0100
        /*0b7e*/ 	.byte	0x08
	.zero		1


	//   ....[6]....
        /*0b80*/ 	.word	0x000004d0
        /*0b84*/ 	.word	0x000000ff
        /*0b88*/ 	.word	0x00022850
        /*0b8c*/ 	.short	0x0100
        /*0b8e*/ 	.byte	0x08
	.zero		1


	//   ....[7]....
        /*0b90*/ 	.word	0x000004e0
        /*0b94*/ 	.word	0x000000ff
        /*0b98*/ 	.word	0x00022860
        /*0b9c*/ 	.short	0x0100
        /*0b9e*/ 	.byte	0x08
	.zero		1


	//   ....[8]....
        /*0ba0*/ 	.word	0x000004f0
        /*0ba4*/ 	.word	0x000000ff
        /*0ba8*/ 	.word	0x00022858
        /*0bac*/ 	.short	0x0100
        /*0bae*/ 	.byte	0x08
	.zero		1


	//   ....[9]....
        /*0bb0*/ 	.word	0x00000500
        /*0bb4*/ 	.word	0x000000ff
        /*0bb8*/ 	.word	0x00022868
        /*0bbc*/ 	.short	0x0100
        /*0bbe*/ 	.byte	0x08
	.zero		1


	//   ....[10]....
        /*0bc0*/ 	.word	0x000005f0
        /*0bc4*/ 	.word	0x000000ff
        /*0bc8*/ 	.word	0x00022870
        /*0bcc*/ 	.short	0x0100
        /*0bce*/ 	.byte	0x06
	.zero		1


	//   ....[11]....
        /*0bd0*/ 	.word	0x00000600
        /*0bd4*/ 	.word	0x000000ff
        /*0bd8*/ 	.word	0x00022880
        /*0bdc*/ 	.short	0x0100
        /*0bde*/ 	.byte	0x06
	.zero		1


	//   ....[12]....
        /*0be0*/ 	.word	0x00000610
        /*0be4*/ 	.word	0x000000ff
        /*0be8*/ 	.word	0x00022878
        /*0bec*/ 	.short	0x0100
        /*0bee*/ 	.byte	0x06
	.zero		1


	//   ....[13]....
        /*0bf0*/ 	.word	0x00000620
        /*0bf4*/ 	.word	0x000000ff
        /*0bf8*/ 	.word	0x00022888
        /*0bfc*/ 	.short	0x0100
        /*0bfe*/ 	.byte	0x06
	.zero		1


	//   ....[14]....
        /*0c00*/ 	.word	0x00000750
        /*0c04*/ 	.word	0x000000ff
        /*0c08*/ 	.word	0x00022890
        /*0c0c*/ 	.short	0x0100
        /*0c0e*/ 	.byte	0x08
	.zero		1


	//   ....[15]....
        /*0c10*/ 	.word	0x00000760
        /*0c14*/ 	.word	0x000000ff
        /*0c18*/ 	.word	0x000228a0
        /*0c1c*/ 	.short	0x0100
        /*0c1e*/ 	.byte	0x08
	.zero		1


	//   ....[16]....
        /*0c20*/ 	.word	0x00000770
        /*0c24*/ 	.word	0x000000ff
        /*0c28*/ 	.word	0x00022898
        /*0c2c*/ 	.short	0x0100
        /*0c2e*/ 	.byte	0x08
	.zero		1


	//   ....[17]....
        /*0c30*/ 	.word	0x00000780
        /*0c34*/ 	.word	0x000000ff
        /*0c38*/ 	.word	0x000228a8
        /*0c3c*/ 	.short	0x0100
        /*0c3e*/ 	.byte	0x08
	.zero		1


	//   ....[18]....
        /*0c40*/ 	.word	0x000008c0
        /*0c44*/ 	.word	0x000000ff
        /*0c48*/ 	.word	0x000228b0
        /*0c4c*/ 	.short	0x0100
        /*0c4e*/ 	.byte	0x08
	.zero		1


	//   ....[19]....
        /*0c50*/ 	.word	0x000008d0
        /*0c54*/ 	.word	0x000000ff
        /*0c58*/ 	.word	0x000228c0
        /*0c5c*/ 	.short	0x0100
        /*0c5e*/ 	.byte	0x08
	.zero		1


	//   ....[20]....
        /*0c60*/ 	.word	0x000008e0
        /*0c64*/ 	.word	0x000000ff
        /*0c68*/ 	.word	0x000228b8
        /*0c6c*/ 	.short	0x0100
        /*0c6e*/ 	.byte	0x08
	.zero		1


	//   ....[21]....
        /*0c70*/ 	.word	0x000008f0
        /*0c74*/ 	.word	0x000000ff
        /*0c78*/ 	.word	0x000228c8
        /*0c7c*/ 	.short	0x0100
        /*0c7e*/ 	.byte	0x08
	.zero		1


	//   ....[22]....
        /*0c80*/ 	.word	0x00003080
        /*0c84*/ 	.word	0x00000054
        /*0c88*/ 	.word	0x00022890
        /*0c8c*/ 	.short	0x010a
        /*0c8e*/ 	.byte	0x3f
	.zero		1


	//   ....[23]....
        /*0c90*/ 	.word	0x00006060
        /*0c94*/ 	.word	0x00000054
        /*0c98*/ 	.word	0x00022890
        /*0c9c*/ 	.short	0x010a
        /*0c9e*/ 	.byte	0x3f
	.zero		1


	//   ....[24]....
        /*0ca0*/ 	.word	0x00008f80
        /*0ca4*/ 	.word	0x00000054
        /*0ca8*/ 	.word	0x00022890
        /*0cac*/ 	.short	0x010a
        /*0cae*/ 	.byte	0x3f
	.zero		1


	//   ....[25]....
        /*0cb0*/ 	.word	0x00009440
        /*0cb4*/ 	.word	0x00000004
        /*0cb8*/ 	.word	0x00000000
        /*0cbc*/ 	.short	0x0101
        /*0cbe*/ 	.byte	0x3f
	.zero		1


	//   ....[26]....
        /*0cc0*/ 	.word	0x00009480
        /*0cc4*/ 	.word	0x00000054
        /*0cc8*/ 	.word	0x000228b0
        /*0ccc*/ 	.short	0x010a
        /*0cce*/ 	.byte	0x3f
	.zero		1


	//   ....[27]....
        /*0cd0*/ 	.word	0x00009a00
        /*0cd4*/ 	.word	0x00000054
        /*0cd8*/ 	.word	0x00000000
        /*0cdc*/ 	.short	0x0101
        /*0cde*/ 	.byte	0x3f
	.zero		1


	//   ....[28]....
        /*0ce0*/ 	.word	0x0000a620
        /*0ce4*/ 	.word	0x00000010
        /*0ce8*/ 	.word	0x00022800
        /*0cec*/ 	.short	0x010a
        /*0cee*/ 	.byte	0x3f
	.zero		1


	//   ....[29]....
        /*0cf0*/ 	.word	0x0000a670
        /*0cf4*/ 	.word	0x00000010
        /*0cf8*/ 	.word	0x00022800
        /*0cfc*/ 	.short	0x010a
        /*0cfe*/ 	.byte	0x3f
	.zero		1


	//   ....[30]....
        /*0d00*/ 	.word	0x0000b010
        /*0d04*/ 	.word	0x00000010
        /*0d08*/ 	.word	0x00022800
        /*0d0c*/ 	.short	0x010a
        /*0d0e*/ 	.byte	0x3f
	.zero		1


	//   ....[31]....
        /*0d10*/ 	.word	0x0000e500
        /*0d14*/ 	.word	0x00000010
        /*0d18*/ 	.word	0x00022800
        /*0d1c*/ 	.short	0x010a
        /*0d1e*/ 	.byte	0x3f
	.zero		1


	//   ....[32]....
        /*0d20*/ 	.word	0x000115a0
        /*0d24*/ 	.word	0x00000008
        /*0d28*/ 	.word	0x00022830
        /*0d2c*/ 	.short	0x010a
        /*0d2e*/ 	.byte	0x3f
	.zero		1


	//   ....[33]....
        /*0d30*/ 	.word	0x000115e0
        /*0d34*/ 	.word	0x00000008
        /*0d38*/ 	.word	0x00022830
        /*0d3c*/ 	.short	0x010a
        /*0d3e*/ 	.byte	0x3f
	.zero		1


	//   ....[34]....
        /*0d40*/ 	.word	0x00011ed0
        /*0d44*/ 	.word	0x00000008
        /*0d48*/ 	.word	0x00000000
        /*0d4c*/ 	.short	0x0101
        /*0d4e*/ 	.byte	0x3f
	.zero		1


	//   ....[35]....
        /*0d50*/ 	.word	0x00015030
        /*0d54*/ 	.word	0x00000007
        /*0d58*/ 	.word	0x00022830
        /*0d5c*/ 	.short	0x010a
        /*0d5e*/ 	.byte	0x3f
	.zero		1


	//   ....[36]....
        /*0d60*/ 	.word	0x00015080
        /*0d64*/ 	.word	0x00000007
        /*0d68*/ 	.word	0x00022830
        /*0d6c*/ 	.short	0x010a
        /*0d6e*/ 	.byte	0x3f
	.zero		1


	//   ....[37]....
        /*0d70*/ 	.word	0x000153f0
        /*0d74*/ 	.word	0x00000007
        /*0d78*/ 	.word	0x00022850
        /*0d7c*/ 	.short	0x010a
        /*0d7e*/ 	.byte	0x3f
	.zero		1


	//   ....[38]....
        /*0d80*/ 	.word	0x00015430
        /*0d84*/ 	.word	0x00000007
        /*0d88*/ 	.word	0x00022850
        /*0d8c*/ 	.short	0x010a
        /*0d8e*/ 	.byte	0x3f
	.zero		1


	//   ....[39]....
        /*0d90*/ 	.word	0x00015ba0
        /*0d94*/ 	.word	0x00000006
        /*0d98*/ 	.word	0x00000000
        /*0d9c*/ 	.short	0x0101
        /*0d9e*/ 	.byte	0x3f
	.zero		1


	//   ....[40]....
        /*0da0*/ 	.word	0x00018210
        /*0da4*/ 	.word	0x00000008
        /*0da8*/ 	.word	0x00000000
        /*0dac*/ 	.short	0x0101
        /*0dae*/ 	.byte	0x3f
	.zero		1


	//   ....[41]....
        /*0db0*/ 	.word	0x00018b30
        /*0db4*/ 	.word	0x00000007
        /*0db8*/ 	.word	0x00022830
        /*0dbc*/ 	.short	0x010a
        /*0dbe*/ 	.byte	0x3f
	.zero		1


	//   ....[42]....
        /*0dc0*/ 	.word	0x00018b80
        /*0dc4*/ 	.word	0x00000007
        /*0dc8*/ 	.word	0x00022830
        /*0dcc*/ 	.short	0x010a
        /*0dce*/ 	.byte	0x3f
	.zero		1


	//   ....[43]....
        /*0dd0*/ 	.word	0x00018f20
        /*0dd4*/ 	.word	0x00000007
        /*0dd8*/ 	.word	0x00022850
        /*0ddc*/ 	.short	0x010a
        /*0dde*/ 	.byte	0x3f
	.zero		1


	//   ....[44]....
        /*0de0*/ 	.word	0x00018f60
        /*0de4*/ 	.word	0x00000007
        /*0de8*/ 	.word	0x00022850
        /*0dec*/ 	.short	0x010a
        /*0dee*/ 	.byte	0x3f
	.zero		1


	//   ....[45]....
        /*0df0*/ 	.word	0x0001a980
        /*0df4*/ 	.word	0x00000000
        /*0df8*/ 	.word	0x00000000
        /*0dfc*/ 	.short	0x0101
        /*0dfe*/ 	.byte	0x3f
	.zero		1


	//   ....[46]....
        /*0e00*/ 	.word	0x0001acc0
        /*0e04*/ 	.word	0x00000006
        /*0e08*/ 	.word	0x00000000
        /*0e0c*/ 	.short	0x0101
        /*0e0e*/ 	.byte	0x3f
	.zero		1


	//   ....[47]....
        /*0e10*/ 	.word	0x0001b380
        /*0e14*/ 	.word	0x00000007
        /*0e18*/ 	.word	0x00022830
        /*0e1c*/ 	.short	0x010a
        /*0e1e*/ 	.byte	0x3f
	.zero		1


	//   ....[48]....
        /*0e20*/ 	.word	0x0001b3d0
        /*0e24*/ 	.word	0x00000007
        /*0e28*/ 	.word	0x00022830
        /*0e2c*/ 	.short	0x010a
        /*0e2e*/ 	.byte	0x3f
	.zero		1


	//   ....[49]....
        /*0e30*/ 	.word	0x0001b770
        /*0e34*/ 	.word	0x00000007
        /*0e38*/ 	.word	0x00022850
        /*0e3c*/ 	.short	0x010a
        /*0e3e*/ 	.byte	0x3f
	.zero		1


	//   ....[50]....
        /*0e40*/ 	.word	0x0001b7b0
        /*0e44*/ 	.word	0x00000007
        /*0e48*/ 	.word	0x00022850
        /*0e4c*/ 	.short	0x010a
        /*0e4e*/ 	.byte	0x3f
	.zero		1


	//   ....[51]....
        /*0e50*/ 	.word	0x0001bec0
        /*0e54*/ 	.word	0x0000004f
        /*0e58*/ 	.word	0x00000000
        /*0e5c*/ 	.short	0x0101
        /*0e5e*/ 	.byte	0x3f
	.zero		1


	//   ....[52]....
        /*0e60*/ 	.word	0x0001e550
        /*0e64*/ 	.word	0x00000006
        /*0e68*/ 	.word	0x00000000
        /*0e6c*/ 	.short	0x0101
        /*0e6e*/ 	.byte	0x3f
	.zero		1


	//   ....[53]....
        /*0e70*/ 	.word	0x0001eb70
        /*0e74*/ 	.word	0x0000000d
        /*0e78*/ 	.word	0x00022850
        /*0e7c*/ 	.short	0x010a
        /*0e7e*/ 	.byte	0x3f
	.zero		1


	//   ....[54]....
        /*0e80*/ 	.word	0x0001ebf0
        /*0e84*/ 	.word	0x0000000d
        /*0e88*/ 	.word	0x00022850
        /*0e8c*/ 	.short	0x010a
        /*0e8e*/ 	.byte	0x3f
	.zero		1


	//   ....[55]....
        /*0e90*/ 	.word	0x0001f1e0
        /*0e94*/ 	.word	0x00000000
        /*0e98*/ 	.word	0x00000000
        /*0e9c*/ 	.short	0x0101
        /*0e9e*/ 	.byte	0x3f
	.zero		1


	//   ....[56]....
        /*0ea0*/ 	.word	0x00020da0
        /*0ea4*/ 	.word	0x00000000
        /*0ea8*/ 	.word	0x00000000
        /*0eac*/ 	.short	0x0101
        /*0eae*/ 	.byte	0x3f
	.zero		1


	//   ....[57]....
        /*0eb0*/ 	.word	0x000236d0
        /*0eb4*/ 	.word	0x00000017
        /*0eb8*/ 	.word	0x00022820
        /*0ebc*/ 	.short	0x010a
        /*0ebe*/ 	.byte	0x3f
	.zero		1


	//   ....[58]....
        /*0ec0*/ 	.word	0x00023760
        /*0ec4*/ 	.word	0x0000000a
        /*0ec8*/ 	.word	0x000228a0
        /*0ecc*/ 	.short	0x010a
        /*0ece*/ 	.byte	0x3f
	.zero		1


	//   ....[59]....
        /*0ed0*/ 	.word	0x00023b90
        /*0ed4*/ 	.word	0x0000000a
        /*0ed8*/ 	.word	0x000228c0
        /*0edc*/ 	.short	0x010a
        /*0ede*/ 	.byte	0x3f
	.zero		1


	//   ....[60]....
        /*0ee0*/ 	.word	0x00023ed0
        /*0ee4*/ 	.word	0x00000009
        /*0ee8*/ 	.word	0x000228a0
        /*0eec*/ 	.short	0x010a
        /*0eee*/ 	.byte	0x3f
	.zero		1


	//   ....[61]....
        /*0ef0*/ 	.word	0x000242f0
        /*0ef4*/ 	.word	0x00000009
        /*0ef8*/ 	.word	0x000228c0
        /*0efc*/ 	.short	0x010a
        /*0efe*/ 	.byte	0x3f
	.zero		1


	//   ....[62]....
        /*0f00*/ 	.word	0x00025550
        /*0f04*/ 	.word	0x00000004
        /*0f08*/ 	.word	0x00022880
        /*0f0c*/ 	.short	0x010a
        /*0f0e*/ 	.byte	0x3f
	.zero		1


	//   ....[63]....
        /*0f10*/ 	.word	0x00025a00
        /*0f14*/ 	.word	0x00000004
        /*0f18*/ 	.word	0x00022870
        /*0f1c*/ 	.short	0x0107
        /*0f1e*/ 	.byte	0x3f
	.zero		1


	//   ....[64]....
        /*0f20*/ 	.word	0x00025ac0
        /*0f24*/ 	.word	0x00000004
        /*0f28*/ 	.word	0x00022870
        /*0f2c*/ 	.short	0x0101
        /*0f2e*/ 	.byte	0x3f
	.zero		1


	//   ....[65]....
        /*0f30*/ 	.word	0x00025b10
        /*0f34*/ 	.word	0x00000004
        /*0f38*/ 	.word	0x00022840
        /*0f3c*/ 	.short	0x010a
        /*0f3e*/ 	.byte	0x3f
	.zero		1


	//   ....[66]....
        /*0f40*/ 	.word	0x00025fe0
        /*0f44*/ 	.word	0x00000004
        /*0f48*/ 	.word	0x00022830
        /*0f4c*/ 	.short	0x0107
        /*0f4e*/ 	.byte	0x3f
	.zero		1


	//   ....[67]....
        /*0f50*/ 	.word	0x000260b0
        /*0f54*/ 	.word	0x00000004
        /*0f58*/ 	.word	0x00022830
        /*0f5c*/ 	.short	0x0101
        /*0f5e*/ 	.byte	0x3f
	.zero		1


	//   ....[68]....
        /*0f60*/ 	.word	0x000269e0
        /*0f64*/ 	.word	0x00000017
        /*0f68*/ 	.word	0x00022800
        /*0f6c*/ 	.short	0x0107
        /*0f6e*/ 	.byte	0x3f
	.zero		1


	//   ....[69]....
        /*0f70*/ 	.word	0x00026ae0
        /*0f74*/ 	.word	0x00000017
        /*0f78*/ 	.word	0x00022800
        /*0f7c*/ 	.short	0x0101
        /*0f7e*/ 	.byte	0x3f
	.zero		1


	//   ....[70]....
        /*0f80*/ 	.word	0x00026b00
        /*0f84*/ 	.word	0x00000017
        /*0f88*/ 	.word	0x00022820
        /*0f8c*/ 	.short	0x010a
        /*0f8e*/ 	.byte	0x3f
	.zero		1


	//   ....[71]....
        /*0f90*/ 	.word	0x00026e80
        /*0f94*/ 	.word	0x00000000
        /*0f98*/ 	.word	0x00022880
        /*0f9c*/ 	.short	0x010a
        /*0f9e*/ 	.byte	0x3f
	.zero		1


	//   ....[72]....
        /*0fa0*/ 	.word	0x00027240
        /*0fa4*/ 	.word	0x00000000
        /*0fa8*/ 	.word	0x00022870
        /*0fac*/ 	.short	0x0107
        /*0fae*/ 	.byte	0x3f
	.zero		1


	//   ....[73]....
        /*0fb0*/ 	.word	0x00027300
        /*0fb4*/ 	.word	0x00000000
        /*0fb8*/ 	.word	0x00022870
        /*0fbc*/ 	.short	0x0101
        /*0fbe*/ 	.byte	0x3f
	.zero		1


	//   ....[74]....
        /*0fc0*/ 	.word	0x00027330
        /*0fc4*/ 	.word	0x00000000
        /*0fc8*/ 	.word	0x00022840
        /*0fcc*/ 	.short	0x010a
        /*0fce*/ 	.byte	0x3f
	.zero		1


	//   ....[75]....
        /*0fd0*/ 	.word	0x00027700
        /*0fd4*/ 	.word	0x00000000
        /*0fd8*/ 	.word	0x00022830
        /*0fdc*/ 	.short	0x0107
        /*0fde*/ 	.byte	0x3f
	.zero		1


	//   ....[76]....
        /*0fe0*/ 	.word	0x000277c0
        /*0fe4*/ 	.word	0x00000000
        /*0fe8*/ 	.word	0x00022830
        /*0fec*/ 	.short	0x0101
        /*0fee*/ 	.byte	0x3f
	.zero		1


	//   ....[77]....
        /*0ff0*/ 	.word	0x00027850
        /*0ff4*/ 	.word	0x00000000
        /*0ff8*/ 	.word	0x00022870
        /*0ffc*/ 	.short	0x010a
        /*0ffe*/ 	.byte	0x3f
	.zero		1


	//   ....[78]....
        /*1000*/ 	.word	0x000278e0
        /*1004*/ 	.word	0x00000000
        /*1008*/ 	.word	0x00022860
        /*100c*/ 	.short	0x010a
        /*100e*/ 	.byte	0x3f
	.zero		1


	//   ....[79]....
        /*1010*/ 	.word	0x00027d40
        /*1014*/ 	.word	0x00000000
        /*1018*/ 	.word	0x00022850
        /*101c*/ 	.short	0x0101
        /*101e*/ 	.byte	0x3f
	.zero		1


	//   ....[80]....
        /*1020*/ 	.word	0x00027dd0
        /*1024*/ 	.word	0x00000000
        /*1028*/ 	.word	0x00000000
        /*102c*/ 	.short	0x0101
        /*102e*/ 	.byte	0x3f
	.zero		1


	//   ....[81]....
        /*1030*/ 	.word	0x00027f90
        /*1034*/ 	.word	0x00000011
        /*1038*/ 	.word	0x00022870
        /*103c*/ 	.short	0x010a
        /*103e*/ 	.byte	0x3f
	.zero		1


	//   ....[82]....
        /*1040*/ 	.word	0x00028010
        /*1044*/ 	.word	0x00000011
        /*1048*/ 	.word	0x00022860
        /*104c*/ 	.short	0x010a
        /*104e*/ 	.byte	0x3f
	.zero		1


	//   ....[83]....
        /*1050*/ 	.word	0x00028480
        /*1054*/ 	.word	0x00000011
        /*1058*/ 	.word	0x00022850
        /*105c*/ 	.short	0x0101
        /*105e*/ 	.byte	0x3f
	.zero		1


	//   ....[84]....
        /*1060*/ 	.word	0x00028540
        /*1064*/ 	.word	0x00000011
        /*1068*/ 	.word	0x00000000
        /*106c*/ 	.short	0x0101
        /*106e*/ 	.byte	0x3f
	.zero		1


	//   ....[85]....
        /*1070*/ 	.word	0x00029240
        /*1074*/ 	.word	0x00000007
        /*1078*/ 	.word	0x00022820
        /*107c*/ 	.short	0x010a
        /*107e*/ 	.byte	0x3f
	.zero		1


	//   ....[86]....
        /*1080*/ 	.word	0x000293b0
        /*1084*/ 	.word	0x00000005
        /*1088*/ 	.word	0x00022840
        /*108c*/ 	.short	0x010a
        /*108e*/ 	.byte	0x3f
	.zero		1


	//   ....[87]....
        /*1090*/ 	.word	0x00029450
        /*1094*/ 	.word	0x00000003
        /*1098*/ 	.word	0x00022840
        /*109c*/ 	.short	0x010a
        /*109e*/ 	.byte	0x3f
	.zero		1


	//   ....[88]....
        /*10a0*/ 	.word	0x00029490
        /*10a4*/ 	.word	0x00000005
        /*10a8*/ 	.word	0x00022860
        /*10ac*/ 	.short	0x010a
        /*10ae*/ 	.byte	0x3f
	.zero		1


	//   ....[89]....
        /*10b0*/ 	.word	0x000294d0
        /*10b4*/ 	.word	0x00000003
        /*10b8*/ 	.word	0x00022860
        /*10bc*/ 	.short	0x010a
        /*10be*/ 	.byte	0x3f
	.zero		1


	//   ....[90]....
        /*10c0*/ 	.word	0x00029510
        /*10c4*/ 	.word	0x00000005
        /*10c8*/ 	.word	0x00022880
        /*10cc*/ 	.short	0x010a
        /*10ce*/ 	.byte	0x3f
	.zero		1


	//   ....[91]....
        /*10d0*/ 	.word	0x00029550
        /*10d4*/ 	.word	0x00000003
        /*10d8*/ 	.word	0x00022880
        /*10dc*/ 	.short	0x010a
        /*10de*/ 	.byte	0x3f
	.zero		1


	//   ....[92]....
        /*10e0*/ 	.word	0x000295b0
        /*10e4*/ 	.word	0x00000054
        /*10e8*/ 	.word	0x00022890
        /*10ec*/ 	.short	0x010a
        /*10ee*/ 	.byte	0x3f
	.zero		1


	//   ....[93]....
        /*10f0*/ 	.word	0x00029720
        /*10f4*/ 	.word	0x00000054
        /*10f8*/ 	.word	0x00022890
        /*10fc*/ 	.short	0x010a
        /*10fe*/ 	.byte	0x3f
	.zero		1


	//   ....[94]....
        /*1100*/ 	.word	0x000298a0
        /*1104*/ 	.word	0x00000054
        /*1108*/ 	.word	0x00022890
        /*110c*/ 	.short	0x010a
        /*110e*/ 	.byte	0x3f
	.zero		1


	//   ....[95]....
        /*1110*/ 	.word	0x00029a00
        /*1114*/ 	.word	0x00000054
        /*1118*/ 	.word	0x000228b0
        /*111c*/ 	.short	0x010a
        /*111e*/ 	.byte	0x3f
	.zero		1


	//   ....[96]....
        /*1120*/ 	.word	0x00029cb0
        /*1124*/ 	.word	0x00000010
        /*1128*/ 	.word	0x00022800
        /*112c*/ 	.short	0x010a
        /*112e*/ 	.byte	0x3f
	.zero		1


	//   ....[97]....
        /*1130*/ 	.word	0x00029ec0
        /*1134*/ 	.word	0x00000010
        /*1138*/ 	.word	0x00022800
        /*113c*/ 	.short	0x010a
        /*113e*/ 	.byte	0x3f
	.zero		1


	//   ....[98]....
        /*1140*/ 	.word	0x00029f10
        /*1144*/ 	.word	0x00000008
        /*1148*/ 	.word	0x00022830
        /*114c*/ 	.short	0x010a
        /*114e*/ 	.byte	0x3f
	.zero		1


	//   ....[99]....
        /*1150*/ 	.word	0x00029f60
        /*1154*/ 	.word	0x00000007
        /*1158*/ 	.word	0x00022830
        /*115c*/ 	.short	0x010a
        /*115e*/ 	.byte	0x3f
	.zero		1


	//   ....[100]....
        /*1160*/ 	.word	0x00029fb0
        /*1164*/ 	.word	0x00000007
        /*1168*/ 	.word	0x00022850
        /*116c*/ 	.short	0x010a
        /*116e*/ 	.byte	0x3f
	.zero		1


	//   ....[101]....
        /*1170*/ 	.word	0x0002a000
        /*1174*/ 	.word	0x00000007
        /*1178*/ 	.word	0x00022830
        /*117c*/ 	.short	0x010a
        /*117e*/ 	.byte	0x3f
	.zero		1


	//   ....[102]....
        /*1180*/ 	.word	0x0002a050
        /*1184*/ 	.word	0x00000007
        /*1188*/ 	.word	0x00022850
        /*118c*/ 	.short	0x010a
        /*118e*/ 	.byte	0x3f
	.zero		1


	//   ....[103]....
        /*1190*/ 	.word	0x0002a0a0
        /*1194*/ 	.word	0x00000007
        /*1198*/ 	.word	0x00022830
        /*119c*/ 	.short	0x010a
        /*119e*/ 	.byte	0x3f
	.zero		1


	//   ....[104]....
        /*11a0*/ 	.word	0x0002a0f0
        /*11a4*/ 	.word	0x00000007
        /*11a8*/ 	.word	0x00022850
        /*11ac*/ 	.short	0x010a
        /*11ae*/ 	.byte	0x3f
	.zero		1


	//   ....[105]....
        /*11b0*/ 	.word	0x0002a140
        /*11b4*/ 	.word	0x0000000d
        /*11b8*/ 	.word	0x00022850
        /*11bc*/ 	.short	0x010a
        /*11be*/ 	.byte	0x3f
	.zero		1


	//   ....[106]....
        /*11c0*/ 	.word	0x0002b700
        /*11c4*/ 	.word	0x00000017
        /*11c8*/ 	.word	0x00022820
        /*11cc*/ 	.short	0x010a
        /*11ce*/ 	.byte	0x3f
	.zero		1


	//   ....[107]....
        /*11d0*/ 	.word	0x0002b750
        /*11d4*/ 	.word	0x0000000a
        /*11d8*/ 	.word	0x000228a0
        /*11dc*/ 	.short	0x010a
        /*11de*/ 	.byte	0x3f
	.zero		1


	//   ....[108]....
        /*11e0*/ 	.word	0x0002b7a0
        /*11e4*/ 	.word	0x0000000a
        /*11e8*/ 	.word	0x000228c0
        /*11ec*/ 	.short	0x010a
        /*11ee*/ 	.byte	0x3f
	.zero		1


	//   ....[109]....
        /*11f0*/ 	.word	0x0002b7f0
        /*11f4*/ 	.word	0x00000009
        /*11f8*/ 	.word	0x000228a0
        /*11fc*/ 	.short	0x010a
        /*11fe*/ 	.byte	0x3f
	.zero		1


	//   ....[110]....
        /*1200*/ 	.word	0x0002b840
        /*1204*/ 	.word	0x00000009
        /*1208*/ 	.word	0x000228c0
        /*120c*/ 	.short	0x010a
        /*120e*/ 	.byte	0x3f
	.zero		1


	//   ....[111]....
        /*1210*/ 	.word	0x0002b970
        /*1214*/ 	.word	0x00000004
        /*1218*/ 	.word	0x00022880
        /*121c*/ 	.short	0x010a
        /*121e*/ 	.byte	0x3f
	.zero		1


	//   ....[112]....
        /*1220*/ 	.word	0x0002bfb0
        /*1224*/ 	.word	0x00000004
        /*1228*/ 	.word	0x00022840
        /*122c*/ 	.short	0x010a
        /*122e*/ 	.byte	0x3f
	.zero		1


	//   ....[113]....
        /*1230*/ 	.word	0x0002cb80
        /*1234*/ 	.word	0x00000017
        /*1238*/ 	.word	0x00022820
        /*123c*/ 	.short	0x010a
        /*123e*/ 	.byte	0x3f
	.zero		1


	//   ....[114]....
        /*1240*/ 	.word	0x0002cbd0
        /*1244*/ 	.word	0x00000000
        /*1248*/ 	.word	0x00022880
        /*124c*/ 	.short	0x010a
        /*124e*/ 	.byte	0x3f
	.zero		1


	//   ....[115]....
        /*1250*/ 	.word	0x0002d0d0
        /*1254*/ 	.word	0x00000000
        /*1258*/ 	.word	0x00022840
        /*125c*/ 	.short	0x010a
        /*125e*/ 	.byte	0x3f
	.zero		1


	//   ....[116]....
        /*1260*/ 	.word	0x0002d5f0
        /*1264*/ 	.word	0x00000000
        /*1268*/ 	.word	0x00022870
        /*126c*/ 	.short	0x010a
        /*126e*/ 	.byte	0x3f
	.zero		1


	//   ....[117]....
        /*1270*/ 	.word	0x0002d640
        /*1274*/ 	.word	0x00000000
        /*1278*/ 	.word	0x00022860
        /*127c*/ 	.short	0x010a
        /*127e*/ 	.byte	0x3f
	.zero		1


	//   ....[118]....
        /*1280*/ 	.word	0x0002d690
        /*1284*/ 	.word	0x00000011
        /*1288*/ 	.word	0x00022870
        /*128c*/ 	.short	0x010a
        /*128e*/ 	.byte	0x3f
	.zero		1


	//   ....[119]....
        /*1290*/ 	.word	0x0002d6e0
        /*1294*/ 	.word	0x00000011
        /*1298*/ 	.word	0x00022860
        /*129c*/ 	.short	0x010a
        /*129e*/ 	.byte	0x3f
	.zero		1


	//   ....[120]....
        /*12a0*/ 	.word	0x0002e070
        /*12a4*/ 	.word	0x00000007
        /*12a8*/ 	.word	0x00022820
        /*12ac*/ 	.short	0x010a
        /*12ae*/ 	.byte	0x3f
	.zero		1


	//   ....[121]....
        /*12b0*/ 	.word	0x0002e210
        /*12b4*/ 	.word	0x00000005
        /*12b8*/ 	.word	0x00022840
        /*12bc*/ 	.short	0x010a
        /*12be*/ 	.byte	0x3f
	.zero		1


	//   ....[122]....
        /*12c0*/ 	.word	0x0002e260
        /*12c4*/ 	.word	0x00000003
        /*12c8*/ 	.word	0x00022840
        /*12cc*/ 	.short	0x010a
        /*12ce*/ 	.byte	0x3f
	.zero		1


	//   ....[123]....
        /*12d0*/ 	.word	0x0002e2b0
        /*12d4*/ 	.word	0x00000005
        /*12d8*/ 	.word	0x00022860
        /*12dc*/ 	.short	0x010a
        /*12de*/ 	.byte	0x3f
	.zero		1


	//   ....[124]....
        /*12e0*/ 	.word	0x0002e300
        /*12e4*/ 	.word	0x00000003
        /*12e8*/ 	.word	0x00022860
        /*12ec*/ 	.short	0x010a
        /*12ee*/ 	.byte	0x3f
	.zero		1


	//   ....[125]....
        /*12f0*/ 	.word	0x0002e350
        /*12f4*/ 	.word	0x00000005
        /*12f8*/ 	.word	0x00022880
        /*12fc*/ 	.short	0x010a
        /*12fe*/ 	.byte	0x3f
	.zero		1


	//----- nvinfo : EIATTR_NUM_MBARRIERS
	.align		4
.L_245:
        /*1300*/ 	.byte	0x03, 0x38
        /*1302*/ 	.short	0x0016


	//----- nvinfo : EIATTR_EXIT_INSTR_OFFSETS
	.align		4
        /*1304*/ 	.byte	0x04, 0x1c
        /*1306*/ 	.short	(.L_247 - .L_246)


	//   ....[0]....
.L_246:
        /*1308*/ 	.word	0x000295a0


	//----- nvinfo : EIATTR_MAX_THREADS
	.align		4
.L_247:
        /*130c*/ 	.byte	0x04, 0x05
        /*130e*/ 	.short	(.L_249 - .L_248)
.L_248:
        /*1310*/ 	.word	0x00000180
        /*1314*/ 	.word	0x00000001
        /*1318*/ 	.word	0x00000001


	//----- nvinfo : EIATTR_CRS_STACK_SIZE
	.align		4
.L_249:
        /*131c*/ 	.byte	0x04, 0x1e
        /*131e*/ 	.short	(.L_251 - .L_250)
.L_250:
        /*1320*/ 	.word	0x00000000


	//----- nvinfo : EIATTR_CBANK_PARAM_SIZE
	.align		4
.L_251:
        /*1324*/ 	.byte	0x03, 0x19
        /*1326*/ 	.short	0x0af0


	//----- nvinfo : EIATTR_PARAM_CBANK
	.align		4
        /*1328*/ 	.byte	0x04, 0x0a
        /*132a*/ 	.short	(.L_253 - .L_252)
	.align		4
.L_252:
        /*132c*/ 	.word	index@(.nv.constant0._ZN7cutlass13device_kernelIN5flash11enable_sm90INS1_16FlashAttnFwdSm90INS1_25CollectiveMainloopFwdSm90ILi2EN4cute5tupleIJNS5_1CILi1EEES8_S8_EEENS6_IJNS7_ILi128EEESA_NS7_ILi192EEEEEELi128ENS_12float_e4m3_tEfNS_4arch4Sm90ELb0ELb1ELb1ELb1ELb1ELb1ELb0ELb1ELb1ELb1ELb0ELb0EEENS1_21CollectiveEpilogueFwdINS6_IJSA_SA_SA_EEES9_NS_10bfloat16_tESF_Li256ELb1ELb1ELb0ELb1EEENS1_36VarlenDynamicPersistentTileSchedulerILi128ELi128ELi256ELi128ELb0ELb1ELb1ELb1ELb0ELb1EEEEEEEEEvNT_6ParamsE)
        /*1330*/ 	.short	0x0210
        /*1332*/ 	.short	0x0af0


	//----- nvinfo : EIATTR_SW_WAR
	.align		4
.L_253:
        /*1334*/ 	.byte	0x04, 0x36
        /*1336*/ 	.short	(.L_255 - .L_254)
.L_254:
        /*1338*/ 	.word	0x00000008
.L_255:


//--------------------- .nv.info._ZN7cutlass13device_kernelIN5flash11enable_sm90INS1_16FlashAttnFwdSm90INS1_25CollectiveMainloopFwdSm90ILi2EN4cute5tupleIJNS5_1CILi1EEES8_S8_EEENS6_IJNS7_ILi128EEENS7_ILi160EEENS7_ILi192EEEEEELi128ENS_12float_e4m3_tEfNS_4arch4Sm90ELb1ELb0ELb1ELb0ELb1ELb0ELb0ELb1ELb1ELb1ELb0ELb0EEENS1_21CollectiveEpilogueFwdINS6_IJSA_SA_SB_EEES9_NS_10bfloat16_tESG_Li256ELb0ELb1ELb0ELb1EEENS1_30DynamicPersistentTileSchedulerILi256ELi128ELb0ELb1ELb1EEEEEEEEEvNT_6ParamsE --------------------------
	.section	.nv.info._ZN7cutlass13device_kernelIN5flash11enable_sm90INS1_16FlashAttnFwdSm90INS1_25CollectiveMainloopFwdSm90ILi2EN4cute5tupleIJNS5_1CILi1EEES8_S8_EEENS6_IJNS7_ILi128EEENS7_ILi160EEENS7_ILi192EEEEEELi128ENS_12float_e4m3_tEfNS_4arch4Sm90ELb1ELb0ELb1ELb0ELb1ELb0ELb0ELb1ELb1ELb1ELb0ELb0EEENS1_21CollectiveEpilogueFwdINS6_IJSA_SA_SB_EEES9_NS_10bfloat16_tESG_Li256ELb0ELb1ELb0ELb1EEENS1_30DynamicPersistentTileSchedulerILi256ELi128ELb0ELb1ELb1EEEEEEEEEvNT_6ParamsE,"",@"SHT_CUDA_INFO"
	.sectionflags	@""
	.align	4


	//----- nvinfo : EIATTR_CUDA_API_VERSION
	.align		4
        /*0000*/ 	.byte	0x04, 0x37
        /*0002*/ 	.short	(.L_257 - .L_256)
.L_256:
        /*0004*/ 	.word	0x00000082


	//----- nvinfo : EIATTR_KPARAM_INFO
	.align		4
.L_257:
        /*0008*/ 	.byte	0x04, 0x17
        /*000a*/ 	.short	(.L_259 - .L_258)
.L_258:
        /*000c*/ 	.word	0x00000000
        /*0010*/ 	.short	0x0000
        /*0012*/ 	.short	0x0070
        /*0014*/ 	.byte	0x00, 0xf0, 0x01, 0x2a


	//----- nvinfo : EIATTR_SPARSE_MMA_MASK
	.align		4
.L_259:
        /*0018*/ 	.byte	0x03, 0x50
        /*001a*/ 	.short	0x0000


	//----- nvinfo : EIATTR_MAXREG_COUNT
	.align		4
        /*001c*/ 	.byte	0x03, 0x1b
        /*001e*/ 	.short	0x00a8


	//----- nvinfo : EIATTR_NUM_BARRIERS
	.align		4
        /*0020*/ 	.byte	0x02, 0x4c
        /*0022*/ 	.byte	0x10
	.zero		1


	//----- nvinfo : EIATTR_EXTERNS
	.align		4
        /*0024*/ 	.byte	0x04, 0x0f
        /*0026*/ 	.short	(.L_261 - .L_260)


	//   ....[0]....
	.align		4
.L_260:
        /*0028*/ 	.word	index@(__assertfail)


	//----- nvinfo : EIATTR_ANNOTATIONS
	.align		4
.L_261:
        /*002c*/ 	.byte	0x04, 0x55
        /*002e*/ 	.short	(.L_263 - .L_262)


	//   ....[0]....
.L_262:
        /* <DEDUP_REMOVED lines=18> */


	//----- nvinfo : EIATTR_MERCURY_ISA_VERSION
	.align		4
.L_263:
        /*0138*/ 	.byte	0x03, 0x5f
        /*013a*/ 	.short	0x0101


	//----- nvinfo : EIATTR_INT_WARP_WIDE_INSTR_OFFSETS
	.align		4
        /*013c*/ 	.byte	0x04, 0x31
        /*013e*/ 	.short	(.L_265 - .L_264)


	//   ....[0]....
.L_264:
        /*0140*/ 	.word	0x000000c0


	//   ....[1]....
        /*0144*/ 	.word	0x000000d0


	//   ....[2]....
        /*0148*/ 	.word	0x00000170


	//   ....[3]....
        /*014c*/ 	.word	0x00010aa0


	//   ....[4]....
        /*0150*/ 	.word	0x00010b30


	//   ....[5]....
        /*0154*/ 	.word	0x000145c0


	//   ....[6]....
        /*0158*/ 	.word	0x00014650


	//----- nvinfo : EIATTR_COOP_GROUP_MASK_REGIDS
	.align		4
.L_265:
        /*015c*/ 	.byte	0x04, 0x29
        /*015e*/ 	.short	(.L_267 - .L_266)


	//   ....[0]....
.L_266:
        /*0160*/ 	.word	0xffffffff


	//   ....[1]....
        /*0164*/ 	.word	0xffffffff


	//   ....[2]....
        /*0168*/ 	.word	0xffffffff


	//   ....[3]....
        /*016c*/ 	.word	0xffffffff


	//   ....[4]....
        /*0170*/ 	.word	0xffffffff


	//   ....[5]....
        /*0174*/ 	.word	0xffffffff


	//   ....[6]....
        /*0178*/ 	.word	0xffffffff


	//   ....[7]....
        /*017c*/ 	.word	0xffffffff


	//   ....[8]....
        /*0180*/ 	.word	0xffffffff


	//   ....[9]....
        /*0184*/ 	.word	0xffffffff


	//   ....[10]....
        /*0188*/ 	.word	0xffffffff


	//   ....[11]....
        /*018c*/ 	.word	0xffffffff


	//   ....[12]....
        /*0190*/ 	.word	0xffffffff


	//   ....[13]....
        /*0194*/ 	.word	0xffffffff


	//   ....[14]....
        /*0198*/ 	.word	0xffffffff


	//   ....[15]....
        /*019c*/ 	.word	0xffffffff


	//   ....[16]....
        /*01a0*/ 	.word	0xffffffff


	//   ....[17]....
        /*01a4*/ 	.word	0xffffffff


	//   ....[18]....
        /*01a8*/ 	.word	0xffffffff


	//   ....[19]....
        /*01ac*/ 	.word	0xffffffff


	//   ....[20]....
        /*01b0*/ 	.word	0xffffffff


	//   ....[21]....
        /*01b4*/ 	.word	0xffffffff


	//   ....[22]....
        /*01b8*/ 	.word	0xffffffff


	//   ....[23]....
        /*01bc*/ 	.word	0xffffffff


	//   ....[24]....
        /*01c0*/ 	.word	0xffffffff


	//   ....[25]....
        /*01c4*/ 	.word	0xffffffff


	//   ....[26]....
        /*01c8*/ 	.word	0xffffffff


	//   ....[27]....
        /*01cc*/ 	.word	0xffffffff


	//   ....[28]....
        /*01d0*/ 	.word	0xffffffff


	//   ....[29]....
        /*01d4*/ 	.word	0xffffffff


	//   ....[30]....
        /*01d8*/ 	.word	0xffffffff


	//   ....[31]....
        /*01dc*/ 	.word	0xffffffff


	//   ....[32]....
        /*01e0*/ 	.word	0xffffffff


	//   ....[33]....
        /*01e4*/ 	.word	0xffffffff


	//   ....[34]....
        /*01e8*/ 	.word	0xffffffff


	//   ....[35]....
        /*01ec*/ 	.word	0xffffffff


	//   ....[36]....
        /*01f0*/ 	.word	0xffffffff


	//   ....[37]....
        /*01f4*/ 	.word	0xffffffff


	//   ....[38]....
        /*01f8*/ 	.word	0xffffffff


	//   ....[39]....
        /*01fc*/ 	.word	0xffffffff


	//   ....[40]....
        /*0200*/ 	.word	0xffffffff


	//   ....[41]....
        /*0204*/ 	.word	0xffffffff


	//   ....[42]....
        /*0208*/ 	.word	0xffffffff


	//   ....[43]....
        /*020c*/ 	.word	0xffffffff


	//   ....[44]....
        /*0210*/ 	.word	0xffffffff


	//   ....[45]....
        /*0214*/ 	.word	0xffffffff


	//   ....[46]....
        /*0218*/ 	.word	0xffffffff


	//   ....[47]....
        /*021c*/ 	.word	0xffffffff


	//   ....[48]....
        /*0220*/ 	.word	0xffffffff


	//   ....[49]....
        /*0224*/ 	.word	0xffffffff


	//   ....[50]....
        /*0228*/ 	.word	0xffffffff


	//   ....[51]....
        /*022c*/ 	.word	0xffffffff


	//   ....[52]....
        /*0230*/ 	.word	0xffffffff


	//   ....[53]....
        /*0234*/ 	.word	0xffffffff


	//   ....[54]....
        /*0238*/ 	.word	0xffffffff


	//   ....[55]....
        /*023c*/ 	.word	0xffffffff


	//   ....[56]....
        /*0240*/ 	.word	0xffffffff


	//   ....[57]....
        /*0244*/ 	.word	0xffffffff


	//   ....[58]....
        /*0248*/ 	.word	0xffffffff


	//   ....[59]....
        /*024c*/ 	.word	0xffffffff


	//   ....[60]....
        /*0250*/ 	.word	0xffffffff


	//   ....[61]....
        /*0254*/ 	.word	0xffffffff


	//   ....[62]....
        /*0258*/ 	.word	0xffffffff


	//   ....[63]....
        /*025c*/ 	.word	0xffffffff


	//   ....[64]....
        /*0260*/ 	.word	0xffffffff


	//   ....[65]....
        /*0264*/ 	.word	0xffffffff


	//   ....[66]....
        /*0268*/ 	.word	0xffffffff


	//   ....[67]....
        /*026c*/ 	.word	0xffffffff


	//   ....[68]....
        /*0270*/ 	.word	0xffffffff


	//   ....[69]....
        /*0274*/ 	.word	0xffffffff


	//   ....[70]....
        /*0278*/ 	.word	0xffffffff


	//   ....[71]....
        /*027c*/ 	.word	0xffffffff


	//   ....[72]....
        /*0280*/ 	.word	0xffffffff


	//   ....[73]....
        /*0284*/ 	.word	0xffffffff


	//   ....[74]....
        /*0288*/ 	.word	0xffffffff


	//   ....[75]....
        /*028c*/ 	.word	0xffffffff


	//   ....[76]....
        /*0290*/ 	.word	0xffffffff


	//   ....[77]....
        /*0294*/ 	.word	0xffffffff


	//   ....[78]....
        /*0298*/ 	.word	0xffffffff


	//   ....[79]....
        /*029c*/ 	.word	0xffffffff


	//   ....[80]....
        /*02a0*/ 	.word	0xffffffff


	//   ....[81]....
        /*02a4*/ 	.word	0xffffffff


	//   ....[82]....
        /*02a8*/ 	.word	0xffffffff


	//   ....[83]....
        /*02ac*/ 	.word	0xffffffff


	//   ....[84]....
        /*02b0*/ 	.word	0xffffffff


	//   ....[85]....
        /*02b4*/ 	.word	0xffffffff


	//   ....[86]....
        /*02b8*/ 	.word	0xffffffff


	//   ....[87]....
        /*02bc*/ 	.word	0xffffffff


	//   ....[88]....
        /*02c0*/ 	.word	0xffffffff


	//   ....[89]....
        /*02c4*/ 	.word	0xffffffff


	//   ....[90]....
        /*02c8*/ 	.word	0xffffffff


	//   ....[91]....
        /*02cc*/ 	.word	0xffffffff


	//   ....[92]....
        /*02d0*/ 	.word	0xffffffff


	//   ....[93]....
        /*02d4*/ 	.word	0xffffffff


	//   ....[94]....
        /*02d8*/ 	.word	0xffffffff


	//   ....[95]....
        /*02dc*/ 	.word	0xffffffff


	//   ....[96]....
        /*02e0*/ 	.word	0xffffffff


	//   ....[97]....
        /*02e4*/ 	.word	0xffffffff


	//   ....[98]....
        /*02e8*/ 	.word	0xffffffff


	//   ....[99]....
        /*02ec*/ 	.word	0xffffffff


	//   ....[100]....
        /*02f0*/ 	.word	0xffffffff


	//   ....[101]....
        /*02f4*/ 	.word	0xffffffff


	//   ....[102]....
        /*02f8*/ 	.word	0xffffffff


	//   ....[103]....
        /*02fc*/ 	.word	0xffffffff


	//   ....[104]....
        /*0300*/ 	.word	0xffffffff


	//   ....[105]....
        /*0304*/ 	.word	0xffffffff


	//   ....[106]....
        /*0308*/ 	.word	0xffffffff


	//   ....[107]....
        /*030c*/ 	.word	0xffffffff


	//   ....[108]....
        /*0310*/ 	.word	0xffffffff


	//   ....[109]....
        /*0314*/ 	.word	0xffffffff


	//   ....[110]....
        /*0318*/ 	.word	0xffffffff


	//   ....[111]....
        /*031c*/ 	.word	0xffffffff


	//   ....[112]....
        /*0320*/ 	.word	0xffffffff


	//   ....[113]....
        /*0324*/ 	.word	0xffffffff


	//   ....[114]....
        /*0328*/ 	.word	0xffffffff


	//   ....[115]....
        /*032c*/ 	.word	0xffffffff


	//   ....[116]....
        /*0330*/ 	.word	0xffffffff


	//   ....[117]....
        /*0334*/ 	.word	0xffffffff


	//   ....[118]....
        /*0338*/ 	.word	0xffffffff


	//   ....[119]....
        /*033c*/ 	.word	0xffffffff


	//   ....[120]....
        /*0340*/ 	.word	0xffffffff


	//   ....[121]....
        /*0344*/ 	.word	0xffffffff


	//   ....[122]....
        /*0348*/ 	.word	0xffffffff


	//   ....[123]....
        /*034c*/ 	.word	0xffffffff


	//   ....[124]....
        /*0350*/ 	.word	0xffffffff


	//   ....[125]....
        /*0354*/ 	.word	0xffffffff


	//   ....[126]....
        /*0358*/ 	.word	0xffffffff


	//   ....[127]....
        /*035c*/ 	.word	0xffffffff


	//   ....[128]....
        /*0360*/ 	.word	0xffffffff


	//   ....[129]....
        /*0364*/ 	.word	0xffffffff


	//   ....[130]....
        /*0368*/ 	.word	0x0500000f


	//   ....[131]....
        /*036c*/ 	.word	0x0500000f


	//   ....[132]....
        /*0370*/ 	.word	0x0500000f


	//   ....[133]....
        /*0374*/ 	.word	0x0500000f


	//   ....[134]....
        /*0378*/ 	.word	0x0500000f


	//   ....[135]....
        /*037c*/ 	.word	0x0500000f


	//   ....[136]....
        /*0380*/ 	.word	0x0500000f


	//   ....[137]....
        /*0384*/ 	.word	0x0500000f


	//   ....[138]....
        /*0388*/ 	.word	0x0500000f


	//   ....[139]....
        /*038c*/ 	.word	0x0500000f


	//   ....[140]....
        /*0390*/ 	.word	0x0500000f


	//   ....[141]....
        /*0394*/ 	.word	0x0500000f


	//   ....[142]....
        /*0398*/ 	.word	0x0500000f


	//   ....[143]....
        /*039c*/ 	.word	0x0500000f


	//   ....[144]....
        /*03a0*/ 	.word	0x0500000f


	//   ....[145]....
        /*03a4*/ 	.word	0x0500000f


	//   ....[146]....
        /*03a8*/ 	.word	0x0500000f


	//   ....[147]....
        /*03ac*/ 	.word	0x0500000f


	//   ....[148]....
        /*03b0*/ 	.word	0x0500000f


	//   ....[149]....
        /*03b4*/ 	.word	0x0500000f


	//   ....[150]....
        /*03b8*/ 	.word	0x0500000f


	//   ....[151]....
        /*03bc*/ 	.word	0x0500000f


	//   ....[152]....
        /*03c0*/ 	.word	0x0500000f


	//   ....[153]....
        /*03c4*/ 	.word	0x0500000f


	//   ....[154]....
        /*03c8*/ 	.word	0x0500000f


	//   ....[155]....
        /*03cc*/ 	.word	0x0500000f


	//   ....[156]....
        /*03d0*/ 	.word	0x0500000f


	//   ....[157]....
        /*03d4*/ 	.word	0x0500000f


	//   ....[158]....
        /*03d8*/ 	.word	0x0500000f


	//   ....[159]....
        /*03dc*/ 	.word	0x0500000f


	//   ....[160]....
        /*03e0*/ 	.word	0x0500000f


	//   ....[161]....
        /*03e4*/ 	.word	0x0500000f


	//   ....[162]....
        /*03e8*/ 	.word	0x0500000f


	//   ....[163]....
        /*03ec*/ 	.word	0x0500000f


	//   ....[164]....
        /*03f0*/ 	.word	0x0500000f


	//   ....[165]....
        /*03f4*/ 	.word	0x0500000f


	//   ....[166]....
        /*03f8*/ 	.word	0x0500000f


	//   ....[167]....
        /*03fc*/ 	.word	0x0500000f


	//   ....[168]....
        /*0400*/ 	.word	0x0500000f


	//   ....[169]....
        /*0404*/ 	.word	0x0500000f


	//   ....[170]....
        /*0408*/ 	.word	0x0500000f


	//   ....[171]....
        /*040c*/ 	.word	0x0500000f


	//   ....[172]....
        /*0410*/ 	.word	0x0500000f


	//   ....[173]....
        /*0414*/ 	.word	0x0500000f


	//   ....[174]....
        /*0418*/ 	.word	0x0500000f


	//   ....[175]....
        /*041c*/ 	.word	0x0500000f


	//   ....[176]....
        /*0420*/ 	.word	0x0500000f


	//   ....[177]....
        /*0424*/ 	.word	0x0500000f


	//   ....[178]....
        /*0428*/ 	.word	0x0500000f


	//   ....[179]....
        /*042c*/ 	.word	0x0500000f


	//----- nvinfo : EIATTR_COOP_GROUP_INSTR_OFFSETS
	.align		4
.L_267:
        /*0430*/ 	.byte	0x04, 0x28
        /*0432*/ 	.short	(.L_269 - .L_268)


	//   ....[0]....
.L_268:
        /*0434*/ 	.word	0x00000080


	//   ....[1]....
        /*0438*/ 	.word	0x00000090


	//   ....[2]....
        /*043c*/ 	.word	0x000002d0


	//   ....[3]....
        /*0440*/ 	.word	0x00000430


	//   ....[4]....
        /*0444*/ 	.word	0x00000550


	//   ....[5]....
        /*0448*/ 	.word	0x000006b0


	//   ....[6]....
        /*044c*/ 	.word	0x000013e0


	//   ....[7]....
        /*0450*/ 	.word	0x000028d0


	//   ....[8]....
        /*0454*/ 	.word	0x00002d70


	//   ....[9]....
        /*0458*/ 	.word	0x000038a0


	//   ....[10]....
        /*045c*/ 	.word	0x00003910


	//   ....[11]....
        /*0460*/ 	.word	0x00004620


	//   ....[12]....
        /*0464*/ 	.word	0x00004670


	//   ....[13]....
        /*0468*/ 	.word	0x00006910


	//   ....[14]....
        /*046c*/ 	.word	0x000077b0


	//   ....[15]....
        /*0470*/ 	.word	0x00007810


	//   ....[16]....
        /*0474*/ 	.word	0x000078e0


	//   ....[17]....
        /*0478*/ 	.word	0x00008530


	//   ....[18]....
        /*047c*/ 	.word	0x000085b0


	//   ....[19]....
        /*0480*/ 	.word	0x0000b8f0


	//   ....[20]....
        /*0484*/ 	.word	0x0000b920


	//   ....[21]....
        /*0488*/ 	.word	0x0000b950


	//   ....[22]....
        /*048c*/ 	.word	0x0000b960


	//   ....[23]....
        /*0490*/ 	.word	0x0000d440


	//   ....[24]....
        /*0494*/ 	.word	0x0000d450


	//   ....[25]....
        /*0498*/ 	.word	0x0000d4d0


	//   ....[26]....
        /*049c*/ 	.word	0x0000d4e0


	//   ....[27]....
        /*04a0*/ 	.word	0x0000e810


	//   ....[28]....
        /*04a4*/ 	.word	0x0000e820


	//   ....[29]....
        /*04a8*/ 	.word	0x0000e830


	//   ....[30]....
        /*04ac*/ 	.word	0x0000e840


	//   ....[31]....
        /*04b0*/ 	.word	0x0000e850


	//   ....[32]....
        /*04b4*/ 	.word	0x0000e860


	//   ....[33]....
        /*04b8*/ 	.word	0x0000e870


	//   ....[34]....
        /*04bc*/ 	.word	0x0000e880


	//   ....[35]....
        /*04c0*/ 	.word	0x0000e890


	//   ....[36]....
        /*04c4*/ 	.word	0x0000e8a0


	//   ....[37]....
        /*04c8*/ 	.word	0x0000e8d0


	//   ....[38]....
        /*04cc*/ 	.word	0x0000e8e0


	//   ....[39]....
        /*04d0*/ 	.word	0x0000e8f0


	//   ....[40]....
        /*04d4*/ 	.word	0x0000e900


	//   ....[41]....
        /*04d8*/ 	.word	0x0000e920


	//   ....[42]....
        /*04dc*/ 	.word	0x0000e930


	//   ....[43]....
        /*04e0*/ 	.word	0x0000e960


	//   ....[44]....
        /*04e4*/ 	.word	0x0000e970


	//   ....[45]....
        /*04e8*/ 	.word	0x0000e990


	//   ....[46]....
        /*04ec*/ 	.word	0x0000e9a0


	//   ....[47]....
        /*04f0*/ 	.word	0x0000e9b0


	//   ....[48]....
        /*04f4*/ 	.word	0x0000e9c0


	//   ....[49]....
        /*04f8*/ 	.word	0x0000e9d0


	//   ....[50]....
        /*04fc*/ 	.word	0x0000e9e0


	//   ....[51]....
        /*0500*/ 	.word	0x0000ea00


	//   ....[52]....
        /*0504*/ 	.word	0x0000ea30


	//   ....[53]....
        /*0508*/ 	.word	0x0000ea70


	//   ....[54]....
        /*050c*/ 	.word	0x0000eab0


	//   ....[55]....
        /*0510*/ 	.word	0x0000eaf0


	//   ....[56]....
        /*0514*/ 	.word	0x0000eb30


	//   ....[57]....
        /*0518*/ 	.word	0x0000eb40


	//   ....[58]....
        /*051c*/ 	.word	0x0000eb50


	//   ....[59]....
        /*0520*/ 	.word	0x0000ec40


	//   ....[60]....
        /*0524*/ 	.word	0x0000ec70


	//   ....[61]....
        /*0528*/ 	.word	0x0000eca0


	//   ....[62]....
        /*052c*/ 	.word	0x0000ed00


	//   ....[63]....
        /*0530*/ 	.word	0x0000f180


	//   ....[64]....
        /*0534*/ 	.word	0x0000f1c0


	//   ....[65]....
        /*0538*/ 	.word	0x0000f280


	//   ....[66]....
        /*053c*/ 	.word	0x0000f2a0


	//   ....[67]....
        /*0540*/ 	.word	0x0000f360


	//   ....[68]....
        /*0544*/ 	.word	0x0000f380


	//   ....[69]....
        /*0548*/ 	.word	0x0000f450


	//   ....[70]....
        /*054c*/ 	.word	0x0000f470


	//   ....[71]....
        /*0550*/ 	.word	0x0000fb10


	//   ....[72]....
        /*0554*/ 	.word	0x0000fb30


	//   ....[73]....
        /*0558*/ 	.word	0x0000fbf0


	//   ....[74]....
        /*055c*/ 	.word	0x0000fc10


	//   ....[75]....
        /*0560*/ 	.word	0x0000fcd0


	//   ....[76]....
        /*0564*/ 	.word	0x0000fcf0


	//   ....[77]....
        /*0568*/ 	.word	0x0000fdc0


	//   ....[78]....
        /*056c*/ 	.word	0x0000fde0


	//   ....[79]....
        /*0570*/ 	.word	0x0000ff70


	//   ....[80]....
        /*0574*/ 	.word	0x00011980


	//   ....[81]....
        /*0578*/ 	.word	0x000119b0


	//   ....[82]....
        /*057c*/ 	.word	0x000119f0


	//   ....[83]....
        /*0580*/ 	.word	0x00011a80


	//   ....[84]....
        /*0584*/ 	.word	0x00011a90


	//   ....[85]....
        /*0588*/ 	.word	0x00011b00


	//   ....[86]....
        /*058c*/ 	.word	0x00011b10


	//   ....[87]....
        /*0590*/ 	.word	0x00011b20


	//   ....[88]....
        /*0594*/ 	.word	0x00011b90


	//   ....[89]....
        /*0598*/ 	.word	0x00011c10


	//   ....[90]....
        /*059c*/ 	.word	0x00012010


	//   ....[91]....
        /*05a0*/ 	.word	0x00012050


	//   ....[92]....
        /*05a4*/ 	.word	0x00012070


	//   ....[93]....
        /*05a8*/ 	.word	0x00012090


	//   ....[94]....
        /*05ac*/ 	.word	0x00012120


	//   ....[95]....
        /*05b0*/ 	.word	0x00012130


	//   ....[96]....
        /*05b4*/ 	.word	0x00012190


	//   ....[97]....
        /*05b8*/ 	.word	0x000121d0


	//   ....[98]....
        /*05bc*/ 	.word	0x000121e0


	//   ....[99]....
        /*05c0*/ 	.word	0x000122a0


	//   ....[100]....
        /*05c4*/ 	.word	0x000129b0


	//   ....[101]....
        /*05c8*/ 	.word	0x000129d0


	//   ....[102]....
        /*05cc*/ 	.word	0x000129f0


	//   ....[103]....
        /*05d0*/ 	.word	0x00012a50


	//   ....[104]....
        /*05d4*/ 	.word	0x00012ad0


	//   ....[105]....
        /*05d8*/ 	.word	0x00012b00


	//   ....[106]....
        /*05dc*/ 	.word	0x00012b50


	//   ....[107]....
        /*05e0*/ 	.word	0x00012ba0


	//   ....[108]....
        /*05e4*/ 	.word	0x00013550


	//   ....[109]....
        /*05e8*/ 	.word	0x00013570


	//   ....[110]....
        /*05ec*/ 	.word	0x00013590


	//   ....[111]....
        /*05f0*/ 	.word	0x000135e0


	//   ....[112]....
        /*05f4*/ 	.word	0x000135f0


	//   ....[113]....
        /*05f8*/ 	.word	0x00013640


	//   ....[114]....
        /*05fc*/ 	.word	0x00013650


	//   ....[115]....
        /*0600*/ 	.word	0x00013660


	//   ....[116]....
        /*0604*/ 	.word	0x000136b0


	//   ....[117]....
        /*0608*/ 	.word	0x00013700


	//   ....[118]....
        /*060c*/ 	.word	0x00013b00


	//   ....[119]....
        /*0610*/ 	.word	0x00013b20


	//   ....[120]....
        /*0614*/ 	.word	0x00013b30


	//   ....[121]....
        /*0618*/ 	.word	0x00013b40


	//   ....[122]....
        /*061c*/ 	.word	0x00013b50


	//   ....[123]....
        /*0620*/ 	.word	0x00013bb0


	//   ....[124]....
        /*0624*/ 	.word	0x00013bc0


	//   ....[125]....
        /*0628*/ 	.word	0x00013c20


	//   ....[126]....
        /*062c*/ 	.word	0x00013c50


	//   ....[127]....
        /*0630*/ 	.word	0x00013c90


	//   ....[128]....
        /*0634*/ 	.word	0x00014ef0


	//   ....[129]....
        /*0638*/ 	.word	0x00015090


	//   ....[130]....
        /*063c*/ 	.word	0x000156a0


	//   ....[131]....
        /*0640*/ 	.word	0x00015780


	//   ....[132]....
        /*0644*/ 	.word	0x00015870


	//   ....[133]....
        /*0648*/ 	.word	0x000158d0


	//   ....[134]....
        /*064c*/ 	.word	0x000159b0


	//   ....[135]....
        /*0650*/ 	.word	0x00015a10


	//   ....[136]....
        /*0654*/ 	.word	0x00015af0


	//   ....[137]....
        /*0658*/ 	.word	0x00015b50


	//   ....[138]....
        /*065c*/ 	.word	0x00015c20


	//   ....[139]....
        /*0660*/ 	.word	0x00015cc0


	//   ....[140]....
        /*0664*/ 	.word	0x00015da0


	//   ....[141]....
        /*0668*/ 	.word	0x00015ef0


	//   ....[142]....
        /*066c*/ 	.word	0x00015fb0


	//   ....[143]....
        /*0670*/ 	.word	0x000160a0


	//   ....[144]....
        /*0674*/ 	.word	0x00016150


	//   ....[145]....
        /*0678*/ 	.word	0x00016230


	//   ....[146]....
        /*067c*/ 	.word	0x000162e0


	//   ....[147]....
        /*0680*/ 	.word	0x00016340


	//   ....[148]....
        /*0684*/ 	.word	0x00016430


	//   ....[149]....
        /*0688*/ 	.word	0x000164a0


	//   ....[150]....
        /*068c*/ 	.word	0x00016570


	//   ....[151]....
        /*0690*/ 	.word	0x00016600


	//   ....[152]....
        /*0694*/ 	.word	0x00016680


	//   ....[153]....
        /*0698*/ 	.word	0x00016700


	//   ....[154]....
        /*069c*/ 	.word	0x000167c0


	//   ....[155]....
        /*06a0*/ 	.word	0x00016830


	//   ....[156]....
        /*06a4*/ 	.word	0x00016920


	//   ....[157]....
        /*06a8*/ 	.word	0x00016990


	//   ....[158]....
        /*06ac*/ 	.word	0x00016a60


	//   ....[159]....
        /*06b0*/ 	.word	0x00016b90


	//   ....[160]....
        /*06b4*/ 	.word	0x00016c40


	//   ....[161]....
        /*06b8*/ 	.word	0x00016ca0


	//   ....[162]....
        /*06bc*/ 	.word	0x00016d60


	//   ....[163]....
        /*06c0*/ 	.word	0x00016dc0


	//   ....[164]....
        /*06c4*/ 	.word	0x00016e80


	//   ....[165]....
        /*06c8*/ 	.word	0x00016ee0


	//   ....[166]....
        /*06cc*/ 	.word	0x00016fa0


	//   ....[167]....
        /*06d0*/ 	.word	0x00017000


	//   ....[168]....
        /*06d4*/ 	.word	0x000170c0


	//   ....[169]....
        /*06d8*/ 	.word	0x000171b0


	//   ....[170]....
        /*06dc*/ 	.word	0x00017250


	//   ....[171]....
        /*06e0*/ 	.word	0x000172b0


	//   ....[172]....
        /*06e4*/ 	.word	0x00017380


	//   ....[173]....
        /*06e8*/ 	.word	0x000173e0


	//   ....[174]....
        /*06ec*/ 	.word	0x000174b0


	//   ....[175]....
        /*06f0*/ 	.word	0x00017510


	//   ....[176]....
        /*06f4*/ 	.word	0x000175e0


	//   ....[177]....
        /*06f8*/ 	.word	0x00017640


	//   ....[178]....
        /*06fc*/ 	.word	0x00017710


	//   ....[179]....
        /*0700*/ 	.word	0x00017960


	//----- nvinfo : EIATTR_REG_RECONFIG
	.align		4
.L_269:
        /*0704*/ 	.byte	0x01, 0x54
	.zero		2


	//----- nvinfo : EIATTR_SYSCALL_OFFSETS
	.align		4
        /*0708*/ 	.byte	0x04, 0x46
        /*070a*/ 	.short	(.L_271 - .L_270)


	//   ....[0]....
.L_270:
        /*070c*/ 	.word	0x000015c0


	//   ....[1]....
        /*0710*/ 	.word	0x00010ca0


	//   ....[2]....
        /*0714*/ 	.word	0x00010e10


	//   ....[3]....
        /*0718*/ 	.word	0x00010f60


	//   ....[4]....
        /*071c*/ 	.word	0x000110a0


	//   ....[5]....
        /*0720*/ 	.word	0x00012610


	//----- nvinfo : EIATTR_MBARRIER_INSTR_OFFSETS
	.align		4
.L_271:
        /*0724*/ 	.byte	0x04, 0x39
        /*0726*/ 	.short	(.L_273 - .L_272)


	//   ....[0]....
.L_272:
        /*0728*/ 	.word	0x00000180
        /*072c*/ 	.word	0x000000ff
        /*0730*/ 	.word	0x00029800
        /*0734*/ 	.short	0x0100
        /*0736*/ 	.byte	0x08
	.zero		1


	//   ....[1]....
        /*0738*/ 	.word	0x00000190
        /*073c*/ 	.word	0x000000ff
        /*0740*/ 	.word	0x00029820
        /*0744*/ 	.short	0x0100
        /*0746*/ 	.byte	0x08
	.zero		1


	//   ....[2]....
        /*0748*/ 	.word	0x00000280
        /*074c*/ 	.word	0x000000ff
        /*0750*/ 	.word	0x00029830
        /*0754*/ 	.short	0x0100
        /*0756*/ 	.byte	0x08
	.zero		1


	//   ....[3]....
        /*0758*/ 	.word	0x00000290
        /*075c*/ 	.word	0x000000ff
        /*0760*/ 	.word	0x00029840
        /*0764*/ 	.short	0x0100
        /*0766*/ 	.byte	0x08
	.zero		1


	//   ....[4]....
        /*0768*/ 	.word	0x000002a0
        /*076c*/ 	.word	0x000000ff
        /*0770*/ 	.word	0x00029838
        /*0774*/ 	.short	0x0100
        /*0776*/ 	.byte	0x08
	.zero		1


	//   ....[5]....
        /*0778*/ 	.word	0x000002b0
        /*077c*/ 	.word	0x000000ff
        /*0780*/ 	.word	0x00029848
        /*0784*/ 	.short	0x0100
        /*0786*/ 	.byte	0x08
	.zero		1


	//   ....[6]....
        /*0788*/ 	.word	0x000003e0
        /*078c*/ 	.word	0x000000ff
        /*0790*/ 	.word	0x00029850
        /*0794*/ 	.short	0x0100
        /*0796*/ 	.byte	0x08
	.zero		1


	//   ....[7]....
        /*0798*/ 	.word	0x000003f0
        /*079c*/ 	.word	0x000000ff
        /*07a0*/ 	.word	0x00029860
        /*07a4*/ 	.short	0x0100
        /*07a6*/ 	.byte	0x08
	.zero		1


	//   ....[8]....
        /*07a8*/ 	.word	0x00000400
        /*07ac*/ 	.word	0x000000ff
        /*07b0*/ 	.word	0x00029858
        /*07b4*/ 	.short	0x0100
        /*07b6*/ 	.byte	0x08
	.zero		1


	//   ....[9]....
        /*07b8*/ 	.word	0x00000410
        /*07bc*/ 	.word	0x000000ff
        /*07c0*/ 	.word	0x00029868
        /*07c4*/ 	.short	0x0100
        /*07c6*/ 	.byte	0x08
	.zero		1


	//   ....[10]....
        /*07c8*/ 	.word	0x00000500
        /*07cc*/ 	.word	0x000000ff
        /*07d0*/ 	.word	0x00029870
        /*07d4*/ 	.short	0x0100
        /*07d6*/ 	.byte	0x06
	.zero		1


	//   ....[11]....
        /*07d8*/ 	.word	0x00000510
        /*07dc*/ 	.word	0x000000ff
        /*07e0*/ 	.word	0x00029880
        /*07e4*/ 	.short	0x0100
        /*07e6*/ 	.byte	0x06
	.zero		1


	//   ....[12]....
        /*07e8*/ 	.word	0x00000520
        /*07ec*/ 	.word	0x000000ff
        /*07f0*/ 	.word	0x00029878
        /*07f4*/ 	.short	0x0100
        /*07f6*/ 	.byte	0x06
	.zero		1


	//   ....[13]....
        /*07f8*/ 	.word	0x00000530
        /*07fc*/ 	.word	0x000000ff
        /*0800*/ 	.word	0x00029888
        /*0804*/ 	.short	0x0100
        /*0806*/ 	.byte	0x06
	.zero		1


	//   ....[14]....
        /*0808*/ 	.word	0x00000660
        /*080c*/ 	.word	0x000000ff
        /*0810*/ 	.word	0x00029890
        /*0814*/ 	.short	0x0100
        /*0816*/ 	.byte	0x08
	.zero		1


	//   ....[15]....
        /*0818*/ 	.word	0x00000670
        /*081c*/ 	.word	0x000000ff
        /*0820*/ 	.word	0x000298a0
        /*0824*/ 	.short	0x0100
        /*0826*/ 	.byte	0x08
	.zero		1


	//   ....[16]....
        /*0828*/ 	.word	0x00000680
        /*082c*/ 	.word	0x000000ff
        /*0830*/ 	.word	0x00029898
        /*0834*/ 	.short	0x0100
        /*0836*/ 	.byte	0x08
	.zero		1


	//   ....[17]....
        /*0838*/ 	.word	0x00000690
        /*083c*/ 	.word	0x000000ff
        /*0840*/ 	.word	0x000298a8
        /*0844*/ 	.short	0x0100
        /*0846*/ 	.byte	0x08
	.zero		1


	//   ....[18]....
        /*0848*/ 	.word	0x000007e0
        /*084c*/ 	.word	0x000000ff
        /*0850*/ 	.word	0x000298b0
        /*0854*/ 	.short	0x0100
        /*0856*/ 	.byte	0x08
	.zero		1


	//   ....[19]....
        /*0858*/ 	.word	0x000007f0
        /*085c*/ 	.word	0x000000ff
        /*0860*/ 	.word	0x000298c0
        /*0864*/ 	.short	0x0100
        /*0866*/ 	.byte	0x08
	.zero		1


	//   ....[20]....
        /*0868*/ 	.word	0x00000800
        /*086c*/ 	.word	0x000000ff
        /*0870*/ 	.word	0x000298b8
        /*0874*/ 	.short	0x0100
        /*0876*/ 	.byte	0x08
	.zero		1


	//   ....[21]....
        /*0878*/ 	.word	0x00000810
        /*087c*/ 	.word	0x000000ff
        /*0880*/ 	.word	0x000298c8
        /*0884*/ 	.short	0x0100
        /*0886*/ 	.byte	0x08
	.zero		1


	//   ....[22]....
        /*0888*/ 	.word	0x00001910
        /*088c*/ 	.word	0x000000ff
        /*0890*/ 	.word	0x00029800
        /*0894*/ 	.short	0x010a
        /*0896*/ 	.byte	0x29
	.zero		1


	//   ....[23]....
        /*0898*/ 	.word	0x000019b0
        /*089c*/ 	.word	0x00000002
        /*08a0*/ 	.word	0x00029830
        /*08a4*/ 	.short	0x010a
        /*08a6*/ 	.byte	0x3f
	.zero		1


	//   ....[24]....
        /*08a8*/ 	.word	0x000019f0
        /*08ac*/ 	.word	0x00000002
        /*08b0*/ 	.word	0x00029830
        /*08b4*/ 	.short	0x010a
        /*08b6*/ 	.byte	0x3f
	.zero		1


	//   ....[25]....
        /*08b8*/ 	.word	0x00003550
        /*08bc*/ 	.word	0x000000ff
        /*08c0*/ 	.word	0x00000000
        /*08c4*/ 	.short	0x0101
        /*08c6*/ 	.byte	0x06
	.zero		1


	//   ....[26]....
        /*08c8*/ 	.word	0x00005820
        /*08cc*/ 	.word	0x000000ff
        /*08d0*/ 	.word	0x00029830
        /*08d4*/ 	.short	0x010a
        /*08d6*/ 	.byte	0x06
	.zero		1


	//   ....[27]....
        /*08d8*/ 	.word	0x00005860
        /*08dc*/ 	.word	0x000000ff
        /*08e0*/ 	.word	0x00029830
        /*08e4*/ 	.short	0x010a
        /*08e6*/ 	.byte	0x06
	.zero		1


	//   ....[28]....
        /*08e8*/ 	.word	0x000064a0
        /*08ec*/ 	.word	0x000000ff
        /*08f0*/ 	.word	0x00029850
        /*08f4*/ 	.short	0x010a
        /*08f6*/ 	.byte	0x06
	.zero		1


	//   ....[29]....
        /*08f8*/ 	.word	0x000064e0
        /*08fc*/ 	.word	0x000000ff
        /*0900*/ 	.word	0x00029850
        /*0904*/ 	.short	0x010a
        /*0906*/ 	.byte	0x06
	.zero		1


	//   ....[30]....
        /*0908*/ 	.word	0x00007140
        /*090c*/ 	.word	0x000000ff
        /*0910*/ 	.word	0x00000000
        /*0914*/ 	.short	0x0101
        /*0916*/ 	.byte	0x06
	.zero		1


	//   ....[31]....
        /*0918*/ 	.word	0x00009370
        /*091c*/ 	.word	0x000000ff
        /*0920*/ 	.word	0x00000000
        /*0924*/ 	.short	0x0101
        /*0926*/ 	.byte	0x06
	.zero		1


	//   ....[32]....
        /*0928*/ 	.word	0x00009aa0
        /*092c*/ 	.word	0x000000ff
        /*0930*/ 	.word	0x00029830
        /*0934*/ 	.short	0x010a
        /*0936*/ 	.byte	0x06
	.zero		1


	//   ....[33]....
        /*0938*/ 	.word	0x00009ae0
        /*093c*/ 	.word	0x000000ff
        /*0940*/ 	.word	0x00029830
        /*0944*/ 	.short	0x010a
        /*0946*/ 	.byte	0x06
	.zero		1


	//   ....[34]....
        /*0948*/ 	.word	0x0000a720
        /*094c*/ 	.word	0x000000ff
        /*0950*/ 	.word	0x00029850
        /*0954*/ 	.short	0x010a
        /*0956*/ 	.byte	0x06
	.zero		1


	//   ....[35]....
        /*0958*/ 	.word	0x0000a760
        /*095c*/ 	.word	0x000000ff
        /*0960*/ 	.word	0x00029850
        /*0964*/ 	.short	0x010a
        /*0966*/ 	.byte	0x06
	.zero		1


	//   ....[36]....
        /*0968*/ 	.word	0x0000b0c0
        /*096c*/ 	.word	0x000000ff
        /*0970*/ 	.word	0x00000000
        /*0974*/ 	.short	0x0101
        /*0976*/ 	.byte	0x06
	.zero		1


	//   ....[37]....
        /*0978*/ 	.word	0x0000ca50
        /*097c*/ 	.word	0x000000ff
        /*0980*/ 	.word	0x00000000
        /*0984*/ 	.short	0x0101
        /*0986*/ 	.byte	0x06
	.zero		1


	//   ....[38]....
        /*0988*/ 	.word	0x0000d0f0
        /*098c*/ 	.word	0x000000ff
        /*0990*/ 	.word	0x00029850
        /*0994*/ 	.short	0x010a
        /*0996*/ 	.byte	0x09
	.zero		1


	//   ....[39]....
        /*0998*/ 	.word	0x0000d130
        /*099c*/ 	.word	0x000000ff
        /*09a0*/ 	.word	0x00029850
        /*09a4*/ 	.short	0x010a
        /*09a6*/ 	.byte	0x09
	.zero		1


	//   ....[40]....
        /*09a8*/ 	.word	0x0000d7b0
        /*09ac*/ 	.word	0x000000ff
        /*09b0*/ 	.word	0x00000000
        /*09b4*/ 	.short	0x0101
        /*09b6*/ 	.byte	0x04
	.zero		1


	//   ....[41]....
        /*09b8*/ 	.word	0x0000f1b0
        /*09bc*/ 	.word	0x00000003
        /*09c0*/ 	.word	0x00000000
        /*09c4*/ 	.short	0x0101
        /*09c6*/ 	.byte	0x3f
	.zero		1


	//   ....[42]....
        /*09c8*/ 	.word	0x00011690
        /*09cc*/ 	.word	0x00000000
        /*09d0*/ 	.word	0x00029880
        /*09d4*/ 	.short	0x010a
        /*09d6*/ 	.byte	0x3f
	.zero		1


	//   ....[43]....
        /*09d8*/ 	.word	0x00011ce0
        /*09dc*/ 	.word	0x00000000
        /*09e0*/ 	.word	0x00029870
        /*09e4*/ 	.short	0x0107
        /*09e6*/ 	.byte	0x3f
	.zero		1


	//   ....[44]....
        /*09e8*/ 	.word	0x00011da0
        /*09ec*/ 	.word	0x00000000
        /*09f0*/ 	.word	0x00029870
        /*09f4*/ 	.short	0x0101
        /*09f6*/ 	.byte	0x3f
	.zero		1


	//   ....[45]....
        /*09f8*/ 	.word	0x00011dd0
        /*09fc*/ 	.word	0x00000000
        /*0a00*/ 	.word	0x00029840
        /*0a04*/ 	.short	0x010a
        /*0a06*/ 	.byte	0x3f
	.zero		1


	//   ....[46]....
        /*0a08*/ 	.word	0x000123e0
        /*0a0c*/ 	.word	0x00000000
        /*0a10*/ 	.word	0x00029830
        /*0a14*/ 	.short	0x0107
        /*0a16*/ 	.byte	0x3f
	.zero		1


	//   ....[47]....
        /*0a18*/ 	.word	0x000124b0
        /*0a1c*/ 	.word	0x00000000
        /*0a20*/ 	.word	0x00029830
        /*0a24*/ 	.short	0x0101
        /*0a26*/ 	.byte	0x3f
	.zero		1


	//   ....[48]....
        /*0a28*/ 	.word	0x00012c90
        /*0a2c*/ 	.word	0x00000011
        /*0a30*/ 	.word	0x00029800
        /*0a34*/ 	.short	0x0107
        /*0a36*/ 	.byte	0x3f
	.zero		1


	//   ....[49]....
        /*0a38*/ 	.word	0x00012d80
        /*0a3c*/ 	.word	0x00000011
        /*0a40*/ 	.word	0x00029800
        /*0a44*/ 	.short	0x0101
        /*0a46*/ 	.byte	0x3f
	.zero		1


	//   ....[50]....
        /*0a48*/ 	.word	0x00012da0
        /*0a4c*/ 	.word	0x00000011
        /*0a50*/ 	.word	0x00029820
        /*0a54*/ 	.short	0x010a
        /*0a56*/ 	.byte	0x3f
	.zero		1


	//   ....[51]....
        /*0a58*/ 	.word	0x000132b0
        /*0a5c*/ 	.word	0x00000000
        /*0a60*/ 	.word	0x00029880
        /*0a64*/ 	.short	0x010a
        /*0a66*/ 	.byte	0x3f
	.zero		1


	//   ....[52]....
        /*0a68*/ 	.word	0x00013790
        /*0a6c*/ 	.word	0x00000000
        /*0a70*/ 	.word	0x00029870
        /*0a74*/ 	.short	0x0107
        /*0a76*/ 	.byte	0x3f
	.zero		1


	//   ....[53]....
        /*0a78*/ 	.word	0x00013850
        /*0a7c*/ 	.word	0x00000000
        /*0a80*/ 	.word	0x00029870
        /*0a84*/ 	.short	0x0101
        /*0a86*/ 	.byte	0x3f
	.zero		1


	//   ....[54]....
        /*0a88*/ 	.word	0x00013880
        /*0a8c*/ 	.word	0x00000000
        /*0a90*/ 	.word	0x00029840
        /*0a94*/ 	.short	0x010a
        /*0a96*/ 	.byte	0x3f
	.zero		1


	//   ....[55]....
        /*0a98*/ 	.word	0x00013d80
        /*0a9c*/ 	.word	0x00000000
        /*0aa0*/ 	.word	0x00029830
        /*0aa4*/ 	.short	0x0107
        /*0aa6*/ 	.byte	0x3f
	.zero		1


	//   ....[56]....
        /*0aa8*/ 	.word	0x00013e40
        /*0aac*/ 	.word	0x00000000
        /*0ab0*/ 	.word	0x00029830
        /*0ab4*/ 	.short	0x0101
        /*0ab6*/ 	.byte	0x3f
	.zero		1


	//   ....[57]....
        /*0ab8*/ 	.word	0x00013ed0
        /*0abc*/ 	.word	0x00000000
        /*0ac0*/ 	.word	0x00029870
        /*0ac4*/ 	.short	0x010a
        /*0ac6*/ 	.byte	0x3f
	.zero		1


	//   ....[58]....
        /*0ac8*/ 	.word	0x00013f60
        /*0acc*/ 	.word	0x00000000
        /*0ad0*/ 	.word	0x00029860
        /*0ad4*/ 	.short	0x010a
        /*0ad6*/ 	.byte	0x3f
	.zero		1


	//   ....[59]....
        /*0ad8*/ 	.word	0x000144a0
        /*0adc*/ 	.word	0x00000000
        /*0ae0*/ 	.word	0x00029850
        /*0ae4*/ 	.short	0x0101
        /*0ae6*/ 	.byte	0x3f
	.zero		1


	//   ....[60]....
        /*0ae8*/ 	.word	0x00014530
        /*0aec*/ 	.word	0x00000000
        /*0af0*/ 	.word	0x00000000
        /*0af4*/ 	.short	0x0101
        /*0af6*/ 	.byte	0x3f
	.zero		1


	//   ....[61]....
        /*0af8*/ 	.word	0x00014700
        /*0afc*/ 	.word	0x00000012
        /*0b00*/ 	.word	0x00029870
        /*0b04*/ 	.short	0x010a
        /*0b06*/ 	.byte	0x3f
	.zero		1


	//   ....[62]....
        /*0b08*/ 	.word	0x00014780
        /*0b0c*/ 	.word	0x00000012
        /*0b10*/ 	.word	0x00029860
        /*0b14*/ 	.short	0x010a
        /*0b16*/ 	.byte	0x3f
	.zero		1


	//   ....[63]....
        /*0b18*/ 	.word	0x00014cd0
        /*0b1c*/ 	.word	0x00000012
        /*0b20*/ 	.word	0x00029850
        /*0b24*/ 	.short	0x0101
        /*0b26*/ 	.byte	0x3f
	.zero		1


	//   ....[64]....
        /*0b28*/ 	.word	0x00014d90
        /*0b2c*/ 	.word	0x00000012
        /*0b30*/ 	.word	0x00000000
        /*0b34*/ 	.short	0x0101
        /*0b36*/ 	.byte	0x3f
	.zero		1


	//   ....[65]....
        /*0b38*/ 	.word	0x00015010
        /*0b3c*/ 	.word	0x00000004
        /*0b40*/ 	.word	0x00029820
        /*0b44*/ 	.short	0x010a
        /*0b46*/ 	.byte	0x3f
	.zero		1


	//   ....[66]....
        /*0b48*/ 	.word	0x00015190
        /*0b4c*/ 	.word	0x00000005
        /*0b50*/ 	.word	0x00029840
        /*0b54*/ 	.short	0x010a
        /*0b56*/ 	.byte	0x3f
	.zero		1


	//   ....[67]....
        /*0b58*/ 	.word	0x00015230
        /*0b5c*/ 	.word	0x00000013
        /*0b60*/ 	.word	0x00029840
        /*0b64*/ 	.short	0x010a
        /*0b66*/ 	.byte	0x3f
	.zero		1


	//   ....[68]....
        /*0b68*/ 	.word	0x00015270
        /*0b6c*/ 	.word	0x00000005
        /*0b70*/ 	.word	0x00029860
        /*0b74*/ 	.short	0x010a
        /*0b76*/ 	.byte	0x3f
	.zero		1


	//   ....[69]....
        /*0b78*/ 	.word	0x000152b0
        /*0b7c*/ 	.word	0x00000013
        /*0b80*/ 	.word	0x00029860
        /*0b84*/ 	.short	0x010a
        /*0b86*/ 	.byte	0x3f
	.zero		1


	//   ....[70]....
        /*0b88*/ 	.word	0x000152f0
        /*0b8c*/ 	.word	0x00000005
        /*0b90*/ 	.word	0x00029880
        /*0b94*/ 	.short	0x010a
        /*0b96*/ 	.byte	0x3f
	.zero		1


	//   ....[71]....
        /*0b98*/ 	.word	0x00015330
        /*0b9c*/ 	.word	0x00000013
        /*0ba0*/ 	.word	0x00029880
        /*0ba4*/ 	.short	0x010a
        /*0ba6*/ 	.byte	0x3f
	.zero		1


	//   ....[72]....
        /*0ba8*/ 	.word	0x000153a0
        /*0bac*/ 	.word	0x00000003
        /*0bb0*/ 	.word	0x00029800
        /*0bb4*/ 	.short	0x010a
        /*0bb6*/ 	.byte	0x3f
	.zero		1


	//   ....[73]....
        /*0bb8*/ 	.word	0x000153f0
        /*0bbc*/ 	.word	0x00000002
        /*0bc0*/ 	.word	0x00029830
        /*0bc4*/ 	.short	0x010a
        /*0bc6*/ 	.byte	0x3f
	.zero		1


	//   ....[74]....
        /*0bc8*/ 	.word	0x00015450
        /*0bcc*/ 	.word	0x00000007
        /*0bd0*/ 	.word	0x00029830
        /*0bd4*/ 	.short	0x010a
        /*0bd6*/ 	.byte	0x3f
	.zero		1


	//   ....[75]....
        /*0bd8*/ 	.word	0x000154b0
        /*0bdc*/ 	.word	0x00000007
        /*0be0*/ 	.word	0x00029850
        /*0be4*/ 	.short	0x010a
        /*0be6*/ 	.byte	0x3f
	.zero		1


	//   ....[76]....
        /*0be8*/ 	.word	0x00015510
        /*0bec*/ 	.word	0x00000007
        /*0bf0*/ 	.word	0x00029830
        /*0bf4*/ 	.short	0x010a
        /*0bf6*/ 	.byte	0x3f
	.zero		1


	//   ....[77]....
        /*0bf8*/ 	.word	0x00015570
        /*0bfc*/ 	.word	0x00000007
        /*0c00*/ 	.word	0x00029850
        /*0c04*/ 	.short	0x010a
        /*0c06*/ 	.byte	0x3f
	.zero		1


	//   ....[78]....
        /*0c08*/ 	.word	0x000155d0
        /*0c0c*/ 	.word	0x00000005
        /*0c10*/ 	.word	0x00029850
        /*0c14*/ 	.short	0x010a
        /*0c16*/ 	.byte	0x3f
	.zero		1


	//   ....[79]....
        /*0c18*/ 	.word	0x000156d0
        /*0c1c*/ 	.word	0x00000000
        /*0c20*/ 	.word	0x00029880
        /*0c24*/ 	.short	0x010a
        /*0c26*/ 	.byte	0x3f
	.zero		1


	//   ....[80]....
        /*0c28*/ 	.word	0x00015e40
        /*0c2c*/ 	.word	0x00000000
        /*0c30*/ 	.word	0x00029840
        /*0c34*/ 	.short	0x010a
        /*0c36*/ 	.byte	0x3f
	.zero		1


	//   ....[81]....
        /*0c38*/ 	.word	0x00016a90
        /*0c3c*/ 	.word	0x00000011
        /*0c40*/ 	.word	0x00029820
        /*0c44*/ 	.short	0x010a
        /*0c46*/ 	.byte	0x3f
	.zero		1


	//   ....[82]....
        /*0c48*/ 	.word	0x00016ae0
        /*0c4c*/ 	.word	0x00000000
        /*0c50*/ 	.word	0x00029880
        /*0c54*/ 	.short	0x010a
        /*0c56*/ 	.byte	0x3f
	.zero		1


	//   ....[83]....
        /*0c58*/ 	.word	0x00017100
        /*0c5c*/ 	.word	0x00000000
        /*0c60*/ 	.word	0x00029840
        /*0c64*/ 	.short	0x010a
        /*0c66*/ 	.byte	0x3f
	.zero		1


	//   ....[84]....
        /*0c68*/ 	.word	0x00017740
        /*0c6c*/ 	.word	0x00000000
        /*0c70*/ 	.word	0x00029870
        /*0c74*/ 	.short	0x010a
        /*0c76*/ 	.byte	0x3f
	.zero		1


	//   ....[85]....
        /*0c78*/ 	.word	0x00017790
        /*0c7c*/ 	.word	0x00000000
        /*0c80*/ 	.word	0x00029860
        /*0c84*/ 	.short	0x010a
        /*0c86*/ 	.byte	0x3f
	.zero		1


	//   ....[86]....
        /*0c88*/ 	.word	0x000177e0
        /*0c8c*/ 	.word	0x00000012
        /*0c90*/ 	.word	0x00029870
        /*0c94*/ 	.short	0x010a
        /*0c96*/ 	.byte	0x3f
	.zero		1


	//   ....[87]....
        /*0c98*/ 	.word	0x00017830
        /*0c9c*/ 	.word	0x00000012
        /*0ca0*/ 	.word	0x00029860
        /*0ca4*/ 	.short	0x010a
        /*0ca6*/ 	.byte	0x3f
	.zero		1


	//   ....[88]....
        /*0ca8*/ 	.word	0x00017880
        /*0cac*/ 	.word	0x00000004
        /*0cb0*/ 	.word	0x00029820
        /*0cb4*/ 	.short	0x010a
        /*0cb6*/ 	.byte	0x3f
	.zero		1


	//   ....[89]....
        /*0cb8*/ 	.word	0x00017a20
        /*0cbc*/ 	.word	0x00000005
        /*0cc0*/ 	.word	0x00029840
        /*0cc4*/ 	.short	0x010a
        /*0cc6*/ 	.byte	0x3f
	.zero		1


	//   ....[90]....
        /*0cc8*/ 	.word	0x00017a70
        /*0ccc*/ 	.word	0x00000013
        /*0cd0*/ 	.word	0x00029840
        /*0cd4*/ 	.short	0x010a
        /*0cd6*/ 	.byte	0x3f
	.zero		1


	//   ....[91]....
        /*0cd8*/ 	.word	0x00017ac0
        /*0cdc*/ 	.word	0x00000005
        /*0ce0*/ 	.word	0x00029860
        /*0ce4*/ 	.short	0x010a
        /*0ce6*/ 	.byte	0x3f
	.zero		1


	//   ....[92]....
        /*0ce8*/ 	.word	0x00017b10
        /*0cec*/ 	.word	0x00000013
        /*0cf0*/ 	.word	0x00029860
        /*0cf4*/ 	.short	0x010a
        /*0cf6*/ 	.byte	0x3f
	.zero		1


	//   ....[93]....
        /*0cf8*/ 	.word	0x00017b60
        /*0cfc*/ 	.word	0x00000005
        /*0d00*/ 	.word	0x00029880
        /*0d04*/ 	.short	0x010a
        /*0d06*/ 	.byte	0x3f
	.zero		1


	//----- nvinfo : EIATTR_NUM_MBARRIERS
	.align		4
.L_273:
        /*0d08*/ 	.byte	0x03, 0x38
        /*0d0a*/ 	.short	0x0016


	//----- nvinfo : EIATTR_EXIT_INSTR_OFFSETS
	.align		4
        /*0d0c*/ 	.byte	0x04, 0x1c
        /*0d0e*/ 	.short	(.L_275 - .L_274)


	//   ....[0]....
.L_274:
        /*0d10*/ 	.word	0x000009a0


	//   ....[1]....
        /*0d14*/ 	.word	0x0000fee0


	//   ....[2]....
        /*0d18*/ 	.word	0x00015380


	//----- nvinfo : EIATTR_MAX_THREADS
	.align		4
.L_275:
        /*0d1c*/ 	.byte	0x04, 0x05
        /*0d1e*/ 	.short	(.L_277 - .L_276)
.L_276:
        /*0d20*/ 	.word	0x00000180
        /*0d24*/ 	.word	0x00000001
        /*0d28*/ 	.word	0x00000001


	//----- nvinfo : EIATTR_CRS_STACK_SIZE
	.align		4
.L_277:
        /*0d2c*/ 	.byte	0x04, 0x1e
        /*0d2e*/ 	.short	(.L_279 - .L_278)
.L_278:
        /*0d30*/ 	.word	0x00000000


	//----- nvinfo : EIATTR_CBANK_PARAM_SIZE
	.align		4
.L_279:
        /*0d34*/ 	.byte	0x03, 0x19
        /*0d36*/ 	.short	0x0af0


	//----- nvinfo : EIATTR_PARAM_CBANK
	.align		4
        /*0d38*/ 	.byte	0x04, 0x0a
        /*0d3a*/ 	.short	(.L_281 - .L_280)
	.align		4
.L_280:
        /*0d3c*/ 	.word	index@(.nv.constant0._ZN7cutlass13device_kernelIN5flash11enable_sm90INS1_16FlashAttnFwdSm90INS1_25CollectiveMainloopFwdSm90ILi2EN4cute5tupleIJNS5_1CILi1EEES8_S8_EEENS6_IJNS7_ILi128EEENS7_ILi160EEENS7_ILi192EEEEEELi128ENS_12float_e4m3_tEfNS_4arch4Sm90ELb1ELb0ELb1ELb0ELb1ELb0ELb0ELb1ELb1ELb1ELb0ELb0EEENS1_21CollectiveEpilogueFwdINS6_IJSA_SA_SB_EEES9_NS_10bfloat16_tESG_Li256ELb0ELb1ELb0ELb1EEENS1_30DynamicPersistentTileSchedulerILi256ELi128ELb0ELb1ELb1EEEEEEEEEvNT_6ParamsE)
        /*0d40*/ 	.short	0x0210
        /*0d42*/ 	.short	0x0af0


	//----- nvinfo : EIATTR_SW_WAR
	.align		4
.L_281:
        /*0d44*/ 	.byte	0x04, 0x36
        /*0d46*/ 	.short	(.L_283 - .L_282)
.L_282:
        /*0d48*/ 	.word	0x00000008
.L_283:


//--------------------- .nv.info._ZN7cutlass13device_kernelIN5flash11enable_sm90INS1_16FlashAttnFwdSm90INS1_25CollectiveMainloopFwdSm90ILi2EN4cute5tupleIJNS5_1CILi1EEES8_S8_EEENS6_IJNS7_ILi128EEENS7_ILi160EEENS7_ILi192EEEEEELi128ENS_12float_e4m3_tEfNS_4arch4Sm90ELb1ELb0ELb1ELb1ELb1ELb0ELb0ELb1ELb1ELb1ELb0ELb0EEENS1_21CollectiveEpilogueFwdINS6_IJSA_SA_SB_EEES9_NS_10bfloat16_tESG_Li256ELb1ELb1ELb0ELb1EEENS1_36VarlenDynamicPersistentTileSchedulerILi128ELi160ELi256ELi128ELb0ELb1ELb1ELb1ELb1ELb1EEEEEEEEEvNT_6ParamsE --------------------------
	.section	.nv.info._ZN7cutlass13device_kernelIN5flash11enable_sm90INS1_16FlashAttnFwdSm90INS1_25CollectiveMainloopFwdSm90ILi2EN4cute5tupleIJNS5_1CILi1EEES8_S8_EEENS6_IJNS7_ILi128EEENS7_ILi160EEENS7_ILi192EEEEEELi128ENS_12float_e4m3_tEfNS_4arch4Sm90ELb1ELb0ELb1ELb1ELb1ELb0ELb0ELb1ELb1ELb1ELb0ELb0EEENS1_21CollectiveEpilogueFwdINS6_IJSA_SA_SB_EEES9_NS_10bfloat16_tESG_Li256ELb1ELb1ELb0ELb1EEENS1_36VarlenDynamicPersistentTileSchedulerILi128ELi160ELi256ELi128ELb0ELb1ELb1ELb1ELb1ELb1EEEEEEEEEvNT_6ParamsE,"",@"SHT_CUDA_INFO"
	.sectionflags	@""
	.align	4


	//----- nvinfo : EIATTR_CUDA_API_VERSION
	.align		4
        /*0000*/ 	.byte	0x04, 0x37
        /*0002*/ 	.short	(.L_285 - .L_284)
.L_284:
        /*0004*/ 	.word	0x00000082


	//----- nvinfo : EIATTR_KPARAM_INFO
	.align		4
.L_285:
        /*0008*/ 	.byte	0x04, 0x17
        /*000a*/ 	.short	(.L_287 - .L_286)
.L_286:
        /*000c*/ 	.word	0x00000000
        /*0010*/ 	.short	0x0000
        /*0012*/ 	.short	0x0070
        /*0014*/ 	.byte	0x00, 0xf0, 0x01, 0x2a


	//----- nvinfo : EIATTR_SPARSE_MMA_MASK
	.align		4
.L_287:
        /*0018*/ 	.byte	0x03, 0x50
        /*001a*/ 	.short	0x0000


	//----- nvinfo : EIATTR_MAXREG_COUNT
	.align		4
        /*001c*/ 	.byte	0x03, 0x1b
        /*001e*/ 	.short	0x00a8


	//----- nvinfo : EIATTR_NUM_BARRIERS
	.align		4
        /*0020*/ 	.byte	0x02, 0x4c
        /*0022*/ 	.byte	0x10
	.zero		1


	//----- nvinfo : EIATTR_EXTERNS
	.align		4
        /*0024*/ 	.byte	0x04, 0x0f
        /*0026*/ 	.short	(.L_289 - .L_288)


	//   ....[0]....
	.align		4
.L_288:
        /*0028*/ 	.word	index@(__assertfail)


	//----- nvinfo : EIATTR_ANNOTATIONS
	.align		4
.L_289:
        /*002c*/ 	.byte	0x04, 0x55
        /*002e*/ 	.short	(.L_291 - .L_290)


	//   ....[0]....
.L_290:
        /* <DEDUP_REMOVED lines=15> */


	//----- nvinfo : EIATTR_MERCURY_ISA_VERSION
	.align		4
.L_291:
        /*0108*/ 	.byte	0x03, 0x5f
        /*010a*/ 	.short	0x0101


	//----- nvinfo : EIATTR_UNUSED_LOAD_BYTE_OFFSET
	.align		4
        /*010c*/ 	.byte	0x04, 0x44
        /*010e*/ 	.short	(.L_293 - .L_292)


	//   ....[0]....
.L_292:
        /*0110*/ 	.word	0x00000980
        /*0114*/ 	.word	0x0000fff0


	//   ....[1]....
        /*0118*/ 	.word	0x0000dca0
        /*011c*/ 	.word	0x0000fff0


	//----- nvinfo : EIATTR_INT_WARP_WIDE_INSTR_OFFSETS
	.align		4
.L_293:
        /*0120*/ 	.byte	0x04, 0x31
        /*0122*/ 	.short	(.L_295 - .L_294)


	//   ....[0]....
.L_294:
        /*0124*/ 	.word	0x000000c0


	//   ....[1]....
        /*0128*/ 	.word	0x000000d0


	//   ....[2]....
        /*012c*/ 	.word	0x00000170


	//   ....[3]....
        /*0130*/ 	.word	0x00011a50


	//   ....[4]....
        /*0134*/ 	.word	0x00011ae0


	//   ....[5]....
        /*0138*/ 	.word	0x00015780


	//   ....[6]....
        /*013c*/ 	.word	0x00015810


	//----- nvinfo : EIATTR_COOP_GROUP_MASK_REGIDS
	.align		4
.L_295:
        /*0140*/ 	.byte	0x04, 0x29
        /*0142*/ 	.short	(.L_297 - .L_296)


	//   ....[0]....
.L_296:
        /*0144*/ 	.word	0xffffffff


	//   ....[1]....
        /*0148*/ 	.word	0xffffffff


	//   ....[2]....
        /*014c*/ 	.word	0xffffffff


	//   ....[3]....
        /*0150*/ 	.word	0xffffffff


	//   ....[4]....
        /*0154*/ 	.word	0xffffffff


	//   ....[5]....
        /*0158*/ 	.word	0xffffffff


	//   ....[6]....
        /*015c*/ 	.word	0xffffffff


	//   ....[7]....
        /*0160*/ 	.word	0xffffffff


	//   ....[8]....
        /*0164*/ 	.word	0xffffffff


	//   ....[9]....
        /*0168*/ 	.word	0xffffffff


	//   ....[10]....
        /*016c*/ 	.word	0xffffffff


	//   ....[11]....
        /*0170*/ 	.word	0xffffffff


	//   ....[12]....
        /*0174*/ 	.word	0xffffffff


	//   ....[13]....
        /*0178*/ 	.word	0xffffffff


	//   ....[14]....
        /*017c*/ 	.word	0xffffffff


	//   ....[15]....
        /*0180*/ 	.word	0xffffffff


	//   ....[16]....
        /*0184*/ 	.word	0xffffffff


	//   ....[17]....
        /*0188*/ 	.word	0xffffffff


	//   ....[18]....
        /*018c*/ 	.word	0xffffffff


	//   ....[19]....
        /*0190*/ 	.word	0xffffffff


	//   ....[20]....
        /*0194*/ 	.word	0xffffffff


	//   ....[21]....
        /*0198*/ 	.word	0xffffffff


	//   ....[22]....
        /*019c*/ 	.word	0xffffffff


	//   ....[23]....
        /*01a0*/ 	.word	0xffffffff


	//   ....[24]....
        /*01a4*/ 	.word	0xffffffff


	//   ....[25]....
        /*01a8*/ 	.word	0xffffffff


	//   ....[26]....
        /*01ac*/ 	.word	0xffffffff


	//   ....[27]....
        /*01b0*/ 	.word	0xffffffff


	//   ....[28]....
        /*01b4*/ 	.word	0xffffffff


	//   ....[29]....
        /*01b8*/ 	.word	0xffffffff


	//   ....[30]....
        /*01bc*/ 	.word	0xffffffff


	//   ....[31]....
        /*01c0*/ 	.word	0xffffffff


	//   ....[32]....
        /*01c4*/ 	.word	0xffffffff


	//   ....[33]....
        /*01c8*/ 	.word	0xffffffff


	//   ....[34]....
        /*01cc*/ 	.word	0xffffffff


	//   ....[35]....
        /*01d0*/ 	.word	0xffffffff


	//   ....[36]....
        /*01d4*/ 	.word	0xffffffff


	//   ....[37]....
        /*01d8*/ 	.word	0xffffffff


	//   ....[38]....
        /*01dc*/ 	.word	0xffffffff


	//   ....[39]....
        /*01e0*/ 	.word	0xffffffff


	//   ....[40]....
        /*01e4*/ 	.word	0xffffffff


	//   ....[41]....
        /*01e8*/ 	.word	0xffffffff


	//   ....[42]....
        /*01ec*/ 	.word	0xffffffff


	//   ....[43]....
        /*01f0*/ 	.word	0xffffffff


	//   ....[44]....
        /*01f4*/ 	.word	0xffffffff


	//   ....[45]....
        /*01f8*/ 	.word	0xffffffff


	//   ....[46]....
        /*01fc*/ 	.word	0xffffffff


	//   ....[47]....
        /*0200*/ 	.word	0xffffffff


	//   ....[48]....
        /*0204*/ 	.word	0xffffffff


	//   ....[49]....
        /*0208*/ 	.word	0xffffffff


	//   ....[50]....
        /*020c*/ 	.word	0xffffffff


	//   ....[51]....
        /*0210*/ 	.word	0xffffffff


	//   ....[52]....
        /*0214*/ 	.word	0xffffffff


	//   ....[53]....
        /*0218*/ 	.word	0xffffffff


	//   ....[54]....
        /*021c*/ 	.word	0xffffffff


	//   ....[55]....
        /*0220*/ 	.word	0xffffffff


	//   ....[56]....
        /*0224*/ 	.word	0xffffffff


	//   ....[57]....
        /*0228*/ 	.word	0xffffffff


	//   ....[58]....
        /*022c*/ 	.word	0xffffffff


	//   ....[59]....
        /*0230*/ 	.word	0xffffffff


	//   ....[60]....
        /*0234*/ 	.word	0xffffffff


	//   ....[61]....
        /*0238*/ 	.word	0xffffffff


	//   ....[62]....
        /*023c*/ 	.word	0xffffffff


	//   ....[63]....
        /*0240*/ 	.word	0xffffffff


	//   ....[64]....
        /*0244*/ 	.word	0xffffffff


	//   ....[65]....
        /*0248*/ 	.word	0xffffffff


	//   ....[66]....
        /*024c*/ 	.word	0xffffffff


	//   ....[67]....
        /*0250*/ 	.word	0xffffffff


	//   ....[68]....
        /*0254*/ 	.word	0xffffffff


	//   ....[69]....
        /*0258*/ 	.word	0xffffffff


	//   ....[70]....
        /*025c*/ 	.word	0xffffffff


	//   ....[71]....
        /*0260*/ 	.word	0xffffffff


	//   ....[72]....
        /*0264*/ 	.word	0xffffffff


	//   ....[73]....
        /*0268*/ 	.word	0xffffffff


	//   ....[74]....
        /*026c*/ 	.word	0xffffffff


	//   ....[75]....
        /*0270*/ 	.word	0xffffffff


	//   ....[76]....
        /*0274*/ 	.word	0xffffffff


	//   ....[77]....
        /*0278*/ 	.word	0xffffffff


	//   ....[78]....
        /*027c*/ 	.word	0xffffffff


	//   ....[79]....
        /*0280*/ 	.word	0xffffffff


	//   ....[80]....
        /*0284*/ 	.word	0xffffffff


	//   ....[81]....
        /*0288*/ 	.word	0xffffffff


	//   ....[82]....
        /*028c*/ 	.word	0xffffffff


	//   ....[83]....
        /*0290*/ 	.word	0xffffffff


	//   ....[84]....
        /*0294*/ 	.word	0xffffffff


	//   ....[85]....
        /*0298*/ 	.word	0xffffffff


	//   ....[86]....
        /*029c*/ 	.word	0xffffffff


	//   ....[87]....
        /*02a0*/ 	.word	0xffffffff


	//   ....[88]....
        /*02a4*/ 	.word	0xffffffff


	//   ....[89]....
        /*02a8*/ 	.word	0xffffffff


	//   ....[90]....
        /*02ac*/ 	.word	0xffffffff


	//   ....[91]....
        /*02b0*/ 	.word	0xffffffff


	//   ....[92]....
        /*02b4*/ 	.word	0xffffffff


	//   ....[93]....
        /*02b8*/ 	.word	0xffffffff


	//   ....[94]....
        /*02bc*/ 	.word	0xffffffff


	//   ....[95]....
        /*02c0*/ 	.word	0xffffffff


	//   ....[96]....
        /*02c4*/ 	.word	0xffffffff


	//   ....[97]....
        /*02c8*/ 	.word	0xffffffff


	//   ....[98]....
        /*02cc*/ 	.word	0xffffffff


	//   ....[99]....
        /*02d0*/ 	.word	0xffffffff


	//   ....[100]....
        /*02d4*/ 	.word	0xffffffff


	//   ....[101]....
        /*02d8*/ 	.word	0xffffffff


	//   ....[102]....
        /*02dc*/ 	.word	0xffffffff


	//   ....[103]....
        /*02e0*/ 	.word	0xffffffff


	//   ....[104]....
        /*02e4*/ 	.word	0xffffffff


	//   ....[105]....
        /*02e8*/ 	.word	0xffffffff


	//   ....[106]....
        /*02ec*/ 	.word	0xffffffff


	//   ....[107]....
        /*02f0*/ 	.word	0xffffffff


	//   ....[108]....
        /*02f4*/ 	.word	0xffffffff


	//   ....[109]....
        /*02f8*/ 	.word	0xffffffff


	//   ....[110]....
        /*02fc*/ 	.word	0xffffffff


	//   ....[111]....
        /*0300*/ 	.word	0xffffffff


	//   ....[112]....
        /*0304*/ 	.word	0xffffffff


	//   ....[113]....
        /*0308*/ 	.word	0xffffffff


	//   ....[114]....
        /*030c*/ 	.word	0xffffffff


	//   ....[115]....
        /*0310*/ 	.word	0xffffffff


	//   ....[116]....
        /*0314*/ 	.word	0xffffffff


	//   ....[117]....
        /*0318*/ 	.word	0xffffffff


	//   ....[118]....
        /*031c*/ 	.word	0xffffffff


	//   ....[119]....
        /*0320*/ 	.word	0xffffffff


	//   ....[120]....
        /*0324*/ 	.word	0xffffffff


	//   ....[121]....
        /*0328*/ 	.word	0xffffffff


	//   ....[122]....
        /*032c*/ 	.word	0xffffffff


	//   ....[123]....
        /*0330*/ 	.word	0xffffffff


	//   ....[124]....
        /*0334*/ 	.word	0xffffffff


	//   ....[125]....
        /*0338*/ 	.word	0xffffffff


	//   ....[126]....
        /*033c*/ 	.word	0xffffffff


	//   ....[127]....
        /*0340*/ 	.word	0xffffffff


	//   ....[128]....
        /*0344*/ 	.word	0xffffffff


	//   ....[129]....
        /*0348*/ 	.word	0xffffffff


	//   ....[130]....
        /*034c*/ 	.word	0xffffffff


	//   ....[131]....
        /*0350*/ 	.word	0xffffffff


	//   ....[132]....
        /*0354*/ 	.word	0xffffffff


	//   ....[133]....
        /*0358*/ 	.word	0xffffffff


	//   ....[134]....
        /*035c*/ 	.word	0xffffffff


	//   ....[135]....
        /*0360*/ 	.word	0xffffffff


	//   ....[136]....
        /*0364*/ 	.word	0xffffffff


	//   ....[137]....
        /*0368*/ 	.word	0xffffffff


	//   ....[138]....
        /*036c*/ 	.word	0xffffffff


	//   ....[139]....
        /*0370*/ 	.word	0xffffffff


	//   ....[140]....
        /*0374*/ 	.word	0xffffffff


	//   ....[141]....
        /*0378*/ 	.word	0xffffffff


	//   ....[142]....
        /*037c*/ 	.word	0xffffffff


	//   ....[143]....
        /*0380*/ 	.word	0xffffffff


	//   ....[144]....
        /*0384*/ 	.word	0xffffffff


	//   ....[145]....
        /*0388*/ 	.word	0xffffffff


	//   ....[146]....
        /*038c*/ 	.word	0xffffffff


	//   ....[147]....
        /*0390*/ 	.word	0xffffffff


	//   ....[148]....
        /*0394*/ 	.word	0xffffffff


	//   ....[149]....
        /*0398*/ 	.word	0xffffffff


	//   ....[150]....
        /*039c*/ 	.word	0xffffffff


	//   ....[151]....
        /*03a0*/ 	.word	0xffffffff


	//   ....[152]....
        /*03a4*/ 	.word	0xffffffff


	//   ....[153]....
        /*03a8*/ 	.word	0xffffffff


	//   ....[154]....
        /*03ac*/ 	.word	0xffffffff


	//   ....[155]....
        /*03b0*/ 	.word	0xffffffff


	//   ....[156]....
        /*03b4*/ 	.word	0xffffffff


	//   ....[157]....
        /*03b8*/ 	.word	0xffffffff


	//   ....[158]....
        /*03bc*/ 	.word	0xffffffff


	//   ....[159]....
        /*03c0*/ 	.word	0xffffffff


	//   ....[160]....
        /*03c4*/ 	.word	0xffffffff


	//   ....[161]....
        /*03c8*/ 	.word	0x0500000f


	//   ....[162]....
        /*03cc*/ 	.word	0x0500000f


	//   ....[163]....
        /*03d0*/ 	.word	0x0500000f


	//   ....[164]....
        /*03d4*/ 	.word	0x0500000f


	//   ....[165]....
        /*03d8*/ 	.word	0x0500000f


	//   ....[166]....
        /*03dc*/ 	.word	0x0500000f


	//   ....[167]....
        /*03e0*/ 	.word	0x0500000f


	//   ....[168]....
        /*03e4*/ 	.word	0x0500000f


	//   ....[169]....
        /*03e8*/ 	.word	0x0500000f


	//   ....[170]....
        /*03ec*/ 	.word	0x0500000f


	//   ....[171]....
        /*03f0*/ 	.word	0x0500000f


	//   ....[172]....
        /*03f4*/ 	.word	0x0500000f


	//   ....[173]....
        /*03f8*/ 	.word	0x0500000f


	//   ....[174]....
        /*03fc*/ 	.word	0x0500000f


	//   ....[175]....
        /*0400*/ 	.word	0x0500000f


	//   ....[176]....
        /*0404*/ 	.word	0x0500000f


	//   ....[177]....
        /*0408*/ 	.word	0x0500000f


	//   ....[178]....
        /*040c*/ 	.word	0x0500000f


	//   ....[179]....
        /*0410*/ 	.word	0x0500000f


	//   ....[180]....
        /*0414*/ 	.word	0x0500000f


	//   ....[181]....
        /*0418*/ 	.word	0x0500000f


	//   ....[182]....
        /*041c*/ 	.word	0x0500000f


	//   ....[183]....
        /*0420*/ 	.word	0x0500000f


	//   ....[184]....
        /*0424*/ 	.word	0x0500000f


	//   ....[185]....
        /*0428*/ 	.word	0x0500000f


	//   ....[186]....
        /*042c*/ 	.word	0x0500000f


	//   ....[187]....
        /*0430*/ 	.word	0x0500000f


	//   ....[188]....
        /*0434*/ 	.word	0x0500000f


	//   ....[189]....
        /*0438*/ 	.word	0x0500000f


	//   ....[190]....
        /*043c*/ 	.word	0x0500000f


	//   ....[191]....
        /*0440*/ 	.word	0x0500000f


	//   ....[192]....
        /*0444*/ 	.word	0x0500000f


	//   ....[193]....
        /*0448*/ 	.word	0x0500000f


	//   ....[194]....
        /*044c*/ 	.word	0x0500000f


	//   ....[195]....
        /*0450*/ 	.word	0x0500000f


	//   ....[196]....
        /*0454*/ 	.word	0x0500000f


	//   ....[197]....
        /*0458*/ 	.word	0x0500000f


	//   ....[198]....
        /*045c*/ 	.word	0x0500000f


	//   ....[199]....
        /*0460*/ 	.word	0x0500000f


	//   ....[200]....
        /*0464*/ 	.word	0x0500000f


	//   ....[201]....
        /*0468*/ 	.word	0x0500000f


	//   ....[202]....
        /*046c*/ 	.word	0x0500000f


	//   ....[203]....
        /*0470*/ 	.word	0x0500000f


	//   ....[204]....
        /*0474*/ 	.word	0x0500000f


	//   ....[205]....
        /*0478*/ 	.word	0x0500000f


	//   ....[206]....
        /*047c*/ 	.word	0x0500000f


	//   ....[207]....
        /*0480*/ 	.word	0x0500000f


	//   ....[208]....
        /*0484*/ 	.word	0x0500000f


	//   ....[209]....
        /*0488*/ 	.word	0x0500000f


	//   ....[210]....
        /*048c*/ 	.word	0x0500000f


	//----- nvinfo : EIATTR_COOP_GROUP_INSTR_OFFSETS
	.align		4
.L_297:
        /*0490*/ 	.byte	0x04, 0x28
        /*0492*/ 	.short	(.L_299 - .L_298)


	//   ....[0]....
.L_298:
        /*0494*/ 	.word	0x00000080


	//   ....[1]....
        /*0498*/ 	.word	0x00000090


	//   ....[2]....
        /*049c*/ 	.word	0x000002d0


	//   ....[3]....
        /*04a0*/ 	.word	0x00000430


	//   ....[4]....
        /*04a4*/ 	.word	0x00000550


	//   ....[5]....
        /*04a8*/ 	.word	0x000006b0


	//   ....[6]....
        /*04ac*/ 	.word	0x00001590


	//   ....[7]....
        /*04b0*/ 	.word	0x00002a60


	//   ....[8]....
        /*04b4*/ 	.word	0x00002e70


	//   ....[9]....
        /*04b8*/ 	.word	0x00003a30


	//   ....[10]....
        /*04bc*/ 	.word	0x00003aa0


	//   ....[11]....
        /*04c0*/ 	.word	0x00004760


	//   ....[12]....
        /*04c4*/ 	.word	0x000047d0


	//   ....[13]....
        /*04c8*/ 	.word	0x00006a40


	//   ....[14]....
        /*04cc*/ 	.word	0x000078e0


	//   ....[15]....
        /*04d0*/ 	.word	0x00007940


	//   ....[16]....
        /*04d4*/ 	.word	0x00007a10


	//   ....[17]....
        /*04d8*/ 	.word	0x00008660


	//   ....[18]....
        /*04dc*/ 	.word	0x000086e0


	//   ....[19]....
        /*04e0*/ 	.word	0x0000b9e0


	//   ....[20]....
        /*04e4*/ 	.word	0x0000ba10


	//   ....[21]....
        /*04e8*/ 	.word	0x0000ba40


	//   ....[22]....
        /*04ec*/ 	.word	0x0000ba50


	//   ....[23]....
        /*04f0*/ 	.word	0x0000d520


	//   ....[24]....
        /*04f4*/ 	.word	0x0000d530


	//   ....[25]....
        /*04f8*/ 	.word	0x0000d5b0


	//   ....[26]....
        /*04fc*/ 	.word	0x0000d5c0


	//   ....[27]....
        /*0500*/ 	.word	0x0000e520


	//   ....[28]....
        /*0504*/ 	.word	0x0000e530


	//   ....[29]....
        /*0508*/ 	.word	0x0000e540


	//   ....[30]....
        /*050c*/ 	.word	0x0000e550


	//   ....[31]....
        /*0510*/ 	.word	0x0000e560


	//   ....[32]....
        /*0514*/ 	.word	0x0000e570


	//   ....[33]....
        /*0518*/ 	.word	0x0000e580


	//   ....[34]....
        /*051c*/ 	.word	0x0000e590


	//   ....[35]....
        /*0520*/ 	.word	0x0000e5c0


	//   ....[36]....
        /*0524*/ 	.word	0x0000e5d0


	//   ....[37]....
        /*0528*/ 	.word	0x0000e600


	//   ....[38]....
        /*052c*/ 	.word	0x0000e610


	//   ....[39]....
        /*0530*/ 	.word	0x0000e640


	//   ....[40]....
        /*0534*/ 	.word	0x0000e650


	//   ....[41]....
        /*0538*/ 	.word	0x0000e680


	//   ....[42]....
        /*053c*/ 	.word	0x0000e690


	//   ....[43]....
        /*0540*/ 	.word	0x0000e6c0


	//   ....[44]....
        /*0544*/ 	.word	0x0000e6d0


	//   ....[45]....
        /*0548*/ 	.word	0x0000e700


	//   ....[46]....
        /*054c*/ 	.word	0x0000e710


	//   ....[47]....
        /*0550*/ 	.word	0x0000e730


	//   ....[48]....
        /*0554*/ 	.word	0x0000e740


	//   ....[49]....
        /*0558*/ 	.word	0x0000e770


	//   ....[50]....
        /*055c*/ 	.word	0x0000e790


	//   ....[51]....
        /*0560*/ 	.word	0x0000e7a0


	//   ....[52]....
        /*0564*/ 	.word	0x0000e7d0


	//   ....[53]....
        /*0568*/ 	.word	0x0000e820


	//   ....[54]....
        /*056c*/ 	.word	0x0000e830


	//   ....[55]....
        /*0570*/ 	.word	0x0000e860


	//   ....[56]....
        /*0574*/ 	.word	0x0000e890


	//   ....[57]....
        /*0578*/ 	.word	0x0000e8b0


	//   ....[58]....
        /*057c*/ 	.word	0x0000e8c0


	//   ....[59]....
        /*0580*/ 	.word	0x0000ee60


	//   ....[60]....
        /*0584*/ 	.word	0x0000eea0


	//   ....[61]....
        /*0588*/ 	.word	0x0000eee0


	//   ....[62]....
        /*058c*/ 	.word	0x0000ef20


	//   ....[63]....
        /*0590*/ 	.word	0x0000f490


	//   ....[64]....
        /*0594*/ 	.word	0x0000f4d0


	//   ....[65]....
        /*0598*/ 	.word	0x0000f590


	//   ....[66]....
        /*059c*/ 	.word	0x0000f5b0


	//   ....[67]....
        /*05a0*/ 	.word	0x0000f670


	//   ....[68]....
        /*05a4*/ 	.word	0x0000f690


	//   ....[69]....
        /*05a8*/ 	.word	0x0000f760


	//   ....[70]....
        /*05ac*/ 	.word	0x0000f780


	//   ....[71]....
        /*05b0*/ 	.word	0x00010040


	//   ....[72]....
        /*05b4*/ 	.word	0x00010060


	//   ....[73]....
        /*05b8*/ 	.word	0x00010120


	//   ....[74]....
        /*05bc*/ 	.word	0x00010140


	//   ....[75]....
        /*05c0*/ 	.word	0x00010200


	//   ....[76]....
        /*05c4*/ 	.word	0x00010220


	//   ....[77]....
        /*05c8*/ 	.word	0x000102f0


	//   ....[78]....
        /*05cc*/ 	.word	0x00010310


	//   ....[79]....
        /*05d0*/ 	.word	0x00010450


	//   ....[80]....
        /*05d4*/ 	.word	0x00010600


	//   ....[81]....
        /*05d8*/ 	.word	0x00010630


	//   ....[82]....
        /*05dc*/ 	.word	0x00010660


	//   ....[83]....
        /*05e0*/ 	.word	0x00010690


	//   ....[84]....
        /*05e4*/ 	.word	0x000106c0


	//   ....[85]....
        /*05e8*/ 	.word	0x00010700


	//   ....[86]....
        /*05ec*/ 	.word	0x00010850


	//   ....[87]....
        /*05f0*/ 	.word	0x00010880


	//   ....[88]....
        /*05f4*/ 	.word	0x000108b0


	//   ....[89]....
        /*05f8*/ 	.word	0x000108e0


	//   ....[90]....
        /*05fc*/ 	.word	0x00010910


	//   ....[91]....
        /*0600*/ 	.word	0x00010950


	//   ....[92]....
        /*0604*/ 	.word	0x000109d0


	//   ....[93]....
        /*0608*/ 	.word	0x00010a70


	//   ....[94]....
        /*060c*/ 	.word	0x00010b10


	//   ....[95]....
        /*0610*/ 	.word	0x00012a10


	//   ....[96]....
        /*0614*/ 	.word	0x00012a40


	//   ....[97]....
        /*0618*/ 	.word	0x00012a80


	//   ....[98]....
        /*061c*/ 	.word	0x00012b10


	//   ....[99]....
        /*0620*/ 	.word	0x00012b20


	//   ....[100]....
        /*0624*/ 	.word	0x00012b90


	//   ....[101]....
        /*0628*/ 	.word	0x00012ba0


	//   ....[102]....
        /*062c*/ 	.word	0x00012bb0


	//   ....[103]....
        /*0630*/ 	.word	0x00012c20


	//   ....[104]....
        /*0634*/ 	.word	0x00012ca0


	//   ....[105]....
        /*0638*/ 	.word	0x000130b0


	//   ....[106]....
        /*063c*/ 	.word	0x000130f0


	//   ....[107]....
        /*0640*/ 	.word	0x00013110


	//   ....[108]....
        /*0644*/ 	.word	0x00013120


	//   ....[109]....
        /*0648*/ 	.word	0x000131d0


	//   ....[110]....
        /*064c*/ 	.word	0x000131f0


	//   ....[111]....
        /*0650*/ 	.word	0x00013280


	//   ....[112]....
        /*0654*/ 	.word	0x000132a0


	//   ....[113]....
        /*0658*/ 	.word	0x000132b0


	//   ....[114]....
        /*065c*/ 	.word	0x00013340


	//   ....[115]....
        /*0660*/ 	.word	0x00013b50


	//   ....[116]....
        /*0664*/ 	.word	0x00013b80


	//   ....[117]....
        /*0668*/ 	.word	0x00013bb0


	//   ....[118]....
        /*066c*/ 	.word	0x00013c30


	//   ....[119]....
        /*0670*/ 	.word	0x00013c80


	//   ....[120]....
        /*0674*/ 	.word	0x00013ce0


	//   ....[121]....
        /*0678*/ 	.word	0x00013d00


	//   ....[122]....
        /*067c*/ 	.word	0x00013d40


	//   ....[123]....
        /*0680*/ 	.word	0x00014730


	//   ....[124]....
        /*0684*/ 	.word	0x00014750


	//   ....[125]....
        /*0688*/ 	.word	0x00014770


	//   ....[126]....
        /*068c*/ 	.word	0x000147c0


	//   ....[127]....
        /*0690*/ 	.word	0x000147d0


	//   ....[128]....
        /*0694*/ 	.word	0x00014820


	//   ....[129]....
        /*0698*/ 	.word	0x00014830


	//   ....[130]....
        /*069c*/ 	.word	0x00014840


	//   ....[131]....
        /*06a0*/ 	.word	0x00014890


	//   ....[132]....
        /*06a4*/ 	.word	0x000148e0


	//   ....[133]....
        /*06a8*/ 	.word	0x00014ce0


	//   ....[134]....
        /*06ac*/ 	.word	0x00014d00


	//   ....[135]....
        /*06b0*/ 	.word	0x00014d10


	//   ....[136]....
        /*06b4*/ 	.word	0x00014d20


	//   ....[137]....
        /*06b8*/ 	.word	0x00014d30


	//   ....[138]....
        /*06bc*/ 	.word	0x00014d90


	//   ....[139]....
        /*06c0*/ 	.word	0x00014da0


	//   ....[140]....
        /*06c4*/ 	.word	0x00014e00


	//   ....[141]....
        /*06c8*/ 	.word	0x00014e30


	//   ....[142]....
        /*06cc*/ 	.word	0x00014e70


	//   ....[143]....
        /*06d0*/ 	.word	0x000160e0


	//   ....[144]....
        /*06d4*/ 	.word	0x00016110


	//   ....[145]....
        /*06d8*/ 	.word	0x00016140


	//   ....[146]....
        /*06dc*/ 	.word	0x00016170


	//   ....[147]....
        /*06e0*/ 	.word	0x00016180


	//   ....[148]....
        /*06e4*/ 	.word	0x000161a0


	//   ....[149]....
        /*06e8*/ 	.word	0x000161c0


	//   ....[150]....
        /*06ec*/ 	.word	0x00016200


	//   ....[151]....
        /*06f0*/ 	.word	0x00016340


	//   ....[152]....
        /*06f4*/ 	.word	0x00016370


	//   ....[153]....
        /*06f8*/ 	.word	0x000163b0


	//   ....[154]....
        /*06fc*/ 	.word	0x000163e0


	//   ....[155]....
        /*0700*/ 	.word	0x00016410


	//   ....[156]....
        /*0704*/ 	.word	0x00016440


	//   ....[157]....
        /*0708*/ 	.word	0x000164e0


	//   ....[158]....
        /*070c*/ 	.word	0x00016580


	//   ....[159]....
        /*0710*/ 	.word	0x00016630


	//   ....[160]....
        /*0714*/ 	.word	0x00016c10


	//   ....[161]....
        /*0718*/ 	.word	0x00017220


	//   ....[162]....
        /*071c*/ 	.word	0x00017300


	//   ....[163]....
        /*0720*/ 	.word	0x000173f0


	//   ....[164]....
        /*0724*/ 	.word	0x00017450


	//   ....[165]....
        /*0728*/ 	.word	0x00017530


	//   ....[166]....
        /*072c*/ 	.word	0x00017590


	//   ....[167]....
        /*0730*/ 	.word	0x00017670


	//   ....[168]....
        /*0734*/ 	.word	0x000176d0


	//   ....[169]....
        /*0738*/ 	.word	0x000177a0


	//   ....[170]....
        /*073c*/ 	.word	0x00017840


	//   ....[171]....
        /*0740*/ 	.word	0x00017920


	//   ....[172]....
        /*0744*/ 	.word	0x00017a70


	//   ....[173]....
        /*0748*/ 	.word	0x00017b30


	//   ....[174]....
        /*074c*/ 	.word	0x00017c50


	//   ....[175]....
        /*0750*/ 	.word	0x00017d00


	//   ....[176]....
        /*0754*/ 	.word	0x00017e00


	//   ....[177]....
        /*0758*/ 	.word	0x00017ec0


	//   ....[178]....
        /*075c*/ 	.word	0x00017f20


	//   ....[179]....
        /*0760*/ 	.word	0x00017fc0


	//   ....[180]....
        /*0764*/ 	.word	0x00018080


	//   ....[181]....
        /*0768*/ 	.word	0x00018150


	//   ....[182]....
        /*076c*/ 	.word	0x000181f0


	//   ....[183]....
        /*0770*/ 	.word	0x00018260


	//   ....[184]....
        /*0774*/ 	.word	0x000182c0


	//   ....[185]....
        /*0778*/ 	.word	0x000183b0


	//   ....[186]....
        /*077c*/ 	.word	0x00018430


	//   ....[187]....
        /*0780*/ 	.word	0x00018510


	//   ....[188]....
        /*0784*/ 	.word	0x00018590


	//   ....[189]....
        /*0788*/ 	.word	0x00018650


	//   ....[190]....
        /*078c*/ 	.word	0x00018780


	//   ....[191]....
        /*0790*/ 	.word	0x00018830


	//   ....[192]....
        /*0794*/ 	.word	0x00018890


	//   ....[193]....
        /*0798*/ 	.word	0x00018950


	//   ....[194]....
        /*079c*/ 	.word	0x000189b0


	//   ....[195]....
        /*07a0*/ 	.word	0x00018a70


	//   ....[196]....
        /*07a4*/ 	.word	0x00018ad0


	//   ....[197]....
        /*07a8*/ 	.word	0x00018b90


	//   ....[198]....
        /*07ac*/ 	.word	0x00018bf0


	//   ....[199]....
        /*07b0*/ 	.word	0x00018cb0


	//   ....[200]....
        /*07b4*/ 	.word	0x00018da0


	//   ....[201]....
        /*07b8*/ 	.word	0x00018e40


	//   ....[202]....
        /*07bc*/ 	.word	0x00018ea0


	//   ....[203]....
        /*07c0*/ 	.word	0x00018f70


	//   ....[204]....
        /*07c4*/ 	.word	0x00018fd0


	//   ....[205]....
        /*07c8*/ 	.word	0x000190a0


	//   ....[206]....
        /*07cc*/ 	.word	0x00019100


	//   ....[207]....
        /*07d0*/ 	.word	0x000191d0


	//   ....[208]....
        /*07d4*/ 	.word	0x00019230


	//   ....[209]....
        /*07d8*/ 	.word	0x00019300


	//   ....[210]....
        /*07dc*/ 	.word	0x00019550


	//----- nvinfo : EIATTR_REG_RECONFIG
	.align		4
.L_299:
        /*07e0*/ 	.byte	0x01, 0x54
	.zero		2


	//----- nvinfo : EIATTR_SYSCALL_OFFSETS
	.align		4
        /*07e4*/ 	.byte	0x04, 0x46
        /*07e6*/ 	.short	(.L_301 - .L_300)


	//   ....[0]....
.L_300:
        /*07e8*/ 	.word	0x00001770


	//   ....[1]....
        /*07ec*/ 	.word	0x00011c40


	//   ....[2]....
        /*07f0*/ 	.word	0x00011db0


	//   ....[3]....
        /*07f4*/ 	.word	0x00011f00


	//   ....[4]....
        /*07f8*/ 	.word	0x00012040


	//   ....[5]....
        /*07fc*/ 	.word	0x00013780


	//----- nvinfo : EIATTR_MBARRIER_INSTR_OFFSETS
	.align		4
.L_301:
        /*0800*/ 	.byte	0x04, 0x39
        /*0802*/ 	.short	(.L_303 - .L_302)


	//   ....[0]....
.L_302:
        /*0804*/ 	.word	0x00000180
        /*0808*/ 	.word	0x000000ff
        /*080c*/ 	.word	0x00029800
        /*0810*/ 	.short	0x0100
        /*0812*/ 	.byte	0x08
	.zero		1


	//   ....[1]....
        /*0814*/ 	.word	0x00000190
        /*0818*/ 	.word	0x000000ff
        /*081c*/ 	.word	0x00029820
        /*0820*/ 	.short	0x0100
        /*0822*/ 	.byte	0x08
	.zero		1


	//   ....[2]....
        /*0824*/ 	.word	0x00000280
        /*0828*/ 	.word	0x000000ff
        /*082c*/ 	.word	0x00029830
        /*0830*/ 	.short	0x0100
        /*0832*/ 	.byte	0x08
	.zero		1


	//   ....[3]....
        /*0834*/ 	.word	0x00000290
        /*0838*/ 	.word	0x000000ff
        /*083c*/ 	.word	0x00029840
        /*0840*/ 	.short	0x0100
        /*0842*/ 	.byte	0x08
	.zero		1


	//   ....[4]....
        /*0844*/ 	.word	0x000002a0
        /*0848*/ 	.word	0x000000ff
        /*084c*/ 	.word	0x00029838
        /*0850*/ 	.short	0x0100
        /*0852*/ 	.byte	0x08
	.zero		1


	//   ....[5]....
        /*0854*/ 	.word	0x000002b0
        /*0858*/ 	.word	0x000000ff
        /*085c*/ 	.word	0x00029848
        /*0860*/ 	.short	0x0100
        /*0862*/ 	.byte	0x08
	.zero		1


	//   ....[6]....
        /*0864*/ 	.word	0x000003e0
        /*0868*/ 	.word	0x000000ff
        /*086c*/ 	.word	0x00029850
        /*0870*/ 	.short	0x0100
        /*0872*/ 	.byte	0x08
	.zero		1


	//   ....[7]....
        /*0874*/ 	.word	0x000003f0
        /*0878*/ 	.word	0x000000ff
        /*087c*/ 	.word	0x00029860
        /*0880*/ 	.short	0x0100
        /*0882*/ 	.byte	0x08
	.zero		1


	//   ....[8]....
        /*0884*/ 	.word	0x00000400
        /*0888*/ 	.word	0x000000ff
        /*088c*/ 	.word	0x00029858
        /*0890*/ 	.short	0x0100
        /*0892*/ 	.byte	0x08
	.zero		1


	//   ....[9]....
        /*0894*/ 	.word	0x00000410
        /*0898*/ 	.word	0x000000ff
        /*089c*/ 	.word	0x00029868
        /*08a0*/ 	.short	0x0100
        /*08a2*/ 	.byte	0x08
	.zero		1


	//   ....[10]....
        /*08a4*/ 	.word	0x00000500
        /*08a8*/ 	.word	0x000000ff
        /*08ac*/ 	.word	0x00029870
        /*08b0*/ 	.short	0x0100
        /*08b2*/ 	.byte	0x06
	.zero		1


	//   ....[11]....
        /*08b4*/ 	.word	0x00000510
        /*08b8*/ 	.word	0x000000ff
        /*08bc*/ 	.word	0x00029880
        /*08c0*/ 	.short	0x0100
        /*08c2*/ 	.byte	0x06
	.zero		1


	//   ....[12]....
        /*08c4*/ 	.word	0x00000520
        /*08c8*/ 	.word	0x000000ff
        /*08cc*/ 	.word	0x00029878
        /*08d0*/ 	.short	0x0100
        /*08d2*/ 	.byte	0x06
	.zero		1


	//   ....[13]....
        /*08d4*/ 	.word	0x00000530
        /*08d8*/ 	.word	0x000000ff
        /*08dc*/ 	.word	0x00029888
        /*08e0*/ 	.short	0x0100
        /*08e2*/ 	.byte	0x06
	.zero		1


	//   ....[14]....
        /*08e4*/ 	.word	0x00000660
        /*08e8*/ 	.word	0x000000ff
        /*08ec*/ 	.word	0x00029890
        /*08f0*/ 	.short	0x0100
        /*08f2*/ 	.byte	0x08
	.zero		1


	//   ....[15]....
        /*08f4*/ 	.word	0x00000670
        /*08f8*/ 	.word	0x000000ff
        /*08fc*/ 	.word	0x000298a0
        /*0900*/ 	.short	0x0100
        /*0902*/ 	.byte	0x08
	.zero		1


	//   ....[16]....
        /*0904*/ 	.word	0x00000680
        /*0908*/ 	.word	0x000000ff
        /*090c*/ 	.word	0x00029898
        /*0910*/ 	.short	0x0100
        /*0912*/ 	.byte	0x08
	.zero		1


	//   ....[17]....
        /*0914*/ 	.word	0x00000690
        /*0918*/ 	.word	0x000000ff
        /*091c*/ 	.word	0x000298a8
        /*0920*/ 	.short	0x0100
        /*0922*/ 	.byte	0x08
	.zero		1


	//   ....[18]....
        /*0924*/ 	.word	0x000007e0
        /*0928*/ 	.word	0x000000ff
        /*092c*/ 	.word	0x000298b0
        /*0930*/ 	.short	0x0100
        /*0932*/ 	.byte	0x08
	.zero		1


	//   ....[19]....
        /*0934*/ 	.word	0x000007f0
        /*0938*/ 	.word	0x000000ff
        /*093c*/ 	.word	0x000298c0
        /*0940*/ 	.short	0x0100
        /*0942*/ 	.byte	0x08
	.zero		1


	//   ....[20]....
        /*0944*/ 	.word	0x00000800
        /*0948*/ 	.word	0x000000ff
        /*094c*/ 	.word	0x000298b8
        /*0950*/ 	.short	0x0100
        /*0952*/ 	.byte	0x08
	.zero		1


	//   ....[21]....
        /*0954*/ 	.word	0x00000810
        /*0958*/ 	.word	0x000000ff
        /*095c*/ 	.word	0x000298c8
        /*0960*/ 	.short	0x0100
        /*0962*/ 	.byte	0x08
	.zero		1


	//   ....[22]....
        /*0964*/ 	.word	0x00001aa0
        /*0968*/ 	.word	0x000000ff
        /*096c*/ 	.word	0x00029800
        /*0970*/ 	.short	0x010a
        /*0972*/ 	.byte	0x29
	.zero		1


	//   ....[23]....
        /*0974*/ 	.word	0x00001b40
        /*0978*/ 	.word	0x00000002
        /*097c*/ 	.word	0x00029830
        /*0980*/ 	.short	0x010a
        /*0982*/ 	.byte	0x3f
	.zero		1


	//   ....[24]....
        /*0984*/ 	.word	0x00001b80
        /*0988*/ 	.word	0x00000002
        /*098c*/ 	.word	0x00029830
        /*0990*/ 	.short	0x010a
        /*0992*/ 	.byte	0x3f
	.zero		1


	//   ....[25]....
        /*0994*/ 	.word	0x000036c0
        /*0998*/ 	.word	0x000000ff
        /*099c*/ 	.word	0x00000000
        /*09a0*/ 	.short	0x0101
        /*09a2*/ 	.byte	0x06
	.zero		1


	//   ....[26]....
        /*09a4*/ 	.word	0x00005950
        /*09a8*/ 	.word	0x000000ff
        /*09ac*/ 	.word	0x00029830
        /*09b0*/ 	.short	0x010a
        /*09b2*/ 	.byte	0x06
	.zero		1


	//   ....[27]....
        /*09b4*/ 	.word	0x00005990
        /*09b8*/ 	.word	0x000000ff
        /*09bc*/ 	.word	0x00029830
        /*09c0*/ 	.short	0x010a
        /*09c2*/ 	.byte	0x06
	.zero		1


	//   ....[28]....
        /*09c4*/ 	.word	0x000065d0
        /*09c8*/ 	.word	0x000000ff
        /*09cc*/ 	.word	0x00029850
        /*09d0*/ 	.short	0x010a
        /*09d2*/ 	.byte	0x06
	.zero		1


	//   ....[29]....
        /*09d4*/ 	.word	0x00006610
        /*09d8*/ 	.word	0x000000ff
        /*09dc*/ 	.word	0x00029850
        /*09e0*/ 	.short	0x010a
        /*09e2*/ 	.byte	0x06
	.zero		1


	//   ....[30]....
        /*09e4*/ 	.word	0x00007270
        /*09e8*/ 	.word	0x000000ff
        /*09ec*/ 	.word	0x00000000
        /*09f0*/ 	.short	0x0101
        /*09f2*/ 	.byte	0x06
	.zero		1


	//   ....[31]....
        /*09f4*/ 	.word	0x000094a0
        /*09f8*/ 	.word	0x000000ff
        /*09fc*/ 	.word	0x00000000
        /*0a00*/ 	.short	0x0101
        /*0a02*/ 	.byte	0x06
	.zero		1


	//   ....[32]....
        /*0a04*/ 	.word	0x00009bc0
        /*0a08*/ 	.word	0x000000ff
        /*0a0c*/ 	.word	0x00029830
        /*0a10*/ 	.short	0x010a
        /*0a12*/ 	.byte	0x06
	.zero		1


	//   ....[33]....
        /*0a14*/ 	.word	0x00009c00
        /*0a18*/ 	.word	0x000000ff
        /*0a1c*/ 	.word	0x00029830
        /*0a20*/ 	.short	0x010a
        /*0a22*/ 	.byte	0x06
	.zero		1


	//   ....[34]....
        /*0a24*/ 	.word	0x0000a810
        /*0a28*/ 	.word	0x000000ff
        /*0a2c*/ 	.word	0x00029850
        /*0a30*/ 	.short	0x010a
        /*0a32*/ 	.byte	0x06
	.zero		1


	//   ....[35]....
        /*0a34*/ 	.word	0x0000a850
        /*0a38*/ 	.word	0x000000ff
        /*0a3c*/ 	.word	0x00029850
        /*0a40*/ 	.short	0x010a
        /*0a42*/ 	.byte	0x06
	.zero		1


	//   ....[36]....
        /*0a44*/ 	.word	0x0000b1b0
        /*0a48*/ 	.word	0x000000ff
        /*0a4c*/ 	.word	0x00000000
        /*0a50*/ 	.short	0x0101
        /*0a52*/ 	.byte	0x06
	.zero		1


	//   ....[37]....
        /*0a54*/ 	.word	0x0000cb40
        /*0a58*/ 	.word	0x000000ff
        /*0a5c*/ 	.word	0x00000000
        /*0a60*/ 	.short	0x0101
        /*0a62*/ 	.byte	0x06
	.zero		1


	//   ....[38]....
        /*0a64*/ 	.word	0x0000d1e0
        /*0a68*/ 	.word	0x000000ff
        /*0a6c*/ 	.word	0x00029850
        /*0a70*/ 	.short	0x010a
        /*0a72*/ 	.byte	0x09
	.zero		1


	//   ....[39]....
        /*0a74*/ 	.word	0x0000d220
        /*0a78*/ 	.word	0x000000ff
        /*0a7c*/ 	.word	0x00029850
        /*0a80*/ 	.short	0x010a
        /*0a82*/ 	.byte	0x09
	.zero		1


	//   ....[40]....
        /*0a84*/ 	.word	0x0000d880
        /*0a88*/ 	.word	0x000000ff
        /*0a8c*/ 	.word	0x00000000
        /*0a90*/ 	.short	0x0101
        /*0a92*/ 	.byte	0x04
	.zero		1


	//   ....[41]....
        /*0a94*/ 	.word	0x0000f4c0
        /*0a98*/ 	.word	0x00000003
        /*0a9c*/ 	.word	0x00000000
        /*0aa0*/ 	.short	0x0101
        /*0aa2*/ 	.byte	0x3f
	.zero		1


	//   ....[42]....
        /*0aa4*/ 	.word	0x00012720
        /*0aa8*/ 	.word	0x00000000
        /*0aac*/ 	.word	0x00029880
        /*0ab0*/ 	.short	0x010a
        /*0ab2*/ 	.byte	0x3f
	.zero		1


	//   ....[43]....
        /*0ab4*/ 	.word	0x00012d70
        /*0ab8*/ 	.word	0x00000000
        /*0abc*/ 	.word	0x00029870
        /*0ac0*/ 	.short	0x0107
        /*0ac2*/ 	.byte	0x3f
	.zero		1


	//   ....[44]....
        /*0ac4*/ 	.word	0x00012e30
        /*0ac8*/ 	.word	0x00000000
        /*0acc*/ 	.word	0x00029870
        /*0ad0*/ 	.short	0x0101
        /*0ad2*/ 	.byte	0x3f
	.zero		1


	//   ....[45]....
        /*0ad4*/ 	.word	0x00012e60
        /*0ad8*/ 	.word	0x00000000
        /*0adc*/ 	.word	0x00029840
        /*0ae0*/ 	.short	0x010a
        /*0ae2*/ 	.byte	0x3f
	.zero		1


	//   ....[46]....
        /*0ae4*/ 	.word	0x000134a0
        /*0ae8*/ 	.word	0x00000000
        /*0aec*/ 	.word	0x00029830
        /*0af0*/ 	.short	0x0107
        /*0af2*/ 	.byte	0x3f
	.zero		1


	//   ....[47]....
        /*0af4*/ 	.word	0x00013570
        /*0af8*/ 	.word	0x00000000
        /*0afc*/ 	.word	0x00029830
        /*0b00*/ 	.short	0x0101
        /*0b02*/ 	.byte	0x3f
	.zero		1


	//   ....[48]....
        /*0b04*/ 	.word	0x00013e50
        /*0b08*/ 	.word	0x00000016
        /*0b0c*/ 	.word	0x00029800
        /*0b10*/ 	.short	0x0107
        /*0b12*/ 	.byte	0x3f
	.zero		1


	//   ....[49]....
        /*0b14*/ 	.word	0x00013f50
        /*0b18*/ 	.word	0x00000016
        /*0b1c*/ 	.word	0x00029800
        /*0b20*/ 	.short	0x0101
        /*0b22*/ 	.byte	0x3f
	.zero		1


	//   ....[50]....
        /*0b24*/ 	.word	0x00013f70
        /*0b28*/ 	.word	0x00000016
        /*0b2c*/ 	.word	0x00029820
        /*0b30*/ 	.short	0x010a
        /*0b32*/ 	.byte	0x3f
	.zero		1


	//   ....[51]....
        /*0b34*/ 	.word	0x00014490
        /*0b38*/ 	.word	0x00000000
        /*0b3c*/ 	.word	0x00029880
        /*0b40*/ 	.short	0x010a
        /*0b42*/ 	.byte	0x3f
	.zero		1


	//   ....[52]....
        /*0b44*/ 	.word	0x00014970
        /*0b48*/ 	.word	0x00000000
        /*0b4c*/ 	.word	0x00029870
        /*0b50*/ 	.short	0x0107
        /*0b52*/ 	.byte	0x3f
	.zero		1


	//   ....[53]....
        /*0b54*/ 	.word	0x00014a30
        /*0b58*/ 	.word	0x00000000
        /*0b5c*/ 	.word	0x00029870
        /*0b60*/ 	.short	0x0101
        /*0b62*/ 	.byte	0x3f
	.zero		1


	//   ....[54]....
        /*0b64*/ 	.word	0x00014a60
        /*0b68*/ 	.word	0x00000000
        /*0b6c*/ 	.word	0x00029840
        /*0b70*/ 	.short	0x010a
        /*0b72*/ 	.byte	0x3f
	.zero		1


	//   ....[55]....
        /*0b74*/ 	.word	0x00014f60
        /*0b78*/ 	.word	0x00000000
        /*0b7c*/ 	.word	0x00029830
        /*0b80*/ 	.short	0x0107
        /*0b82*/ 	.byte	0x3f
	.zero		1


	//   ....[56]....
        /*0b84*/ 	.word	0x00015020
        /*0b88*/ 	.word	0x00000000
        /*0b8c*/ 	.word	0x00029830
        /*0b90*/ 	.short	0x0101
        /*0b92*/ 	.byte	0x3f
	.zero		1


	//   ....[57]....
        /*0b94*/ 	.word	0x000150b0
        /*0b98*/ 	.word	0x00000003
        /*0b9c*/ 	.word	0x00029870
        /*0ba0*/ 	.short	0x010a
        /*0ba2*/ 	.byte	0x3f
	.zero		1


	//   ....[58]....
        /*0ba4*/ 	.word	0x00015140
        /*0ba8*/ 	.word	0x00000003
        /*0bac*/ 	.word	0x00029860
        /*0bb0*/ 	.short	0x010a
        /*0bb2*/ 	.byte	0x3f
	.zero		1


	//   ....[59]....
        /*0bb4*/ 	.word	0x00015650
        /*0bb8*/ 	.word	0x00000003
        /*0bbc*/ 	.word	0x00029850
        /*0bc0*/ 	.short	0x0101
        /*0bc2*/ 	.byte	0x3f
	.zero		1


	//   ....[60]....
        /*0bc4*/ 	.word	0x000156e0
        /*0bc8*/ 	.word	0x00000003
        /*0bcc*/ 	.word	0x00000000
        /*0bd0*/ 	.short	0x0101
        /*0bd2*/ 	.byte	0x3f
	.zero		1


	//   ....[61]....
        /*0bd4*/ 	.word	0x000158a0
        /*0bd8*/ 	.word	0x00000011
        /*0bdc*/ 	.word	0x00029870
        /*0be0*/ 	.short	0x010a
        /*0be2*/ 	.byte	0x3f
	.zero		1


	//   ....[62]....
        /*0be4*/ 	.word	0x00015920
        /*0be8*/ 	.word	0x00000011
        /*0bec*/ 	.word	0x00029860
        /*0bf0*/ 	.short	0x010a
        /*0bf2*/ 	.byte	0x3f
	.zero		1


	//   ....[63]....
        /*0bf4*/ 	.word	0x00015e40
        /*0bf8*/ 	.word	0x00000011
        /*0bfc*/ 	.word	0x00029850
        /*0c00*/ 	.short	0x0101
        /*0c02*/ 	.byte	0x3f
	.zero		1


	//   ....[64]....
        /*0c04*/ 	.word	0x00015ef0
        /*0c08*/ 	.word	0x00000011
        /*0c0c*/ 	.word	0x00000000
        /*0c10*/ 	.short	0x0101
        /*0c12*/ 	.byte	0x3f
	.zero		1


	//   ....[65]....
        /*0c14*/ 	.word	0x00016b90
        /*0c18*/ 	.word	0x00000005
        /*0c1c*/ 	.word	0x00029820
        /*0c20*/ 	.short	0x010a
        /*0c22*/ 	.byte	0x3f
	.zero		1


	//   ....[66]....
        /*0c24*/ 	.word	0x00016d10
        /*0c28*/ 	.word	0x00000003
        /*0c2c*/ 	.word	0x00029840
        /*0c30*/ 	.short	0x010a
        /*0c32*/ 	.byte	0x3f
	.zero		1


	//   ....[67]....
        /*0c34*/ 	.word	0x00016db0
        /*0c38*/ 	.word	0x00000005
        /*0c3c*/ 	.word	0x00029840
        /*0c40*/ 	.short	0x010a
        /*0c42*/ 	.byte	0x3f
	.zero		1


	//   ....[68]....
        /*0c44*/ 	.word	0x00016df0
        /*0c48*/ 	.word	0x00000003
        /*0c4c*/ 	.word	0x00029860
        /*0c50*/ 	.short	0x010a
        /*0c52*/ 	.byte	0x3f
	.zero		1


	//   ....[69]....
        /*0c54*/ 	.word	0x00016e30
        /*0c58*/ 	.word	0x00000005
        /*0c5c*/ 	.word	0x00029860
        /*0c60*/ 	.short	0x010a
        /*0c62*/ 	.byte	0x3f
	.zero		1


	//   ....[70]....
        /*0c64*/ 	.word	0x00016e70
        /*0c68*/ 	.word	0x00000003
        /*0c6c*/ 	.word	0x00029880
        /*0c70*/ 	.short	0x010a
        /*0c72*/ 	.byte	0x3f
	.zero		1


	//   ....[71]....
        /*0c74*/ 	.word	0x00016eb0
        /*0c78*/ 	.word	0x00000005
        /*0c7c*/ 	.word	0x00029880
        /*0c80*/ 	.short	0x010a
        /*0c82*/ 	.byte	0x3f
	.zero		1


	//   ....[72]....
        /*0c84*/ 	.word	0x00016f20
        /*0c88*/ 	.word	0x00000003
        /*0c8c*/ 	.word	0x00029800
        /*0c90*/ 	.short	0x010a
        /*0c92*/ 	.byte	0x3f
	.zero		1


	//   ....[73]....
        /*0c94*/ 	.word	0x00016f70
        /*0c98*/ 	.word	0x00000002
        /*0c9c*/ 	.word	0x00029830
        /*0ca0*/ 	.short	0x010a
        /*0ca2*/ 	.byte	0x3f
	.zero		1


	//   ....[74]....
        /*0ca4*/ 	.word	0x00016fd0
        /*0ca8*/ 	.word	0x00000007
        /*0cac*/ 	.word	0x00029830
        /*0cb0*/ 	.short	0x010a
        /*0cb2*/ 	.byte	0x3f
	.zero		1


	//   ....[75]....
        /*0cb4*/ 	.word	0x00017030
        /*0cb8*/ 	.word	0x00000007
        /*0cbc*/ 	.word	0x00029850
        /*0cc0*/ 	.short	0x010a
        /*0cc2*/ 	.byte	0x3f
	.zero		1


	//   ....[76]....
        /*0cc4*/ 	.word	0x00017090
        /*0cc8*/ 	.word	0x00000007
        /*0ccc*/ 	.word	0x00029830
        /*0cd0*/ 	.short	0x010a
        /*0cd2*/ 	.byte	0x3f
	.zero		1


	//   ....[77]....
        /*0cd4*/ 	.word	0x000170f0
        /*0cd8*/ 	.word	0x00000007
        /*0cdc*/ 	.word	0x00029850
        /*0ce0*/ 	.short	0x010a
        /*0ce2*/ 	.byte	0x3f
	.zero		1


	//   ....[78]....
        /*0ce4*/ 	.word	0x00017150
        /*0ce8*/ 	.word	0x00000005
        /*0cec*/ 	.word	0x00029850
        /*0cf0*/ 	.short	0x010a
        /*0cf2*/ 	.byte	0x3f
	.zero		1


	//   ....[79]....
        /*0cf4*/ 	.word	0x00017250
        /*0cf8*/ 	.word	0x00000000
        /*0cfc*/ 	.word	0x00029880
        /*0d00*/ 	.short	0x010a
        /*0d02*/ 	.byte	0x3f
	.zero		1


	//   ....[80]....
        /*0d04*/ 	.word	0x000179c0
        /*0d08*/ 	.word	0x00000000
        /*0d0c*/ 	.word	0x00029840
        /*0d10*/ 	.short	0x010a
        /*0d12*/ 	.byte	0x3f
	.zero		1


	//   ....[81]....
        /*0d14*/ 	.word	0x00018680
        /*0d18*/ 	.word	0x00000016
        /*0d1c*/ 	.word	0x00029820
        /*0d20*/ 	.short	0x010a
        /*0d22*/ 	.byte	0x3f
	.zero		1


	//   ....[82]....
        /*0d24*/ 	.word	0x000186d0
        /*0d28*/ 	.word	0x00000000
        /*0d2c*/ 	.word	0x00029880
        /*0d30*/ 	.short	0x010a
        /*0d32*/ 	.byte	0x3f
	.zero		1


	//   ....[83]....
        /*0d34*/ 	.word	0x00018cf0
        /*0d38*/ 	.word	0x00000000
        /*0d3c*/ 	.word	0x00029840
        /*0d40*/ 	.short	0x010a
        /*0d42*/ 	.byte	0x3f
	.zero		1


	//   ....[84]....
        /*0d44*/ 	.word	0x00019330
        /*0d48*/ 	.word	0x00000003
        /*0d4c*/ 	.word	0x00029870
        /*0d50*/ 	.short	0x010a
        /*0d52*/ 	.byte	0x3f
	.zero		1


	//   ....[85]....
        /*0d54*/ 	.word	0x00019380
        /*0d58*/ 	.word	0x00000003
        /*0d5c*/ 	.word	0x00029860
        /*0d60*/ 	.short	0x010a
        /*0d62*/ 	.byte	0x3f
	.zero		1


	//   ....[86]....
        /*0d64*/ 	.word	0x000193d0
        /*0d68*/ 	.word	0x00000011
        /*0d6c*/ 	.word	0x00029870
        /*0d70*/ 	.short	0x010a
        /*0d72*/ 	.byte	0x3f
	.zero		1


	//   ....[87]....
        /*0d74*/ 	.word	0x00019420
        /*0d78*/ 	.word	0x00000011
        /*0d7c*/ 	.word	0x00029860
        /*0d80*/ 	.short	0x010a
        /*0d82*/ 	.byte	0x3f
	.zero		1


	//   ....[88]....
        /*0d84*/ 	.word	0x00019470
        /*0d88*/ 	.word	0x00000005
        /*0d8c*/ 	.word	0x00029820
        /*0d90*/ 	.short	0x010a
        /*0d92*/ 	.byte	0x3f
	.zero		1


	//   ....[89]....
        /*0d94*/ 	.word	0x00019610
        /*0d98*/ 	.word	0x00000003
        /*0d9c*/ 	.word	0x00029840
        /*0da0*/ 	.short	0x010a
        /*0da2*/ 	.byte	0x3f
	.zero		1


	//   ....[90]....
        /*0da4*/ 	.word	0x00019660
        /*0da8*/ 	.word	0x00000005
        /*0dac*/ 	.word	0x00029840
        /*0db0*/ 	.short	0x010a
        /*0db2*/ 	.byte	0x3f
	.zero		1


	//   ....[91]....
        /*0db4*/ 	.word	0x000196b0
        /*0db8*/ 	.word	0x00000003
        /*0dbc*/ 	.word	0x00029860
        /*0dc0*/ 	.short	0x010a
        /*0dc2*/ 	.byte	0x3f
	.zero		1


	//   ....[92]....
        /*0dc4*/ 	.word	0x00019700
        /*0dc8*/ 	.word	0x00000005
        /*0dcc*/ 	.word	0x00029860
        /*0dd0*/ 	.short	0x010a
        /*0dd2*/ 	.byte	0x3f
	.zero		1


	//   ....[93]....
        /*0dd4*/ 	.word	0x00019750
        /*0dd8*/ 	.word	0x00000003
        /*0ddc*/ 	.word	0x00029880
        /*0de0*/ 	.short	0x010a
        /*0de2*/ 	.byte	0x3f
	.zero		1


	//----- nvinfo : EIATTR_NUM_MBARRIERS
	.align		4
.L_303:
        /*0de4*/ 	.byte	0x03, 0x38
        /*0de6*/ 	.short	0x0016


	//----- nvinfo : EIATTR_EXIT_INSTR_OFFSETS
	.align		4
        /*0de8*/ 	.byte	0x04, 0x1c
        /*0dea*/ 	.short	(.L_305 - .L_304)


	//   ....[0]....
.L_304:
        /*0dec*/ 	.word	0x000009c0


	//   ....[1]....
        /*0df0*/ 	.word	0x00010400


	//   ....[2]....
        /*0df4*/ 	.word	0x00016f00


	//----- nvinfo : EIATTR_MAX_THREADS
	.align		4
.L_305:
        /*0df8*/ 	.byte	0x04, 0x05
        /*0dfa*/ 	.short	(.L_307 - .L_306)
.L_306:
        /*0dfc*/ 	.word	0x00000180
        /*0e00*/ 	.word	0x00000001
        /*0e04*/ 	.word	0x00000001


	//----- nvinfo : EIATTR_CRS_STACK_SIZE
	.align		4
.L_307:
        /*0e08*/ 	.byte	0x04, 0x1e
        /*0e0a*/ 	.short	(.L_309 - .L_308)
.L_308:
        /*0e0c*/ 	.word	0x00000000


	//----- nvinfo : EIATTR_CBANK_PARAM_SIZE
	.align		4
.L_309:
        /*0e10*/ 	.byte	0x03, 0x19
        /*0e12*/ 	.short	0x0af0


	//----- nvinfo : EIATTR_PARAM_CBANK
	.align		4
        /*0e14*/ 	.byte	0x04, 0x0a
        /*0e16*/ 	.short	(.L_311 - .L_310)
	.align		4
.L_310:
        /*0e18*/ 	.word	index@(.nv.constant0._ZN7cutlass13device_kernelIN5flash11enable_sm90INS1_16FlashAttnFwdSm90INS1_25CollectiveMainloopFwdSm90ILi2EN4cute5tupleIJNS5_1CILi1EEES8_S8_EEENS6_IJNS7_ILi128EEENS7_ILi160EEENS7_ILi192EEEEEELi128ENS_12float_e4m3_tEfNS_4arch4Sm90ELb1ELb0ELb1ELb1ELb1ELb0ELb0ELb1ELb1ELb1ELb0ELb0EEENS1_21CollectiveEpilogueFwdINS6_IJSA_SA_SB_EEES9_NS_10bfloat16_tESG_Li256ELb1ELb1ELb0ELb1EEENS1_36VarlenDynamicPersistentTileSchedulerILi128ELi160ELi256ELi128ELb0ELb1ELb1ELb1ELb1ELb1EEEEEEEEEvNT_6ParamsE)
        /*0e1c*/ 	.short	0x0210
        /*0e1e*/ 	.short	0x0af0


	//----- nvinfo : EIATTR_SW_WAR
	.align		4
.L_311:
        /*0e20*/ 	.byte	0x04, 0x36
        /*0e22*/ 	.short	(.L_313 - .L_312)
.L_312:
        /*0e24*/ 	.word	0x00000008
.L_313:


//--------------------- .nv.info._ZN7cutlass13device_kernelIN5flash11enable_sm90INS1_16FlashAttnFwdSm90INS1_25CollectiveMainloopFwdSm90ILi2EN4cute5tupleIJNS5_1CILi1EEES8_S8_EEENS6_IJNS7_ILi128EEENS7_ILi160EEENS7_ILi192EEEEEELi128ENS_12float_e4m3_tEfNS_4arch4Sm90ELb1ELb0ELb1ELb1ELb1ELb1ELb0ELb1ELb1ELb1ELb0ELb0EEENS1_21CollectiveEpilogueFwdINS6_IJSA_SA_SB_EEES9_NS_10bfloat16_tESG_Li256ELb1ELb1ELb0ELb1EEENS1_36VarlenDynamicPersistentTileSchedulerILi128ELi160ELi256ELi128ELb0ELb1ELb1ELb1ELb1ELb1EEEEEEEEEvNT_6ParamsE --------------------------
	.section	.nv.info._ZN7cutlass13device_kernelIN5flash11enable_sm90INS1_16FlashAttnFwdSm90INS1_25CollectiveMainloopFwdSm90ILi2EN4cute5tupleIJNS5_1CILi1EEES8_S8_EEENS6_IJNS7_ILi128EEENS7_ILi160EEENS7_ILi192EEEEEELi128ENS_12float_e4m3_tEfNS_4arch4Sm90ELb1ELb0ELb1ELb1ELb1ELb1ELb0ELb1ELb1ELb1ELb0ELb0EEENS1_21CollectiveEpilogueFwdINS6_IJSA_SA_SB_EEES9_NS_10bfloat16_tESG_Li256ELb1ELb1ELb0ELb1EEENS1_36VarlenDynamicPersistentTileSchedulerILi128ELi160ELi256ELi128ELb0ELb1ELb1ELb1ELb1ELb1EEEEEEEEEvNT_6ParamsE,"",@"SHT_CUDA_INFO"
	.sectionflags	@""
	.align	4


	//----- nvinfo : EIATTR_CUDA_API_VERSION
	.align		4
        /*0000*/ 	.byte	0x04, 0x37
        /*0002*/ 	.short	(.L_315 - .L_314)
.L_314:
        /*0004*/ 	.word	0x00000082


	//----- nvinfo : EIATTR_KPARAM_INFO
	.align		4
.L_315:
        /*0008*/ 	.byte	0x04, 0x17
        /*000a*/ 	.short	(.L_317 - .L_316)
.L_316:
        /*000c*/ 	.word	0x00000000
        /*0010*/ 	.short	0x0000
        /*0012*/ 	.short	0x0070
        /*0014*/ 	.byte	0x00, 0xf0, 0x01, 0x2a


	//----- nvinfo : EIATTR_SPARSE_MMA_MASK
	.align		4
.L_317:
        /*0018*/ 	.byte	0x03, 0x50
        /*001a*/ 	.short	0x0000


	//----- nvinfo : EIATTR_MAXREG_COUNT
	.align		4
        /*001c*/ 	.byte	0x03, 0x1b
        /*001e*/ 	.short	0x00a8


	//----- nvinfo : EIATTR_NUM_BARRIERS
	.align		4
        /*0020*/ 	.byte	0x02, 0x4c
        /*0022*/ 	.byte	0x10
	.zero		1


	//----- nvinfo : EIATTR_EXTERNS
	.align		4
        /*0024*/ 	.byte	0x04, 0x0f
        /*0026*/ 	.short	(.L_319 - .L_318)


	//   ....[0]....
	.align		4
.L_318:
        /*0028*/ 	.word	index@(__assertfail)


	//----- nvinfo : EIATTR_ANNOTATIONS
	.align		4
.L_319:
        /*002c*/ 	.byte	0x04, 0x55
        /*002e*/ 	.short	(.L_321 - .L_320)


	//   ....[0]....
.L_320:
        /* <DEDUP_REMOVED lines=48> */


	//----- nvinfo : EIATTR_MERCURY_ISA_VERSION
	.align		4
.L_321:
        /*0320*/ 	.byte	0x03, 0x5f
        /*0322*/ 	.short	0x0101


	//----- nvinfo : EIATTR_UNUSED_LOAD_BYTE_OFFSET
	.align		4
        /*0324*/ 	.byte	0x04, 0x44
        /*0326*/ 	.short	(.L_323 - .L_322)


	//   ....[0]....
.L_322:
        /*0328*/ 	.word	0x00000a90
        /*032c*/ 	.word	0x0000fff0


	//   ....[1]....
        /*0330*/ 	.word	0x00024b40
        /*0334*/ 	.word	0x0000fff0


	//----- nvinfo : EIATTR_INT_WARP_WIDE_INSTR_OFFSETS
	.align		4
.L_323:
        /*0338*/ 	.byte	0x04, 0x31
        /*033a*/ 	.short	(.L_325 - .L_324)


	//   ....[0]....
.L_324:
        /*033c*/ 	.word	0x00000130


	//   ....[1]....
        /*0340*/ 	.word	0x00000170


	//   ....[2]....
        /*0344*/ 	.word	0x000001e0


	//   ....[3]....
        /*0348*/ 	.word	0x00029aa0


	//   ....[4]....
        /*034c*/ 	.word	0x00029b30


	//   ....[5]....
        /*0350*/ 	.word	0x0002da80


	//   ....[6]....
        /*0354*/ 	.word	0x0002db10


	//----- nvinfo : EIATTR_COOP_GROUP_MASK_REGIDS
	.align		4
.L_325:
        /*0358*/ 	.byte	0x04, 0x29
        /*035a*/ 	.short	(.L_327 - .L_326)


	//   ....[0]....
.L_326:
        /*035c*/ 	.word	0xffffffff


	//   ....[1]....
        /*0360*/ 	.word	0xffffffff


	//   ....[2]....
        /*0364*/ 	.word	0xffffffff


	//   ....[3]....
        /*0368*/ 	.word	0xffffffff


	//   ....[4]....
        /*036c*/ 	.word	0xffffffff


	//   ....[5]....
        /*0370*/ 	.word	0xffffffff


	//   ....[6]....
        /*0374*/ 	.word	0xffffffff


	//   ....[7]....
        /*0378*/ 	.word	0xffffffff


	//   ....[8]....
        /*037c*/ 	.word	0xffffffff


	//   ....[9]....
        /*0380*/ 	.word	0xffffffff


	//   ....[10]....
        /*0384*/ 	.word	0xffffffff


	//   ....[11]....
        /*0388*/ 	.word	0xffffffff


	//   ....[12]....
        /*038c*/ 	.word	0xffffffff


	//   ....[13]....
        /*0390*/ 	.word	0xffffffff


	//   ....[14]....
        /*0394*/ 	.word	0xffffffff


	//   ....[15]....
        /*0398*/ 	.word	0xffffffff


	//   ....[16]....
        /*039c*/ 	.word	0xffffffff


	//   ....[17]....
        /*03a0*/ 	.word	0xffffffff


	//   ....[18]....
        /*03a4*/ 	.word	0xffffffff


	//   ....[19]....
        /*03a8*/ 	.word	0xffffffff


	//   ....[20]....
        /*03ac*/ 	.word	0xffffffff


	//   ....[21]....
        /*03b0*/ 	.word	0xffffffff


	//   ....[22]....
        /*03b4*/ 	.word	0xffffffff


	//   ....[23]....
        /*03b8*/ 	.word	0xffffffff


	//   ....[24]....
        /*03bc*/ 	.word	0xffffffff


	//   ....[25]....
        /*03c0*/ 	.word	0xffffffff


	//   ....[26]....
        /*03c4*/ 	.word	0xffffffff


	//   ....[27]....
        /*03c8*/ 	.word	0xffffffff


	//   ....[28]....
        /*03cc*/ 	.word	0xffffffff


	//   ....[29]....
        /*03d0*/ 	.word	0xffffffff


	//   ....[30]....
        /*03d4*/ 	.word	0xffffffff


	//   ....[31]....
        /*03d8*/ 	.word	0xffffffff


	//   ....[32]....
        /*03dc*/ 	.word	0xffffffff


	//   ....[33]....
        /*03e0*/ 	.word	0xffffffff


	//   ....[34]....
        /*03e4*/ 	.word	0xffffffff


	//   ....[35]....
        /*03e8*/ 	.word	0xffffffff


	//   ....[36]....
        /*03ec*/ 	.word	0xffffffff


	//   ....[37]....
        /*03f0*/ 	.word	0xffffffff


	//   ....[38]....
        /*03f4*/ 	.word	0xffffffff


	//   ....[39]....
        /*03f8*/ 	.word	0xffffffff


	//   ....[40]....
        /*03fc*/ 	.word	0xffffffff


	//   ....[41]....
        /*0400*/ 	.word	0xffffffff


	//   ....[42]....
        /*0404*/ 	.word	0xffffffff


	//   ....[43]....
        /*0408*/ 	.word	0xffffffff


	//   ....[44]....
        /*040c*/ 	.word	0xffffffff


	//   ....[45]....
        /*0410*/ 	.word	0xffffffff


	//   ....[46]....
        /*0414*/ 	.word	0xffffffff


	//   ....[47]....
        /*0418*/ 	.word	0xffffffff


	//   ....[48]....
        /*041c*/ 	.word	0xffffffff


	//   ....[49]....
        /*0420*/ 	.word	0xffffffff


	//   ....[50]....
        /*0424*/ 	.word	0xffffffff


	//   ....[51]....
        /*0428*/ 	.word	0xffffffff


	//   ....[52]....
        /*042c*/ 	.word	0xffffffff


	//   ....[53]....
        /*0430*/ 	.word	0xffffffff


	//   ....[54]....
        /*0434*/ 	.word	0xffffffff


	//   ....[55]....
        /*0438*/ 	.word	0xffffffff


	//   ....[56]....
        /*043c*/ 	.word	0xffffffff


	//   ....[57]....
        /*0440*/ 	.word	0xffffffff


	//   ....[58]....
        /*0444*/ 	.word	0xffffffff


	//   ....[59]....
        /*0448*/ 	.word	0xffffffff


	//   ....[60]....
        /*044c*/ 	.word	0xffffffff


	//   ....[61]....
        /*0450*/ 	.word	0xffffffff


	//   ....[62]....
        /*0454*/ 	.word	0xffffffff


	//   ....[63]....
        /*0458*/ 	.word	0xffffffff


	//   ....[64]....
        /*045c*/ 	.word	0xffffffff


	//   ....[65]....
        /*0460*/ 	.word	0xffffffff


	//   ....[66]....
        /*0464*/ 	.word	0xffffffff


	//   ....[67]....
        /*0468*/ 	.word	0xffffffff


	//   ....[68]....
        /*046c*/ 	.word	0xffffffff


	//   ....[69]....
        /*0470*/ 	.word	0xffffffff


	//   ....[70]....
        /*0474*/ 	.word	0xffffffff


	//   ....[71]....
        /*0478*/ 	.word	0xffffffff


	//   ....[72]....
        /*047c*/ 	.word	0xffffffff


	//   ....[73]....
        /*0480*/ 	.word	0xffffffff


	//   ....[74]....
        /*0484*/ 	.word	0xffffffff


	//   ....[75]....
        /*0488*/ 	.word	0xffffffff


	//   ....[76]....
        /*048c*/ 	.word	0xffffffff


	//   ....[77]....
        /*0490*/ 	.word	0xffffffff


	//   ....[78]....
        /*0494*/ 	.word	0xffffffff


	//   ....[79]....
        /*0498*/ 	.word	0xffffffff


	//   ....[80]....
        /*049c*/ 	.word	0xffffffff


	//   ....[81]....
        /*04a0*/ 	.word	0xffffffff


	//   ....[82]....
        /*04a4*/ 	.word	0xffffffff


	//   ....[83]....
        /*04a8*/ 	.word	0xffffffff


	//   ....[84]....
        /*04ac*/ 	.word	0xffffffff


	//   ....[85]....
        /*04b0*/ 	.word	0xffffffff


	//   ....[86]....
        /*04b4*/ 	.word	0xffffffff


	//   ....[87]....
        /*04b8*/ 	.word	0xffffffff


	//   ....[88]....
        /*04bc*/ 	.word	0xffffffff


	//   ....[89]....
        /*04c0*/ 	.word	0xffffffff


	//   ....[90]....
        /*04c4*/ 	.word	0xffffffff


	//   ....[91]....
        /*04c8*/ 	.word	0xffffffff


	//   ....[92]....
        /*04cc*/ 	.word	0xffffffff


	//   ....[93]....
        /*04d0*/ 	.word	0xffffffff


	//   ....[94]....
        /*04d4*/ 	.word	0xffffffff


	//   ....[95]....
        /*04d8*/ 	.word	0xffffffff


	//   ....[96]....
        /*04dc*/ 	.word	0xffffffff


	//   ....[97]....
        /*04e0*/ 	.word	0xffffffff


	//   ....[98]....
        /*04e4*/ 	.word	0xffffffff


	//   ....[99]....
        /*04e8*/ 	.word	0xffffffff


	//   ....[100]....
        /*04ec*/ 	.word	0xffffffff


	//   ....[101]....
        /*04f0*/ 	.word	0xffffffff


	//   ....[102]....
        /*04f4*/ 	.word	0xffffffff


	//   ....[103]....
        /*04f8*/ 	.word	0xffffffff


	//   ....[104]....
        /*04fc*/ 	.word	0xffffffff


	//   ....[105]....
        /*0500*/ 	.word	0xffffffff


	//   ....[106]....
        /*0504*/ 	.word	0xffffffff


	//   ....[107]....
        /*0508*/ 	.word	0xffffffff


	//   ....[108]....
        /*050c*/ 	.word	0xffffffff


	//   ....[109]....
        /*0510*/ 	.word	0xffffffff


	//   ....[110]....
        /*0514*/ 	.word	0xffffffff


	//   ....[111]....
        /*0518*/ 	.word	0xffffffff


	//   ....[112]....
        /*051c*/ 	.word	0xffffffff


	//   ....[113]....
        /*0520*/ 	.word	0xffffffff


	//   ....[114]....
        /*0524*/ 	.word	0xffffffff


	//   ....[115]....
        /*0528*/ 	.word	0xffffffff


	//   ....[116]....
        /*052c*/ 	.word	0xffffffff


	//   ....[117]....
        /*0530*/ 	.word	0xffffffff


	//   ....[118]....
        /*0534*/ 	.word	0xffffffff


	//   ....[119]....
        /*0538*/ 	.word	0xffffffff


	//   ....[120]....
        /*053c*/ 	.word	0xffffffff


	//   ....[121]....
        /*0540*/ 	.word	0xffffffff


	//   ....[122]....
        /*0544*/ 	.word	0xffffffff


	//   ....[123]....
        /*0548*/ 	.word	0xffffffff


	//   ....[124]....
        /*054c*/ 	.word	0xffffffff


	//   ....[125]....
        /*0550*/ 	.word	0xffffffff


	//   ....[126]....
        /*0554*/ 	.word	0xffffffff


	//   ....[127]....
        /*0558*/ 	.word	0xffffffff


	//   ....[128]....
        /*055c*/ 	.word	0xffffffff


	//   ....[129]....
        /*0560*/ 	.word	0xffffffff


	//   ....[130]....
        /*0564*/ 	.word	0xffffffff


	//   ....[131]....
        /*0568*/ 	.word	0xffffffff


	//   ....[132]....
        /*056c*/ 	.word	0xffffffff


	//   ....[133]....
        /*0570*/ 	.word	0xffffffff


	//   ....[134]....
        /*0574*/ 	.word	0xffffffff


	//   ....[135]....
        /*0578*/ 	.word	0xffffffff


	//   ....[136]....
        /*057c*/ 	.word	0xffffffff


	//   ....[137]....
        /*0580*/ 	.word	0xffffffff


	//   ....[138]....
        /*0584*/ 	.word	0xffffffff


	//   ....[139]....
        /*0588*/ 	.word	0xffffffff


	//   ....[140]....
        /*058c*/ 	.word	0xffffffff


	//   ....[141]....
        /*0590*/ 	.word	0xffffffff


	//   ....[142]....
        /*0594*/ 	.word	0xffffffff


	//   ....[143]....
        /*0598*/ 	.word	0xffffffff


	//   ....[144]....
        /*059c*/ 	.word	0xffffffff


	//   ....[145]....
        /*05a0*/ 	.word	0xffffffff


	//   ....[146]....
        /*05a4*/ 	.word	0xffffffff


	//   ....[147]....
        /*05a8*/ 	.word	0xffffffff


	//   ....[148]....
        /*05ac*/ 	.word	0xffffffff


	//   ....[149]....
        /*05b0*/ 	.word	0xffffffff


	//   ....[150]....
        /*05b4*/ 	.word	0xffffffff


	//   ....[151]....
        /*05b8*/ 	.word	0xffffffff


	//   ....[152]....
        /*05bc*/ 	.word	0xffffffff


	//   ....[153]....
        /*05c0*/ 	.word	0xffffffff


	//   ....[154]....
        /*05c4*/ 	.word	0xffffffff


	//   ....[155]....
        /*05c8*/ 	.word	0xffffffff


	//   ....[156]....
        /*05cc*/ 	.word	0xffffffff


	//   ....[157]....
        /*05d0*/ 	.word	0xffffffff


	//   ....[158]....
        /*05d4*/ 	.word	0xffffffff


	//   ....[159]....
        /*05d8*/ 	.word	0xffffffff


	//   ....[160]....
        /*05dc*/ 	.word	0xffffffff


	//   ....[161]....
        /*05e0*/ 	.word	0xffffffff


	//   ....[162]....
        /*05e4*/ 	.word	0xffffffff


	//   ....[163]....
        /*05e8*/ 	.word	0xffffffff


	//   ....[164]....
        /*05ec*/ 	.word	0xffffffff


	//   ....[165]....
        /*05f0*/ 	.word	0xffffffff


	//   ....[166]....
        /*05f4*/ 	.word	0xffffffff


	//   ....[167]....
        /*05f8*/ 	.word	0xffffffff


	//   ....[168]....
        /*05fc*/ 	.word	0xffffffff


	//   ....[169]....
        /*0600*/ 	.word	0xffffffff


	//   ....[170]....
        /*0604*/ 	.word	0xffffffff


	//   ....[171]....
        /*0608*/ 	.word	0xffffffff


	//   ....[172]....
        /*060c*/ 	.word	0xffffffff


	//   ....[173]....
        /*0610*/ 	.word	0xffffffff


	//   ....[174]....
        /*0614*/ 	.word	0xffffffff


	//   ....[175]....
        /*0618*/ 	.word	0xffffffff


	//   ....[176]....
        /*061c*/ 	.word	0xffffffff


	//   ....[177]....
        /*0620*/ 	.word	0xffffffff


	//   ....[178]....
        /*0624*/ 	.word	0xffffffff


	//   ....[179]....
        /*0628*/ 	.word	0xffffffff


	//   ....[180]....
        /*062c*/ 	.word	0xffffffff


	//   ....[181]....
        /*0630*/ 	.word	0xffffffff


	//   ....[182]....
        /*0634*/ 	.word	0xffffffff


	//   ....[183]....
        /*0638*/ 	.word	0xffffffff


	//   ....[184]....
        /*063c*/ 	.word	0xffffffff


	//   ....[185]....
        /*0640*/ 	.word	0xffffffff


	//   ....[186]....
        /*0644*/ 	.word	0xffffffff


	//   ....[187]....
        /*0648*/ 	.word	0x0500000f


	//   ....[188]....
        /*064c*/ 	.word	0x0500000f


	//   ....[189]....
        /*0650*/ 	.word	0x0500000f


	//   ....[190]....
        /*0654*/ 	.word	0x0500000f


	//   ....[191]....
        /*0658*/ 	.word	0x0500000f


	//   ....[192]....
        /*065c*/ 	.word	0x0500000f


	//   ....[193]....
        /*0660*/ 	.word	0x0500000f


	//   ....[194]....
        /*0664*/ 	.word	0x0500000f


	//   ....[195]....
        /*0668*/ 	.word	0x0500000f


	//   ....[196]....
        /*066c*/ 	.word	0x0500000f


	//   ....[197]....
        /*0670*/ 	.word	0x0500000f


	//   ....[198]....
        /*0674*/ 	.word	0x0500000f


	//   ....[199]....
        /*0678*/ 	.word	0x0500000f


	//   ....[200]....
        /*067c*/ 	.word	0x0500000f


	//   ....[201]....
        /*0680*/ 	.word	0x0500000f


	//   ....[202]....
        /*0684*/ 	.word	0x0500000f


	//   ....[203]....
        /*0688*/ 	.word	0x0500000f


	//   ....[204]....
        /*068c*/ 	.word	0x0500000f


	//   ....[205]....
        /*0690*/ 	.word	0x0500000f


	//   ....[206]....
        /*0694*/ 	.word	0x0500000f


	//   ....[207]....
        /*0698*/ 	.word	0x0500000f


	//   ....[208]....
        /*069c*/ 	.word	0x0500000f


	//   ....[209]....
        /*06a0*/ 	.word	0x0500000f


	//   ....[210]....
        /*06a4*/ 	.word	0x0500000f


	//   ....[211]....
        /*06a8*/ 	.word	0x0500000f


	//   ....[212]....
        /*06ac*/ 	.word	0x0500000f


	//   ....[213]....
        /*06b0*/ 	.word	0x0500000f


	//   ....[214]....
        /*06b4*/ 	.word	0x0500000f


	//   ....[215]....
        /*06b8*/ 	.word	0x0500000f


	//   ....[216]....
        /*06bc*/ 	.word	0x0500000f


	//   ....[217]....
        /*06c0*/ 	.word	0x0500000f


	//   ....[218]....
        /*06c4*/ 	.word	0x0500000f


	//   ....[219]....
        /*06c8*/ 	.word	0x0500000f


	//   ....[220]....
        /*06cc*/ 	.word	0x0500000f


	//   ....[221]....
        /*06d0*/ 	.word	0x0500000f


	//   ....[222]....
        /*06d4*/ 	.word	0x0500000f


	//   ....[223]....
        /*06d8*/ 	.word	0x0500000f


	//   ....[224]....
        /*06dc*/ 	.word	0x0500000f


	//   ....[225]....
        /*06e0*/ 	.word	0x0500000f


	//   ....[226]....
        /*06e4*/ 	.word	0x0500000f


	//   ....[227]....
        /*06e8*/ 	.word	0x0500000f


	//   ....[228]....
        /*06ec*/ 	.word	0x0500000f


	//   ....[229]....
        /*06f0*/ 	.word	0x0500000f


	//   ....[230]....
        /*06f4*/ 	.word	0x0500000f


	//   ....[231]....
        /*06f8*/ 	.word	0x0500000f


	//   ....[232]....
        /*06fc*/ 	.word	0x0500000f


	//   ....[233]....
        /*0700*/ 	.word	0x0500000f


	//   ....[234]....
        /*0704*/ 	.word	0x0500000f


	//   ....[235]....
        /*0708*/ 	.word	0x0500000f


	//   ....[236]....
        /*070c*/ 	.word	0x0500000f


	//   ....[237]....
        /*0710*/ 	.word	0x0500000f


	//   ....[238]....
        /*0714*/ 	.word	0x0500000f


	//   ....[239]....
        /*0718*/ 	.word	0x0500000f


	//   ....[240]....
        /*071c*/ 	.word	0x0500000f


	//   ....[241]....
        /*0720*/ 	.word	0x0500000f


	//   ....[242]....
        /*0724*/ 	.word	0x0500000f


	//   ....[243]....
        /*0728*/ 	.word	0x0500000f


	//   ....[244]....
        /*072c*/ 	.word	0x0500000f


	//   ....[245]....
        /*0730*/ 	.word	0x0500000f


	//   ....[246]....
        /*0734*/ 	.word	0x0500000f


	//   ....[247]....
        /*0738*/ 	.word	0x0500000f


	//   ....[248]....
        /*073c*/ 	.word	0x0500000f


	//   ....[249]....
        /*0740*/ 	.word	0x0500000f


	//   ....[250]....
        /*0744*/ 	.word	0x0500000f


	//   ....[251]....
        /*0748*/ 	.word	0x0500000f


	//   ....[252]....
        /*074c*/ 	.word	0x0500000f


	//   ....[253]....
        /*0750*/ 	.word	0x0500000f


	//   ....[254]....
        /*0754*/ 	.word	0x0500000f


	//   ....[255]....
        /*0758*/ 	.word	0x0500000f


	//   ....[0]....
        /*075c*/ 	.word	0x0500000f


	//   ....[1]....
        /*0760*/ 	.word	0x0500000f


	//   ....[2]....
        /*0764*/ 	.word	0x0500000f


	//   ....[3]....
        /*0768*/ 	.word	0x0500000f


	//   ....[4]....
        /*076c*/ 	.word	0x0500000f


	//   ....[5]....
        /*0770*/ 	.word	0x0500000f


	//   ....[6]....
        /*0774*/ 	.word	0x0500000f


	//   ....[7]....
        /*0778*/ 	.word	0x0500000f


	//   ....[8]....
        /*077c*/ 	.word	0x0500000f


	//   ....[9]....
        /*0780*/ 	.word	0x0500000f


	//   ....[10]....
        /*0784*/ 	.word	0x0500000f


	//   ....[11]....
        /*0788*/ 	.word	0x0500000f


	//   ....[12]....
        /*078c*/ 	.word	0x0500000f


	//   ....[13]....
        /*0790*/ 	.word	0x0500000f


	//   ....[14]....
        /*0794*/ 	.word	0x0500000f


	//   ....[15]....
        /*0798*/ 	.word	0x0500000f


	//   ....[16]....
        /*079c*/ 	.word	0x0500000f


	//   ....[17]....
        /*07a0*/ 	.word	0x0500000f


	//   ....[18]....
        /*07a4*/ 	.word	0x0500000f


	//   ....[19]....
        /*07a8*/ 	.word	0x0500000f


	//   ....[20]....
        /*07ac*/ 	.word	0x0500000f


	//   ....[21]....
        /*07b0*/ 	.word	0x0500000f


	//   ....[22]....
        /*07b4*/ 	.word	0x0500000f


	//   ....[23]....
        /*07b8*/ 	.word	0x0500000f


	//   ....[24]....
        /*07bc*/ 	.word	0x0500000f


	//   ....[25]....
        /*07c0*/ 	.word	0x0500000f


	//   ....[26]....
        /*07c4*/ 	.word	0x0500000f


	//   ....[27]....
        /*07c8*/ 	.word	0x0500000f


	//   ....[28]....
        /*07cc*/ 	.word	0x0500000f


	//   ....[29]....
        /*07d0*/ 	.word	0x0500000f


	//   ....[30]....
        /*07d4*/ 	.word	0x0500000f


	//   ....[31]....
        /*07d8*/ 	.word	0x0500000f


	//   ....[32]....
        /*07dc*/ 	.word	0x0500000f


	//   ....[33]....
        /*07e0*/ 	.word	0x0500000f


	//   ....[34]....
        /*07e4*/ 	.word	0x0500000f


	//   ....[35]....
        /*07e8*/ 	.word	0x0500000f


	//   ....[36]....
        /*07ec*/ 	.word	0x0500000f


	//   ....[37]....
        /*07f0*/ 	.word	0x0500000f


	//   ....[38]....
        /*07f4*/ 	.word	0x0500000f


	//   ....[39]....
        /*07f8*/ 	.word	0x0500000f


	//   ....[40]....
        /*07fc*/ 	.word	0x0500000f


	//   ....[41]....
        /*0800*/ 	.word	0x0500000f


	//   ....[42]....
        /*0804*/ 	.word	0x0500000f


	//   ....[43]....
        /*0808*/ 	.word	0x0500000f


	//   ....[44]....
        /*080c*/ 	.word	0x0500000f


	//   ....[45]....
        /*0810*/ 	.word	0x0500000f


	//   ....[46]....
        /*0814*/ 	.word	0x0500000f


	//   ....[47]....
        /*0818*/ 	.word	0x0500000f


	//   ....[48]....
        /*081c*/ 	.word	0x0500000f


	//   ....[49]....
        /*0820*/ 	.word	0x0500000f


	//   ....[50]....
        /*0824*/ 	.word	0x0500000f


	//   ....[51]....
        /*0828*/ 	.word	0x0500000f


	//   ....[52]....
        /*082c*/ 	.word	0x0500000f


	//   ....[53]....
        /*0830*/ 	.word	0x0500000f


	//   ....[54]....
        /*0834*/ 	.word	0x0500000f


	//   ....[55]....
        /*0838*/ 	.word	0x0500000f


	//   ....[56]....
        /*083c*/ 	.word	0x0500000f


	//   ....[57]....
        /*0840*/ 	.word	0x0500000f


	//   ....[58]....
        /*0844*/ 	.word	0x0500000f


	//   ....[59]....
        /*0848*/ 	.word	0x0500000f


	//----- nvinfo : EIATTR_COOP_GROUP_INSTR_OFFSETS
	.align		4
.L_327:
        /*084c*/ 	.byte	0x04, 0x28
        /*084e*/ 	.short	(.L_329 - .L_328)


	//   ....[0]....
.L_328:
        /*0850*/ 	.word	0x00000070


	//   ....[1]....
        /*0854*/ 	.word	0x00000140


	//   ....[2]....
        /*0858*/ 	.word	0x00000190


	//   ....[3]....
        /*085c*/ 	.word	0x000003c0


	//   ....[4]....
        /*0860*/ 	.word	0x00000520


	//   ....[5]....
        /*0864*/ 	.word	0x00000640


	//   ....[6]....
        /*0868*/ 	.word	0x000007a0


	//   ....[7]....
        /*086c*/ 	.word	0x000036e0


	//   ....[8]....
        /*0870*/ 	.word	0x000036f0


	//   ....[9]....
        /*0874*/ 	.word	0x00006340


	//   ....[10]....
        /*0878*/ 	.word	0x00006350


	//   ....[11]....
        /*087c*/ 	.word	0x000096f0


	//   ....[12]....
        /*0880*/ 	.word	0x00009700


	//   ....[13]....
        /*0884*/ 	.word	0x0000c4e0


	//   ....[14]....
        /*0888*/ 	.word	0x0000c4f0


	//   ....[15]....
        /*088c*/ 	.word	0x0000f510


	//   ....[16]....
        /*0890*/ 	.word	0x0000f520


	//   ....[17]....
        /*0894*/ 	.word	0x0000f790


	//   ....[18]....
        /*0898*/ 	.word	0x0000f7a0


	//   ....[19]....
        /*089c*/ 	.word	0x0000fca0


	//   ....[20]....
        /*08a0*/ 	.word	0x0000fce0


	//   ....[21]....
        /*08a4*/ 	.word	0x0000fe80


	//   ....[22]....
        /*08a8*/ 	.word	0x0000fea0


	//   ....[23]....
        /*08ac*/ 	.word	0x00010570


	//   ....[24]....
        /*08b0*/ 	.word	0x00010ea0


	//   ....[25]....
        /*08b4*/ 	.word	0x00010eb0


	//   ....[26]....
        /*08b8*/ 	.word	0x00010ec0


	//   ....[27]....
        /*08bc*/ 	.word	0x00010ed0


	//   ....[28]....
        /*08c0*/ 	.word	0x000144d0


	//   ....[29]....
        /*08c4*/ 	.word	0x000144e0


	//   ....[30]....
        /*08c8*/ 	.word	0x000144f0


	//   ....[31]....
        /*08cc*/ 	.word	0x00014500


	//   ....[32]....
        /*08d0*/ 	.word	0x000190a0


	//   ....[33]....
        /*08d4*/ 	.word	0x000190f0


	//   ....[34]....
        /*08d8*/ 	.word	0x00019c60


	//   ....[35]....
        /*08dc*/ 	.word	0x00019cd0


	//   ....[36]....
        /*08e0*/ 	.word	0x0001a960


	//   ....[37]....
        /*08e4*/ 	.word	0x0001a9e0


	//   ....[38]....
        /*08e8*/ 	.word	0x0001d380


	//   ....[39]....
        /*08ec*/ 	.word	0x0001d520


	//   ....[40]....
        /*08f0*/ 	.word	0x0001e280


	//   ....[41]....
        /*08f4*/ 	.word	0x0001e3c0


	//   ....[42]....
        /*08f8*/ 	.word	0x0001ef40


	//   ....[43]....
        /*08fc*/ 	.word	0x0001efd0


	//   ....[44]....
        /*0900*/ 	.word	0x000227c0


	//   ....[45]....
        /*0904*/ 	.word	0x000227e0


	//   ....[46]....
        /*0908*/ 	.word	0x00022810


	//   ....[47]....
        /*090c*/ 	.word	0x00022830


	//   ....[48]....
        /*0910*/ 	.word	0x00024370


	//   ....[49]....
        /*0914*/ 	.word	0x00024380


	//   ....[50]....
        /*0918*/ 	.word	0x00024400


	//   ....[51]....
        /*091c*/ 	.word	0x00024410


	//   ....[52]....
        /*0920*/ 	.word	0x00025190


	//   ....[53]....
        /*0924*/ 	.word	0x000251c0


	//   ....[54]....
        /*0928*/ 	.word	0x000251f0


	//   ....[55]....
        /*092c*/ 	.word	0x00025220


	//   ....[56]....
        /*0930*/ 	.word	0x00025250


	//   ....[57]....
        /*0934*/ 	.word	0x00025280


	//   ....[58]....
        /*0938*/ 	.word	0x000252b0


	//   ....[59]....
        /*093c*/ 	.word	0x000252e0


	//   ....[60]....
        /*0940*/ 	.word	0x00025310


	//   ....[61]....
        /*0944*/ 	.word	0x00025340


	//   ....[62]....
        /*0948*/ 	.word	0x00025370


	//   ....[63]....
        /*094c*/ 	.word	0x000253a0


	//   ....[64]....
        /*0950*/ 	.word	0x000253d0


	//   ....[65]....
        /*0954*/ 	.word	0x00025400


	//   ....[66]....
        /*0958*/ 	.word	0x00025430


	//   ....[67]....
        /*095c*/ 	.word	0x00025460


	//   ....[68]....
        /*0960*/ 	.word	0x00025490


	//   ....[69]....
        /*0964*/ 	.word	0x000254c0


	//   ....[70]....
        /*0968*/ 	.word	0x000254f0


	//   ....[71]....
        /*096c*/ 	.word	0x00025510


	//   ....[72]....
        /*0970*/ 	.word	0x00025540


	//   ....[73]....
        /*0974*/ 	.word	0x00025570


	//   ....[74]....
        /*0978*/ 	.word	0x000255a0


	//   ....[75]....
        /*097c*/ 	.word	0x000255d0


	//   ....[76]....
        /*0980*/ 	.word	0x000255e0


	//   ....[77]....
        /*0984*/ 	.word	0x000255f0


	//   ....[78]....
        /*0988*/ 	.word	0x00025620


	//   ....[79]....
        /*098c*/ 	.word	0x00025650


	//   ....[80]....
        /*0990*/ 	.word	0x00025680


	//   ....[81]....
        /*0994*/ 	.word	0x00025690


	//   ....[82]....
        /*0998*/ 	.word	0x000256a0


	//   ....[83]....
        /*099c*/ 	.word	0x000256b0


	//   ....[84]....
        /*09a0*/ 	.word	0x00025c50


	//   ....[85]....
        /*09a4*/ 	.word	0x00025c90


	//   ....[86]....
        /*09a8*/ 	.word	0x00025cc0


	//   ....[87]....
        /*09ac*/ 	.word	0x00025cf0


	//   ....[88]....
        /*09b0*/ 	.word	0x00026310


	//   ....[89]....
        /*09b4*/ 	.word	0x00026350


	//   ....[90]....
        /*09b8*/ 	.word	0x00026410


	//   ....[91]....
        /*09bc*/ 	.word	0x00026430


	//   ....[92]....
        /*09c0*/ 	.word	0x000264f0


	//   ....[93]....
        /*09c4*/ 	.word	0x00026510


	//   ....[94]....
        /*09c8*/ 	.word	0x000265e0


	//   ....[95]....
        /*09cc*/ 	.word	0x00026600


	//   ....[96]....
        /*09d0*/ 	.word	0x00026dd0


	//   ....[97]....
        /*09d4*/ 	.word	0x00026de0


	//   ....[98]....
        /*09d8*/ 	.word	0x00026f20


	//   ....[99]....
        /*09dc*/ 	.word	0x00026f30


	//   ....[100]....
        /*09e0*/ 	.word	0x00027060


	//   ....[101]....
        /*09e4*/ 	.word	0x00027070


	//   ....[102]....
        /*09e8*/ 	.word	0x000271a0


	//   ....[103]....
        /*09ec*/ 	.word	0x000271b0


	//   ....[104]....
        /*09f0*/ 	.word	0x00027330


	//   ....[105]....
        /*09f4*/ 	.word	0x00027500


	//   ....[106]....
        /*09f8*/ 	.word	0x00027530


	//   ....[107]....
        /*09fc*/ 	.word	0x00027560


	//   ....[108]....
        /*0a00*/ 	.word	0x00027590


	//   ....[109]....
        /*0a04*/ 	.word	0x000275c0


	//   ....[110]....
        /*0a08*/ 	.word	0x000275f0


	//   ....[111]....
        /*0a0c*/ 	.word	0x00027760


	//   ....[112]....
        /*0a10*/ 	.word	0x00027790


	//   ....[113]....
        /*0a14*/ 	.word	0x000277c0


	//   ....[114]....
        /*0a18*/ 	.word	0x000277f0


	//   ....[115]....
        /*0a1c*/ 	.word	0x00027820


	//   ....[116]....
        /*0a20*/ 	.word	0x00027850


	//   ....[117]....
        /*0a24*/ 	.word	0x000278e0


	//   ....[118]....
        /*0a28*/ 	.word	0x00027940


	//   ....[119]....
        /*0a2c*/ 	.word	0x000279d0


	//   ....[120]....
        /*0a30*/ 	.word	0x00028980


	//   ....[121]....
        /*0a34*/ 	.word	0x0002ab30


	//   ....[122]....
        /*0a38*/ 	.word	0x0002ab50


	//   ....[123]....
        /*0a3c*/ 	.word	0x0002aba0


	//   ....[124]....
        /*0a40*/ 	.word	0x0002ac40


	//   ....[125]....
        /*0a44*/ 	.word	0x0002aca0


	//   ....[126]....
        /*0a48*/ 	.word	0x0002acc0


	//   ....[127]....
        /*0a4c*/ 	.word	0x0002acd0


	//   ....[128]....
        /*0a50*/ 	.word	0x0002ace0


	//   ....[129]....
        /*0a54*/ 	.word	0x0002ade0


	//   ....[130]....
        /*0a58*/ 	.word	0x0002adf0


	//   ....[131]....
        /*0a5c*/ 	.word	0x0002b2b0


	//   ....[132]....
        /*0a60*/ 	.word	0x0002b2d0


	//   ....[133]....
        /*0a64*/ 	.word	0x0002b3c0


	//   ....[134]....
        /*0a68*/ 	.word	0x0002b3e0


	//   ....[135]....
        /*0a6c*/ 	.word	0x0002b470


	//   ....[136]....
        /*0a70*/ 	.word	0x0002b490


	//   ....[137]....
        /*0a74*/ 	.word	0x0002b4a0


	//   ....[138]....
        /*0a78*/ 	.word	0x0002b530


	//   ....[139]....
        /*0a7c*/ 	.word	0x0002b590


	//   ....[140]....
        /*0a80*/ 	.word	0x0002b5a0


	//   ....[141]....
        /*0a84*/ 	.word	0x0002bd80


	//   ....[142]....
        /*0a88*/ 	.word	0x0002bdb0


	//   ....[143]....
        /*0a8c*/ 	.word	0x0002be70


	//   ....[144]....
        /*0a90*/ 	.word	0x0002be90


	//   ....[145]....
        /*0a94*/ 	.word	0x0002bf30


	//   ....[146]....
        /*0a98*/ 	.word	0x0002bf50


	//   ....[147]....
        /*0a9c*/ 	.word	0x0002bf60


	//   ....[148]....
        /*0aa0*/ 	.word	0x0002bff0


	//   ....[149]....
        /*0aa4*/ 	.word	0x0002c990


	//   ....[150]....
        /*0aa8*/ 	.word	0x0002c9c0


	//   ....[151]....
        /*0aac*/ 	.word	0x0002ca20


	//   ....[152]....
        /*0ab0*/ 	.word	0x0002ca50


	//   ....[153]....
        /*0ab4*/ 	.word	0x0002ca60


	//   ....[154]....
        /*0ab8*/ 	.word	0x0002cab0


	//   ....[155]....
        /*0abc*/ 	.word	0x0002cac0


	//   ....[156]....
        /*0ac0*/ 	.word	0x0002cb10


	//   ....[157]....
        /*0ac4*/ 	.word	0x0002cb20


	//   ....[158]....
        /*0ac8*/ 	.word	0x0002cb70


	//   ....[159]....
        /*0acc*/ 	.word	0x0002cfe0


	//   ....[160]....
        /*0ad0*/ 	.word	0x0002d000


	//   ....[161]....
        /*0ad4*/ 	.word	0x0002d010


	//   ....[162]....
        /*0ad8*/ 	.word	0x0002d020


	//   ....[163]....
        /*0adc*/ 	.word	0x0002d080


	//   ....[164]....
        /*0ae0*/ 	.word	0x0002d090


	//   ....[165]....
        /*0ae4*/ 	.word	0x0002d0f0


	//   ....[166]....
        /*0ae8*/ 	.word	0x0002d120


	//   ....[167]....
        /*0aec*/ 	.word	0x0002d160


	//   ....[168]....
        /*0af0*/ 	.word	0x0002d1c0


	//   ....[169]....
        /*0af4*/ 	.word	0x0002e3b0


	//   ....[170]....
        /*0af8*/ 	.word	0x0002e3e0


	//   ....[171]....
        /*0afc*/ 	.word	0x0002e420


	//   ....[172]....
        /*0b00*/ 	.word	0x0002e450


	//   ....[173]....
        /*0b04*/ 	.word	0x0002e480


	//   ....[174]....
        /*0b08*/ 	.word	0x0002e4b0


	//   ....[175]....
        /*0b0c*/ 	.word	0x0002e4e0


	//   ....[176]....
        /*0b10*/ 	.word	0x0002e510


	//   ....[177]....
        /*0b14*/ 	.word	0x0002e690


	//   ....[178]....
        /*0b18*/ 	.word	0x0002e6c0


	//   ....[179]....
        /*0b1c*/ 	.word	0x0002e6f0


	//   ....[180]....
        /*0b20*/ 	.word	0x0002e720


	//   ....[181]....
        /*0b24*/ 	.word	0x0002e750


	//   ....[182]....
        /*0b28*/ 	.word	0x0002e780


	//   ....[183]....
        /*0b2c*/ 	.word	0x0002e840


	//   ....[184]....
        /*0b30*/ 	.word	0x0002e860


	//   ....[185]....
        /*0b34*/ 	.word	0x0002e8d0


	//   ....[186]....
        /*0b38*/ 	.word	0x0002ef90


	//   ....[187]....
        /*0b3c*/ 	.word	0x0002f330


	//   ....[188]....
        /*0b40*/ 	.word	0x0002f3c0


	//   ....[189]....
        /*0b44*/ 	.word	0x0002f460


	//   ....[190]....
        /*0b48*/ 	.word	0x0002f4f0


	//   ....[191]....
        /*0b4c*/ 	.word	0x0002f5e0


	//   ....[192]....
        /*0b50*/ 	.word	0x0002f670


	//   ....[193]....
        /*0b54*/ 	.word	0x0002f710


	//   ....[194]....
        /*0b58*/ 	.word	0x0002f7a0


	//   ....[195]....
        /*0b5c*/ 	.word	0x0002f890


	//   ....[196]....
        /*0b60*/ 	.word	0x0002f920


	//   ....[197]....
        /*0b64*/ 	.word	0x0002f9c0


	//   ....[198]....
        /*0b68*/ 	.word	0x0002fa50


	//   ....[199]....
        /*0b6c*/ 	.word	0x0002fb90


	//   ....[200]....
        /*0b70*/ 	.word	0x0002fc30


	//   ....[201]....
        /*0b74*/ 	.word	0x0002fcc0


	//   ....[202]....
        /*0b78*/ 	.word	0x0002fd10


	//   ....[203]....
        /*0b7c*/ 	.word	0x0002fd60


	//   ....[204]....
        /*0b80*/ 	.word	0x0002fe30


	//   ....[205]....
        /*0b84*/ 	.word	0x0002fec0


	//   ....[206]....
        /*0b88*/ 	.word	0x0002ff10


	//   ....[207]....
        /*0b8c*/ 	.word	0x0002ff60


	//   ....[208]....
        /*0b90*/ 	.word	0x00030230


	//   ....[209]....
        /*0b94*/ 	.word	0x00030350


	//   ....[210]....
        /*0b98*/ 	.word	0x00030480


	//   ....[211]....
        /*0b9c*/ 	.word	0x00030530


	//   ....[212]....
        /*0ba0*/ 	.word	0x00030590


	//   ....[213]....
        /*0ba4*/ 	.word	0x00030610


	//   ....[214]....
        /*0ba8*/ 	.word	0x00030670


	//   ....[215]....
        /*0bac*/ 	.word	0x000306d0


	//   ....[216]....
        /*0bb0*/ 	.word	0x00030730


	//   ....[217]....
        /*0bb4*/ 	.word	0x000307b0


	//   ....[218]....
        /*0bb8*/ 	.word	0x00030810


	//   ....[219]....
        /*0bbc*/ 	.word	0x00030890


	//   ....[220]....
        /*0bc0*/ 	.word	0x000308f0


	//   ....[221]....
        /*0bc4*/ 	.word	0x00030970


	//   ....[222]....
        /*0bc8*/ 	.word	0x000309d0


	//   ....[223]....
        /*0bcc*/ 	.word	0x00030a50


	//   ....[224]....
        /*0bd0*/ 	.word	0x00030ab0


	//   ....[225]....
        /*0bd4*/ 	.word	0x00030b30


	//   ....[226]....
        /*0bd8*/ 	.word	0x00030b90


	//   ....[227]....
        /*0bdc*/ 	.word	0x00030c10


	//   ....[228]....
        /*0be0*/ 	.word	0x00030c70


	//   ....[229]....
        /*0be4*/ 	.word	0x00030cd0


	//   ....[230]....
        /*0be8*/ 	.word	0x00030d30


	//   ....[231]....
        /*0bec*/ 	.word	0x00030d90


	//   ....[232]....
        /*0bf0*/ 	.word	0x00030df0


	//   ....[233]....
        /*0bf4*/ 	.word	0x00030e70


	//   ....[234]....
        /*0bf8*/ 	.word	0x00030ed0


	//   ....[235]....
        /*0bfc*/ 	.word	0x00030f50


	//   ....[236]....
        /*0c00*/ 	.word	0x00030fb0


	//   ....[237]....
        /*0c04*/ 	.word	0x00031030


	//   ....[238]....
        /*0c08*/ 	.word	0x00031090


	//   ....[239]....
        /*0c0c*/ 	.word	0x00031120


	//   ....[240]....
        /*0c10*/ 	.word	0x00031210


	//   ....[241]....
        /*0c14*/ 	.word	0x00031260


	//   ....[242]....
        /*0c18*/ 	.word	0x000312f0


	//   ....[243]....
        /*0c1c*/ 	.word	0x00031380


	//   ....[244]....
        /*0c20*/ 	.word	0x00031410


	//   ....[245]....
        /*0c24*/ 	.word	0x000314a0


	//   ....[246]....
        /*0c28*/ 	.word	0x00031530


	//   ....[247]....
        /*0c2c*/ 	.word	0x000315c0


	//   ....[248]....
        /*0c30*/ 	.word	0x00031680


	//   ....[249]....
        /*0c34*/ 	.word	0x00031950


	//   ....[250]....
        /*0c38*/ 	.word	0x00031a50


	//   ....[251]....
        /*0c3c*/ 	.word	0x00031b00


	//   ....[252]....
        /*0c40*/ 	.word	0x00031c50


	//   ....[253]....
        /*0c44*/ 	.word	0x00031cb0


	//   ....[254]....
        /*0c48*/ 	.word	0x00031d60


	//   ....[255]....
        /*0c4c*/ 	.word	0x00031e20


	//   ....[0]....
        /*0c50*/ 	.word	0x00031f40


	//   ....[1]....
        /*0c54*/ 	.word	0x00031fa0


	//   ....[2]....
        /*0c58*/ 	.word	0x00032050


	//   ....[3]....
        /*0c5c*/ 	.word	0x00032110


	//   ....[4]....
        /*0c60*/ 	.word	0x00032270


	//   ....[5]....
        /*0c64*/ 	.word	0x00032330


	//   ....[6]....
        /*0c68*/ 	.word	0x00032480


	//   ....[7]....
        /*0c6c*/ 	.word	0x00032530


	//   ....[8]....
        /*0c70*/ 	.word	0x00032630


	//   ....[9]....
        /*0c74*/ 	.word	0x000326f0


	//   ....[10]....
        /*0c78*/ 	.word	0x00032750


	//   ....[11]....
        /*0c7c*/ 	.word	0x00032830


	//   ....[12]....
        /*0c80*/ 	.word	0x000328e0


	//   ....[13]....
        /*0c84*/ 	.word	0x000329b0


	//   ....[14]....
        /*0c88*/ 	.word	0x00032a60


	//   ....[15]....
        /*0c8c*/ 	.word	0x00032ad0


	//   ....[16]....
        /*0c90*/ 	.word	0x00032b30


	//   ....[17]....
        /*0c94*/ 	.word	0x00032c40


	//   ....[18]....
        /*0c98*/ 	.word	0x00032ca0


	//   ....[19]....
        /*0c9c*/ 	.word	0x00032dc0


	//   ....[20]....
        /*0ca0*/ 	.word	0x00032e20


	//   ....[21]....
        /*0ca4*/ 	.word	0x00032f00


	//   ....[22]....
        /*0ca8*/ 	.word	0x00033090


	//   ....[23]....
        /*0cac*/ 	.word	0x00033150


	//   ....[24]....
        /*0cb0*/ 	.word	0x00033200


	//   ....[25]....
        /*0cb4*/ 	.word	0x000332c0


	//   ....[26]....
        /*0cb8*/ 	.word	0x00033370


	//   ....[27]....
        /*0cbc*/ 	.word	0x00033420


	//   ....[28]....
        /*0cc0*/ 	.word	0x000334d0


	//   ....[29]....
        /*0cc4*/ 	.word	0x00033580


	//   ....[30]....
        /*0cc8*/ 	.word	0x000335e0


	//   ....[31]....
        /*0ccc*/ 	.word	0x000336c0


	//   ....[32]....
        /*0cd0*/ 	.word	0x000337b0


	//   ....[33]....
        /*0cd4*/ 	.word	0x00033850


	//   ....[34]....
        /*0cd8*/ 	.word	0x000338b0


	//   ....[35]....
        /*0cdc*/ 	.word	0x00033980


	//   ....[36]....
        /*0ce0*/ 	.word	0x000339e0


	//   ....[37]....
        /*0ce4*/ 	.word	0x00033ab0


	//   ....[38]....
        /*0ce8*/ 	.word	0x00033b10


	//   ....[39]....
        /*0cec*/ 	.word	0x00033be0


	//   ....[40]....
        /*0cf0*/ 	.word	0x00033c40


	//   ....[41]....
        /*0cf4*/ 	.word	0x00033d10


	//   ....[42]....
        /*0cf8*/ 	.word	0x00033ef0


	//   ....[43]....
        /*0cfc*/ 	.word	0x00033f90


	//   ....[44]....
        /*0d00*/ 	.word	0x000340b0


	//   ....[45]....
        /*0d04*/ 	.word	0x00034120


	//   ....[46]....
        /*0d08*/ 	.word	0x00034190


	//   ....[47]....
        /*0d0c*/ 	.word	0x00034200


	//   ....[48]....
        /*0d10*/ 	.word	0x00034270


	//   ....[49]....
        /*0d14*/ 	.word	0x000342f0


	//   ....[50]....
        /*0d18*/ 	.word	0x00034380


	//   ....[51]....
        /*0d1c*/ 	.word	0x00034410


	//   ....[52]....
        /*0d20*/ 	.word	0x00034480


	//   ....[53]....
        /*0d24*/ 	.word	0x000344f0


	//   ....[54]....
        /*0d28*/ 	.word	0x00034560


	//   ....[55]....
        /*0d2c*/ 	.word	0x000345e0


	//   ....[56]....
        /*0d30*/ 	.word	0x00034650


	//   ....[57]....
        /*0d34*/ 	.word	0x000346f0


	//   ....[58]....
        /*0d38*/ 	.word	0x00034780


	//   ....[59]....
        /*0d3c*/ 	.word	0x000348b0


	//----- nvinfo : EIATTR_REG_RECONFIG
	.align		4
.L_329:
        /*0d40*/ 	.byte	0x01, 0x54
	.zero		2


	//----- nvinfo : EIATTR_SYSCALL_OFFSETS
	.align		4
        /*0d44*/ 	.byte	0x04, 0x46
        /*0d46*/ 	.short	(.L_331 - .L_330)


	//   ....[0]....
.L_330:
        /*0d48*/ 	.word	0x00001d40


	//   ....[1]....
        /*0d4c*/ 	.word	0x00001e90


	//   ....[2]....
        /*0d50*/ 	.word	0x00010700


	//   ....[3]....
        /*0d54*/ 	.word	0x00010c80


	//   ....[4]....
        /*0d58*/ 	.word	0x00029c90


	//   ....[5]....
        /*0d5c*/ 	.word	0x00029e20


	//   ....[6]....
        /*0d60*/ 	.word	0x00029f70


	//   ....[7]....
        /*0d64*/ 	.word	0x0002a0b0


	//   ....[8]....
        /*0d68*/ 	.word	0x0002b9d0


	//----- nvinfo : EIATTR_MBARRIER_INSTR_OFFSETS
	.align		4
.L_331:
        /*0d6c*/ 	.byte	0x04, 0x39
        /*0d6e*/ 	.short	(.L_333 - .L_332)


	//   ....[0]....
.L_332:
        /*0d70*/ 	.word	0x00000270
        /*0d74*/ 	.word	0x000000ff
        /*0d78*/ 	.word	0x00029800
        /*0d7c*/ 	.short	0x0100
        /*0d7e*/ 	.byte	0x08
	.zero		1


	//   ....[1]....
        /*0d80*/ 	.word	0x00000280
        /*0d84*/ 	.word	0x000000ff
        /*0d88*/ 	.word	0x00029820
        /*0d8c*/ 	.short	0x0100
        /*0d8e*/ 	.byte	0x08
	.zero		1


	//   ....[2]....
        /*0d90*/ 	.word	0x00000370
        /*0d94*/ 	.word	0x000000ff
        /*0d98*/ 	.word	0x00029830
        /*0d9c*/ 	.short	0x0100
        /*0d9e*/ 	.byte	0x08
	.zero		1


	//   ....[3]....
        /*0da0*/ 	.word	0x00000380
        /*0da4*/ 	.word	0x000000ff
        /*0da8*/ 	.word	0x00029840
        /*0dac*/ 	.short	0x0100
        /*0dae*/ 	.byte	0x08
	.zero		1


	//   ....[4]....
        /*0db0*/ 	.word	0x00000390
        /*0db4*/ 	.word	0x000000ff
        /*0db8*/ 	.word	0x00029838
        /*0dbc*/ 	.short	0x0100
        /*0dbe*/ 	.byte	0x08
	.zero		1


	//   ....[5]....
        /*0dc0*/ 	.word	0x000003a0
        /*0dc4*/ 	.word	0x000000ff
        /*0dc8*/ 	.word	0x00029848
        /*0dcc*/ 	.short	0x0100
        /*0dce*/ 	.byte	0x08
	.zero		1


	//   ....[6]....
        /*0dd0*/ 	.word	0x000004d0
        /*0dd4*/ 	.word	0x000000ff
        /*0dd8*/ 	.word	0x00029850
        /*0ddc*/ 	.short	0x0100
        /*0dde*/ 	.byte	0x08
	.zero		1


	//   ....[7]....
        /*0de0*/ 	.word	0x000004e0
        /*0de4*/ 	.word	0x000000ff
        /*0de8*/ 	.word	0x00029860
        /*0dec*/ 	.short	0x0100
        /*0dee*/ 	.byte	0x08
	.zero		1


	//   ....[8]....
        /*0df0*/ 	.word	0x000004f0
        /*0df4*/ 	.word	0x000000ff
        /*0df8*/ 	.word	0x00029858
        /*0dfc*/ 	.short	0x0100
        /*0dfe*/ 	.byte	0x08
	.zero		1


	//   ....[9]....
        /*0e00*/ 	.word	0x00000500
        /*0e04*/ 	.word	0x000000ff
        /*0e08*/ 	.word	0x00029868
        /*0e0c*/ 	.short	0x0100
        /*0e0e*/ 	.byte	0x08
	.zero		1


	//   ....[10]....
        /*0e10*/ 	.word	0x000005f0
        /*0e14*/ 	.word	0x000000ff
        /*0e18*/ 	.word	0x00029870
        /*0e1c*/ 	.short	0x0100
        /*0e1e*/ 	.byte	0x06
	.zero		1


	//   ....[11]....
        /*0e20*/ 	.word	0x00000600
        /*0e24*/ 	.word	0x000000ff
        /*0e28*/ 	.word	0x00029880
        /*0e2c*/ 	.short	0x0100
        /*0e2e*/ 	.byte	0x06
	.zero		1


	//   ....[12]....
        /*0e30*/ 	.word	0x00000610
        /*0e34*/ 	.word	0x000000ff
        /*0e38*/ 	.word	0x00029878
        /*0e3c*/ 	.short	0x0100
        /*0e3e*/ 	.byte	0x06
	.zero		1


	//   ....[13]....
        /*0e40*/ 	.word	0x00000620
        /*0e44*/ 	.word	0x000000ff
        /*0e48*/ 	.word	0x00029888
        /*0e4c*/ 	.short	0x0100
        /*0e4e*/ 	.byte	0x06
	.zero		1


	//   ....[14]....
        /*0e50*/ 	.word	0x00000750
        /*0e54*/ 	.word	0x000000ff
        /*0e58*/ 	.word	0x00029890
        /*0e5c*/ 	.short	0x0100
        /*0e5e*/ 	.byte	0x08
	.zero		1


	//   ....[15]....
        /*0e60*/ 	.word	0x00000760
        /*0e64*/ 	.word	0x000000ff
        /*0e68*/ 	.word	0x000298a0
        /*0e6c*/ 	.short	0x0100
        /*0e6e*/ 	.byte	0x08
	.zero		1


	//   ....[16]....
        /*0e70*/ 	.word	0x00000770
        /*0e74*/ 	.word	0x000000ff
        /*0e78*/ 	.word	0x00029898
        /*0e7c*/ 	.short	0x0100
        /*0e7e*/ 	.byte	0x08
	.zero		1


	//   ....[17]....
        /*0e80*/ 	.word	0x00000780
        /*0e84*/ 	.word	0x000000ff
        /*0e88*/ 	.word	0x000298a8
        /*0e8c*/ 	.short	0x0100
        /*0e8e*/ 	.byte	0x08
	.zero		1


	//   ....[18]....
        /*0e90*/ 	.word	0x000008c0
        /*0e94*/ 	.word	0x000000ff
        /*0e98*/ 	.word	0x000298b0
        /*0e9c*/ 	.short	0x0100
        /*0e9e*/ 	.byte	0x08
	.zero		1


	//   ....[19]....
        /*0ea0*/ 	.word	0x000008d0
        /*0ea4*/ 	.word	0x000000ff
        /*0ea8*/ 	.word	0x000298c0
        /*0eac*/ 	.short	0x0100
        /*0eae*/ 	.byte	0x08
	.zero		1


	//   ....[20]....
        /*0eb0*/ 	.word	0x000008e0
        /*0eb4*/ 	.word	0x000000ff
        /*0eb8*/ 	.word	0x000298b8
        /*0ebc*/ 	.short	0x0100
        /*0ebe*/ 	.byte	0x08
	.zero		1


	//   ....[21]....
        /*0ec0*/ 	.word	0x000008f0
        /*0ec4*/ 	.word	0x000000ff
        /*0ec8*/ 	.word	0x000298c8
        /*0ecc*/ 	.short	0x0100
        /*0ece*/ 	.byte	0x08
	.zero		1


	//   ....[22]....
        /*0ed0*/ 	.word	0x00003690
        /*0ed4*/ 	.word	0x0000005e
        /*0ed8*/ 	.word	0x00029890
        /*0edc*/ 	.short	0x010a
        /*0ede*/ 	.byte	0x3f
	.zero		1


	//   ....[23]....
        /*0ee0*/ 	.word	0x00009690
        /*0ee4*/ 	.word	0x0000005e
        /*0ee8*/ 	.word	0x00029890
        /*0eec*/ 	.short	0x010a
        /*0eee*/ 	.byte	0x3f
	.zero		1


	//   ....[24]....
        /*0ef0*/ 	.word	0x0000f360
        /*0ef4*/ 	.word	0x0000005e
        /*0ef8*/ 	.word	0x00029890
        /*0efc*/ 	.short	0x010a
        /*0efe*/ 	.byte	0x3f
	.zero		1


	//   ....[25]....
        /*0f00*/ 	.word	0x0000fac0
        /*0f04*/ 	.word	0x0000000b
        /*0f08*/ 	.word	0x00000000
        /*0f0c*/ 	.short	0x0101
        /*0f0e*/ 	.byte	0x3f
	.zero		1


	//   ....[26]....
        /*0f10*/ 	.word	0x0000fb00
        /*0f14*/ 	.word	0x0000005e
        /*0f18*/ 	.word	0x000298b0
        /*0f1c*/ 	.short	0x010a
        /*0f1e*/ 	.byte	0x3f
	.zero		1


	//   ....[27]....
        /*0f20*/ 	.word	0x00010120
        /*0f24*/ 	.word	0x0000005e
        /*0f28*/ 	.word	0x00000000
        /*0f2c*/ 	.short	0x0101
        /*0f2e*/ 	.byte	0x3f
	.zero		1


	//   ....[28]....
        /*0f30*/ 	.word	0x00010a00
        /*0f34*/ 	.word	0x00000012
        /*0f38*/ 	.word	0x00029800
        /*0f3c*/ 	.short	0x010a
        /*0f3e*/ 	.byte	0x3f
	.zero		1


	//   ....[29]....
        /*0f40*/ 	.word	0x00010a50
        /*0f44*/ 	.word	0x00000012
        /*0f48*/ 	.word	0x00029800
        /*0f4c*/ 	.short	0x010a
        /*0f4e*/ 	.byte	0x3f
	.zero		1


	//   ....[30]....
        /*0f50*/ 	.word	0x00011440
        /*0f54*/ 	.word	0x00000012
        /*0f58*/ 	.word	0x00029800
        /*0f5c*/ 	.short	0x010a
        /*0f5e*/ 	.byte	0x3f
	.zero		1


	//   ....[31]....
        /*0f60*/ 	.word	0x00014920
        /*0f64*/ 	.word	0x00000012
        /*0f68*/ 	.word	0x00029800
        /*0f6c*/ 	.short	0x010a
        /*0f6e*/ 	.byte	0x3f
	.zero		1


	//   ....[32]....
        /*0f70*/ 	.word	0x00017a40
        /*0f74*/ 	.word	0x00000000
        /*0f78*/ 	.word	0x00029830
        /*0f7c*/ 	.short	0x010a
        /*0f7e*/ 	.byte	0x3f
	.zero		1


	//   ....[33]....
        /*0f80*/ 	.word	0x00017a80
        /*0f84*/ 	.word	0x00000000
        /*0f88*/ 	.word	0x00029830
        /*0f8c*/ 	.short	0x010a
        /*0f8e*/ 	.byte	0x3f
	.zero		1


	//   ....[34]....
        /*0f90*/ 	.word	0x0001abf0
        /*0f94*/ 	.word	0x0000003c
        /*0f98*/ 	.word	0x00000000
        /*0f9c*/ 	.short	0x0101
        /*0f9e*/ 	.byte	0x3f
	.zero		1


	//   ....[35]....
        /*0fa0*/ 	.word	0x0001bca0
        /*0fa4*/ 	.word	0x0000000b
        /*0fa8*/ 	.word	0x00029830
        /*0fac*/ 	.short	0x010a
        /*0fae*/ 	.byte	0x3f
	.zero		1


	//   ....[36]....
        /*0fb0*/ 	.word	0x0001bcf0
        /*0fb4*/ 	.word	0x0000000b
        /*0fb8*/ 	.word	0x00029830
        /*0fbc*/ 	.short	0x010a
        /*0fbe*/ 	.byte	0x3f
	.zero		1


	//   ....[37]....
        /*0fc0*/ 	.word	0x0001cdf0
        /*0fc4*/ 	.word	0x0000000a
        /*0fc8*/ 	.word	0x00029850
        /*0fcc*/ 	.short	0x010a
        /*0fce*/ 	.byte	0x3f
	.zero		1


	//   ....[38]....
        /*0fd0*/ 	.word	0x0001ce30
        /*0fd4*/ 	.word	0x0000000a
        /*0fd8*/ 	.word	0x00029850
        /*0fdc*/ 	.short	0x010a
        /*0fde*/ 	.byte	0x3f
	.zero		1


	//   ....[39]....
        /*0fe0*/ 	.word	0x0001f190
        /*0fe4*/ 	.word	0x000000a2
        /*0fe8*/ 	.word	0x00000000
        /*0fec*/ 	.short	0x0101
        /*0fee*/ 	.byte	0x3f
	.zero		1


	//   ....[40]....
        /*0ff0*/ 	.word	0x0001fd30
        /*0ff4*/ 	.word	0x00000005
        /*0ff8*/ 	.word	0x00000000
        /*0ffc*/ 	.short	0x0101
        /*0ffe*/ 	.byte	0x3f
	.zero		1


	//   ....[41]....
        /*1000*/ 	.word	0x00020460
        /*1004*/ 	.word	0x0000000a
        /*1008*/ 	.word	0x00029830
        /*100c*/ 	.short	0x010a
        /*100e*/ 	.byte	0x3f
	.zero		1


	//   ....[42]....
        /*1010*/ 	.word	0x000204b0
        /*1014*/ 	.word	0x0000000a
        /*1018*/ 	.word	0x00029830
        /*101c*/ 	.short	0x010a
        /*101e*/ 	.byte	0x3f
	.zero		1


	//   ....[43]....
        /*1020*/ 	.word	0x00021580
        /*1024*/ 	.word	0x0000000a
        /*1028*/ 	.word	0x00029850
        /*102c*/ 	.short	0x010a
        /*102e*/ 	.byte	0x3f
	.zero		1


	//   ....[44]....
        /*1030*/ 	.word	0x000215c0
        /*1034*/ 	.word	0x0000000a
        /*1038*/ 	.word	0x00029850
        /*103c*/ 	.short	0x010a
        /*103e*/ 	.byte	0x3f
	.zero		1


	//   ....[45]....
        /*1040*/ 	.word	0x00022ce0
        /*1044*/ 	.word	0x0000009e
        /*1048*/ 	.word	0x00000000
        /*104c*/ 	.short	0x0101
        /*104e*/ 	.byte	0x3f
	.zero		1


	//   ....[46]....
        /*1050*/ 	.word	0x00023990
        /*1054*/ 	.word	0x00000007
        /*1058*/ 	.word	0x00000000
        /*105c*/ 	.short	0x0101
        /*105e*/ 	.byte	0x3f
	.zero		1


	//   ....[47]....
        /*1060*/ 	.word	0x00024000
        /*1064*/ 	.word	0x0000000b
        /*1068*/ 	.word	0x00029850
        /*106c*/ 	.short	0x010a
        /*106e*/ 	.byte	0x3f
	.zero		1


	//   ....[48]....
        /*1070*/ 	.word	0x00024080
        /*1074*/ 	.word	0x0000000b
        /*1078*/ 	.word	0x00029850
        /*107c*/ 	.short	0x010a
        /*107e*/ 	.byte	0x3f
	.zero		1


	//   ....[49]....
        /*1080*/ 	.word	0x000246d0
        /*1084*/ 	.word	0x00000000
        /*1088*/ 	.word	0x00000000
        /*108c*/ 	.short	0x0101
        /*108e*/ 	.byte	0x3f
	.zero		1


	//   ....[50]....
        /*1090*/ 	.word	0x00026340
        /*1094*/ 	.word	0x00000000
        /*1098*/ 	.word	0x00000000
        /*109c*/ 	.short	0x0101
        /*109e*/ 	.byte	0x3f
	.zero		1


	//   ....[51]....
        /*10a0*/ 	.word	0x00028a60
        /*10a4*/ 	.word	0x00000016
        /*10a8*/ 	.word	0x00029820
        /*10ac*/ 	.short	0x010a
        /*10ae*/ 	.byte	0x3f
	.zero		1


	//   ....[52]....
        /*10b0*/ 	.word	0x00028af0
        /*10b4*/ 	.word	0x00000009
        /*10b8*/ 	.word	0x000298a0
        /*10bc*/ 	.short	0x010a
        /*10be*/ 	.byte	0x3f
	.zero		1


	//   ....[53]....
        /*10c0*/ 	.word	0x00028f20
        /*10c4*/ 	.word	0x00000009
        /*10c8*/ 	.word	0x000298c0
        /*10cc*/ 	.short	0x010a
        /*10ce*/ 	.byte	0x3f
	.zero		1


	//   ....[54]....
        /*10d0*/ 	.word	0x00029260
        /*10d4*/ 	.word	0x00000008
        /*10d8*/ 	.word	0x000298a0
        /*10dc*/ 	.short	0x010a
        /*10de*/ 	.byte	0x3f
	.zero		1


	//   ....[55]....
        /*10e0*/ 	.word	0x00029680
        /*10e4*/ 	.word	0x00000008
        /*10e8*/ 	.word	0x000298c0
        /*10ec*/ 	.short	0x010a
        /*10ee*/ 	.byte	0x3f
	.zero		1


	//   ....[56]....
        /*10f0*/ 	.word	0x0002a7d0
        /*10f4*/ 	.word	0x00000000
        /*10f8*/ 	.word	0x00029880
        /*10fc*/ 	.short	0x010a
        /*10fe*/ 	.byte	0x3f
	.zero		1


	//   ....[57]....
        /*1100*/ 	.word	0x0002af00
        /*1104*/ 	.word	0x00000000
        /*1108*/ 	.word	0x00029870
        /*110c*/ 	.short	0x0107
        /*110e*/ 	.byte	0x3f
	.zero		1


	//   ....[58]....
        /*1110*/ 	.word	0x0002afc0
        /*1114*/ 	.word	0x00000000
        /*1118*/ 	.word	0x00029870
        /*111c*/ 	.short	0x0101
        /*111e*/ 	.byte	0x3f
	.zero		1


	//   ....[59]....
        /*1120*/ 	.word	0x0002b010
        /*1124*/ 	.word	0x00000000
        /*1128*/ 	.word	0x00029840
        /*112c*/ 	.short	0x010a
        /*112e*/ 	.byte	0x3f
	.zero		1


	//   ....[60]....
        /*1130*/ 	.word	0x0002b6e0
        /*1134*/ 	.word	0x00000000
        /*1138*/ 	.word	0x00029830
        /*113c*/ 	.short	0x0107
        /*113e*/ 	.byte	0x3f
	.zero		1


	//   ....[61]....
        /*1140*/ 	.word	0x0002b7c0
        /*1144*/ 	.word	0x00000000
        /*1148*/ 	.word	0x00029830
        /*114c*/ 	.short	0x0101
        /*114e*/ 	.byte	0x3f
	.zero		1


	//   ....[62]....
        /*1150*/ 	.word	0x0002c0d0
        /*1154*/ 	.word	0x00000016
        /*1158*/ 	.word	0x00029800
        /*115c*/ 	.short	0x0107
        /*115e*/ 	.byte	0x3f
	.zero		1


	//   ....[63]....
        /*1160*/ 	.word	0x0002c1d0
        /*1164*/ 	.word	0x00000016
        /*1168*/ 	.word	0x00029800
        /*116c*/ 	.short	0x0101
        /*116e*/ 	.byte	0x3f
	.zero		1


	//   ....[64]....
        /*1170*/ 	.word	0x0002c1f0
        /*1174*/ 	.word	0x00000016
        /*1178*/ 	.word	0x00029820
        /*117c*/ 	.short	0x010a
        /*117e*/ 	.byte	0x3f
	.zero		1


	//   ....[65]....
        /*1180*/ 	.word	0x0002c6c0
        /*1184*/ 	.word	0x00000000
        /*1188*/ 	.word	0x00029880
        /*118c*/ 	.short	0x010a
        /*118e*/ 	.byte	0x3f
	.zero		1


	//   ....[66]....
        /*1190*/ 	.word	0x0002cc30
        /*1194*/ 	.word	0x00000000
        /*1198*/ 	.word	0x00029870
        /*119c*/ 	.short	0x0107
        /*119e*/ 	.byte	0x3f
	.zero		1


	//   ....[67]....
        /*11a0*/ 	.word	0x0002ccf0
        /*11a4*/ 	.word	0x00000000
        /*11a8*/ 	.word	0x00029870
        /*11ac*/ 	.short	0x0101
        /*11ae*/ 	.byte	0x3f
	.zero		1


	//   ....[68]....
        /*11b0*/ 	.word	0x0002cd20
        /*11b4*/ 	.word	0x00000000
        /*11b8*/ 	.word	0x00029840
        /*11bc*/ 	.short	0x010a
        /*11be*/ 	.byte	0x3f
	.zero		1


	//   ....[69]....
        /*11c0*/ 	.word	0x0002d260
        /*11c4*/ 	.word	0x00000000
        /*11c8*/ 	.word	0x00029830
        /*11cc*/ 	.short	0x0107
        /*11ce*/ 	.byte	0x3f
	.zero		1


	//   ....[70]....
        /*11d0*/ 	.word	0x0002d320
        /*11d4*/ 	.word	0x00000000
        /*11d8*/ 	.word	0x00029830
        /*11dc*/ 	.short	0x0101
        /*11de*/ 	.byte	0x3f
	.zero		1


	//   ....[71]....
        /*11e0*/ 	.word	0x0002d3b0
        /*11e4*/ 	.word	0x00000003
        /*11e8*/ 	.word	0x00029870
        /*11ec*/ 	.short	0x010a
        /*11ee*/ 	.byte	0x3f
	.zero		1


	//   ....[72]....
        /*11f0*/ 	.word	0x0002d440
        /*11f4*/ 	.word	0x00000003
        /*11f8*/ 	.word	0x00029860
        /*11fc*/ 	.short	0x010a
        /*11fe*/ 	.byte	0x3f
	.zero		1


	//   ....[73]....
        /*1200*/ 	.word	0x0002d950
        /*1204*/ 	.word	0x00000003
        /*1208*/ 	.word	0x00029850
        /*120c*/ 	.short	0x0101
        /*120e*/ 	.byte	0x3f
	.zero		1


	//   ....[74]....
        /*1210*/ 	.word	0x0002d9e0
        /*1214*/ 	.word	0x00000003
        /*1218*/ 	.word	0x00000000
        /*121c*/ 	.short	0x0101
        /*121e*/ 	.byte	0x3f
	.zero		1


	//   ....[75]....
        /*1220*/ 	.word	0x0002dba0
        /*1224*/ 	.word	0x00000011
        /*1228*/ 	.word	0x00029870
        /*122c*/ 	.short	0x010a
        /*122e*/ 	.byte	0x3f
	.zero		1


	//   ....[76]....
        /*1230*/ 	.word	0x0002dc20
        /*1234*/ 	.word	0x00000011
        /*1238*/ 	.word	0x00029860
        /*123c*/ 	.short	0x010a
        /*123e*/ 	.byte	0x3f
	.zero		1


	//   ....[77]....
        /*1240*/ 	.word	0x0002e140
        /*1244*/ 	.word	0x00000011
        /*1248*/ 	.word	0x00029850
        /*124c*/ 	.short	0x0101
        /*124e*/ 	.byte	0x3f
	.zero		1


	//   ....[78]....
        /*1250*/ 	.word	0x0002e200
        /*1254*/ 	.word	0x00000011
        /*1258*/ 	.word	0x00000000
        /*125c*/ 	.short	0x0101
        /*125e*/ 	.byte	0x3f
	.zero		1


	//   ....[79]....
        /*1260*/ 	.word	0x0002ef10
        /*1264*/ 	.word	0x00000004
        /*1268*/ 	.word	0x00029820
        /*126c*/ 	.short	0x010a
        /*126e*/ 	.byte	0x3f
	.zero		1


	//   ....[80]....
        /*1270*/ 	.word	0x0002f080
        /*1274*/ 	.word	0x00000005
        /*1278*/ 	.word	0x00029840
        /*127c*/ 	.short	0x010a
        /*127e*/ 	.byte	0x3f
	.zero		1


	//   ....[81]....
        /*1280*/ 	.word	0x0002f120
        /*1284*/ 	.word	0x00000017
        /*1288*/ 	.word	0x00029840
        /*128c*/ 	.short	0x010a
        /*128e*/ 	.byte	0x3f
	.zero		1


	//   ....[82]....
        /*1290*/ 	.word	0x0002f160
        /*1294*/ 	.word	0x00000005
        /*1298*/ 	.word	0x00029860
        /*129c*/ 	.short	0x010a
        /*129e*/ 	.byte	0x3f
	.zero		1


	//   ....[83]....
        /*12a0*/ 	.word	0x0002f1a0
        /*12a4*/ 	.word	0x00000017
        /*12a8*/ 	.word	0x00029860
        /*12ac*/ 	.short	0x010a
        /*12ae*/ 	.byte	0x3f
	.zero		1


	//   ....[84]....
        /*12b0*/ 	.word	0x0002f1e0
        /*12b4*/ 	.word	0x00000005
        /*12b8*/ 	.word	0x00029880
        /*12bc*/ 	.short	0x010a
        /*12be*/ 	.byte	0x3f
	.zero		1


	//   ....[85]....
        /*12c0*/ 	.word	0x0002f220
        /*12c4*/ 	.word	0x00000017
        /*12c8*/ 	.word	0x00029880
        /*12cc*/ 	.short	0x010a
        /*12ce*/ 	.byte	0x3f
	.zero		1


	//   ....[86]....
        /*12d0*/ 	.word	0x0002f280
        /*12d4*/ 	.word	0x0000005e
        /*12d8*/ 	.word	0x00029890
        /*12dc*/ 	.short	0x010a
        /*12de*/ 	.byte	0x3f
	.zero		1


	//   ....[87]....
        /*12e0*/ 	.word	0x0002f530
        /*12e4*/ 	.word	0x0000005e
        /*12e8*/ 	.word	0x00029890
        /*12ec*/ 	.short	0x010a
        /*12ee*/ 	.byte	0x3f
	.zero		1


	//   ....[88]....
        /*12f0*/ 	.word	0x0002f7e0
        /*12f4*/ 	.word	0x0000005e
        /*12f8*/ 	.word	0x00029890
        /*12fc*/ 	.short	0x010a
        /*12fe*/ 	.byte	0x3f
	.zero		1


	//   ....[89]....
        /*1300*/ 	.word	0x0002fa90
        /*1304*/ 	.word	0x0000005e
        /*1308*/ 	.word	0x000298b0
        /*130c*/ 	.short	0x010a
        /*130e*/ 	.byte	0x3f
	.zero		1


	//   ....[90]....
        /*1310*/ 	.word	0x0002fd90
        /*1314*/ 	.word	0x00000012
        /*1318*/ 	.word	0x00029800
        /*131c*/ 	.short	0x010a
        /*131e*/ 	.byte	0x3f
	.zero		1


	//   ....[91]....
        /*1320*/ 	.word	0x0002ffa0
        /*1324*/ 	.word	0x00000012
        /*1328*/ 	.word	0x00029800
        /*132c*/ 	.short	0x010a
        /*132e*/ 	.byte	0x3f
	.zero		1


	//   ....[92]....
        /*1330*/ 	.word	0x0002fff0
        /*1334*/ 	.word	0x00000000
        /*1338*/ 	.word	0x00029830
        /*133c*/ 	.short	0x010a
        /*133e*/ 	.byte	0x3f
	.zero		1


	//   ....[93]....
        /*1340*/ 	.word	0x00030040
        /*1344*/ 	.word	0x0000000b
        /*1348*/ 	.word	0x00029830
        /*134c*/ 	.short	0x010a
        /*134e*/ 	.byte	0x3f
	.zero		1


	//   ....[94]....
        /*1350*/ 	.word	0x00030090
        /*1354*/ 	.word	0x0000000a
        /*1358*/ 	.word	0x00029850
        /*135c*/ 	.short	0x010a
        /*135e*/ 	.byte	0x3f
	.zero		1


	//   ....[95]....
        /*1360*/ 	.word	0x000300e0
        /*1364*/ 	.word	0x0000000a
        /*1368*/ 	.word	0x00029830
        /*136c*/ 	.short	0x010a
        /*136e*/ 	.byte	0x3f
	.zero		1


	//   ....[96]....
        /*1370*/ 	.word	0x00030130
        /*1374*/ 	.word	0x0000000a
        /*1378*/ 	.word	0x00029850
        /*137c*/ 	.short	0x010a
        /*137e*/ 	.byte	0x3f
	.zero		1


	//   ....[97]....
        /*1380*/ 	.word	0x00030180
        /*1384*/ 	.word	0x0000000b
        /*1388*/ 	.word	0x00029850
        /*138c*/ 	.short	0x010a
        /*138e*/ 	.byte	0x3f
	.zero		1


	//   ....[98]....
        /*1390*/ 	.word	0x00031740
        /*1394*/ 	.word	0x00000016
        /*1398*/ 	.word	0x00029820
        /*139c*/ 	.short	0x010a
        /*139e*/ 	.byte	0x3f
	.zero		1


	//   ....[99]....
        /*13a0*/ 	.word	0x00031790
        /*13a4*/ 	.word	0x00000009
        /*13a8*/ 	.word	0x000298a0
        /*13ac*/ 	.short	0x010a
        /*13ae*/ 	.byte	0x3f
	.zero		1


	//   ....[100]....
        /*13b0*/ 	.word	0x000317e0
        /*13b4*/ 	.word	0x00000009
        /*13b8*/ 	.word	0x000298c0
        /*13bc*/ 	.short	0x010a
        /*13be*/ 	.byte	0x3f
	.zero		1


	//   ....[101]....
        /*13c0*/ 	.word	0x00031830
        /*13c4*/ 	.word	0x00000008
        /*13c8*/ 	.word	0x000298a0
        /*13cc*/ 	.short	0x010a
        /*13ce*/ 	.byte	0x3f
	.zero		1


	//   ....[102]....
        /*13d0*/ 	.word	0x00031880
        /*13d4*/ 	.word	0x00000008
        /*13d8*/ 	.word	0x000298c0
        /*13dc*/ 	.short	0x010a
        /*13de*/ 	.byte	0x3f
	.zero		1


	//   ....[103]....
        /*13e0*/ 	.word	0x000319a0
        /*13e4*/ 	.word	0x00000000
        /*13e8*/ 	.word	0x00029880
        /*13ec*/ 	.short	0x010a
        /*13ee*/ 	.byte	0x3f
	.zero		1


	//   ....[104]....
        /*13f0*/ 	.word	0x000321c0
        /*13f4*/ 	.word	0x00000000
        /*13f8*/ 	.word	0x00029840
        /*13fc*/ 	.short	0x010a
        /*13fe*/ 	.byte	0x3f
	.zero		1


	//   ....[105]....
        /*1400*/ 	.word	0x00032f90
        /*1404*/ 	.word	0x00000016
        /*1408*/ 	.word	0x00029820
        /*140c*/ 	.short	0x010a
        /*140e*/ 	.byte	0x3f
	.zero		1


	//   ....[106]....
        /*1410*/ 	.word	0x00032fe0
        /*1414*/ 	.word	0x00000000
        /*1418*/ 	.word	0x00029880
        /*141c*/ 	.short	0x010a
        /*141e*/ 	.byte	0x3f
	.zero		1


	//   ....[107]....
        /*1420*/ 	.word	0x00033700
        /*1424*/ 	.word	0x00000000
        /*1428*/ 	.word	0x00029840
        /*142c*/ 	.short	0x010a
        /*142e*/ 	.byte	0x3f
	.zero		1


	//   ....[108]....
        /*1430*/ 	.word	0x00033d50
        /*1434*/ 	.word	0x00000003
        /*1438*/ 	.word	0x00029870
        /*143c*/ 	.short	0x010a
        /*143e*/ 	.byte	0x3f
	.zero		1


	//   ....[109]....
        /*1440*/ 	.word	0x00033da0
        /*1444*/ 	.word	0x00000003
        /*1448*/ 	.word	0x00029860
        /*144c*/ 	.short	0x010a
        /*144e*/ 	.byte	0x3f
	.zero		1


	//   ....[110]....
        /*1450*/ 	.word	0x00033df0
        /*1454*/ 	.word	0x00000011
        /*1458*/ 	.word	0x00029870
        /*145c*/ 	.short	0x010a
        /*145e*/ 	.byte	0x3f
	.zero		1


	//   ....[111]....
        /*1460*/ 	.word	0x00033e40
        /*1464*/ 	.word	0x00000011
        /*1468*/ 	.word	0x00029860
        /*146c*/ 	.short	0x010a
        /*146e*/ 	.byte	0x3f
	.zero		1


	//   ....[112]....
        /*1470*/ 	.word	0x000347d0
        /*1474*/ 	.word	0x00000004
        /*1478*/ 	.word	0x00029820
        /*147c*/ 	.short	0x010a
        /*147e*/ 	.byte	0x3f
	.zero		1


	//   ....[113]....
        /*1480*/ 	.word	0x00034970
        /*1484*/ 	.word	0x00000005
        /*1488*/ 	.word	0x00029840
        /*148c*/ 	.short	0x010a
        /*148e*/ 	.byte	0x3f
	.zero		1


	//   ....[114]....
        /*1490*/ 	.word	0x000349c0
        /*1494*/ 	.word	0x00000017
        /*1498*/ 	.word	0x00029840
        /*149c*/ 	.short	0x010a
        /*149e*/ 	.byte	0x3f
	.zero		1


	//   ....[115]....
        /*14a0*/ 	.word	0x00034a10
        /*14a4*/ 	.word	0x00000005
        /*14a8*/ 	.word	0x00029860
        /*14ac*/ 	.short	0x010a
        /*14ae*/ 	.byte	0x3f
	.zero		1


	//   ....[116]....
        /*14b0*/ 	.word	0x00034a60
        /*14b4*/ 	.word	0x00000017
        /*14b8*/ 	.word	0x00029860
        /*14bc*/ 	.short	0x010a
        /*14be*/ 	.byte	0x3f
	.zero		1


	//   ....[117]....
        /*14c0*/ 	.word	0x00034ab0
        /*14c4*/ 	.word	0x00000005
        /*14c8*/ 	.word	0x00029880
        /*14cc*/ 	.short	0x010a
        /*14ce*/ 	.byte	0x3f
	.zero		1


	//----- nvinfo : EIATTR_NUM_MBARRIERS
	.align		4
.L_333:
        /*14d0*/ 	.byte	0x03, 0x38
        /*14d2*/ 	.short	0x0016


	//----- nvinfo : EIATTR_EXIT_INSTR_OFFSETS
	.align		4
        /*14d4*/ 	.byte	0x04, 0x1c
        /*14d6*/ 	.short	(.L_335 - .L_334)


	//   ....[0]....
.L_334:
        /*14d8*/ 	.word	0x0002f270


	//----- nvinfo : EIATTR_MAX_THREADS
	.align		4
.L_335:
        /*14dc*/ 	.byte	0x04, 0x05
        /*14de*/ 	.short	(.L_337 - .L_336)
.L_336:
        /*14e0*/ 	.word	0x00000180
        /*14e4*/ 	.word	0x00000001
        /*14e8*/ 	.word	0x00000001


	//----- nvinfo : EIATTR_CRS_STACK_SIZE
	.align		4
.L_337:
        /*14ec*/ 	.byte	0x04, 0x1e
        /*14ee*/ 	.short	(.L_339 - .L_338)
.L_338:
        /*14f0*/ 	.word	0x00000000


	//----- nvinfo : EIATTR_CBANK_PARAM_SIZE
	.align		4
.L_339:
        /*14f4*/ 	.byte	0x03, 0x19
        /*14f6*/ 	.short	0x0af0


	//----- nvinfo : EIATTR_PARAM_CBANK
	.align		4
        /*14f8*/ 	.byte	0x04, 0x0a
        /*14fa*/ 	.short	(.L_341 - .L_340)
	.align		4
.L_340:
        /*14fc*/ 	.word	index@(.nv.constant0._ZN7cutlass13device_kernelIN5flash11enable_sm90INS1_16FlashAttnFwdSm90INS1_25CollectiveMainloopFwdSm90ILi2EN4cute5tupleIJNS5_1CILi1EEES8_S8_EEENS6_IJNS7_ILi128EEENS7_ILi160EEENS7_ILi192EEEEEELi128ENS_12float_e4m3_tEfNS_4arch4Sm90ELb1ELb0ELb1ELb1ELb1ELb1ELb0ELb1ELb1ELb1ELb0ELb0EEENS1_21CollectiveEpilogueFwdINS6_IJSA_SA_SB_EEES9_NS_10bfloat16_tESG_Li256ELb1ELb1ELb0ELb1EEENS1_36VarlenDynamicPersistentTileSchedulerILi128ELi160ELi256ELi128ELb0ELb1ELb1ELb1ELb1ELb1EEEEEEEEEvNT_6ParamsE)
        /*1500*/ 	.short	0x0210
        /*1502*/ 	.short	0x0af0


	//----- nvinfo : EIATTR_SW_WAR
	.align		4
.L_341:
        /*1504*/ 	.byte	0x04, 0x36
        /*1506*/ 	.short	(.L_343 - .L_342)
.L_342:
        /*1508*/ 	.word	0x00000008
.L_343:


//--------------------- .nv.callgraph             --------------------------
	.section	.nv.callgraph,"",@"SHT_CUDA_CALLGRAPH"
	.align	4
	.sectionentsize	8
	.align		4
        /*0000*/ 	.word	0x00000000
	.align		4
        /*0004*/ 	.word	0xffffffff
	.align		4
        /*0008*/ 	.word	index@(_ZN7cutlass13device_kernelIN5flash11enable_sm90INS1_16FlashAttnFwdSm90INS1_25CollectiveMainloopFwdSm90ILi2EN4cute5tupleIJNS5_1CILi1EEES8_S8_EEENS6_IJNS7_ILi128EEENS7_ILi160EEENS7_ILi192EEEEEELi128ENS_12float_e4m3_tEfNS_4arch4Sm90ELb0ELb0ELb1ELb0ELb1ELb0ELb0ELb1ELb1ELb1ELb0ELb0EEENS1_21CollectiveEpilogueFwdINS6_IJSA_SA_SB_EEES9_NS_10bfloat16_tESG_Li256ELb0ELb1ELb0ELb1EEENS1_29StaticPersistentTileSchedulerILb0EEEEEEEEEvNT_6ParamsE)
	.align		4
        /*000c*/ 	.word	index@(__assertfail)
	.align		4
        /*0010*/ 	.word	index@(_ZN7cutlass13device_kernelIN5flash11enable_sm90INS1_16FlashAttnFwdSm90INS1_25CollectiveMainloopFwdSm90ILi2EN4cute5tupleIJNS5_1CILi1EEES8_S8_EEENS6_IJNS7_ILi128EEENS7_ILi160EEENS7_ILi192EEEEEELi128ENS_12float_e4m3_tEfNS_4arch4Sm90ELb0ELb0ELb1ELb1ELb1ELb0ELb0ELb1ELb1ELb1ELb0ELb0EEENS1_21CollectiveEpilogueFwdINS6_IJSA_SA_SB_EEES9_NS_10bfloat16_tESG_Li256ELb1ELb1ELb0ELb1EEENS1_36VarlenDynamicPersistentTileSchedulerILi128ELi160ELi256ELi128ELb0ELb1ELb1ELb0ELb1ELb1EEEEEEEEEvNT_6ParamsE)
	.align		4
        /*0014*/ 	.word	index@(__assertfail)
	.align		4
        /*0018*/ 	.word	index@(_ZN7cutlass13device_kernelIN5flash11enable_sm90INS1_16FlashAttnFwdSm90INS1_25CollectiveMainloopFwdSm90ILi2EN4cute5tupleIJNS5_1CILi1EEES8_S8_EEENS6_IJNS7_ILi128EEENS7_ILi160EEENS7_ILi192EEEEEELi128ENS_12float_e4m3_tEfNS_4arch4Sm90ELb0ELb0ELb1ELb1ELb1ELb1ELb0ELb1ELb1ELb1ELb0ELb0EEENS1_21CollectiveEpilogueFwdINS6_IJSA_SA_SB_EEES9_NS_10bfloat16_tESG_Li256ELb1ELb1ELb0ELb1EEENS1_36VarlenDynamicPersistentTileSchedulerILi128ELi160ELi256ELi128ELb0ELb1ELb1ELb0ELb1ELb1EEEEEEEEEvNT_6ParamsE)
	.align		4
        /*001c*/ 	.word	index@(__assertfail)
	.align		4
        /*0020*/ 	.word	index@(_ZN7cutlass13device_kernelIN5flash11enable_sm90INS1_16FlashAttnFwdSm90INS1_25CollectiveMainloopFwdSm90ILi2EN4cute5tupleIJNS5_1CILi1EEES8_S8_EEENS6_IJNS7_ILi128EEESA_NS7_ILi192EEEEEELi128ENS_12float_e4m3_tEfNS_4arch4Sm90ELb0ELb1ELb1ELb0ELb1ELb0ELb0ELb1ELb1ELb1ELb0ELb0EEENS1_21CollectiveEpilogueFwdINS6_IJSA_SA_SA_EEES9_NS_10bfloat16_tESF_Li256ELb0ELb1ELb0ELb1EEENS1_30DynamicPersistentTileSchedulerILi256ELi128ELb0ELb1ELb1EEEEEEEEEvNT_6ParamsE)
	.align		4
        /*0024*/ 	.word	index@(__assertfail)
	.align		4
        /*0028*/ 	.word	index@(_ZN7cutlass13device_kernelIN5flash11enable_sm90INS1_16FlashAttnFwdSm90INS1_25CollectiveMainloopFwdSm90ILi2EN4cute5tupleIJNS5_1CILi1EEES8_S8_EEENS6_IJNS7_ILi128EEESA_NS7_ILi192EEEEEELi128ENS_12float_e4m3_tEfNS_4arch4Sm90ELb0ELb1ELb1ELb1ELb1ELb0ELb0ELb1ELb1ELb1ELb0ELb0EEENS1_21CollectiveEpilogueFwdINS6_IJSA_SA_SA_EEES9_NS_10bfloat16_tESF_Li256ELb1ELb1ELb0ELb1EEENS1_36VarlenDynamicPersistentTileSchedulerILi128ELi128ELi256ELi128ELb0ELb1ELb1ELb1ELb0ELb1EEEEEEEEEvNT_6ParamsE)
	.align		4
        /*002c*/ 	.word	index@(__assertfail)
	.align		4
        /*0030*/ 	.word	index@(_ZN7cutlass13device_kernelIN5flash11enable_sm90INS1_16FlashAttnFwdSm90INS1_25CollectiveMainloopFwdSm90ILi2EN4cute5tupleIJNS5_1CILi1EEES8_S8_EEENS6_IJNS7_ILi128EEESA_NS7_ILi192EEEEEELi128ENS_12float_e4m3_tEfNS_4arch4Sm90ELb0ELb1ELb1ELb1ELb1ELb1ELb0ELb1ELb1ELb1ELb0ELb0EEENS1_21CollectiveEpilogueFwdINS6_IJSA_SA_SA_EEES9_NS_10bfloat16_tESF_Li256ELb1ELb1ELb0ELb1EEENS1_36VarlenDynamicPersistentTileSchedulerILi128ELi128ELi256ELi128ELb0ELb1ELb1ELb1ELb0ELb1EEEEEEEEEvNT_6ParamsE)
	.align		4
        /*0034*/ 	.word	index@(__assertfail)
	.align		4
        /*0038*/ 	.word	index@(_ZN7cutlass13device_kernelIN5flash11enable_sm90INS1_16FlashAttnFwdSm90INS1_25CollectiveMainloopFwdSm90ILi2EN4cute5tupleIJNS5_1CILi1EEES8_S8_EEENS6_IJNS7_ILi128EEENS7_ILi160EEENS7_ILi192EEEEEELi128ENS_12float_e4m3_tEfNS_4arch4Sm90ELb1ELb0ELb1ELb0ELb1ELb0ELb0ELb1ELb1ELb1ELb0ELb0EEENS1_21CollectiveEpilogueFwdINS6_IJSA_SA_SB_EEES9_NS_10bfloat16_tESG_Li256ELb0ELb1ELb0ELb1EEENS1_30DynamicPersistentTileSchedulerILi256ELi128ELb0ELb1ELb1EEEEEEEEEvNT_6ParamsE)
	.align		4
        /*003c*/ 	.word	index@(__assertfail)
	.align		4
        /*0040*/ 	.word	index@(_ZN7cutlass13device_kernelIN5flash11enable_sm90INS1_16FlashAttnFwdSm90INS1_25CollectiveMainloopFwdSm90ILi2EN4cute5tupleIJNS5_1CILi1EEES8_S8_EEENS6_IJNS7_ILi128EEENS7_ILi160EEENS7_ILi192EEEEEELi128ENS_12float_e4m3_tEfNS_4arch4Sm90ELb1ELb0ELb1ELb1ELb1ELb0ELb0ELb1ELb1ELb1ELb0ELb0EEENS1_21CollectiveEpilogueFwdINS6_IJSA_SA_SB_EEES9_NS_10bfloat16_tESG_Li256ELb1ELb1ELb0ELb1EEENS1_36VarlenDynamicPersistentTileSchedulerILi128ELi160ELi256ELi128ELb0ELb1ELb1ELb1ELb1ELb1EEEEEEEEEvNT_6ParamsE)
	.align		4
        /*0044*/ 	.word	index@(__assertfail)
	.align		4
        /*0048*/ 	.word	index@(_ZN7cutlass13device_kernelIN5flash11enable_sm90INS1_16FlashAttnFwdSm90INS1_25CollectiveMainloopFwdSm90ILi2EN4cute5tupleIJNS5_1CILi1EEES8_S8_EEENS6_IJNS7_ILi128EEENS7_ILi160EEENS7_ILi192EEEEEELi128ENS_12float_e4m3_tEfNS_4arch4Sm90ELb1ELb0ELb1ELb1ELb1ELb1ELb0ELb1ELb1ELb1ELb0ELb0EEENS1_21CollectiveEpilogueFwdINS6_IJSA_SA_SB_EEES9_NS_10bfloat16_tESG_Li256ELb1ELb1ELb0ELb1EEENS1_36VarlenDynamicPersistentTileSchedulerILi128ELi160ELi256ELi128ELb0ELb1ELb1ELb1ELb1ELb1EEEEEEEEEvNT_6ParamsE)
	.align		4
        /*004c*/ 	.word	index@(__assertfail)
	.align		4
        /*0050*/ 	.word	0x00000000
	.align		4
        /*0054*/ 	.word	0xfffffffe
	.align		4
        /*0058*/ 	.word	0x00000000
	.align		4
        /*005c*/ 	.word	0xfffffffd
	.align		4
        /*0060*/ 	.word	0x00000000
	.align		4
        /*0064*/ 	.word	0xfffffffc


//--------------------- .nv.constant4             --------------------------
	.section	.nv.constant4,"a",@progbits
	.align	8
	.align		8
.nv.constant4:
        /*0000*/ 	.dword	__assertfail
	.align		8
        /*0008*/ 	.dword	__unnamed_1
	.align		8
        /*0010*/ 	.dword	__unnamed_2
	.align		8
        /*0018*/ 	.dword	__unnamed_3
	.align		8
        /*0020*/ 	.dword	__unnamed_4
	.align		8
        /*0028*/ 	.dword	__unnamed_5
	.align		8
        /*0030*/ 	.dword	__unnamed_6
	.align		8
        /*0038*/ 	.dword	__unnamed_7
	.align		8
        /*0040*/ 	.dword	_ZZN5flash28permute_output_fp8_VcolmajorIN4cute6TensorINS1_11ArrayEngineIN7cutlass10bfloat16_tELm64EEENS1_6LayoutINS1_5tupleIJNS8_IJNS1_1CILi2EEESA_NS9_ILi16EEEEEENS9_ILi1EEESD_EEENS8_IJNS8_IJSD_SA_NS9_ILi4EEEEEENS9_ILi0EEESH_EEEEEEEEEvRT_E9upper_map
	.align		8
        /*0048*/ 	.dword	__unnamed_8
	.align		8
        /*0050*/ 	.dword	__unnamed_9
	.align		8
        /*0058*/ 	.dword	__unnamed_10
	.align		8
        /*0060*/ 	.dword	__unnamed_11
	.align		8
        /*0068*/ 	.dword	__unnamed_12
	.align		8
        /*0070*/ 	.dword	_ZN81_INTERNAL_bf65c093_45_flash_fwd_hdimdiff_e4m3_paged_softcap_sm90_cu_61719c98_57704cuda3std3__45__cpo5beginE
	.align		8
        /*0078*/ 	.dword	_ZN81_INTERNAL_bf65c093_45_flash_fwd_hdimdiff_e4m3_paged_softcap_sm90_cu_61719c98_57704cuda3std3__45__cpo3endE
	.align		8
        /*0080*/ 	.dword	_ZN81_INTERNAL_bf65c093_45_flash_fwd_hdimdiff_e4m3_paged_softcap_sm90_cu_61719c98_57704cuda3std3__45__cpo6cbeginE
	.align		8
        /*0088*/ 	.dword	_ZN81_INTERNAL_bf65c093_45_flash_fwd_hdimdiff_e4m3_paged_softcap_sm90_cu_61719c98_57704cuda3std3__45__cpo4cendE
	.align		8
        /*0090*/ 	.dword	_ZN81_INTERNAL_bf65c093_45_flash_fwd_hdimdiff_e4m3_paged_softcap_sm90_cu_61719c98_57704cuda3std3__483_GLOBAL__N__bf65c093_45_flash_fwd_hdimdiff_e4m3_paged_softcap_sm90_cu_61719c98_57706ignoreE
	.align		8
        /*0098*/ 	.dword	_ZN81_INTERNAL_bf65c093_45_flash_fwd_hdimdiff_e4m3_paged_softcap_sm90_cu_61719c98_57704cuda3std3__419piecewise_constructE
	.align		8
        /*00a0*/ 	.dword	_ZN81_INTERNAL_bf65c093_45_flash_fwd_hdimdiff_e4m3_paged_softcap_sm90_cu_61719c98_57704cuda3std3__48in_placeE
	.align		8
        /*00a8*/ 	.dword	_ZN81_INTERNAL_bf65c093_45_flash_fwd_hdimdiff_e4m3_paged_softcap_sm90_cu_61719c98_57704cuda3std6ranges3__45__cpo4swapE
	.align		8
        /*00b0*/ 	.dword	_ZN81_INTERNAL_bf65c093_45_flash_fwd_hdimdiff_e4m3_paged_softcap_sm90_cu_61719c98_57704cuda3std6ranges3__45__cpo9iter_moveE
	.align		8
        /*00b8*/ 	.dword	_ZN81_INTERNAL_bf65c093_45_flash_fwd_hdimdiff_e4m3_paged_softcap_sm90_cu_61719c98_57704cute7productE
	.align		8
        /*00c0*/ 	.dword	_ZN81_INTERNAL_bf65c093_45_flash_fwd_hdimdiff_e4m3_paged_softcap_sm90_cu_61719c98_57704cute1_E
	.align		8
        /*00c8*/ 	.dword	$str$23
	.align		8
        /*00d0*/ 	.dword	$str$24


//--------------------- .text._ZN7cutlass13device_kernelIN5flash11enable_sm90INS1_16FlashAttnFwdSm90INS1_25CollectiveMainloopFwdSm90ILi2EN4cute5tupleIJNS5_1CILi1EEES8_S8_EEENS6_IJNS7_ILi128EEENS7_ILi160EEENS7_ILi192EEEEEELi128ENS_12float_e4m3_tEfNS_4arch4Sm90ELb0ELb0ELb1ELb0ELb1ELb0ELb0ELb1ELb1ELb1ELb0ELb0EEENS1_21CollectiveEpilogueFwdINS6_IJSA_SA_SB_EEES9_NS_10bfloat16_tESG_Li256ELb0ELb1ELb0ELb1EEENS1_29StaticPersistentTileSchedulerILb0EEEEEEEEEvNT_6ParamsE --------------------------
	.section	.text._ZN7cutlass13device_kernelIN5flash11enable_sm90INS1_16FlashAttnFwdSm90INS1_25CollectiveMainloopFwdSm90ILi2EN4cute5tupleIJNS5_1CILi1EEES8_S8_EEENS6_IJNS7_ILi128EEENS7_ILi160EEENS7_ILi192EEEEEELi128ENS_12float_e4m3_tEfNS_4arch4Sm90ELb0ELb0ELb1ELb0ELb1ELb0ELb0ELb1ELb1ELb1ELb0ELb0EEENS1_21CollectiveEpilogueFwdINS6_IJSA_SA_SB_EEES9_NS_10bfloat16_tESG_Li256ELb0ELb1ELb0ELb1EEENS1_29StaticPersistentTileSchedulerILb0EEEEEEEEEvNT_6ParamsE,"ax",@progbits
	.align	128
.text._ZN7cutlass13device_kernelIN5flash11enable_sm90INS1_16FlashAttnFwdSm90INS1_25CollectiveMainloopFwdSm90ILi2EN4cute5tupleIJNS5_1CILi1EEES8_S8_EEENS6_IJNS7_ILi128EEENS7_ILi160EEENS7_ILi192EEEEEELi128ENS_12float_e4m3_tEfNS_4arch4Sm90ELb0ELb0ELb1ELb0ELb1ELb0ELb0ELb1ELb1ELb1ELb0ELb0EEENS1_21CollectiveEpilogueFwdINS6_IJSA_SA_SB_EEES9_NS_10bfloat16_tESG_Li256ELb0ELb1ELb0ELb1EEENS1_29StaticPersistentTileSchedulerILb0EEEEEEEEEvNT_6ParamsE:
        .type           _ZN7cutlass13device_kernelIN5flash11enable_sm90INS1_16FlashAttnFwdSm90INS1_25CollectiveMainloopFwdSm90ILi2EN4cute5tupleIJNS5_1CILi1EEES8_S8_EEENS6_IJNS7_ILi128EEENS7_ILi160EEENS7_ILi192EEEEEELi128ENS_12float_e4m3_tEfNS_4arch4Sm90ELb0ELb0ELb1ELb0ELb1ELb0ELb0ELb1ELb1ELb1ELb0ELb0EEENS1_21CollectiveEpilogueFwdINS6_IJSA_SA_SB_EEES9_NS_10bfloat16_tESG_Li256ELb0ELb1ELb0ELb1EEENS1_29StaticPersistentTileSchedulerILb0EEEEEEEEEvNT_6ParamsE,@function
        .size           _ZN7cutlass13device_kernelIN5flash11enable_sm90INS1_16FlashAttnFwdSm90INS1_25CollectiveMainloopFwdSm90ILi2EN4cute5tupleIJNS5_1CILi1EEES8_S8_EEENS6_IJNS7_ILi128EEENS7_ILi160EEENS7_ILi192EEEEEELi128ENS_12float_e4m3_tEfNS_4arch4Sm90ELb0ELb0ELb1ELb0ELb1ELb0ELb0ELb1ELb1ELb1ELb0ELb0EEENS1_21CollectiveEpilogueFwdINS6_IJSA_SA_SB_EEES9_NS_10bfloat16_tESG_Li256ELb0ELb1ELb0ELb1EEENS1_29StaticPersistentTileSchedulerILb0EEEEEEEEEvNT_6ParamsE,(.L_x_3190 - _ZN7cutlass13device_kernelIN5flash11enable_sm90INS1_16FlashAttnFwdSm90INS1_25CollectiveMainloopFwdSm90ILi2EN4cute5tupleIJNS5_1CILi1EEES8_S8_EEENS6_IJNS7_ILi128EEENS7_ILi160EEENS7_ILi192EEEEEELi128ENS_12float_e4m3_tEfNS_4arch4Sm90ELb0ELb0ELb1ELb0ELb1ELb0ELb0ELb1ELb1ELb1ELb0ELb0EEENS1_21CollectiveEpilogueFwdINS6_IJSA_SA_SB_EEES9_NS_10bfloat16_tESG_Li256ELb0ELb1ELb0ELb1EEENS1_29StaticPersistentTileSchedulerILb0EEEEEEEEEvNT_6ParamsE)
        .other          _ZN7cutlass13device_kernelIN5flash11enable_sm90INS1_16FlashAttnFwdSm90INS1_25CollectiveMainloopFwdSm90ILi2EN4cute5tupleIJNS5_1CILi1EEES8_S8_EEENS6_IJNS7_ILi128EEENS7_ILi160EEENS7_ILi192EEEEEELi128ENS_12float_e4m3_tEfNS_4arch4Sm90ELb0ELb0ELb1ELb0ELb1ELb0ELb0ELb1ELb1ELb1ELb0ELb0EEENS1_21CollectiveEpilogueFwdINS6_IJSA_SA_SB_EEES9_NS_10bfloat16_tESG_Li256ELb0ELb1ELb0ELb1EEENS1_29StaticPersistentTileSchedulerILb0EEEEEEEEEvNT_6ParamsE,@"STO_CUDA_ENTRY STV_DEFAULT"
_ZN7cutlass13device_kernelIN5flash11enable_sm90INS1_16FlashAttnFwdSm90INS1_25CollectiveMainloopFwdSm90ILi2EN4cute5tupleIJNS5_1CILi1EEES8_S8_EEENS6_IJNS7_ILi128EEENS7_ILi160EEENS7_ILi192EEEEEELi128ENS_12float_e4m3_tEfNS_4arch4Sm90ELb0ELb0ELb1ELb0ELb1ELb0ELb0ELb1ELb1ELb1ELb0ELb0EEENS1_21CollectiveEpilogueFwdINS6_IJSA_SA_SB_EEES9_NS_10bfloat16_tESG_Li256ELb0ELb1ELb0ELb1EEENS1_29StaticPersistentTileSchedulerILb0EEEEEEEEEvNT_6ParamsE:
[----:B------:R-:W0:Y:S02]  /*0000*/  LDC R1, c[0x0][0x28] ;  /* 0x00000a00ff017b82 */ /* 0x000e240000000800 */
[----:B0-----:R-:W-:Y:S01]  /*0010*/  VIADD R1, R1, 0xffffffd8 ;  /* 0xffffffd801017836 */ /* 0x001fe20000000000 */
[----:B------:R-:W0:Y:S01]  /*0020*/  S2R R3, SR_TID.X ;  /* 0x0000000000037919 */ /* 0x000e220000002100 */
[----:B------:R-:W-:Y:S01]  /*0030*/  ELECT P0, URZ, PT ;  /* 0x00000000003f782f */ /* 0x000fe20003800000 */
[----:B------:R-:W-:Y:S01]  /*0040*/  UMOV UR4, 0x80 ;  /* 0x0000008000047882 */ /* 0x000fe20000000000 */
[----:B------:R-:W-:Y:S01]  /*0050*/  UMOV UR7, 0x100 ;  /* 0x0000010000077882 */ /* 0x000fe20000000000 */
[--C-:B0-----:R-:W-:Y:S02]  /*0060*/  SHF.R.U32.HI R0, RZ, 0x5, R3.reuse ;  /* 0x00000005ff007819 */ /* 0x101fe40000011603 */
[----:B------:R-:W-:-:S03]  /*0070*/  SHF.R.U32.HI R22, RZ, 0x7, R3 ;  /* 0x00000007ff167819 */ /* 0x000fc60000011603 */
[----:B------:R-:W0:Y:S04]  /*0080*/  SHFL.IDX PT, R2, R0, RZ, 0x1f ;  /* 0x00001fff00027589 */ /* 0x000e2800000e0000 */
[----:B------:R1:W2:Y:S01]  /*0090*/  SHFL.IDX PT, R3, R22, RZ, 0x1f ;  /* 0x00001fff16037589 */ /* 0x0002a200000e0000 */
[C---:B0-----:R-:W-:Y:S02]  /*00a0*/  ISETP.NE.OR P0, PT, R2.reuse, RZ, !P0 ;  /* 0x000000ff0200720c */ /* 0x041fe40004705670 */
[----:B------:R-:W-:-:S11]  /*00b0*/  ISETP.NE.AND P1, PT, R2, RZ, PT ;  /* 0x000000ff0200720c */ /* 0x000fd60003f25270 */
[----:B------:R-:W-:Y:S01]  /*00c0*/  VOTEU.ALL UP0, P0 ;  /* 0x00000000003f7886 */ /* 0x000fe20000000000 */
[----:B------:R-:W-:-:S04]  /*00d0*/  VOTEU.ALL UP1, P0 ;  /* 0x00000000003f7886 */ /* 0x000fc80000020000 */
[----:B------:R-:W0:Y:S01]  /*00e0*/  @!UP0 S2UR UR8, SR_CgaCtaId ;  /* 0x00000000000889c3 */ /* 0x000e220000008800 */
[----:B------:R-:W-:Y:S01]  /*00f0*/  @!UP0 UMOV UR6, 0x400 ;  /* 0x0000040000068882 */ /* 0x000fe20000000000 */
[----:B------:R-:W-:-:S04]  /*0100*/  @!UP0 UIADD3 UR4, -UR4, 0x100000, URZ ;  /* 0x0010000004048890 */ /* 0x000fc8000fffe13f */
[----:B------:R-:W-:Y:S02]  /*0110*/  @!UP0 USHF.L.U32 UR5, UR4, 0xb, URZ ;  /* 0x0000000b04058899 */ /* 0x000fe4000800063f */
[----:B------:R-:W-:Y:S02]  /*0120*/  @!UP0 USHF.L.U32 UR4, UR4, 0x1, URZ ;  /* 0x0000000104048899 */ /* 0x000fe4000800063f */
[----:B0-----:R-:W-:Y:S02]  /*0130*/  @!UP0 ULEA UR8, UR8, UR6, 0x18 ;  /* 0x0000000608088291 */ /* 0x001fe4000f8ec03f */
[----:B------:R-:W-:-:S04]  /*0140*/  @!UP0 UIADD3 UR6, -UR7, 0x100000, URZ ;  /* 0x0010000007068890 */ /* 0x000fc8000fffe13f */
[----:B------:R-:W-:Y:S02]  /*0150*/  @!UP0 USHF.L.U32 UR7, UR6, 0xb, URZ ;  /* 0x0000000b06078899 */ /* 0x000fe4000800063f */
[----:B------:R-:W-:Y:S01]  /*0160*/  @!UP0 USHF.L.U32 UR6, UR6, 0x1, URZ ;  /* 0x0000000106068899 */ /* 0x000fe2000800063f */
[----:B------:R-:W-:-:S05]  /*0170*/  VOTEU.ALL UP0, P0 ;  /* 0x00000000003f7886 */ /* 0x000fca0000000000 */
[----:B------:R1:W0:Y:S06]  /*0180*/  @!UP0 SYNCS.EXCH.64 URZ, [UR8+0x29800], UR4 ;  /* 0x02980004083f85b2 */ /* 0x00022c0008000100 */
[----:B------:R1:W3:Y:S02]  /*0190*/  @!UP1 SYNCS.EXCH.64 URZ, [UR8+0x29820], UR6 ;  /* 0x02982006083f95b2 */ /* 0x0002e40008000100 */
[----:B-12---:R-:W-:Y:S05]  /*01a0*/  @P1 BRA `(.L_x_0) ;  /* 0x0000000000481947 */ /* 0x006fea0003800000 */
[----:B------:R-:W1:Y:S01]  /*01b0*/  S2UR UR5, SR_CgaCtaId ;  /* 0x00000000000579c3 */ /* 0x000e620000008800 */
[----:B------:R-:W-:Y:S01]  /*01c0*/  UMOV UR4, 0x400 ;  /* 0x0000040000047882 */ /* 0x000fe20000000000 */
[----:B------:R-:W-:Y:S01]  /*01d0*/  UMOV UR6, 0x80 ;  /* 0x0000008000067882 */ /* 0x000fe20000000000 */
[----:B------:R-:W-:Y:S01]  /*01e0*/  UMOV UR7, 0x100 ;  /* 0x0000010000077882 */ /* 0x000fe20000000000 */
[----:B------:R-:W-:Y:S01]  /*01f0*/  ELECT P0, URZ, PT ;  /* 0x00000000003f782f */ /* 0x000fe20003800000 */
[----:B-1----:R-:W-:Y:S02]  /*0200*/  ULEA UR8, UR5, UR4, 0x18 ;  /* 0x0000000405087291 */ /* 0x002fe4000f8ec03f */
[----:B------:R-:W-:-:S04]  /*0210*/  UIADD3 UR4, -UR6, 0x100000, URZ ;  /* 0x0010000006047890 */ /* 0x000fc8000fffe13f */
[----:B------:R-:W-:Y:S02]  /*0220*/  USHF.L.U32 UR5, UR4, 0xb, URZ ;  /* 0x0000000b04057899 */ /* 0x000fe4000800063f */
[----:B------:R-:W-:Y:S02]  /*0230*/  USHF.L.U32 UR4, UR4, 0x1, URZ ;  /* 0x0000000104047899 */ /* 0x000fe4000800063f */
[----:B------:R-:W-:-:S04]  /*0240*/  UIADD3 UR6, -UR7, 0x100000, URZ ;  /* 0x0010000007067890 */ /* 0x000fc8000fffe13f */
[----:B------:R-:W-:Y:S02]  /*0250*/  USHF.L.U32 UR7, UR6, 0xb, URZ ;  /* 0x0000000b06077899 */ /* 0x000fe4000800063f */
[----:B------:R-:W-:Y:S01]  /*0260*/  USHF.L.U32 UR6, UR6, 0x1, URZ ;  /* 0x0000000106067899 */ /* 0x000fe2000800063f */
[----:B------:R-:W1:Y:S03]  /*0270*/  FENCE.VIEW.ASYNC.S ;  /* 0x00000000000073c6 */ /* 0x000e660000000000 */
[----:B-1----:R1:W2:Y:S08]  /*0280*/  SYNCS.EXCH.64 URZ, [UR8+0x29830], UR4 ;  /* 0x02983004083f75b2 */ /* 0x0022b00008000100 */
[----:B------:R1:W4:Y:S01]  /*0290*/  SYNCS.EXCH.64 URZ, [UR8+0x29840], UR6 ;  /* 0x02984006083f75b2 */ /* 0x0003220008000100 */
[----:B------:R1:W0:Y:S01]  /*02a0*/  SYNCS.EXCH.64 URZ, [UR8+0x29838], UR4 ;  /* 0x02983804083f75b2 */ /* 0x0002220008000100 */
[----:B------:R1:W0:Y:S01]  /*02b0*/  SYNCS.EXCH.64 URZ, [UR8+0x29848], UR6 ;  /* 0x02984806083f75b2 */ /* 0x0002220008000100 */
[----:B------:R-:W-:Y:S01]  /*02c0*/  NOP ;  /* 0x0000000000007918 */ /* 0x000fe20000000000 */
.L_x_0:
[----:B------:R-:W5:Y:S01]  /*02d0*/  SHFL.IDX PT, R2, R0, RZ, 0x1f ;  /* 0x00001fff00027589 */ /* 0x000f6200000e0000 */
[----:B------:R-:W-:Y:S01]  /*02e0*/  NOP ;  /* 0x0000000000007918 */ /* 0x000fe20000000000 */
[----:B-----5:R-:W-:-:S13]  /*02f0*/  ISETP.NE.AND P0, PT, R2, RZ, PT ;  /* 0x000000ff0200720c */ /* 0x020fda0003f05270 */
[----:B------:R-:W-:Y:S05]  /*0300*/  @P0 BRA `(.L_x_1) ;  /* 0x0000000000480947 */ /* 0x000fea0003800000 */
[----:B-1----:R-:W1:Y:S01]  /*0310*/  S2UR UR5, SR_CgaCtaId ;  /* 0x00000000000579c3 */ /* 0x002e620000008800 */
        /* <DEDUP_REMOVED lines=12> */
[----:B-1----:R1:W0:Y:S08]  /*03e0*/  SYNCS.EXCH.64 URZ, [UR8+0x29850], UR4 ;  /* 0x02985004083f75b2 */ /* 0x0022300008000100 */
[----:B------:R1:W0:Y:S01]  /*03f0*/  SYNCS.EXCH.64 URZ, [UR8+0x29860], UR6 ;  /* 0x02986006083f75b2 */ /* 0x0002220008000100 */
[----:B------:R1:W0:Y:S01]  /*0400*/  SYNCS.EXCH.64 URZ, [UR8+0x29858], UR4 ;  /* 0x02985804083f75b2 */ /* 0x0002220008000100 */
[----:B------:R1:W0:Y:S01]  /*0410*/  SYNCS.EXCH.64 URZ, [UR8+0x29868], UR6 ;  /* 0x02986806083f75b2 */ /* 0x0002220008000100 */
[----:B------:R-:W-:Y:S01]  /*0420*/  NOP ;  /* 0x0000000000007918 */ /* 0x000fe20000000000 */
.L_x_1:
[----:B------:R-:W5:Y:S01]  /*0430*/  SHFL.IDX PT, R2, R0, RZ, 0x1f ;  /* 0x00001fff00027589 */ /* 0x000f6200000e0000 */
[----:B------:R-:W-:Y:S01]  /*0440*/  NOP ;  /* 0x0000000000007918 */ /* 0x000fe20000000000 */
[----:B-----5:R-:W-:-:S13]  /*0450*/  ISETP.NE.AND P0, PT, R2, RZ, PT ;  /* 0x000000ff0200720c */ /* 0x020fda0003f05270 */
[----:B------:R-:W-:Y:S05]  /*0460*/  @P0 BRA `(.L_x_2) ;  /* 0x0000000000380947 */ /* 0x000fea0003800000 */
[----:B-1----:R-:W1:Y:S01]  /*0470*/  S2UR UR5, SR_CgaCtaId ;  /* 0x00000000000579c3 */ /* 0x002e620000008800 */
[----:B------:R-:W-:Y:S01]  /*0480*/  UMOV UR4, 0x400 ;  /* 0x0000040000047882 */ /* 0x000fe20000000000 */
[----:B------:R-:W-:Y:S01]  /*0490*/  UMOV UR7, 0x80 ;  /* 0x0000008000077882 */ /* 0x000fe20000000000 */
[----:B------:R-:W-:Y:S01]  /*04a0*/  ELECT P0, URZ, PT ;  /* 0x00000000003f782f */ /* 0x000fe20003800000 */
[----:B-1----:R-:W-:Y:S02]  /*04b0*/  ULEA UR6, UR5, UR4, 0x18 ;  /* 0x0000000405067291 */ /* 0x002fe4000f8ec03f */
[----:B------:R-:W-:-:S04]  /*04c0*/  UIADD3 UR4, -UR7, 0x100000, URZ ;  /* 0x0010000007047890 */ /* 0x000fc8000fffe13f */
[----:B------:R-:W-:Y:S02]  /*04d0*/  USHF.L.U32 UR5, UR4, 0xb, URZ ;  /* 0x0000000b04057899 */ /* 0x000fe4000800063f */
[----:B------:R-:W-:Y:S01]  /*04e0*/  USHF.L.U32 UR4, UR4, 0x1, URZ ;  /* 0x0000000104047899 */ /* 0x000fe2000800063f */
[----:B------:R-:W1:Y:S11]  /*04f0*/  FENCE.VIEW.ASYNC.S ;  /* 0x00000000000073c6 */ /* 0x000e760000000000 */
[----:B-1----:R1:W0:Y:S01]  /*0500*/  SYNCS.EXCH.64 URZ, [UR6+0x29870], UR4 ;  /* 0x02987004063f75b2 */ /* 0x0022220008000100 */
[----:B------:R1:W0:Y:S01]  /*0510*/  SYNCS.EXCH.64 URZ, [UR6+0x29880], UR4 ;  /* 0x02988004063f75b2 */ /* 0x0002220008000100 */
[----:B------:R1:W0:Y:S01]  /*0520*/  SYNCS.EXCH.64 URZ, [UR6+0x29878], UR4 ;  /* 0x02987804063f75b2 */ /* 0x0002220008000100 */
[----:B------:R1:W0:Y:S01]  /*0530*/  SYNCS.EXCH.64 URZ, [UR6+0x29888], UR4 ;  /* 0x02988804063f75b2 */ /* 0x0002220008000100 */
[----:B------:R-:W-:Y:S01]  /*0540*/  NOP ;  /* 0x0000000000007918 */ /* 0x000fe20000000000 */
.L_x_2:
        /* <DEDUP_REMOVED lines=22> */
.L_x_3:
[----:B------:R-:W5:Y:S01]  /*06b0*/  SHFL.IDX PT, R2, R0, RZ, 0x1f ;  /* 0x00001fff00027589 */ /* 0x000f6200000e0000 */
[----:B------:R-:W0:Y:S01]  /*06c0*/  S2UR UR45, SR_CgaCtaId ;  /* 0x00000000002d79c3 */ /* 0x000e220000008800 */
[----:B------:R-:W-:Y:S01]  /*06d0*/  R2UR UR9, R3 ;  /* 0x00000000030972ca */ /* 0x000fe200000e0000 */
[----:B------:R-:W-:Y:S01]  /*06e0*/  NOP ;  /* 0x0000000000007918 */ /* 0x000fe20000000000 */
[----:B-----5:R-:W-:-:S13]  /*06f0*/  ISETP.NE.AND P0, PT, R2, RZ, PT ;  /* 0x000000ff0200720c */ /* 0x020fda0003f05270 */
[----:B0-----:R-:W-:Y:S05]  /*0700*/  @P0 BRA `(.L_x_4) ;  /* 0x0000000000480947 */ /* 0x001fea0003800000 */
[----:B-1----:R-:W0:Y:S01]  /*0710*/  S2UR UR5, SR_CgaCtaId ;  /* 0x00000000000579c3 */ /* 0x002e220000008800 */
[----:B------:R-:W-:Y:S01]  /*0720*/  UMOV UR4, 0x400 ;  /* 0x0000040000047882 */ /* 0x000fe20000000000 */
[----:B------:R-:W-:Y:S01]  /*0730*/  UMOV UR6, 0x1 ;  /* 0x0000000100067882 */ /* 0x000fe20000000000 */
[----:B------:R-:W-:Y:S01]  /*0740*/  UMOV UR7, 0x2 ;  /* 0x0000000200077882 */ /* 0x000fe20000000000 */
[----:B------:R-:W-:Y:S01]  /*0750*/  ELECT P0, URZ, PT ;  /* 0x00000000003f782f */ /* 0x000fe20003800000 */
[----:B0-----:R-:W-:Y:S02]  /*0760*/  ULEA UR8, UR5, UR4, 0x18 ;  /* 0x0000000405087291 */ /* 0x001fe4000f8ec03f */
[----:B------:R-:W-:-:S04]  /*0770*/  UIADD3 UR4, -UR6, 0x100000, URZ ;  /* 0x0010000006047890 */ /* 0x000fc8000fffe13f */
[----:B------:R-:W-:Y:S02]  /*0780*/  USHF.L.U32 UR5, UR4, 0xb, URZ ;  /* 0x0000000b04057899 */ /* 0x000fe4000800063f */
[----:B------:R-:W-:Y:S02]  /*0790*/  USHF.L.U32 UR4, UR4, 0x1, URZ ;  /* 0x0000000104047899 */ /* 0x000fe4000800063f */
[----:B------:R-:W-:-:S04]  /*07a0*/  UIADD3 UR6, -UR7, 0x100000, URZ ;  /* 0x0010000007067890 */ /* 0x000fc8000fffe13f */
[----:B------:R-:W-:Y:S02]  /*07b0*/  USHF.L.U32 UR7, UR6, 0xb, URZ ;  /* 0x0000000b06077899 */ /* 0x000fe4000800063f */
[----:B------:R-:W-:Y:S01]  /*07c0*/  USHF.L.U32 UR6, UR6, 0x1, URZ ;  /* 0x0000000106067899 */ /* 0x000fe2000800063f */
[----:B------:R-:W0:Y:S03]  /*07d0*/  FENCE.VIEW.ASYNC.S ;  /* 0x00000000000073c6 */ /* 0x000e260000000000 */
[----:B0-----:R0:W1:Y:S08]  /*07e0*/  SYNCS.EXCH.64 URZ, [UR8+0x298b0], UR4 ;  /* 0x0298b004083f75b2 */ /* 0x0010700008000100 */
[----:B------:R0:W0:Y:S01]  /*07f0*/  SYNCS.EXCH.64 URZ, [UR8+0x298c0], UR6 ;  /* 0x0298c006083f75b2 */ /* 0x0000220008000100 */
[----:B------:R0:W0:Y:S01]  /*0800*/  SYNCS.EXCH.64 URZ, [UR8+0x298b8], UR4 ;  /* 0x0298b804083f75b2 */ /* 0x0000220008000100 */
[----:B------:R0:W0:Y:S01]  /*0810*/  SYNCS.EXCH.64 URZ, [UR8+0x298c8], UR6 ;  /* 0x0298c806083f75b2 */ /* 0x0000220008000100 */
[----:B------:R-:W-:Y:S01]  /*0820*/  NOP ;  /* 0x0000000000007918 */ /* 0x000fe20000000000 */
.L_x_4:
[----:B------:R-:W-:Y:S01]  /*0830*/  UISETP.NE.AND UP0, UPT, UR9, URZ, UPT ;  /* 0x0000003f0900728c */ /* 0x000fe2000bf05270 */
[----:B------:R-:W-:Y:S01]  /*0840*/  NOP ;  /* 0x0000000000007918 */ /* 0x000fe20000000000 */
[----:B------:R-:W-:Y:S01]  /*0850*/  UMOV UR36, 0x1 ;  /* 0x0000000100247882 */ /* 0x000fe20000000000 */
[----:B------:R-:W-:Y:S01]  /*0860*/  ULDC.64 UR48, c[0x0][0x208] ;  /* 0x0000820000307ab9 */ /* 0x000fe20000000a00 */
[----:B------:R-:W-:Y:S01]  /*0870*/  USEL UR36, UR36, 0x2, !UP0 ;  /* 0x0000000224247887 */ /* 0x000fe2000c000000 */
[----:B01234-:R-:W-:Y:S01]  /*0880*/  BAR.SYNC.DEFER_BLOCKING 0x0 ;  /* 0x0000000000007b1d */ /* 0x01ffe20000010000 */
[----:B------:R-:W-:-:S13]  /*0890*/  PLOP3.LUT P0, PT, PT, PT, UP0, 0x80, 0x0 ;  /* 0x000000000000781c */ /* 0x000fda0003f0f008 */
[----:B------:R-:W-:Y:S05]  /*08a0*/  @!P0 BRA `(.L_x_5) ;  /* 0x000000a000f88947 */ /* 0x000fea0003800000 */
.L_x_6:
[----:B------:R-:W-:-:S08]  /*08b0*/  NOP ;  /* 0x0000000000007918 */ /* 0x000fd00000000000 */
[----:B------:R-:W0:Y:S02]  /*08c0*/  USETMAXREG.TRY_ALLOC.CTAPOOL UP0, 0xe8 ;  /* 0x000000e8000079c8 */ /* 0x000e240008000600 */
[----:B0-----:R-:W-:-:S13]  /*08d0*/  PLOP3.LUT P0, PT, PT, PT, UP0, 0x80, 0x0 ;  /* 0x000000000000781c */ /* 0x001fda0003f0f008 */
[----:B------:R-:W-:Y:S05]  /*08e0*/  @!P0 BRA `(.L_x_6) ;  /* 0xfffffffc00f08947 */ /* 0x000fea000383ffff */
[----:B------:R-:W0:Y:S01]  /*08f0*/  S2R R2, SR_TID.X ;  /* 0x0000000000027919 */ /* 0x000e220000002100 */
[----:B------:R-:W1:Y:S08]  /*0900*/  S2UR UR41, SR_CTAID.X ;  /* 0x00000000002979c3 */ /* 0x000e700000002500 */
[----:B------:R-:W-:Y:S06]  /*0910*/  BAR.ARV 0x8, 0x180 ;  /* 0x0206000000007b1d */ /* 0x000fec0000002000 */
[----:B0-----:R-:W-:-:S04]  /*0920*/  LOP3.LUT R0, R2, 0xffffff80, RZ, 0xc0, !PT ;  /* 0xffffff8002007812 */ /* 0x001fc800078ec0ff */
[----:B------:R-:W-:Y:S02]  /*0930*/  ISETP.NE.AND P0, PT, R0, 0x80, PT ;  /* 0x000000800000780c */ /* 0x000fe40003f05270 */
[----:B------:R-:W1:Y:S11]  /*0940*/  LDC R0, c[0x0][0xc34] ;  /* 0x00030d00ff007b82 */ /* 0x000e760000000800 */
[----:B------:R-:W-:Y:S06]  /*0950*/  @!P0 BAR.ARV 0x9, 0x100 ;  /* 0x0244000000008b1d */ /* 0x000fec0000002000 */
[----:B-1----:R-:W-:-:S13]  /*0960*/  ISETP.LE.AND P0, PT, R0, UR41, PT ;  /* 0x0000002900007c0c */ /* 0x002fda000bf03270 */
[----:B------:R-:W-:Y:S05]  /*0970*/  @P0 EXIT ;  /* 0x000000000000094d */ /* 0x000fea0003800000 */
[----:B------:R-:W-:Y:S01]  /*0980*/  VIADD R17, R2, 0xffffff80 ;  /* 0xffffff8002117836 */ /* 0x000fe20000000000 */
[----:B------:R-:W-:Y:S01]  /*0990*/  ULOP3.LUT UR46, UR36, 0x1, URZ, 0xfc, !UPT ;  /* 0x00000001242e7892 */ /* 0x000fe2000f8efc3f */
[----:B------:R-:W-:Y:S01]  /*09a0*/  IMAD.MOV.U32 R171, RZ, RZ, -0x2 ;  /* 0xfffffffeffab7424 */ /* 0x000fe200078e00ff */
[----:B------:R-:W-:Y:S01]  /*09b0*/  UMOV UR45, URZ ;  /* 0x0000003f002d7c82 */ /* 0x000fe20008000000 */
[----:B------:R-:W-:Y:S01]  /*09c0*/  UMOV UR44, URZ ;  /* 0x0000003f002c7c82 */ /* 0x000fe20008000000 */
[----:B------:R-:W-:Y:S01]  /*09d0*/  SHF.R.S32.HI R0, RZ, 0x1f, R17 ;  /* 0x0000001fff007819 */ /* 0x000fe20000011411 */
[----:B------:R-:W-:-:S03]  /*09e0*/  UMOV UR43, URZ ;  /* 0x0000003f002b7c82 */ /* 0x000fc60008000000 */
[CC--:B------:R-:W-:Y:S02]  /*09f0*/  LEA.HI R2, R0.reuse, R17.reuse, RZ, 0x7 ;  /* 0x0000001100027211 */ /* 0x0c0fe400078f38ff */
[-C--:B------:R-:W-:Y:S02]  /*0a00*/  LEA.HI R3, R0, R17.reuse, RZ, 0x5 ;  /* 0x0000001100037211 */ /* 0x080fe400078f28ff */
[----:B------:R-:W-:Y:S02]  /*0a10*/  LOP3.LUT R4, R2, 0xffffff80, RZ, 0xc0, !PT ;  /* 0xffffff8002047812 */ /* 0x000fe400078ec0ff */
[CC--:B------:R-:W-:Y:S01]  /*0a20*/  LEA.HI R5, R0.reuse, R17.reuse, RZ, 0x4 ;  /* 0x0000001100057211 */ /* 0x0c0fe200078f20ff */
[----:B------:R-:W-:Y:S01]  /*0a30*/  IMAD.SHL.U32 R3, R3, 0x20, RZ ;  /* 0x0000002003037824 */ /* 0x000fe200078e00ff */
[----:B------:R-:W-:Y:S01]  /*0a40*/  LEA.HI R9, R0, R17, RZ, 0x2 ;  /* 0x0000001100097211 */ /* 0x000fe200078f10ff */
[----:B------:R-:W-:Y:S01]  /*0a50*/  IMAD.IADD R19, R17, 0x1, -R4 ;  /* 0x0000000111137824 */ /* 0x000fe200078e0a04 */
[----:B------:R-:W-:-:S02]  /*0a60*/  LOP3.LUT R6, R5, 0x3fffff0, RZ, 0xc0, !PT ;  /* 0x03fffff005067812 */ /* 0x000fc400078ec0ff */
[----:B------:R-:W-:Y:S02]  /*0a70*/  LOP3.LUT R7, R3, 0xfffffc00, RZ, 0xc0, !PT ;  /* 0xfffffc0003077812 */ /* 0x000fe400078ec0ff */
[----:B------:R-:W-:Y:S01]  /*0a80*/  SHF.R.S32.HI R4, RZ, 0x1f, R19 ;  /* 0x0000001fff047819 */ /* 0x000fe20000011413 */
[----:B------:R-:W-:Y:S01]  /*0a90*/  IMAD.IADD R6, R17, 0x1, -R6 ;  /* 0x0000000111067824 */ /* 0x000fe200078e0a06 */
[----:B------:R-:W-:Y:S02]  /*0aa0*/  SHF.R.S32.HI R8, RZ, 0x4, R5 ;  /* 0x00000004ff087819 */ /* 0x000fe40000011405 */
[----:B------:R-:W-:Y:S01]  /*0ab0*/  LEA.HI R3, R4, R19, RZ, 0x2 ;  /* 0x0000001304037211 */ /* 0x000fe200078f10ff */
[----:B------:R-:W-:Y:S01]  /*0ac0*/  IMAD R6, R6, 0x40, R7 ;  /* 0x0000004006067824 */ /* 0x000fe200078e0207 */
[----:B------:R-:W-:Y:S02]  /*0ad0*/  LEA.HI R5, R5, R8, RZ, 0x1 ;  /* 0x0000000805057211 */ /* 0x000fe400078f08ff */
[----:B------:R-:W-:-:S02]  /*0ae0*/  SHF.R.S32.HI R7, RZ, 0x2, R3 ;  /* 0x00000002ff077819 */ /* 0x000fc40000011403 */
[----:B------:R-:W-:Y:S02]  /*0af0*/  SHF.R.S32.HI R10, RZ, 0x1f, R3 ;  /* 0x0000001fff0a7819 */ /* 0x000fe40000011403 */
[----:B------:R-:W-:Y:S02]  /*0b00*/  LEA.HI R18, R0, R17, RZ, 0x3 ;  /* 0x0000001100127211 */ /* 0x000fe400078f18ff */
[----:B------:R-:W-:Y:S02]  /*0b10*/  LOP3.LUT R5, R5, 0x1ffffffe, RZ, 0xc0, !PT ;  /* 0x1ffffffe05057812 */ /* 0x000fe400078ec0ff */
[----:B------:R-:W-:Y:S02]  /*0b20*/  LOP3.LUT R0, R9, 0xfffffffc, RZ, 0xc0, !PT ;  /* 0xfffffffc09007812 */ /* 0x000fe400078ec0ff */
[----:B------:R-:W-:Y:S02]  /*0b30*/  LEA.HI R10, R10, R7, RZ, 0x3 ;  /* 0x000000070a0a7211 */ /* 0x000fe400078f18ff */
[----:B------:R-:W-:-:S02]  /*0b40*/  SHF.R.S32.HI R23, RZ, 0x7, R2 ;  /* 0x00000007ff177819 */ /* 0x000fc40000011402 */
[----:B------:R-:W-:Y:S01]  /*0b50*/  IADD3 R5, R8, -R5, RZ ;  /* 0x8000000508057210 */ /* 0x000fe20007ffe0ff */
[----:B------:R-:W-:Y:S01]  /*0b60*/  IMAD.IADD R8, R17, 0x1, -R0 ;  /* 0x0000000111087824 */ /* 0x000fe200078e0a00 */
[----:B------:R-:W-:Y:S02]  /*0b70*/  LOP3.LUT R10, R10, 0xfffffff8, RZ, 0xc0, !PT ;  /* 0xfffffff80a0a7812 */ /* 0x000fe400078ec0ff */
[----:B------:R-:W-:Y:S01]  /*0b80*/  LEA.HI R2, R2, R23, RZ, 0x1 ;  /* 0x0000001702027211 */ /* 0x000fe200078f08ff */
[----:B------:R-:W-:Y:S01]  /*0b90*/  IMAD R170, R5, 0x8, R6 ;  /* 0x0000000805aa7824 */ /* 0x000fe200078e0206 */
[----:B------:R-:W-:Y:S01]  /*0ba0*/  LOP3.LUT R12, R18, 0xfffffff8, RZ, 0xc0, !PT ;  /* 0xfffffff8120c7812 */ /* 0x000fe200078ec0ff */
[----:B------:R-:W-:Y:S01]  /*0bb0*/  IMAD.IADD R7, R7, 0x1, -R10 ;  /* 0x0000000107077824 */ /* 0x000fe200078e0a0a */
[----:B------:R-:W-:Y:S02]  /*0bc0*/  LEA.HI R4, R4, R19, RZ, 0x5 ;  /* 0x0000001304047211 */ /* 0x000fe400078f28ff */
[----:B------:R-:W-:Y:S01]  /*0bd0*/  LOP3.LUT R2, R2, 0x3fffffe, RZ, 0xc0, !PT ;  /* 0x03fffffe02027812 */ /* 0x000fe200078ec0ff */
[----:B------:R-:W-:Y:S01]  /*0be0*/  IMAD.IADD R17, R17, 0x1, -R12 ;  /* 0x0000000111117824 */ /* 0x000fe200078e0a0c */
[----:B------:R-:W-:-:S02]  /*0bf0*/  LEA.HI R5, R8, R8, RZ, 0x1 ;  /* 0x0000000808057211 */ /* 0x000fc400078f08ff */
[----:B------:R-:W-:Y:S01]  /*0c00*/  SHF.R.S32.HI R4, RZ, 0x5, R4 ;  /* 0x00000005ff047819 */ /* 0x000fe20000011404 */
[----:B------:R-:W-:Y:S01]  /*0c10*/  IMAD.IADD R168, R23, 0x1, -R2 ;  /* 0x0000000117a87824 */ /* 0x000fe200078e0a02 */
[----:B------:R-:W-:Y:S01]  /*0c20*/  LOP3.LUT R0, R3, 0x7ffffffc, RZ, 0xc0, !PT ;  /* 0x7ffffffc03007812 */ /* 0x000fe200078ec0ff */
[----:B------:R-:W-:Y:S01]  /*0c30*/  IMAD.SHL.U32 R2, R17, 0x8, RZ ;  /* 0x0000000811027824 */ /* 0x000fe200078e00ff */
[----:B------:R-:W-:Y:S02]  /*0c40*/  LOP3.LUT R5, R5, 0x1ffffffe, RZ, 0xc0, !PT ;  /* 0x1ffffffe05057812 */ /* 0x000fe400078ec0ff */
[----:B------:R-:W-:Y:S01]  /*0c50*/  LEA R7, R4, R7, 0x4 ;  /* 0x0000000704077211 */ /* 0x000fe200078e20ff */
[----:B------:R-:W-:Y:S01]  /*0c60*/  VIADD R16, R2, 0x40 ;  /* 0x0000004002107836 */ /* 0x000fe20000000000 */
[----:B------:R-:W-:Y:S01]  /*0c70*/  SHF.R.S32.HI R18, RZ, 0x3, R18 ;  /* 0x00000003ff127819 */ /* 0x000fe20000011412 */
[----:B------:R-:W-:Y:S02]  /*0c80*/  IMAD.IADD R0, R19, 0x1, -R0 ;  /* 0x0000000113007824 */ /* 0x000fe400078e0a00 */
[----:B------:R-:W-:Y:S01]  /*0c90*/  IMAD.IADD R5, R8, 0x1, -R5 ;  /* 0x0000000108057824 */ /* 0x000fe200078e0a05 */
[----:B------:R-:W-:Y:S01]  /*0ca0*/  SHF.R.S32.HI R192, RZ, 0x1f, R16 ;  /* 0x0000001fffc07819 */ /* 0x000fe20000011410 */
[----:B------:R-:W-:-:S02]  /*0cb0*/  IMAD R168, R168, 0x40, R7 ;  /* 0x00000040a8a87824 */ /* 0x000fc400078e0207 */
[----:B------:R-:W-:Y:S02]  /*0cc0*/  IMAD R171, R0, R171, 0xa0 ;  /* 0x000000a000ab7424 */ /* 0x000fe400078e02ab */
[----:B------:R-:W-:-:S07]  /*0cd0*/  IMAD R169, R5, 0x8, R168 ;  /* 0x0000000805a97824 */ /* 0x000fce00078e02a8 */
.L_x_39:
[----:B0-----:R-:W0:Y:S01]  /*0ce0*/  SHFL.IDX PT, R0, R23, RZ, 0x1f ;  /* 0x00001fff17007589 */ /* 0x001e2200000e0000 */
[----:B-1----:R-:W1:Y:S01]  /*0cf0*/  S2UR UR37, SR_CgaCtaId ;  /* 0x00000000002579c3 */ /* 0x002e620000008800 */
[----:B------:R-:W-:Y:S01]  /*0d00*/  ULDC UR4, c[0x0][0xc38] ;  /* 0x00030e0000047ab9 */ /* 0x000fe20000000800 */
[----:B------:R-:W-:Y:S01]  /*0d10*/  ULDC.64 UR6, c[0x0][0x418] ;  /* 0x0001060000067ab9 */ /* 0x000fe20000000a00 */
[----:B------:R-:W-:Y:S02]  /*0d20*/  UISETP.NE.AND UP1, UPT, UR4, 0x1, UPT ;  /* 0x000000010400788c */ /* 0x000fe4000bf25270 */
[----:B------:R-:W-:Y:S01]  /*0d30*/  UISETP.NE.U32.AND UP0, UPT, UR6, URZ, UPT ;  /* 0x0000003f0600728c */ /* 0x000fe2000bf05070 */
[----:B------:R-:W-:Y:S01]  /*0d40*/  UMOV UR39, 0x400 ;  /* 0x0000040000277882 */ /* 0x000fe20000000000 */
[----:B------:R-:W-:Y:S02]  /*0d50*/  ULDC UR4, c[0x0][0xc44] ;  /* 0x0003110000047ab9 */ /* 0x000fe40000000800 */
[----:B------:R-:W-:-:S02]  /*0d60*/  UISETP.NE.AND.EX UP0, UPT, UR7, URZ, UPT, UP0 ;  /* 0x0000003f0700728c */ /* 0x000fc4000bf05300 */
[----:B------:R-:W-:Y:S01]  /*0d70*/  UISETP.NE.AND UP2, UPT, UR4, 0x1, UPT ;  /* 0x000000010400788c */ /* 0x000fe2000bf45270 */
[----:B------:R-:W-:Y:S02]  /*0d80*/  ULDC UR51, c[0x0][0x424] ;  /* 0x0001090000337ab9 */ /* 0x000fe40000000800 */
[----:B------:R-:W-:Y:S01]  /*0d90*/  @UP1 ULDC UR4, c[0x0][0xc3c] ;  /* 0x00030f0000041ab9 */ /* 0x000fe20000000800 */
[----:B------:R-:W-:Y:S01]  /*0da0*/  USEL UR51, UR51, 0x1, UP0 ;  /* 0x0000000133337887 */ /* 0x000fe20008000000 */
[----:B------:R-:W-:Y:S01]  /*0db0*/  ULDC UR7, c[0x0][0x2f0] ;  /* 0x0000bc0000077ab9 */ /* 0x000fe20000000800 */
[----:B------:R-:W-:Y:S01]  /*0dc0*/  UIMAD.WIDE.U32 UR4, UR41, UR4, URZ ;  /* 0x00000004290472a5 */ /* 0x000fe2000f8e003f */
[----:B------:R-:W-:Y:S01]  /*0dd0*/  @UP1 ULDC UR11, c[0x0][0xc40] ;  /* 0x00031000000b1ab9 */ /* 0x000fe20000000800 */
[----:B------:R-:W-:Y:S01]  /*0de0*/  UIMAD UR51, UR51, UR7, URZ ;  /* 0x00000007333372a4 */ /* 0x000fe2000f8e023f */
[----:B0-----:R-:W-:Y:S01]  /*0df0*/  R2UR UR38, R0 ;  /* 0x00000000002672ca */ /* 0x001fe200000e0000 */
[----:B-1----:R-:W-:Y:S01]  /*0e00*/  ULEA UR39, UR37, UR39, 0x18 ;  /* 0x0000002725277291 */ /* 0x002fe2000f8ec03f */
[----:B------:R-:W-:Y:S01]  /*0e10*/  UMOV UR42, UR41 ;  /* 0x00000029002a7c82 */ /* 0x000fe20008000000 */
[----:B------:R-:W-:-:S02]  /*0e20*/  @UP1 USHF.R.U32.HI UR42, URZ, UR11, UR5 ;  /* 0x0000000b3f2a1299 */ /* 0x000fc40008011605 */
[----:B------:R-:W-:Y:S01]  /*0e30*/  UIADD3 UR10, UR39, 0x14400, URZ ;  /* 0x00014400270a7890 */ /* 0x000fe2000fffe03f */
[----:B------:R-:W-:Y:S01]  /*0e40*/  @UP2 ULDC.64 UR8, c[0x0][0xc48] ;  /* 0x0003120000082ab9 */ /* 0x000fe20000000a00 */
[----:B------:R-:W-:Y:S02]  /*0e50*/  UIADD3 UR7, UR51, 0x9f, URZ ;  /* 0x0000009f33077890 */ /* 0x000fe4000fffe03f */
[----:B------:R-:W-:-:S04]  /*0e60*/  ULOP3.LUT UP0, URZ, UR10, 0x9f, URZ, 0xc0, !UPT ;  /* 0x0000009f0a3f7892 */ /* 0x000fc8000f80c03f */
[----:B------:R-:W-:Y:S02]  /*0e70*/  ULEA.HI UR6, UR38, UR38, URZ, 0x1 ;  /* 0x0000002626067291 */ /* 0x000fe4000f8f083f */
[----:B------:R-:W-:Y:S02]  /*0e80*/  UIMAD.WIDE.U32 UR4, UR42, UR8, URZ ;  /* 0x000000082a0472a5 */ /* 0x000fe4000f8e003f */
[----:B------:R-:W-:Y:S01]  /*0e90*/  ULOP3.LUT UR6, UR6, 0x3e, URZ, 0xc0, !UPT ;  /* 0x0000003e06067892 */ /* 0x000fe2000f8ec03f */
[----:B------:R-:W-:Y:S01]  /*0ea0*/  PLOP3.LUT P0, PT, PT, PT, UP0, 0x80, 0x0 ;  /* 0x000000000000781c */ /* 0x000fe20003f0f008 */
[----:B------:R-:W-:Y:S01]  /*0eb0*/  UMOV UR40, UR42 ;  /* 0x0000002a00287c82 */ /* 0x000fe20008000000 */
[----:B------:R-:W-:Y:S02]  /*0ec0*/  @UP2 USHF.R.U32.HI UR40, URZ, UR9, UR5 ;  /* 0x000000093f282299 */ /* 0x000fe40008011605 */
[----:B------:R-:W-:-:S04]  /*0ed0*/  UIADD3 UR6, UR38, -UR6, URZ ;  /* 0x8000000626067290 */ /* 0x000fc8000fffe03f */
[----:B------:R-:W-:Y:S02]  /*0ee0*/  ULEA UR8, UR6, UR10, 0xc ;  /* 0x0000000a06087291 */ /* 0x000fe4000f8e603f */
[----:B------:R-:W-:Y:S02]  /*0ef0*/  UIMAD.WIDE UR6, UR7, 0x66666667, URZ ;  /* 0x66666667070678a5 */ /* 0x000fe4000f8e023f */
[----:B------:R-:W-:Y:S02]  /*0f00*/  USHF.R.U32.HI UR8, URZ, 0x4, UR8 ;  /* 0x000000043f087899 */ /* 0x000fe40008011608 */
[----:B------:R-:W-:Y:S02]  /*0f10*/  USHF.R.U32.HI UR50, URZ, 0x1f, UR7 ;  /* 0x0000001f3f327899 */ /* 0x000fe40008011607 */
[----:B------:R-:W-:Y:S02]  /*0f20*/  ULOP3.LUT UR47, UR8, 0x3fff, URZ, 0xc0, !UPT ;  /* 0x00003fff082f7892 */ /* 0x000fe4000f8ec03f */
[----:B------:R-:W-:Y:S01]  /*0f30*/  ULEA.HI.SX32 UR50, UR7, UR50, 0x1a ;  /* 0x0000003207327291 */ /* 0x000fe2000f8fd23f */
[----:B---345:R-:W-:Y:S11]  /*0f40*/  @!P0 BRA `(.L_x_7) ;  /* 0x0000000000408947 */ /* 0x038ff60003800000 */
[----:B------:R-:W-:Y:S01]  /*0f50*/  MOV R0, 0x0 ;  /* 0x0000000000007802 */ /* 0x000fe20000000f00 */
[----:B------:R-:W-:Y:S01]  /*0f60*/  ULDC.64 UR4, c[0x4][0xc8] ;  /* 0x0100320000047ab9 */ /* 0x000fe20000000a00 */
[----:B------:R-:W-:Y:S01]  /*0f70*/  ULDC.64 UR6, c[0x4][0x38] ;  /* 0x01000e0000067ab9 */ /* 0x000fe20000000a00 */
[----:B------:R-:W-:Y:S01]  /*0f80*/  MOV R4, UR4 ;  /* 0x0000000400047c02 */ /* 0x000fe20008000f00 */
[----:B------:R0:W1:Y:S01]  /*0f90*/  LDC.64 R14, c[0x4][R0] ;  /* 0x01000000000e7b82 */ /* 0x0000620000000a00 */
[----:B------:R-:W-:Y:S01]  /*0fa0*/  IMAD.U32 R5, RZ, RZ, UR5 ;  /* 0x00000005ff057e24 */ /* 0x000fe2000f8e00ff */
[----:B------:R-:W-:Y:S01]  /*0fb0*/  ULDC.64 UR4, c[0x4][0xd0] ;  /* 0x0100340000047ab9 */ /* 0x000fe20000000a00 */
[----:B------:R-:W-:Y:S01]  /*0fc0*/  IMAD.U32 R10, RZ, RZ, UR6 ;  /* 0x00000006ff0a7e24 */ /* 0x000fe2000f8e00ff */
[----:B------:R-:W-:Y:S01]  /*0fd0*/  MOV R12, 0x1 ;  /* 0x00000001000c7802 */ /* 0x000fe20000000f00 */
[----:B------:R-:W-:Y:S02]  /*0fe0*/  IMAD.U32 R6, RZ, RZ, UR4 ;  /* 0x00000004ff067e24 */ /* 0x000fe4000f8e00ff */
[----:B------:R-:W-:-:S02]  /*0ff0*/  IMAD.U32 R7, RZ, RZ, UR5 ;  /* 0x00000005ff077e24 */ /* 0x000fc4000f8e00ff */
[----:B------:R-:W-:Y:S02]  /*1000*/  IMAD.U32 R11, RZ, RZ, UR7 ;  /* 0x00000007ff0b7e24 */ /* 0x000fe4000f8e00ff */
[----:B------:R-:W-:Y:S02]  /*1010*/  IMAD.MOV.U32 R8, RZ, RZ, 0x70 ;  /* 0x00000070ff087424 */ /* 0x000fe400078e00ff */
[----:B0-----:R-:W-:-:S07]  /*1020*/  IMAD.MOV.U32 R13, RZ, RZ, RZ ;  /* 0x000000ffff0d7224 */ /* 0x001fce00078e00ff */
[----:B------:R-:W-:-:S07]  /*1030*/  LEPC R20, `(.L_x_7) ;  /* 0x000000001014794e */ /* 0x000fce0000000000 */
[----:B-1----:R-:W-:Y:S05]  /*1040*/  CALL.ABS.NOINC R14 ;  /* 0x000000000e007343 */ /* 0x002fea0003c00000 */
.L_x_7:
[----:B------:R-:W-:Y:S01]  /*1050*/  ULDC.64 UR4, c[0x0][0x990] ;  /* 0x0002640000047ab9 */ /* 0x000fe20000000a00 */
[----:B------:R-:W-:Y:S01]  /*1060*/  ULDC.64 UR6, c[0x0][0x998] ;  /* 0x0002660000067ab9 */ /* 0x000fe20000000a00 */
[----:B------:R-:W-:Y:S01]  /*1070*/  UISETP.NE.U32.AND UP0, UPT, UR4, URZ, UPT ;  /* 0x0000003f0400728c */ /* 0x000fe2000bf05070 */
[----:B------:R-:W-:Y:S01]  /*1080*/  IMAD.MOV.U32 R3, RZ, RZ, 0x3f800000 ;  /* 0x3f800000ff037424 */ /* 0x000fe200078e00ff */
[----:B------:R-:W-:Y:S01]  /*1090*/  UISETP.NE.U32.AND UP1, UPT, UR6, URZ, UPT ;  /* 0x0000003f0600728c */ /* 0x000fe2000bf25070 */
[----:B------:R-:W-:Y:S01]  /*10a0*/  IMAD.MOV.U32 R0, RZ, RZ, 0x3f800000 ;  /* 0x3f800000ff007424 */ /* 0x000fe200078e00ff */
[----:B------:R-:W-:Y:S02]  /*10b0*/  UISETP.NE.AND.EX UP0, UPT, UR5, URZ, UPT, UP0 ;  /* 0x0000003f0500728c */ /* 0x000fe4000bf05300 */
[----:B------:R-:W-:-:S04]  /*10c0*/  UISETP.NE.AND.EX UP1, UPT, UR7, URZ, UPT, UP1 ;  /* 0x0000003f0700728c */ /* 0x000fc8000bf25310 */
[----:B------:R-:W-:Y:S02]  /*10d0*/  PLOP3.LUT P0, PT, PT, PT, UP0, 0x80, 0x0 ;  /* 0x000000000000781c */ /* 0x000fe40003f0f008 */
[----:B------:R-:W-:-:S03]  /*10e0*/  PLOP3.LUT P1, PT, PT, PT, UP1, 0x80, 0x0 ;  /* 0x000000000000781c */ /* 0x000fc60003f2f018 */
[----:B------:R-:W-:Y:S02]  /*10f0*/  @UP0 USHF.R.S32.HI UR8, URZ, 0x1f, UR40 ;  /* 0x0000001f3f080899 */ /* 0x000fe40008011428 */
[----:B------:R-:W-:Y:S02]  /*1100*/  @UP1 USHF.R.S32.HI UR9, URZ, 0x1f, UR40 ;  /* 0x0000001f3f091899 */ /* 0x000fe40008011428 */
[----:B------:R-:W-:Y:S02]  /*1110*/  @UP0 UIADD3 UR16, -UR40, URZ, URZ ;  /* 0x0000003f28100290 */ /* 0x000fe4000fffe13f */
[----:B------:R-:W-:Y:S01]  /*1120*/  @UP1 UIADD3 UR20, -UR40, URZ, URZ ;  /* 0x0000003f28141290 */ /* 0x000fe2000fffe13f */
[----:B------:R-:W-:Y:S01]  /*1130*/  @UP0 ULDC.64 UR12, c[0x0][0x9a8] ;  /* 0x00026a00000c0ab9 */ /* 0x000fe20000000a00 */
[----:B------:R-:W-:Y:S01]  /*1140*/  @UP1 ULDC.64 UR14, c[0x0][0x9b8] ;  /* 0x00026e00000e1ab9 */ /* 0x000fe20000000a00 */
[----:B------:R-:W-:Y:S01]  /*1150*/  @UP0 ULDC UR17, c[0x0][0xc44] ;  /* 0x0003110000110ab9 */ /* 0x000fe20000000800 */
[----:B------:R-:W-:Y:S01]  /*1160*/  @UP1 ULDC UR21, c[0x0][0xc44] ;  /* 0x0003110000151ab9 */ /* 0x000fe20000000800 */
[----:B------:R-:W-:-:S02]  /*1170*/  @UP0 UIMAD UR8, UR8, UR12, URZ ;  /* 0x0000000c080802a4 */ /* 0x000fc4000f8e023f */
[----:B------:R-:W-:Y:S02]  /*1180*/  @UP1 UIMAD UR9, UR9, UR14, URZ ;  /* 0x0000000e090912a4 */ /* 0x000fe4000f8e023f */
[----:B------:R-:W-:Y:S02]  /*1190*/  @UP0 UIMAD UR16, UR17, UR16, UR42 ;  /* 0x00000010111002a4 */ /* 0x000fe4000f8e022a */
[----:B------:R-:W-:Y:S02]  /*11a0*/  @UP1 UIMAD UR20, UR21, UR20, UR42 ;  /* 0x00000014151412a4 */ /* 0x000fe4000f8e022a */
[----:B------:R-:W-:Y:S02]  /*11b0*/  @UP0 UIMAD.WIDE.U32 UR10, UR40, UR12, URZ ;  /* 0x0000000c280a02a5 */ /* 0x000fe4000f8e003f */
[----:B------:R-:W-:Y:S02]  /*11c0*/  @UP0 UIMAD UR18, UR40, UR13, UR8 ;  /* 0x0000000d281202a4 */ /* 0x000fe4000f8e0208 */
[----:B------:R-:W-:-:S02]  /*11d0*/  @UP0 USHF.R.S32.HI UR17, URZ, 0x1f, UR16 ;  /* 0x0000001f3f110899 */ /* 0x000fc40008011410 */
[----:B------:R-:W-:Y:S02]  /*11e0*/  @UP1 USHF.R.S32.HI UR21, URZ, 0x1f, UR20 ;  /* 0x0000001f3f151899 */ /* 0x000fe40008011414 */
[----:B------:R-:W-:Y:S02]  /*11f0*/  @UP1 UIMAD.WIDE.U32 UR12, UR40, UR14, URZ ;  /* 0x0000000e280c12a5 */ /* 0x000fe4000f8e003f */
[----:B------:R-:W-:Y:S02]  /*1200*/  @UP1 UIMAD UR19, UR40, UR15, UR9 ;  /* 0x0000000f281312a4 */ /* 0x000fe4000f8e0209 */
[----:B------:R-:W-:Y:S01]  /*1210*/  @UP0 UIADD3 UR11, UR11, UR18, URZ ;  /* 0x000000120b0b0290 */ /* 0x000fe2000fffe03f */
[----:B------:R-:W-:Y:S01]  /*1220*/  @UP0 ULDC.64 UR14, c[0x0][0x9b0] ;  /* 0x00026c00000e0ab9 */ /* 0x000fe20000000a00 */
[----:B------:R-:W-:Y:S01]  /*1230*/  @UP1 ULDC.64 UR8, c[0x0][0x9c0] ;  /* 0x0002700000081ab9 */ /* 0x000fe20000000a00 */
[----:B------:R-:W-:Y:S02]  /*1240*/  @UP0 UIMAD UR17, UR17, UR14, URZ ;  /* 0x0000000e111102a4 */ /* 0x000fe4000f8e023f */
[----:B------:R-:W-:-:S02]  /*1250*/  @UP1 UIMAD UR18, UR21, UR8, URZ ;  /* 0x00000008151212a4 */ /* 0x000fc4000f8e023f */
[----:B------:R-:W-:Y:S02]  /*1260*/  @UP1 UIADD3 UR13, UR13, UR19, URZ ;  /* 0x000000130d0d1290 */ /* 0x000fe4000fffe03f */
[----:B------:R-:W-:Y:S02]  /*1270*/  @UP0 UIMAD UR17, UR16, UR15, UR17 ;  /* 0x0000000f101102a4 */ /* 0x000fe4000f8e0211 */
[----:B------:R-:W-:Y:S02]  /*1280*/  @UP1 UIMAD UR18, UR20, UR9, UR18 ;  /* 0x00000009141212a4 */ /* 0x000fe4000f8e0212 */
[----:B------:R-:W-:Y:S02]  /*1290*/  @UP0 UIMAD.WIDE.U32 UR14, UR16, UR14, UR10 ;  /* 0x0000000e100e02a5 */ /* 0x000fe4000f8e000a */
[----:B------:R-:W-:Y:S02]  /*12a0*/  @UP1 UIMAD.WIDE.U32 UR8, UR20, UR8, UR12 ;  /* 0x00000008140812a5 */ /* 0x000fe4000f8e000c */
[----:B------:R-:W-:-:S02]  /*12b0*/  @UP0 UIADD3 UR10, UR15, UR17, URZ ;  /* 0x000000110f0a0290 */ /* 0x000fc4000fffe03f */
[----:B------:R-:W-:Y:S02]  /*12c0*/  @UP0 ULEA UR4, UP2, UR14, UR4, 0x2 ;  /* 0x000000040e040291 */ /* 0x000fe4000f84103f */
[----:B------:R-:W-:Y:S02]  /*12d0*/  @UP1 UIADD3 UR9, UR9, UR18, URZ ;  /* 0x0000001209091290 */ /* 0x000fe4000fffe03f */
[----:B------:R-:W-:Y:S02]  /*12e0*/  @UP1 ULEA UR6, UP3, UR8, UR6, 0x2 ;  /* 0x0000000608061291 */ /* 0x000fe4000f86103f */
[----:B------:R-:W-:Y:S01]  /*12f0*/  @UP0 ULEA.HI.X UR5, UR14, UR5, UR10, 0x2, UP2 ;  /* 0x000000050e050291 */ /* 0x000fe200090f140a */
[----:B------:R-:W-:Y:S01]  /*1300*/  IMAD.U32 R4, RZ, RZ, UR4 ;  /* 0x00000004ff047e24 */ /* 0x000fe2000f8e00ff */
[----:B------:R-:W-:Y:S02]  /*1310*/  @UP1 ULEA.HI.X UR7, UR8, UR7, UR9, 0x2, UP3 ;  /* 0x0000000708071291 */ /* 0x000fe400098f1409 */
[----:B------:R-:W-:-:S02]  /*1320*/  IMAD.U32 R6, RZ, RZ, UR6 ;  /* 0x00000006ff067e24 */ /* 0x000fc4000f8e00ff */
[----:B------:R-:W-:Y:S02]  /*1330*/  IMAD.U32 R5, RZ, RZ, UR5 ;  /* 0x00000005ff057e24 */ /* 0x000fe4000f8e00ff */
[----:B------:R-:W-:-:S03]  /*1340*/  MOV R7, UR7 ;  /* 0x0000000700077c02 */ /* 0x000fc60008000f00 */
[----:B------:R-:W2:Y:S04]  /*1350*/  @P0 LDG.E R3, desc[UR48][R4.64] ;  /* 0x0000003004030981 */ /* 0x000ea8000c1e1900 */
[----:B------:R-:W2:Y:S01]  /*1360*/  @P1 LDG.E R0, desc[UR48][R6.64] ;  /* 0x0000003006001981 */ /* 0x000ea2000c1e1900 */
[----:B------:R-:W-:Y:S01]  /*1370*/  ULOP3.LUT UR4, UR45, 0x1, URZ, 0xc0, !UPT ;  /* 0x000000012d047892 */ /* 0x000fe2000f8ec03f */
[----:B------:R-:W-:-:S05]  /*1380*/  IMAD.U32 R9, RZ, RZ, UR46 ;  /* 0x0000002eff097e24 */ /* 0x000fca000f8e00ff */
[----:B------:R-:W-:Y:S01]  /*1390*/  IMAD.U32 R8, RZ, RZ, UR4 ;  /* 0x00000004ff087e24 */ /* 0x000fe2000f8e00ff */
[----:B------:R-:W-:Y:S01]  /*13a0*/  ULDC UR4, c[0x0][0x9d8] ;  /* 0x0002760000047ab9 */ /* 0x000fe20000000800 */
[----:B------:R-:W-:-:S03]  /*13b0*/  ISETP.NE.AND P0, PT, R9, 0x3, PT ;  /* 0x000000030900780c */ /* 0x000fc60003f05270 */
[----:B------:R-:W-:-:S04]  /*13c0*/  SHF.L.U32 R8, R8, 0x1f, RZ ;  /* 0x0000001f08087819 */ /* 0x000fc800000006ff */
[----:B------:R-:W0:Y:S01]  /*13d0*/  SYNCS.PHASECHK.TRANS64.TRYWAIT P1, [UR39+0x29800], R8 ;  /* 0x02980008ff0075a7 */ /* 0x000e220008020167 */
[----:B--2---:R-:W-:-:S04]  /*13e0*/  FMUL.FTZ R0, R3, R0 ;  /* 0x0000000003007220 */ /* 0x004fc80000410000 */
[----:B------:R-:W-:Y:S01]  /*13f0*/  FMUL.FTZ R0, R0, UR4 ;  /* 0x0000000400007c20 */ /* 0x000fe20008410000 */
[----:B0-----:R-:W-:Y:S06]  /*1400*/  @!P1 BRA `(.L_x_8) ;  /* 0x000000e400689947 */ /* 0x001fec0003800000 */
.L_x_107:
[----:B------:R-:W-:Y:S05]  /*1410*/  @!P0 BRA `(.L_x_9) ;  /* 0x0000000000048947 */ /* 0x000fea0003800000 */
[----:B------:R-:W-:Y:S01]  /*1420*/  BPT.TRAP 0x1 ;  /* 0x000000040000795c */ /* 0x000fe20000300000 */
.L_x_9:
[----:B0-----:R-:W-:Y:S02]  /*1430*/  IMAD.U32 R3, RZ, RZ, UR43 ;  /* 0x0000002bff037e24 */ /* 0x001fe4000f8e00ff */
[----:B------:R-:W-:-:S03]  /*1440*/  IMAD.U32 R4, RZ, RZ, UR44 ;  /* 0x0000002cff047e24 */ /* 0x000fc6000f8e00ff */
[----:B------:R-:W-:Y:S02]  /*1450*/  LEA R3, R3, UR39, 0x3 ;  /* 0x0000002703037c11 */ /* 0x000fe4000f8e18ff */
[----:B------:R-:W-:-:S04]  /*1460*/  SHF.L.U32 R4, R4, 0x1f, RZ ;  /* 0x0000001f04047819 */ /* 0x000fc800000006ff */
[----:B------:R0:W1:Y:S01]  /*1470*/  SYNCS.PHASECHK.TRANS64.TRYWAIT P1, [R3+URZ+0x29830], R4 ;  /* 0x02983004030075a7 */ /* 0x000062000802017f */
[----:B------:R-:W-:Y:S05]  /*1480*/  @!P0 BRA `(.L_x_10) ;  /* 0x0000000000048947 */ /* 0x000fea0003800000 */
[----:B------:R-:W-:Y:S01]  /*1490*/  BPT.TRAP 0x1 ;  /* 0x000000040000795c */ /* 0x000fe20000300000 */
.L_x_10:
[----:B------:R-:W-:Y:S01]  /*14a0*/  IMAD.MOV.U32 R87, RZ, RZ, RZ ;  /* 0x000000ffff577224 */ /* 0x000fe200078e00ff */
[----:B-1----:R-:W-:Y:S06]  /*14b0*/  @P1 BRA `(.L_x_11) ;  /* 0x0000000000081947 */ /* 0x002fec0003800000 */
[----:B------:R-:W1:Y:S02]  /*14c0*/  SYNCS.PHASECHK.TRANS64.TRYWAIT P1, [R3+URZ+0x29830], R4 ;  /* 0x02983004030075a7 */ /* 0x000e64000802017f */
[----:B-1----:R-:W-:Y:S05]  /*14d0*/  @!P1 BRA `(.L_x_12) ;  /* 0x000000e4004c9947 */ /* 0x002fea0003800000 */
.L_x_11:
[----:B------:R-:W-:Y:S05]  /*14e0*/  WARPSYNC.ALL ;  /* 0x0000000000007948 */ /* 0x000fea0003800000 */
[----:B------:R-:W-:Y:S01]  /*14f0*/  UIADD3 UR4, UR39, 0x1a400, URZ ;  /* 0x0001a40027047890 */ /* 0x000fe2000fffe03f */
[----:B------:R-:W-:Y:S01]  /*1500*/  WARPGROUP.ARRIVE ;  /* 0x00000000000079c5 */ /* 0x000fe20000000000 */
[----:B------:R-:W-:Y:S02]  /*1510*/  ULOP3.LUT UR28, UR47, 0x10000, URZ, 0xfc, !UPT ;  /* 0x000100002f1c7892 */ /* 0x000fe4000f8efc3f */
[----:B------:R-:W-:Y:S01]  /*1520*/  USHF.R.U32.HI UR4, URZ, 0x4, UR4 ;  /* 0x000000043f047899 */ /* 0x000fe20008011604 */
[----:B------:R-:W-:Y:S01]  /*1530*/  UMOV UR25, 0x80000020 ;  /* 0x8000002000197882 */ /* 0x000fe20000000000 */
[----:B------:R-:W-:-:S02]  /*1540*/  UMOV UR27, 0x80000020 ;  /* 0x80000020001b7882 */ /* 0x000fc40000000000 */
[----:B------:R-:W-:Y:S01]  /*1550*/  ULOP3.LUT UR4, UR4, 0x3fff, URZ, 0xc0, !UPT ;  /* 0x00003fff04047892 */ /* 0x000fe2000f8ec03f */
[----:B------:R-:W-:Y:S01]  /*1560*/  UMOV UR24, UR28 ;  /* 0x0000001c00187c82 */ /* 0x000fe20008000000 */
[----:B------:R-:W-:Y:S02]  /*1570*/  UMOV UR5, UR25 ;  /* 0x0000001900057c82 */ /* 0x000fe40008000000 */
[----:B------:R-:W-:Y:S01]  /*1580*/  ULOP3.LUT UR47, UR4, 0x10000, URZ, 0xfc, !UPT ;  /* 0x00010000042f7892 */ /* 0x000fe2000f8efc3f */
[----:B------:R-:W-:Y:S02]  /*1590*/  UMOV UR7, 0x80000020 ;  /* 0x8000002000077882 */ /* 0x000fe40000000000 */
[----:B------:R-:W-:Y:S01]  /*15a0*/  UMOV UR4, UR24 ;  /* 0x0000001800047c82 */ /* 0x000fe20008000000 */
[----:B------:R-:W-:Y:S01]  /*15b0*/  UIMAD UR30, UR43, 0x780, UR47 ;  /* 0x000007802b1e78a4 */ /* 0x000fe2000f8e022f */
[----:B------:R-:W-:Y:S01]  /*15c0*/  UMOV UR11, 0x80000020 ;  /* 0x80000020000b7882 */ /* 0x000fe20000000000 */
[----:B------:R-:W-:-:S02]  /*15d0*/  UMOV UR15, 0x80000020 ;  /* 0x80000020000f7882 */ /* 0x000fc40000000000 */
[----:B------:R-:W-:Y:S02]  /*15e0*/  UIADD3 UR6, UR30, 0x80, URZ ;  /* 0x000000801e067890 */ /* 0x000fe4000fffe03f */
[----:B------:R-:W-:Y:S02]  /*15f0*/  UIADD3 UR8, UR30, 0x100, URZ ;  /* 0x000001001e087890 */ /* 0x000fe4000fffe03f */
[----:B------:R-:W-:Y:S01]  /*1600*/  UMOV UR26, UR30 ;  /* 0x0000001e001a7c82 */ /* 0x000fe20008000000 */
[----:B------:R-:W-:Y:S01]  /*1610*/  UIADD3 UR9, UR30, 0x180, URZ ;  /* 0x000001801e097890 */ /* 0x000fe2000fffe03f */
[----:B------:R-:W-:Y:S01]  /*1620*/  QGMMA.64x32x32.F32.E4M3.E4M3 R104, gdesc[UR24], RZ, !UPT, gsb0 ;  /* 0x00600000186879f3 */ /* 0x000fe2000c0008ff */
[----:B------:R-:W-:Y:S01]  /*1630*/  UMOV UR26, UR6 ;  /* 0x00000006001a7c82 */ /* 0x000fe20008000000 */
[----:B------:R-:W-:Y:S01]  /*1640*/  UMOV UR27, 0x80000020 ;  /* 0x80000020001b7882 */ /* 0x000fe20000000000 */
[----:B------:R-:W-:Y:S01]  /*1650*/  UMOV UR6, UR8 ;  /* 0x0000000800067c82 */ /* 0x000fe20008000000 */
[----:B------:R-:W-:-:S02]  /*1660*/  UIADD3 UR10, UR30, 0x200, URZ ;  /* 0x000002001e0a7890 */ /* 0x000fc4000fffe03f */
[----:B------:R-:W-:Y:S02]  /*1670*/  UIADD3 UR12, UR30, 0x102, URZ ;  /* 0x000001021e0c7890 */ /* 0x000fe4000fffe03f */
[----:B------:R-:W-:Y:S02]  /*1680*/  UIADD3 UR13, UR30, 0x182, URZ ;  /* 0x000001821e0d7890 */ /* 0x000fe4000fffe03f */
[----:B------:R-:W-:Y:S02]  /*1690*/  UIADD3 UR14, UR30, 0x202, URZ ;  /* 0x000002021e0e7890 */ /* 0x000fe4000fffe03f */
[----:B------:R-:W-:Y:S01]  /*16a0*/  UIADD3 UR18, UR30, 0x382, URZ ;  /* 0x000003821e127890 */ /* 0x000fe2000fffe03f */
[----:B------:R-:W-:Y:S01]  /*16b0*/  UMOV UR19, 0x80000020 ;  /* 0x8000002000137882 */ /* 0x000fe20000000000 */
[----:B------:R-:W-:Y:S01]  /*16c0*/  UIADD3 UR22, UR30, 0x600, URZ ;  /* 0x000006001e167890 */ /* 0x000fe2000fffe03f */
[----:B------:R-:W-:Y:S01]  /*16d0*/  UMOV UR23, 0x80000020 ;  /* 0x8000002000177882 */ /* 0x000fe20000000000 */
[----:B------:R-:W-:Y:S01]  /*16e0*/  UMOV UR31, 0x80000020 ;  /* 0x80000020001f7882 */ /* 0x000fe20000000000 */
[----:B------:R-:W-:-:S02]  /*16f0*/  WARPGROUP.DEPBAR.LE gsb0, 0x0 ;  /* 0x00008000000079c5 */ /* 0x000fc40000010000 */
[----:B------:R-:W-:-:S06]  /*1700*/  WARPGROUP.ARRIVE ;  /* 0x00000000000079c5 */ /* 0x000fcc0000000000 */
[----:B------:R-:W-:Y:S01]  /*1710*/  QGMMA.64x32x32.F32.E4M3.E4M3 R88, gdesc[UR24], RZ, !UPT, gsb0 ;  /* 0x00600000185879f3 */ /* 0x000fe2000c0008ff */
[----:B------:R-:W-:Y:S01]  /*1720*/  UMOV UR26, UR9 ;  /* 0x00000009001a7c82 */ /* 0x000fe20008000000 */
[----:B------:R-:W-:Y:S01]  /*1730*/  UMOV UR27, 0x80000020 ;  /* 0x80000020001b7882 */ /* 0x000fe20000000000 */
[----:B------:R-:W-:Y:S02]  /*1740*/  WARPGROUP.DEPBAR.LE gsb0, 0x0 ;  /* 0x00008000000079c5 */ /* 0x000fe40000010000 */
[----:B------:R-:W-:-:S06]  /*1750*/  WARPGROUP.ARRIVE ;  /* 0x00000000000079c5 */ /* 0x000fcc0000000000 */
[----:B------:R-:W-:Y:S01]  /*1760*/  QGMMA.64x32x32.F32.E4M3.E4M3 R56, gdesc[UR4], RZ, !UPT, gsb0 ;  /* 0x00600000043879f3 */ /* 0x000fe2000c0008ff */
[----:B------:R-:W-:Y:S02]  /*1770*/  UIADD3 UR4, UR28, 0x2, URZ ;  /* 0x000000021c047890 */ /* 0x000fe4000fffe03f */
[----:B------:R-:W-:Y:S01]  /*1780*/  UIADD3 UR6, UR30, 0x2, URZ ;  /* 0x000000021e067890 */ /* 0x000fe2000fffe03f */
[----:B------:R-:W-:Y:S01]  /*1790*/  UMOV UR5, 0x80000020 ;  /* 0x8000002000057882 */ /* 0x000fe20000000000 */
[----:B------:R-:W-:Y:S01]  /*17a0*/  UMOV UR7, 0x80000020 ;  /* 0x8000002000077882 */ /* 0x000fe20000000000 */
[----:B------:R-:W-:Y:S02]  /*17b0*/  UMOV UR9, UR5 ;  /* 0x0000000500097c82 */ /* 0x000fe40008000000 */
[----:B------:R-:W-:Y:S01]  /*17c0*/  UMOV UR8, UR4 ;  /* 0x0000000400087c82 */ /* 0x000fe20008000000 */
[----:B------:R-:W-:Y:S02]  /*17d0*/  WARPGROUP.DEPBAR.LE gsb0, 0x0 ;  /* 0x00008000000079c5 */ /* 0x000fe40000010000 */
[----:B------:R-:W-:-:S06]  /*17e0*/  WARPGROUP.ARRIVE ;  /* 0x00000000000079c5 */ /* 0x000fcc0000000000 */
[----:B------:R-:W-:Y:S01]  /*17f0*/  QGMMA.64x32x32.F32.E4M3.E4M3 R40, gdesc[UR24], RZ, !UPT, gsb0 ;  /* 0x00600000182879f3 */ /* 0x000fe2000c0008ff */
[----:B------:R-:W-:Y:S01]  /*1800*/  UMOV UR26, UR10 ;  /* 0x0000000a001a7c82 */ /* 0x000fe20008000000 */
[----:B------:R-:W-:Y:S01]  /*1810*/  UMOV UR27, 0x80000020 ;  /* 0x80000020001b7882 */ /* 0x000fe20000000000 */
[----:B------:R-:W-:Y:S01]  /*1820*/  UIADD3 UR10, UR30, 0x82, URZ ;  /* 0x000000821e0a7890 */ /* 0x000fe2000fffe03f */
[----:B------:R-:W-:Y:S02]  /*1830*/  WARPGROUP.DEPBAR.LE gsb0, 0x0 ;  /* 0x00008000000079c5 */ /* 0x000fe40000010000 */
[----:B------:R-:W-:-:S06]  /*1840*/  WARPGROUP.ARRIVE ;  /* 0x00000000000079c5 */ /* 0x000fcc0000000000 */
[----:B------:R-:W-:Y:S03]  /*1850*/  QGMMA.64x32x32.F32.E4M3.E4M3 R24, gdesc[UR24], RZ, !UPT, gsb0 ;  /* 0x00600000181879f3 */ /* 0x000fe6000c0008ff */
[----:B------:R-:W-:Y:S02]  /*1860*/  WARPGROUP.DEPBAR.LE gsb0, 0x0 ;  /* 0x00008000000079c5 */ /* 0x000fe40000010000 */
[----:B------:R-:W-:-:S06]  /*1870*/  WARPGROUP.ARRIVE ;  /* 0x00000000000079c5 */ /* 0x000fcc0000000000 */
[----:B------:R-:W-:Y:S01]  /*1880*/  QGMMA.64x32x32.F32.E4M3.E4M3 R104, gdesc[UR4], R104, gsb0 ;  /* 0x00600000046879f3 */ /* 0x000fe20008000868 */
[----:B------:R-:W-:Y:S01]  /*1890*/  UMOV UR6, UR10 ;  /* 0x0000000a00067c82 */ /* 0x000fe20008000000 */
[----:B------:R-:W-:Y:S01]  /*18a0*/  UMOV UR7, 0x80000020 ;  /* 0x8000002000077882 */ /* 0x000fe20000000000 */
[----:B------:R-:W-:Y:S01]  /*18b0*/  UMOV UR10, UR12 ;  /* 0x0000000c000a7c82 */ /* 0x000fe20008000000 */
[----:B------:R-:W-:Y:S02]  /*18c0*/  WARPGROUP.DEPBAR.LE gsb0, 0x0 ;  /* 0x00008000000079c5 */ /* 0x000fe40000010000 */
[----:B------:R-:W-:-:S06]  /*18d0*/  WARPGROUP.ARRIVE ;  /* 0x00000000000079c5 */ /* 0x000fcc0000000000 */
[----:B------:R-:W-:Y:S01]  /*18e0*/  QGMMA.64x32x32.F32.E4M3.E4M3 R88, gdesc[UR4], R88, gsb0 ;  /* 0x00600000045879f3 */ /* 0x000fe20008000858 */
[----:B------:R-:W-:Y:S01]  /*18f0*/  UMOV UR6, UR13 ;  /* 0x0000000d00067c82 */ /* 0x000fe20008000000 */
[----:B------:R-:W-:Y:S01]  /*1900*/  UMOV UR7, 0x80000020 ;  /* 0x8000002000077882 */ /* 0x000fe20000000000 */
[----:B------:R-:W-:Y:S02]  /*1910*/  WARPGROUP.DEPBAR.LE gsb0, 0x0 ;  /* 0x00008000000079c5 */ /* 0x000fe40000010000 */
[----:B------:R-:W-:-:S06]  /*1920*/  WARPGROUP.ARRIVE ;  /* 0x00000000000079c5 */ /* 0x000fcc0000000000 */
[----:B------:R-:W-:Y:S01]  /*1930*/  QGMMA.64x32x32.F32.E4M3.E4M3 R56, gdesc[UR8], R56, gsb0 ;  /* 0x00600000083879f3 */ /* 0x000fe20008000838 */
        /* <DEDUP_REMOVED lines=8> */
[----:B------:R-:W-:Y:S01]  /*19c0*/  QGMMA.64x32x32.F32.E4M3.E4M3 R40, gdesc[UR4], R40, gsb0 ;  /* 0x00600000042879f3 */ /* 0x000fe20008000828 */
[----:B------:R-:W-:Y:S01]  /*19d0*/  UMOV UR6, UR14 ;  /* 0x0000000e00067c82 */ /* 0x000fe20008000000 */
[----:B------:R-:W-:Y:S01]  /*19e0*/  UMOV UR7, 0x80000020 ;  /* 0x8000002000077882 */ /* 0x000fe20000000000 */
[----:B------:R-:W-:Y:S01]  /*19f0*/  UIADD3 UR14, UR30, 0x380, URZ ;  /* 0x000003801e0e7890 */ /* 0x000fe2000fffe03f */
[----:B------:R-:W-:Y:S02]  /*1a00*/  WARPGROUP.DEPBAR.LE gsb0, 0x0 ;  /* 0x00008000000079c5 */ /* 0x000fe40000010000 */
[----:B------:R-:W-:-:S06]  /*1a10*/  WARPGROUP.ARRIVE ;  /* 0x00000000000079c5 */ /* 0x000fcc0000000000 */
[----:B------:R-:W-:Y:S01]  /*1a20*/  QGMMA.64x32x32.F32.E4M3.E4M3 R24, gdesc[UR4], R24, gsb0 ;  /* 0x00600000041879f3 */ /* 0x000fe20008000818 */
[----:B------:R-:W-:Y:S02]  /*1a30*/  UIADD3 UR6, UR30, 0x300, URZ ;  /* 0x000003001e067890 */ /* 0x000fe4000fffe03f */
[----:B------:R-:W-:Y:S01]  /*1a40*/  UIADD3 UR7, UR30, 0x400, URZ ;  /* 0x000004001e077890 */ /* 0x000fe2000fffe03f */
        /* <DEDUP_REMOVED lines=60> */
[----:B------:R-:W-:Y:S03]  /*1e10*/  QGMMA.64x32x32.F32.E4M3.E4M3 R24, gdesc[UR12], R24, gsb0 ;  /* 0x006000000c1879f3 */ /* 0x000fe60008000818 */
        /* <DEDUP_REMOVED lines=35> */
[----:B------:R-:W-:-:S03]  /*2050*/  UIADD3 UR6, UR30, 0x702, URZ ;  /* 0x000007021e067890 */ /* 0x000fc6000fffe03f */
        /* <DEDUP_REMOVED lines=18> */
[----:B------:R-:W-:Y:S05]  /*2180*/  @!P0 BRA `(.L_x_13) ;  /* 0x0000000000048947 */ /* 0x000fea0003800000 */
[----:B------:R-:W-:Y:S01]  /*2190*/  BPT.TRAP 0x1 ;  /* 0x000000040000795c */ /* 0x000fe20000300000 */
.L_x_13:
[C---:B------:R-:W-:Y:S01]  /*21a0*/  FMUL.FTZ R10, R0.reuse, R106 ;  /* 0x0000006a000a7220 */ /* 0x040fe20000410000 */
[C---:B------:R-:W-:Y:S01]  /*21b0*/  FMUL.FTZ R11, R0.reuse, R107 ;  /* 0x0000006b000b7220 */ /* 0x040fe20000410000 */
[C---:B------:R-:W-:Y:S01]  /*21c0*/  FMUL.FTZ R14, R0.reuse, R110 ;  /* 0x0000006e000e7220 */ /* 0x040fe20000410000 */
[C---:B------:R-:W-:Y:S01]  /*21d0*/  FMUL.FTZ R24, R0.reuse, R24 ;  /* 0x0000001800187220 */ /* 0x040fe20000410000 */
[C---:B------:R-:W-:Y:S01]  /*21e0*/  FMUL.FTZ R21, R0.reuse, R111 ;  /* 0x0000006f00157220 */ /* 0x040fe20000410000 */
[C---:B------:R-:W-:Y:S01]  /*21f0*/  FMUL.FTZ R9, R0.reuse, R112 ;  /* 0x0000007000097220 */ /* 0x040fe20000410000 */
[----:B------:R-:W-:Y:S01]  /*2200*/  MUFU.TANH R10, R10 ;  /* 0x0000000a000a7308 */ /* 0x000fe20000002400 */
[----:B------:R-:W-:Y:S01]  /*2210*/  MOV R121, UR50 ;  /* 0x0000003200797c02 */ /* 0x000fe20008000f00 */
[C---:B------:R-:W-:Y:S01]  /*2220*/  FMUL.FTZ R75, R0.reuse, R114 ;  /* 0x00000072004b7220 */ /* 0x040fe20000410000 */
[C---:B------:R-:W-:Y:S01]  /*2230*/  FMUL.FTZ R5, R0.reuse, R104 ;  /* 0x0000006800057220 */ /* 0x040fe20000410000 */
[C---:B------:R-:W-:Y:S01]  /*2240*/  FMUL.FTZ R74, R0.reuse, R115 ;  /* 0x00000073004a7220 */ /* 0x040fe20000410000 */
[C---:B------:R-:W-:Y:S01]  /*2250*/  FMUL.FTZ R82, R0.reuse, R58 ;  /* 0x0000003a00527220 */ /* 0x040fe20000410000 */
[C---:B------:R-:W-:Y:S01]  /*2260*/  FMUL.FTZ R25, R0.reuse, R25 ;  /* 0x0000001900197220 */ /* 0x040fe20000410000 */
[C---:B01----:R-:W-:Y:S01]  /*2270*/  FMUL.FTZ R4, R0.reuse, R105 ;  /* 0x0000006900047220 */ /* 0x043fe20000410000 */
[----:B------:R-:W-:Y:S01]  /*2280*/  MUFU.TANH R11, R11 ;  /* 0x0000000b000b7308 */ /* 0x000fe20000002400 */
[C---:B------:R-:W-:Y:S01]  /*2290*/  FMUL.FTZ R81, R0.reuse, R118 ;  /* 0x0000007600517220 */ /* 0x040fe20000410000 */
[C---:B------:R-:W-:Y:S01]  /*22a0*/  FMUL.FTZ R8, R0.reuse, R113 ;  /* 0x0000007100087220 */ /* 0x040fe20000410000 */
[C---:B------:R-:W-:Y:S01]  /*22b0*/  FMUL.FTZ R86, R0.reuse, R59 ;  /* 0x0000003b00567220 */ /* 0x040fe20000410000 */
[C---:B------:R-:W-:Y:S01]  /*22c0*/  FMUL.FTZ R6, R0.reuse, R108 ;  /* 0x0000006c00067220 */ /* 0x040fe20000410000 */
[C---:B------:R-:W-:Y:S01]  /*22d0*/  FMUL.FTZ R78, R0.reuse, R119 ;  /* 0x00000077004e7220 */ /* 0x040fe20000410000 */
[C---:B------:R-:W-:Y:S01]  /*22e0*/  FMUL.FTZ R20, R0.reuse, R88 ;  /* 0x0000005800147220 */ /* 0x040fe20000410000 */
[C---:B------:R-:W-:Y:S01]  /*22f0*/  FMUL.FTZ R7, R0.reuse, R109 ;  /* 0x0000006d00077220 */ /* 0x040fe20000410000 */
[----:B------:R0:W-:Y:S01]  /*2300*/  MUFU.TANH R112, R24 ;  /* 0x0000001800707308 */ /* 0x0001e20000002400 */
[C---:B------:R-:W-:Y:S01]  /*2310*/  FMUL.FTZ R90, R0.reuse, R90 ;  /* 0x0000005a005a7220 */ /* 0x040fe20000410000 */
[C---:B------:R-:W-:Y:S01]  /*2320*/  FMUL.FTZ R91, R0.reuse, R91 ;  /* 0x0000005b005b7220 */ /* 0x040fe20000410000 */
[C---:B------:R-:W-:Y:S01]  /*2330*/  FMUL.FTZ R45, R0.reuse, R45 ;  /* 0x0000002d002d7220 */ /* 0x040fe20000410000 */
[C---:B------:R-:W-:Y:S01]  /*2340*/  FMUL.FTZ R94, R0.reuse, R94 ;  /* 0x0000005e005e7220 */ /* 0x040fe20000410000 */
[C---:B------:R-:W-:Y:S01]  /*2350*/  FMUL.FTZ R80, R0.reuse, R100 ;  /* 0x0000006400507220 */ /* 0x040fe20000410000 */
[C---:B------:R-:W-:Y:S01]  /*2360*/  FMUL.FTZ R55, R0.reuse, R55 ;  /* 0x0000003700377220 */ /* 0x040fe20000410000 */
[----:B------:R-:W-:Y:S01]  /*2370*/  FMUL.FTZ R13, R0, R116 ;  /* 0x00000074000d7220 */ /* 0x000fe20000410000 */
[----:B------:R-:W-:Y:S01]  /*2380*/  MUFU.TANH R14, R14 ;  /* 0x0000000e000e7308 */ /* 0x000fe20000002400 */
[----:B0-----:R-:W-:-:S02]  /*2390*/  VIADD R24, R171, UR51 ;  /* 0x00000033ab187c36 */ /* 0x001fc40008000000 */
[C---:B------:R-:W-:Y:S01]  /*23a0*/  FMUL.FTZ R95, R0.reuse, R95 ;  /* 0x0000005f005f7220 */ /* 0x040fe20000410000 */
[C---:B------:R-:W-:Y:S01]  /*23b0*/  FMUL.FTZ R26, R0.reuse, R26 ;  /* 0x0000001a001a7220 */ /* 0x040fe20000410000 */
[C---:B------:R-:W-:Y:S01]  /*23c0*/  FMUL.FTZ R12, R0.reuse, R117 ;  /* 0x00000075000c7220 */ /* 0x040fe20000410000 */
[----:B------:R-:W-:Y:S02]  /*23d0*/  IMAD R121, R121, -0xa0, R24 ;  /* 0xffffff6079797824 */ /* 0x000fe400078e0218 */
[C---:B------:R-:W-:Y:S01]  /*23e0*/  FMUL.FTZ R98, R0.reuse, R98 ;  /* 0x0000006200627220 */ /* 0x040fe20000410000 */
[C---:B------:R-:W-:Y:S01]  /*23f0*/  FMUL.FTZ R72, R0.reuse, R93 ;  /* 0x0000005d00487220 */ /* 0x040fe20000410000 */
[----:B------:R-:W0:Y:S01]  /*2400*/  MUFU.TANH R21, R21 ;  /* 0x0000001500157308 */ /* 0x000e220000002400 */
[C---:B------:R-:W-:Y:S01]  /*2410*/  FMUL.FTZ R30, R0.reuse, R30 ;  /* 0x0000001e001e7220 */ /* 0x040fe20000410000 */
[C---:B------:R-:W-:Y:S01]  /*2420*/  ISETP.GT.AND P4, PT, R121.reuse, RZ, PT ;  /* 0x000000ff7900720c */ /* 0x040fe20003f84270 */
[C---:B------:R-:W-:Y:S01]  /*2430*/  FMUL.FTZ R99, R0.reuse, R99 ;  /* 0x0000006300637220 */ /* 0x040fe20000410000 */
[C---:B------:R-:W-:Y:S01]  /*2440*/  ISETP.GT.AND P3, PT, R121.reuse, 0x1, PT ;  /* 0x000000017900780c */ /* 0x040fe20003f64270 */
[C---:B------:R-:W-:Y:S01]  /*2450*/  FMUL.FTZ R15, R0.reuse, R89 ;  /* 0x00000059000f7220 */ /* 0x040fe20000410000 */
[C---:B------:R-:W-:Y:S01]  /*2460*/  ISETP.GT.AND P2, PT, R121.reuse, 0x8, PT ;  /* 0x000000087900780c */ /* 0x040fe20003f44270 */
[C---:B------:R-:W-:Y:S01]  /*2470*/  FMUL.FTZ R102, R0.reuse, R102 ;  /* 0x0000006600667220 */ /* 0x040fe20000410000 */
[----:B------:R-:W1:Y:S01]  /*2480*/  MUFU.TANH R75, R75 ;  /* 0x0000004b004b7308 */ /* 0x000e620000002400 */
[C---:B------:R-:W-:Y:S01]  /*2490*/  ISETP.GT.AND P1, PT, R121.reuse, 0x9, PT ;  /* 0x000000097900780c */ /* 0x040fe20003f24270 */
[C---:B------:R-:W-:Y:S01]  /*24a0*/  FMUL.FTZ R53, R0.reuse, R53 ;  /* 0x0000003500357220 */ /* 0x040fe20000410000 */
[C---:B------:R-:W-:Y:S01]  /*24b0*/  ISETP.GT.AND P6, PT, R121.reuse, 0x10, PT ;  /* 0x000000107900780c */ /* 0x040fe20003fc4270 */
[C---:B------:R-:W-:Y:S01]  /*24c0*/  FMUL.FTZ R34, R0.reuse, R34 ;  /* 0x0000002200227220 */ /* 0x040fe20000410000 */
[----:B------:R-:W-:Y:S01]  /*24d0*/  ISETP.GT.AND P5, PT, R121, 0x11, PT ;  /* 0x000000117900780c */ /* 0x000fe20003fa4270 */
[C---:B------:R-:W-:Y:S01]  /*24e0*/  FMUL.FTZ R73, R0.reuse, R92 ;  /* 0x0000005c00497220 */ /* 0x040fe20000410000 */
[C---:B------:R-:W-:Y:S01]  /*24f0*/  FMUL.FTZ R103, R0.reuse, R103 ;  /* 0x0000006700677220 */ /* 0x040fe20000410000 */
[----:B------:R-:W-:Y:S01]  /*2500*/  MUFU.TANH R5, R5 ;  /* 0x0000000500057308 */ /* 0x000fe20000002400 */
[----:B0-----:R-:W-:Y:S01]  /*2510*/  FSEL R21, R21, -INF , P1 ;  /* 0xff80000015157808 */ /* 0x001fe20000800000 */
[C---:B------:R-:W-:Y:S01]  /*2520*/  FMUL.FTZ R38, R0.reuse, R38 ;  /* 0x0000002600267220 */ /* 0x040fe20000410000 */
[C---:B------:R-:W-:Y:S01]  /*2530*/  FMUL.FTZ R77, R0.reuse, R96 ;  /* 0x00000060004d7220 */ /* 0x040fe20000410000 */
[C---:B------:R-:W-:Y:S01]  /*2540*/  FMUL.FTZ R62, R0.reuse, R62 ;  /* 0x0000003e003e7220 */ /* 0x040fe20000410000 */
[C---:B------:R-:W-:Y:S01]  /*2550*/  FMUL.FTZ R71, R0.reuse, R71 ;  /* 0x0000004700477220 */ /* 0x040fe20000410000 */
[C---:B------:R-:W-:Y:S01]  /*2560*/  FMUL.FTZ R76, R0.reuse, R97 ;  /* 0x00000061004c7220 */ /* 0x040fe20000410000 */
[C---:B------:R-:W-:Y:S01]  /*2570*/  FMUL.FTZ R47, R0.reuse, R47 ;  /* 0x0000002f002f7220 */ /* 0x040fe20000410000 */
[----:B------:R-:W-:Y:S01]  /*2580*/  MUFU.TANH R74, R74 ;  /* 0x0000004a004a7308 */ /* 0x000fe20000002400 */
[----:B-1----:R-:W-:Y:S01]  /*2590*/  FSEL R75, R75, -INF , P6 ;  /* 0xff8000004b4b7808 */ /* 0x002fe20003000000 */
        /* <DEDUP_REMOVED lines=14> */
[----:B------:R1:W-:Y:S01]  /*2680*/  MUFU.TANH R113, R25 ;  /* 0x0000001900717308 */ /* 0x0003e20000002400 */
[----:B0-----:R-:W-:Y:S01]  /*2690*/  FSEL R82, R10, -INF , P4 ;  /* 0xff8000000a527808 */ /* 0x001fe20002000000 */
[C---:B------:R-:W-:Y:S01]  /*26a0*/  FMUL.FTZ R51, R0.reuse, R51 ;  /* 0x0000003300337220 */ /* 0x040fe20000410000 */
[C---:B------:R-:W-:Y:S01]  /*26b0*/  FMUL.FTZ R44, R0.reuse, R44 ;  /* 0x0000002c002c7220 */ /* 0x040fe20000410000 */
[C---:B------:R-:W-:Y:S01]  /*26c0*/  FMUL.FTZ R43, R0.reuse, R43 ;  /* 0x0000002b002b7220 */ /* 0x040fe20000410000 */
[C---:B------:R-:W-:Y:S01]  /*26d0*/  FMUL.FTZ R49, R0.reuse, R49 ;  /* 0x0000003100317220 */ /* 0x040fe20000410000 */
[C---:B------:R-:W-:Y:S01]  /*26e0*/  FMUL.FTZ R46, R0.reuse, R46 ;  /* 0x0000002e002e7220 */ /* 0x040fe20000410000 */
[C---:B------:R-:W-:Y:S01]  /*26f0*/  FMUL.FTZ R39, R0.reuse, R39 ;  /* 0x0000002700277220 */ /* 0x040fe20000410000 */
[----:B------:R-:W0:Y:S01]  /*2700*/  MUFU.TANH R4, R4 ;  /* 0x0000000400047308 */ /* 0x000e220000002400 */
[----:B-1----:R-:W-:Y:S01]  /*2710*/  FSEL R25, R11, -INF , P3 ;  /* 0xff8000000b197808 */ /* 0x002fe20001800000 */
[C---:B------:R-:W-:Y:S01]  /*2720*/  FMUL.FTZ R50, R0.reuse, R50 ;  /* 0x0000003200327220 */ /* 0x040fe20000410000 */
[C---:B------:R-:W-:Y:S01]  /*2730*/  FMUL.FTZ R31, R0.reuse, R31 ;  /* 0x0000001f001f7220 */ /* 0x040fe20000410000 */
[----:B------:R-:W-:Y:S01]  /*2740*/  FMUL.FTZ R48, R0, R48 ;  /* 0x0000003000307220 */ /* 0x000fe20000410000 */
[----:B------:R-:W-:Y:S01]  /*2750*/  FMNMX.FTZ R11, R82, R25, !PT ;  /* 0x00000019520b7209 */ /* 0x000fe20007810000 */
[C---:B------:R-:W-:Y:S01]  /*2760*/  FMUL.FTZ R41, R0.reuse, R41 ;  /* 0x0000002900297220 */ /* 0x040fe20000410000 */
[C---:B------:R-:W-:Y:S01]  /*2770*/  FMUL.FTZ R52, R0.reuse, R52 ;  /* 0x0000003400347220 */ /* 0x040fe20000410000 */
[----:B------:R-:W-:Y:S01]  /*2780*/  MUFU.TANH R81, R81 ;  /* 0x0000005100517308 */ /* 0x000fe20000002400 */
[C---:B------:R-:W-:Y:S01]  /*2790*/  FMUL.FTZ R54, R0.reuse, R54 ;  /* 0x0000003600367220 */ /* 0x040fe20000410000 */
[C---:B------:R-:W-:Y:S01]  /*27a0*/  FMUL.FTZ R27, R0.reuse, R27 ;  /* 0x0000001b001b7220 */ /* 0x040fe20000410000 */
[C---:B------:R-:W-:Y:S01]  /*27b0*/  FMUL.FTZ R35, R0.reuse, R35 ;  /* 0x0000002300237220 */ /* 0x040fe20000410000 */
[----:B------:R-:W-:Y:S01]  /*27c0*/  ULDC UR6, c[0x0][0x988] ;  /* 0x0002620000067ab9 */ /* 0x000fe20000000800 */
[----:B------:R-:W-:Y:S01]  /*27d0*/  P2R R120, PR, RZ, 0x1 ;  /* 0x00000001ff787803 */ /* 0x000fe20000000000 */
[C---:B------:R-:W-:Y:S01]  /*27e0*/  FMUL.FTZ R32, R0.reuse, R32 ;  /* 0x0000002000207220 */ /* 0x040fe20000410000 */
[----:B------:R-:W-:Y:S01]  /*27f0*/  FMUL.FTZ R28, R0, R28 ;  /* 0x0000001c001c7220 */ /* 0x000fe20000410000 */
[----:B------:R1:W-:Y:S01]  /*2800*/  MUFU.TANH R88, R86 ;  /* 0x0000005600587308 */ /* 0x0003e20000002400 */
[----:B0-----:R-:W-:Y:S01]  /*2810*/  FSEL R4, R4, -INF , P3 ;  /* 0xff80000004047808 */ /* 0x001fe20001800000 */
[C---:B------:R-:W-:Y:S01]  /*2820*/  FMUL.FTZ R29, R0.reuse, R29 ;  /* 0x0000001d001d7220 */ /* 0x040fe20000410000 */
[----:B------:R-:W-:Y:S01]  /*2830*/  ISETP.GT.AND P3, PT, R121, 0x19, PT ;  /* 0x000000197900780c */ /* 0x000fe20003f64270 */
[C---:B------:R-:W-:Y:S01]  /*2840*/  FMUL.FTZ R33, R0.reuse, R33 ;  /* 0x0000002100217220 */ /* 0x040fe20000410000 */
[C---:B------:R-:W-:Y:S01]  /*2850*/  FMUL.FTZ R37, R0.reuse, R37 ;  /* 0x0000002500257220 */ /* 0x040fe20000410000 */
[----:B------:R-:W-:Y:S01]  /*2860*/  FMUL.FTZ R36, R0, R36 ;  /* 0x0000002400247220 */ /* 0x000fe20000410000 */
[----:B------:R-:W-:Y:S01]  /*2870*/  UISETP.GE.AND UP0, UPT, UR51, 0xa1, UPT ;  /* 0x000000a13300788c */ /* 0x000fe2000bf06270 */
[----:B------:R-:W0:Y:S01]  /*2880*/  MUFU.TANH R6, R6 ;  /* 0x0000000600067308 */ /* 0x000e220000002400 */
[----:B-1----:R-:W-:-:S04]  /*2890*/  FSEL R86, R14, -INF , P2 ;  /* 0xff8000000e567808 */ /* 0x002fc80001000000 */
[----:B------:R-:W-:-:S03]  /*28a0*/  FMNMX.FTZ R14, R86, R11, !PT ;  /* 0x0000000b560e7209 */ /* 0x000fc60007810000 */
[----:B------:R-:W1:Y:S01]  /*28b0*/  MUFU.TANH R78, R78 ;  /* 0x0000004e004e7308 */ /* 0x000e620000002400 */
[----:B------:R-:W-:Y:S02]  /*28c0*/  FMNMX.FTZ R24, R21, R14, !PT ;  /* 0x0000000e15187209 */ /* 0x000fe40007810000 */
[----:B------:R-:W-:Y:S02]  /*28d0*/  FSEL R14, R5, -INF , P4 ;  /* 0xff800000050e7808 */ /* 0x000fe40002000000 */
[----:B------:R-:W-:Y:S02]  /*28e0*/  ISETP.GT.AND P4, PT, R121, 0x18, PT ;  /* 0x000000187900780c */ /* 0x000fe40003f84270 */
[----:B------:R-:W-:Y:S01]  /*28f0*/  FMNMX.FTZ R24, R75, R24, !PT ;  /* 0x000000184b187209 */ /* 0x000fe20007810000 */
[----:B------:R-:W-:Y:S01]  /*2900*/  MUFU.TANH R7, R7 ;  /* 0x0000000700077308 */ /* 0x000fe20000002400 */
[----:B0-----:R-:W-:Y:S02]  /*2910*/  FSEL R6, R6, -INF , P2 ;  /* 0xff80000006067808 */ /* 0x001fe40001000000 */
[----:B------:R-:W-:-:S05]  /*2920*/  ISETP.GT.AND P2, PT, R121, 0x20, PT ;  /* 0x000000207900780c */ /* 0x000fca0003f44270 */
[----:B------:R-:W0:Y:S01]  /*2930*/  MUFU.TANH R85, R90 ;  /* 0x0000005a00557308 */ /* 0x000e220000002400 */
[----:B-1----:R-:W-:-:S07]  /*2940*/  FSEL R93, R78, -INF , P3 ;  /* 0xff8000004e5d7808 */ /* 0x002fce0001800000 */
[----:B------:R-:W-:Y:S08]  /*2950*/  MUFU.TANH R9, R9 ;  /* 0x0000000900097308 */ /* 0x000ff00000002400 */
[----:B------:R-:W-:Y:S01]  /*2960*/  MUFU.TANH R83, R91 ;  /* 0x0000005b00537308 */ /* 0x000fe20000002400 */
[----:B0-----:R-:W-:-:S07]  /*2970*/  FSEL R85, R85, -INF , P2 ;  /* 0xff80000055557808 */ /* 0x001fce0001000000 */
[----:B------:R0:W-:Y:S08]  /*2980*/  MUFU.TANH R100, R45 ;  /* 0x0000002d00647308 */ /* 0x0001f00000002400 */
[----:B------:R-:W1:Y:S01]  /*2990*/  MUFU.TANH R8, R8 ;  /* 0x0000000800087308 */ /* 0x000e620000002400 */
[----:B0-----:R-:W-:-:S04]  /*29a0*/  FSEL R45, R74, -INF , P5 ;  /* 0xff8000004a2d7808 */ /* 0x001fc80002800000 */
[----:B------:R-:W-:-:S03]  /*29b0*/  FMNMX.FTZ R24, R45, R24, !PT ;  /* 0x000000182d187209 */ /* 0x000fc60007810000 */
[----:B------:R-:W-:Y:S08]  /*29c0*/  MUFU.TANH R94, R94 ;  /* 0x0000005e005e7308 */ /* 0x000ff00000002400 */
[----:B------:R0:W-:Y:S01]  /*29d0*/  MUFU.TANH R111, R55 ;  /* 0x00000037006f7308 */ /* 0x0001e20000002400 */
[----:B-1----:R-:W-:Y:S02]  /*29e0*/  FSEL R8, R8, -INF , P5 ;  /* 0xff80000008087808 */ /* 0x002fe40002800000 */
[----:B------:R-:W-:-:S05]  /*29f0*/  ISETP.GT.AND P5, PT, R121, 0x29, PT ;  /* 0x000000297900780c */ /* 0x000fca0003fa4270 */
[----:B------:R-:W-:Y:S01]  /*2a00*/  MUFU.TANH R13, R13 ;  /* 0x0000000d000d7308 */ /* 0x000fe20000002400 */
[----:B0-----:R-:W-:-:S07]  /*2a10*/  FSEL R55, R81, -INF , P4 ;  /* 0xff80000051377808 */ /* 0x001fce0002000000 */
[----:B------:R-:W0:Y:S08]  /*2a20*/  MUFU.TANH R95, R95 ;  /* 0x0000005f005f7308 */ /* 0x000e300000002400 */
[----:B------:R1:W-:Y:S08]  /*2a30*/  MUFU.TANH R114, R26 ;  /* 0x0000001a00727308 */ /* 0x0003f00000002400 */
[----:B------:R-:W-:Y:S01]  /*2a40*/  MUFU.TANH R12, R12 ;  /* 0x0000000c000c7308 */ /* 0x000fe20000002400 */
[----:B-1----:R-:W-:-:S02]  /*2a50*/  FMNMX.FTZ R26, R55, R24, !PT ;  /* 0x00000018371a7209 */ /* 0x002fc40007810000 */
[----:B------:R-:W-:Y:S02]  /*2a60*/  FSEL R24, R7, -INF , P1 ;  /* 0xff80000007187808 */ /* 0x000fe40000800000 */
[----:B------:R-:W-:Y:S02]  /*2a70*/  ISETP.GT.AND P1, PT, R121, 0x21, PT ;  /* 0x000000217900780c */ /* 0x000fe40003f24270 */
[----:B0-----:R-:W-:Y:S01]  /*2a80*/  FSEL R91, R95, -INF , P5 ;  /* 0xff8000005f5b7808 */ /* 0x001fe20002800000 */
[----:B------:R-:W-:Y:S01]  /*2a90*/  MUFU.TANH R98, R98 ;  /* 0x0000006200627308 */ /* 0x000fe20000002400 */
[----:B------:R-:W-:-:S07]  /*2aa0*/  FSEL R83, R83, -INF , P1 ;  /* 0xff80000053537808 */ /* 0x000fce0000800000 */
[----:B------:R0:W-:Y:S08]  /*2ab0*/  MUFU.TANH R116, R30 ;  /* 0x0000001e00747308 */ /* 0x0001f00000002400 */
[----:B------:R-:W1:Y:S01]  /*2ac0*/  MUFU.TANH R20, R20 ;  /* 0x0000001400147308 */ /* 0x000e620000002400 */
[----:B0-----:R-:W-:Y:S02]  /*2ad0*/  FMNMX.FTZ R30, R93, R26, !PT ;  /* 0x0000001a5d1e7209 */ /* 0x001fe40007810000 */
[----:B------:R-:W-:-:S02]  /*2ae0*/  FSEL R26, R9, -INF , P6 ;  /* 0xff800000091a7808 */ /* 0x000fc40003000000 */
[----:B------:R-:W-:Y:S02]  /*2af0*/  ISETP.GT.AND P6, PT, R121, 0x28, PT ;  /* 0x000000287900780c */ /* 0x000fe40003fc4270 */
[----:B------:R-:W-:Y:S01]  /*2b00*/  FMNMX.FTZ R30, R85, R30, !PT ;  /* 0x0000001e551e7209 */ /* 0x000fe20007810000 */
[----:B------:R-:W-:Y:S08]  /*2b10*/  MUFU.TANH R99, R99 ;  /* 0x0000006300637308 */ /* 0x000ff00000002400 */
[----:B------:R-:W-:Y:S01]  /*2b20*/  MUFU.TANH R15, R15 ;  /* 0x0000000f000f7308 */ /* 0x000fe20000002400 */
[----:B-1----:R-:W-:-:S02]  /*2b30*/  FSEL R20, R20, -INF , P2 ;  /* 0xff80000014147808 */ /* 0x002fc40001000000 */
[----:B------:R-:W-:-:S05]  /*2b40*/  ISETP.GT.AND P2, PT, R121, 0x38, PT ;  /* 0x000000387900780c */ /* 0x000fca0003f44270 */
[----:B------:R-:W-:Y:S08]  /*2b50*/  MUFU.TANH R102, R102 ;  /* 0x0000006600667308 */ /* 0x000ff00000002400 */
[----:B------:R0:W-:Y:S08]  /*2b60*/  MUFU.TANH R109, R53 ;  /* 0x00000035006d7308 */ /* 0x0001f00000002400 */
[----:B------:R1:W-:Y:S01]  /*2b70*/  MUFU.TANH R118, R34 ;  /* 0x0000002200767308 */ /* 0x0003e20000002400 */
[----:B0-----:R-:W-:-:S07]  /*2b80*/  FSEL R53, R94, -INF , P6 ;  /* 0xff8000005e357808 */ /* 0x001fce0003000000 */
[----:B------:R-:W0:Y:S01]  /*2b90*/  MUFU.TANH R73, R73 ;  /* 0x0000004900497308 */ /* 0x000e220000002400 */
[----:B-1----:R-:W-:Y:S02]  /*2ba0*/  FMNMX.FTZ R34, R83, R30, !PT ;  /* 0x0000001e53227209 */ /* 0x002fe40007810000 */
[----:B------:R-:W-:Y:S02]  /*2bb0*/  FSEL R30, R13, -INF , P4 ;  /* 0xff8000000d1e7808 */ /* 0x000fe40002000000 */
[----:B------:R-:W-:Y:S02]  /*2bc0*/  ISETP.GT.AND P4, PT, R121, 0x30, PT ;  /* 0x000000307900780c */ /* 0x000fe40003f84270 */
[----:B------:R-:W-:Y:S01]  /*2bd0*/  FMNMX.FTZ R13, R14, R4, !PT ;  /* 0x000000040e0d7209 */ /* 0x000fe20007810000 */
[----:B------:R-:W-:Y:S01]  /*2be0*/  MUFU.TANH R89, R103 ;  /* 0x0000006700597308 */ /* 0x000fe20000002400 */
[----:B------:R-:W-:-:S07]  /*2bf0*/  FSEL R81, R98, -INF , P4 ;  /* 0xff80000062517808 */ /* 0x000fce0002000000 */
[----:B------:R1:W-:Y:S01]  /*2c00*/  MUFU.TANH R10, R38 ;  /* 0x00000026000a7308 */ /* 0x0003e20000002400 */
[----:B0-----:R-:W-:Y:S02]  /*2c10*/  FSEL R40, R73, -INF , P6 ;  /* 0xff80000049287808 */ /* 0x001fe40003000000 */
[----:B------:R-:W-:-:S05]  /*2c20*/  ISETP.GT.AND P6, PT, R121, 0x40, PT ;  /* 0x000000407900780c */ /* 0x000fca0003fc4270 */
[----:B------:R-:W0:Y:S01]  /*2c30*/  MUFU.TANH R72, R72 ;  /* 0x0000004800487308 */ /* 0x000e220000002400 */
[----:B-1----:R-:W-:Y:S02]  /*2c40*/  FMNMX.FTZ R38, R53, R34, !PT ;  /* 0x0000002235267209 */ /* 0x002fe40007810000 */
[----:B------:R-:W-:Y:S02]  /*2c50*/  FSEL R34, R12, -INF , P3 ;  /* 0xff8000000c227808 */ /* 0x000fe40001800000 */
[----:B------:R-:W-:Y:S02]  /*2c60*/  ISETP.GT.AND P3, PT, R121, 0x31, PT ;  /* 0x000000317900780c */ /* 0x000fe40003f64270 */
[----:B------:R-:W-:Y:S01]  /*2c70*/  FMNMX.FTZ R38, R91, R38, !PT ;  /* 0x000000265b267209 */ /* 0x000fe20007810000 */
[----:B------:R1:W-:Y:S03]  /*2c80*/  MUFU.TANH R90, R62 ;  /* 0x0000003e005a7308 */ /* 0x0003e60000002400 */
[----:B------:R-:W-:-:S02]  /*2c90*/  FMNMX.FTZ R12, R81, R38, !PT ;  /* 0x00000026510c7209 */ /* 0x000fc40007810000 */
[----:B------:R-:W-:Y:S02]  /*2ca0*/  FSEL R38, R15, -INF , P1 ;  /* 0xff8000000f267808 */ /* 0x000fe40000800000 */
[----:B------:R-:W-:Y:S01]  /*2cb0*/  ISETP.GT.AND P1, PT, R121, 0x39, PT ;  /* 0x000000397900780c */ /* 0x000fe20003f24270 */
[----:B------:R-:W-:Y:S01]  /*2cc0*/  MUFU.TANH R77, R77 ;  /* 0x0000004d004d7308 */ /* 0x000fe20000002400 */
[----:B-1----:R-:W-:Y:S01]  /*2cd0*/  FMUL.FTZ R62, R0, R68 ;  /* 0x00000044003e7220 */ /* 0x002fe20000410000 */
[----:B0-----:R-:W-:Y:S02]  /*2ce0*/  FSEL R72, R72, -INF , P5 ;  /* 0xff80000048487808 */ /* 0x001fe40002800000 */
[----:B------:R-:W-:Y:S02]  /*2cf0*/  FSEL R89, R89, -INF , P1 ;  /* 0xff80000059597808 */ /* 0x000fe40000800000 */
[----:B------:R-:W-:Y:S02]  /*2d00*/  ISETP.GT.AND P5, PT, R121, 0x41, PT ;  /* 0x000000417900780c */ /* 0x000fe40003fa4270 */
[----:B------:R0:W-:Y:S01]  /*2d10*/  MUFU.TANH R68, R71 ;  /* 0x0000004700447308 */ /* 0x0001e20000002400 */
[----:B------:R-:W-:-:S04]  /*2d20*/  FMNMX.FTZ R15, R6, R13, !PT ;  /* 0x0000000d060f7209 */ /* 0x000fc80007810000 */
[----:B------:R-:W-:-:S03]  /*2d30*/  FMNMX.FTZ R15, R24, R15, !PT ;  /* 0x0000000f180f7209 */ /* 0x000fc60007810000 */
[----:B------:R-:W1:Y:S01]  /*2d40*/  MUFU.TANH R76, R76 ;  /* 0x0000004c004c7308 */ /* 0x000e620000002400 */
[----:B0-----:R-:W-:Y:S02]  /*2d50*/  FSEL R71, R99, -INF , P3 ;  /* 0xff80000063477808 */ /* 0x001fe40001800000 */
[----:B------:R-:W-:Y:S02]  /*2d60*/  FMNMX.FTZ R15, R26, R15, !PT ;  /* 0x0000000f1a0f7209 */ /* 0x000fe40007810000 */
[----:B------:R-:W-:Y:S02]  /*2d70*/  FMNMX.FTZ R12, R71, R12, !PT ;  /* 0x0000000c470c7209 */ /* 0x000fe40007810000 */
[----:B------:R-:W-:Y:S01]  /*2d80*/  FMNMX.FTZ R15, R8, R15, !PT ;  /* 0x0000000f080f7209 */ /* 0x000fe20007810000 */
[----:B------:R0:W-:Y:S08]  /*2d90*/  MUFU.TANH R103, R47 ;  /* 0x0000002f00677308 */ /* 0x0001f00000002400 */
[----:B------:R-:W2:Y:S01]  /*2da0*/  MUFU.TANH R80, R80 ;  /* 0x0000005000507308 */ /* 0x000ea20000002400 */
[----:B0-----:R-:W-:-:S02]  /*2db0*/  FSEL R47, R102, -INF , P2 ;  /* 0xff800000662f7808 */ /* 0x001fc40001000000 */
[----:B-1----:R-:W-:Y:S02]  /*2dc0*/  FSEL R76, R76, -INF , P3 ;  /* 0xff8000004c4c7808 */ /* 0x002fe40001800000 */
[----:B------:R-:W-:Y:S02]  /*2dd0*/  FMNMX.FTZ R12, R47, R12, !PT ;  /* 0x0000000c2f0c7209 */ /* 0x000fe40007810000 */
[----:B------:R-:W-:Y:S01]  /*2de0*/  ISETP.GT.AND P3, PT, R121, 0x49, PT ;  /* 0x000000497900780c */ /* 0x000fe20003f64270 */
[----:B------:R0:W1:Y:S01]  /*2df0*/  MUFU.TANH R92, R63 ;  /* 0x0000003f005c7308 */ /* 0x0000620000002400 */
[----:B------:R-:W-:-:S07]  /*2e00*/  FMNMX.FTZ R12, R89, R12, !PT ;  /* 0x0000000c590c7209 */ /* 0x000fce0007810000 */
[----:B------:R-:W-:Y:S01]  /*2e10*/  MUFU.TANH R79, R79 ;  /* 0x0000004f004f7308 */ /* 0x000fe20000002400 */
[----:B0-----:R-:W-:Y:S01]  /*2e20*/  FMUL.FTZ R63, R0, R69 ;  /* 0x00000045003f7220 */ /* 0x001fe20000410000 */
[----:B------:R-:W-:Y:S02]  /*2e30*/  FSEL R69, R84, -INF , P6 ;  /* 0xff80000054457808 */ /* 0x000fe40003000000 */
[----:B--2---:R-:W-:Y:S02]  /*2e40*/  FSEL R80, R80, -INF , P2 ;  /* 0xff80000050507808 */ /* 0x004fe40001000000 */
[----:B------:R-:W-:Y:S02]  /*2e50*/  FMNMX.FTZ R12, R69, R12, !PT ;  /* 0x0000000c450c7209 */ /* 0x000fe40007810000 */
[----:B------:R-:W0:Y:S01]  /*2e60*/  MUFU.TANH R65, R66 ;  /* 0x0000004200417308 */ /* 0x000e220000002400 */
[----:B------:R-:W-:Y:S02]  /*2e70*/  ISETP.GT.AND P2, PT, R121, 0x50, PT ;  /* 0x000000507900780c */ /* 0x000fe40003f44270 */
[----:B-1----:R-:W-:-:S05]  /*2e80*/  FSEL R73, R92, -INF , P3 ;  /* 0xff8000005c497808 */ /* 0x002fca0001800000 */
[----:B------:R-:W1:Y:S08]  /*2e90*/  MUFU.TANH R56, R56 ;  /* 0x0000003800387308 */ /* 0x000e700000002400 */
[----:B------:R2:W-:Y:S01]  /*2ea0*/  MUFU.TANH R66, R42 ;  /* 0x0000002a00427308 */ /* 0x0005e20000002400 */
[----:B0-----:R-:W-:-:S07]  /*2eb0*/  FSEL R65, R65, -INF , P2 ;  /* 0xff80000041417808 */ /* 0x001fce0001000000 */
[----:B------:R0:W-:Y:S01]  /*2ec0*/  MUFU.TANH R96, R67 ;  /* 0x0000004300607308 */ /* 0x0001e20000002400 */
[----:B--2---:R-:W-:Y:S02]  /*2ed0*/  FSEL R42, R77, -INF , P4 ;  /* 0xff8000004d2a7808 */ /* 0x004fe40002000000 */
[C---:B------:R-:W-:Y:S02]  /*2ee0*/  ISETP.GT.AND P4, PT, R121.reuse, 0x48, PT ;  /* 0x000000487900780c */ /* 0x040fe40003f84270 */
[----:B-1----:R-:W-:Y:S02]  /*2ef0*/  FSEL R56, R56, -INF , P6 ;  /* 0xff80000038387808 */ /* 0x002fe40003000000 */
[----:B------:R-:W-:Y:S01]  /*2f00*/  ISETP.GT.AND P6, PT, R121, 0x58, PT ;  /* 0x000000587900780c */ /* 0x000fe20003fc4270 */
[----:B------:R-:W-:Y:S01]  /*2f10*/  MUFU.TANH R57, R57 ;  /* 0x0000003900397308 */ /* 0x000fe20000002400 */
[----:B0-----:R-:W-:-:S04]  /*2f20*/  FSEL R67, R88, -INF , P5 ;  /* 0xff80000058437808 */ /* 0x001fc80002800000 */
[----:B------:R-:W-:-:S03]  /*2f30*/  FMNMX.FTZ R12, R67, R12, !PT ;  /* 0x0000000c430c7209 */ /* 0x000fc60007810000 */
[----:B------:R-:W-:Y:S08]  /*2f40*/  MUFU.TANH R70, R70 ;  /* 0x0000004600467308 */ /* 0x000ff00000002400 */
[----:B------:R0:W-:Y:S08]  /*2f50*/  MUFU.TANH R107, R51 ;  /* 0x00000033006b7308 */ /* 0x0001f00000002400 */
[----:B------:R-:W1:Y:S01]  /*2f60*/  MUFU.TANH R58, R58 ;  /* 0x0000003a003a7308 */ /* 0x000e620000002400 */
[----:B0-----:R-:W-:-:S04]  /*2f70*/  FSEL R51, R90, -INF , P4 ;  /* 0xff8000005a337808 */ /* 0x001fc80002000000 */
[----:B------:R-:W-:-:S03]  /*2f80*/  FMNMX.FTZ R12, R51, R12, !PT ;  /* 0x0000000c330c7209 */ /* 0x000fc60007810000 */
[----:B------:R-:W-:Y:S01]  /*2f90*/  MUFU.TANH R59, R59 ;  /* 0x0000003b003b7308 */ /* 0x000fe20000002400 */
[----:B------:R-:W-:-:S04]  /*2fa0*/  FMNMX.FTZ R12, R73, R12, !PT ;  /* 0x0000000c490c7209 */ /* 0x000fc80007810000 */
[----:B------:R-:W-:-:S03]  /*2fb0*/  FMNMX.FTZ R12, R65, R12, !PT ;  /* 0x0000000c410c7209 */ /* 0x000fc60007810000 */
[----:B------:R0:W-:Y:S01]  /*2fc0*/  MUFU.TANH R97, R44 ;  /* 0x0000002c00617308 */ /* 0x0001e20000002400 */
[----:B-1----:R-:W-:Y:S02]  /*2fd0*/  FSEL R58, R58, -INF , P4 ;  /* 0xff8000003a3a7808 */ /* 0x002fe40002000000 */
[----:B------:R-:W-:-:S05]  /*2fe0*/  ISETP.GT.AND P4, PT, R121, 0x60, PT ;  /* 0x000000607900780c */ /* 0x000fca0003f84270 */
[----:B------:R-:W-:Y:S01]  /*2ff0*/  MUFU.TANH R61, R61 ;  /* 0x0000003d003d7308 */ /* 0x000fe20000002400 */
[----:B0-----:R-:W-:Y:S02]  /*3000*/  FSEL R44, R79, -INF , P1 ;  /* 0xff8000004f2c7808 */ /* 0x001fe40000800000 */
[----:B------:R-:W-:-:S05]  /*3010*/  ISETP.GT.AND P1, PT, R121, 0x51, PT ;  /* 0x000000517900780c */ /* 0x000fca0003f24270 */
[----:B------:R-:W-:Y:S08]  /*3020*/  MUFU.TANH R43, R43 ;  /* 0x0000002b002b7308 */ /* 0x000ff00000002400 */
[----:B------:R0:W-:Y:S08]  /*3030*/  MUFU.TANH R105, R49 ;  /* 0x0000003100697308 */ /* 0x0001f00000002400 */
[----:B------:R-:W1:Y:S01]  /*3040*/  MUFU.TANH R60, R60 ;  /* 0x0000003c003c7308 */ /* 0x000e620000002400 */
[----:B0-----:R-:W-:-:S04]  /*3050*/  FSEL R49, R96, -INF , P1 ;  /* 0xff80000060317808 */ /* 0x001fc80000800000 */
[----:B------:R-:W-:-:S03]  /*3060*/  FMNMX.FTZ R12, R49, R12, !PT ;  /* 0x0000000c310c7209 */ /* 0x000fc60007810000 */
[----:B------:R0:W-:Y:S08]  /*3070*/  MUFU.TANH R101, R46 ;  /* 0x0000002e00657308 */ /* 0x0001f00000002400 */
[----:B------:R2:W-:Y:S01]  /*3080*/  MUFU.TANH R11, R39 ;  /* 0x00000027000b7308 */ /* 0x0005e20000002400 */
[----:B0-----:R-:W-:Y:S02]  /*3090*/  FSEL R46, R57, -INF , P5 ;  /* 0xff800000392e7808 */ /* 0x001fe40002800000 */
[----:B------:R-:W-:-:S02]  /*30a0*/  ISETP.GT.AND P5, PT, R121, 0x59, PT ;  /* 0x000000597900780c */ /* 0x000fc40003fa4270 */
[----:B-1----:R-:W-:Y:S02]  /*30b0*/  FSEL R60, R60, -INF , P1 ;  /* 0xff8000003c3c7808 */ /* 0x002fe40000800000 */
[----:B------:R-:W-:Y:S01]  /*30c0*/  ISETP.GT.AND P1, PT, R121, 0x69, PT ;  /* 0x000000697900780c */ /* 0x000fe20003f24270 */
[----:B------:R-:W0:Y:S01]  /*30d0*/  MUFU.TANH R62, R62 ;  /* 0x0000003e003e7308 */ /* 0x000e220000002400 */
[----:B--2---:R-:W-:-:S07]  /*30e0*/  FSEL R39, R70, -INF , P6 ;  /* 0xff80000046277808 */ /* 0x004fce0003000000 */
[----:B------:R1:W2:Y:S08]  /*30f0*/  MUFU.TANH R106, R50 ;  /* 0x00000032006a7308 */ /* 0x0002b00000002400 */
[----:B------:R3:W-:Y:S01]  /*3100*/  MUFU.TANH R117, R31 ;  /* 0x0000001f00757308 */ /* 0x0007e20000002400 */
[----:B-1----:R-:W-:Y:S02]  /*3110*/  FMNMX.FTZ R50, R39, R12, !PT ;  /* 0x0000000c27327209 */ /* 0x002fe40007810000 */
[----:B------:R-:W-:-:S02]  /*3120*/  FSEL R12, R66, -INF , P4 ;  /* 0xff800000420c7808 */ /* 0x000fc40002000000 */
[----:B0-----:R-:W-:Y:S02]  /*3130*/  FSEL R62, R62, -INF , P6 ;  /* 0xff8000003e3e7808 */ /* 0x001fe40003000000 */
[----:B------:R-:W-:Y:S01]  /*3140*/  ISETP.GT.AND P6, PT, R121, 0x70, PT ;  /* 0x000000707900780c */ /* 0x000fe20003fc4270 */
[----:B------:R-:W0:Y:S01]  /*3150*/  MUFU.TANH R63, R63 ;  /* 0x0000003f003f7308 */ /* 0x000e220000002400 */
[----:B---3--:R-:W-:-:S04]  /*3160*/  FSEL R31, R68, -INF , P5 ;  /* 0xff800000441f7808 */ /* 0x008fc80002800000 */
[----:B------:R-:W-:Y:S02]  /*3170*/  FMNMX.FTZ R5, R31, R50, !PT ;  /* 0x000000321f057209 */ /* 0x000fe40007810000 */
[----:B------:R-:W-:Y:S01]  /*3180*/  FSEL R50, R61, -INF , P2 ;  /* 0xff8000003d327808 */ /* 0x000fe20001000000 */
[----:B------:R1:W-:Y:S01]  /*3190*/  MUFU.TANH R104, R48 ;  /* 0x0000003000687308 */ /* 0x0003e20000002400 */
[----:B------:R-:W-:Y:S02]  /*31a0*/  ISETP.GT.AND P2, PT, R121, 0x68, PT ;  /* 0x000000687900780c */ /* 0x000fe40003f44270 */
[----:B------:R-:W-:-:S05]  /*31b0*/  FMNMX.FTZ R5, R12, R5, !PT ;  /* 0x000000050c057209 */ /* 0x000fca0007810000 */
[----:B------:R-:W3:Y:S01]  /*31c0*/  MUFU.TANH R64, R64 ;  /* 0x0000004000407308 */ /* 0x000ee20000002400 */
[----:B-1----:R-:W-:Y:S02]  /*31d0*/  FSEL R48, R59, -INF , P3 ;  /* 0xff8000003b307808 */ /* 0x002fe40001800000 */
[----:B------:R-:W-:-:S04]  /*31e0*/  ISETP.GT.AND P3, PT, R121, 0x61, PT ;  /* 0x000000617900780c */ /* 0x000fc80003f64270 */
[----:B------:R-:W-:Y:S01]  /*31f0*/  FSEL R84, R43, -INF , P3 ;  /* 0xff8000002b547808 */ /* 0x000fe20001800000 */
[----:B------:R-:W1:Y:S01]  /*3200*/  MUFU.TANH R41, R41 ;  /* 0x0000002900297308 */ /* 0x000e620000002400 */
[----:B--2---:R-:W-:-:S07]  /*3210*/  FSEL R43, R106, -INF , P6 ;  /* 0xff8000006a2b7808 */ /* 0x004fce0003000000 */
[----:B------:R2:W-:Y:S08]  /*3220*/  MUFU.TANH R108, R52 ;  /* 0x00000034006c7308 */ /* 0x0005f00000002400 */
[----:B------:R-:W4:Y:S01]  /*3230*/  MUFU.TANH R110, R54 ;  /* 0x00000036006e7308 */ /* 0x000f220000002400 */
[----:B--2---:R-:W-:-:S07]  /*3240*/  FMNMX.FTZ R52, R84, R5, !PT ;  /* 0x0000000554347209 */ /* 0x004fce0007810000 */
[----:B------:R2:W5:Y:S08]  /*3250*/  MUFU.TANH R115, R27 ;  /* 0x0000001b00737308 */ /* 0x0005700000002400 */
[----:B------:R3:W5:Y:S01]  /*3260*/  MUFU.TANH R119, R35 ;  /* 0x0000002300777308 */ /* 0x0007620000002400 */
[----:B--2---:R-:W-:-:S04]  /*3270*/  FSEL R27, R101, -INF , P2 ;  /* 0xff800000651b7808 */ /* 0x004fc80001000000 */
[----:B------:R-:W-:Y:S02]  /*3280*/  FMNMX.FTZ R54, R27, R52, !PT ;  /* 0x000000341b367209 */ /* 0x000fe40007810000 */
[----:B0-----:R-:W-:Y:S01]  /*3290*/  FSEL R52, R63, -INF , P5 ;  /* 0xff8000003f347808 */ /* 0x001fe20002800000 */
[----:B------:R-:W-:Y:S01]  /*32a0*/  MUFU.TANH R122, R37 ;  /* 0x00000025007a7308 */ /* 0x000fe20000002400 */
[----:B---3--:R-:W-:Y:S02]  /*32b0*/  FSEL R35, R103, -INF , P1 ;  /* 0xff80000067237808 */ /* 0x008fe40000800000 */
[----:B------:R-:W-:Y:S02]  /*32c0*/  ISETP.GT.AND P5, PT, R121, 0x71, PT ;  /* 0x000000717900780c */ /* 0x000fe40003fa4270 */
[----:B------:R-:W-:Y:S02]  /*32d0*/  FMNMX.FTZ R66, R35, R54, !PT ;  /* 0x0000003623427209 */ /* 0x000fe40007810000 */
[----:B------:R-:W-:-:S02]  /*32e0*/  FSEL R54, R64, -INF , P4 ;  /* 0xff80000040367808 */ /* 0x000fc40002000000 */
[----:B------:R-:W-:Y:S02]  /*32f0*/  ISETP.GT.AND P4, PT, R121, 0x78, PT ;  /* 0x000000787900780c */ /* 0x000fe40003f84270 */
[----:B------:R-:W-:Y:S02]  /*3300*/  FSEL R57, R107, -INF , P5 ;  /* 0xff8000006b397808 */ /* 0x000fe40002800000 */
[----:B------:R-:W-:Y:S02]  /*3310*/  FMNMX.FTZ R66, R43, R66, !PT ;  /* 0x000000422b427209 */ /* 0x000fe40007810000 */
[----:B-1----:R-:W-:Y:S02]  /*3320*/  FSEL R64, R41, -INF , P3 ;  /* 0xff80000029407808 */ /* 0x002fe40001800000 */
[----:B------:R-:W-:Y:S02]  /*3330*/  ISETP.GT.AND P3, PT, R121, 0x79, PT ;  /* 0x000000797900780c */ /* 0x000fe40003f64270 */
[----:B----4-:R-:W-:-:S02]  /*3340*/  FSEL R41, R110, -INF , P4 ;  /* 0xff8000006e297808 */ /* 0x010fc40002000000 */
[----:B------:R-:W-:Y:S01]  /*3350*/  FMNMX.FTZ R68, R57, R66, !PT ;  /* 0x0000004239447209 */ /* 0x000fe20007810000 */
[----:B------:R-:W0:Y:S01]  /*3360*/  MUFU.TANH R110, R28 ;  /* 0x0000001c006e7308 */ /* 0x000e220000002400 */
[----:B------:R-:W-:Y:S02]  /*3370*/  FSEL R66, R97, -INF , P2 ;  /* 0xff80000061427808 */ /* 0x000fe40001000000 */
[----:B------:R-:W-:Y:S02]  /*3380*/  ISETP.GT.AND P2, PT, R121, 0x80, PT ;  /* 0x000000807900780c */ /* 0x000fe40003f44270 */
[----:B------:R-:W-:Y:S02]  /*3390*/  FSEL R59, R111, -INF , P3 ;  /* 0xff8000006f3b7808 */ /* 0x000fe40001800000 */
[----:B------:R-:W-:Y:S02]  /*33a0*/  FMNMX.FTZ R70, R41, R68, !PT ;  /* 0x0000004429467209 */ /* 0x000fe40007810000 */
[----:B------:R-:W-:-:S02]  /*33b0*/  FSEL R68, R100, -INF , P1 ;  /* 0xff80000064447808 */ /* 0x000fc40000800000 */
[----:B------:R-:W-:Y:S02]  /*33c0*/  ISETP.GT.AND P1, PT, R121, 0x81, PT ;  /* 0x000000817900780c */ /* 0x000fe40003f24270 */
[----:B------:R-:W-:Y:S02]  /*33d0*/  FSEL R61, R114, -INF , P2 ;  /* 0xff800000723d7808 */ /* 0x000fe40001000000 */
[----:B------:R-:W-:Y:S01]  /*33e0*/  FMNMX.FTZ R74, R59, R70, !PT ;  /* 0x000000463b4a7209 */ /* 0x000fe20007810000 */
[----:B------:R-:W1:Y:S01]  /*33f0*/  MUFU.TANH R114, R29 ;  /* 0x0000001d00727308 */ /* 0x000e620000002400 */
[----:B------:R-:W-:Y:S02]  /*3400*/  FSEL R70, R104, -INF , P6 ;  /* 0xff80000068467808 */ /* 0x000fe40003000000 */
[----:B------:R-:W-:Y:S02]  /*3410*/  ISETP.GT.AND P6, PT, R121, 0x88, PT ;  /* 0x000000887900780c */ /* 0x000fe40003fc4270 */
[----:B-----5:R-:W-:-:S02]  /*3420*/  FSEL R63, R115, -INF , P1 ;  /* 0xff800000733f7808 */ /* 0x020fc40000800000 */
[----:B------:R-:W-:Y:S02]  /*3430*/  FMNMX.FTZ R78, R61, R74, !PT ;  /* 0x0000004a3d4e7209 */ /* 0x000fe40007810000 */
[----:B------:R-:W-:Y:S02]  /*3440*/  FSEL R74, R105, -INF , P5 ;  /* 0xff800000694a7808 */ /* 0x000fe40002800000 */
[----:B------:R-:W-:Y:S02]  /*3450*/  ISETP.GT.AND P5, PT, R121, 0x89, PT ;  /* 0x000000897900780c */ /* 0x000fe40003fa4270 */
[----:B------:R-:W-:Y:S02]  /*3460*/  FSEL R77, R116, -INF , P6 ;  /* 0xff800000744d7808 */ /* 0x000fe40003000000 */
[----:B------:R-:W-:Y:S01]  /*3470*/  FMNMX.FTZ R88, R63, R78, !PT ;  /* 0x0000004e3f587209 */ /* 0x000fe20007810000 */
[----:B------:R-:W2:Y:S01]  /*3480*/  MUFU.TANH R116, R32 ;  /* 0x0000002000747308 */ /* 0x000ea20000002400 */
[----:B------:R-:W-:-:S02]  /*3490*/  FSEL R78, R108, -INF , P4 ;  /* 0xff8000006c4e7808 */ /* 0x000fc40002000000 */
[----:B------:R-:W-:Y:S02]  /*34a0*/  ISETP.GT.AND P4, PT, R121, 0x90, PT ;  /* 0x000000907900780c */ /* 0x000fe40003f84270 */
[----:B------:R-:W-:Y:S02]  /*34b0*/  FSEL R79, R117, -INF , P5 ;  /* 0xff800000754f7808 */ /* 0x000fe40002800000 */
[----:B------:R-:W-:Y:S02]  /*34c0*/  FMNMX.FTZ R90, R77, R88, !PT ;  /* 0x000000584d5a7209 */ /* 0x000fe40007810000 */
[----:B------:R-:W-:Y:S02]  /*34d0*/  FSEL R88, R109, -INF , P3 ;  /* 0xff8000006d587808 */ /* 0x000fe40001800000 */
[----:B------:R-:W-:Y:S02]  /*34e0*/  ISETP.GT.AND P3, PT, R121, 0x91, PT ;  /* 0x000000917900780c */ /* 0x000fe40003f64270 */
[----:B------:R-:W-:-:S02]  /*34f0*/  FSEL R95, R118, -INF , P4 ;  /* 0xff800000765f7808 */ /* 0x000fc40002000000 */
[----:B------:R-:W-:Y:S01]  /*3500*/  FMNMX.FTZ R92, R79, R90, !PT ;  /* 0x0000005a4f5c7209 */ /* 0x000fe20007810000 */
[----:B------:R-:W3:Y:S01]  /*3510*/  MUFU.TANH R118, R33 ;  /* 0x0000002100767308 */ /* 0x000ee20000002400 */
[----:B------:R-:W-:Y:S02]  /*3520*/  FSEL R90, R112, -INF , P2 ;  /* 0xff800000705a7808 */ /* 0x000fe40001000000 */
[----:B------:R-:W-:Y:S02]  /*3530*/  ISETP.GT.AND P2, PT, R121, 0x98, PT ;  /* 0x000000987900780c */ /* 0x000fe40003f44270 */
[----:B------:R-:W-:Y:S02]  /*3540*/  FSEL R97, R119, -INF , P3 ;  /* 0xff80000077617808 */ /* 0x000fe40001800000 */
[----:B------:R-:W-:Y:S02]  /*3550*/  FMNMX.FTZ R94, R95, R92, !PT ;  /* 0x0000005c5f5e7209 */ /* 0x000fe40007810000 */
[----:B------:R-:W-:-:S02]  /*3560*/  FSEL R92, R113, -INF , P1 ;  /* 0xff800000715c7808 */ /* 0x000fc40000800000 */
[----:B------:R-:W-:Y:S02]  /*3570*/  FSEL R99, R10, -INF , P2 ;  /* 0xff8000000a637808 */ /* 0x000fe40001000000 */
[----:B------:R-:W-:Y:S02]  /*3580*/  ISETP.GT.AND P1, PT, R121, 0x99, PT ;  /* 0x000000997900780c */ /* 0x000fe40003f24270 */
[----:B------:R-:W-:Y:S02]  /*3590*/  FMNMX.FTZ R10, R97, R94, !PT ;  /* 0x0000005e610a7209 */ /* 0x000fe40007810000 */
[----:B------:R-:W-:Y:S01]  /*35a0*/  FSEL R94, R11, -INF , P1 ;  /* 0xff8000000b5e7808 */ /* 0x000fe20000800000 */
[----:B------:R-:W-:Y:S01]  /*35b0*/  IMAD.U32 R11, RZ, RZ, UR6 ;  /* 0x00000006ff0b7e24 */ /* 0x000fe2000f8e00ff */
[----:B------:R-:W-:Y:S02]  /*35c0*/  FMNMX.FTZ R5, R99, R10, !PT ;  /* 0x0000000a63057209 */ /* 0x000fe40007810000 */
[----:B0-----:R-:W-:-:S02]  /*35d0*/  FSEL R110, R110, -INF , P6 ;  /* 0xff8000006e6e7808 */ /* 0x001fc40003000000 */
[----:B------:R-:W-:Y:S02]  /*35e0*/  FMNMX.FTZ R5, R94, R5, !PT ;  /* 0x000000055e057209 */ /* 0x000fe40007810000 */
[----:B-1----:R-:W-:Y:S02]  /*35f0*/  FSEL R114, R114, -INF , P5 ;  /* 0xff80000072727808 */ /* 0x002fe40002800000 */
[----:B--2---:R-:W-:Y:S01]  /*3600*/  FSEL R116, R116, -INF , P4 ;  /* 0xff80000074747808 */ /* 0x004fe20002000000 */
[----:B------:R-:W0:Y:S01]  /*3610*/  SHFL.BFLY PT, R10, R5, 0x2, 0x1f ;  /* 0x0c401f00050a7f89 */ /* 0x000e2200000e0000 */
[----:B---3--:R-:W-:Y:S02]  /*3620*/  FSEL R118, R118, -INF , P3 ;  /* 0xff80000076767808 */ /* 0x008fe40001800000 */
[----:B------:R-:W-:Y:S02]  /*3630*/  FSEL R122, R122, -INF , P1 ;  /* 0xff8000007a7a7808 */ /* 0x000fe40000800000 */
[----:B------:R-:W-:-:S13]  /*3640*/  R2UR UR6, R3 ;  /* 0x00000000030672ca */ /* 0x000fda00000e0000 */
[----:B------:R-:W-:-:S04]  /*3650*/  UIADD3 UR6, UR6, 0x29840, URZ ;  /* 0x0002984006067890 */ /* 0x000fc8000fffe03f */
[----:B------:R-:W-:Y:S01]  /*3660*/  UPRMT UR6, UR37, 0x654, UR6 ;  /* 0x0000065425067896 */ /* 0x000fe20008000006 */
[----:B0-----:R-:W-:-:S05]  /*3670*/  FMNMX.FTZ R7, R5, R10, !PT ;  /* 0x0000000a05077209 */ /* 0x001fca0007810000 */
[----:B------:R-:W0:Y:S03]  /*3680*/  SHFL.BFLY PT, R10, R7, 0x1, 0x1f ;  /* 0x0c201f00070a7f89 */ /* 0x000e2600000e0000 */
[----:B------:R-:W-:Y:S01]  /*3690*/  SYNCS.ARRIVE.TRANS64.RED.A1T0 RZ, [UR6], RZ ;  /* 0x000000ffffff79a7 */ /* 0x000fe20008100406 */
[----:B0-----:R-:W-:-:S04]  /*36a0*/  FMNMX.FTZ R10, R7, R10, !PT ;  /* 0x0000000a070a7209 */ /* 0x001fc80007810000 */
[C---:B------:R-:W-:Y:S01]  /*36b0*/  FSETP.NEU.FTZ.AND P0, PT, R10.reuse, -INF , PT ;  /* 0xff8000000a00780b */ /* 0x040fe20003f1d000 */
[----:B------:R-:W-:-:S05]  /*36c0*/  FFMA.FTZ R96, R10, R11, -8 ;  /* 0xc10000000a607423 */ /* 0x000fca000001000b */
[----:B------:R-:W-:Y:S02]  /*36d0*/  FSEL R96, R96, RZ, P0 ;  /* 0x000000ff60607208 */ /* 0x000fe40000000000 */
[----:B------:R-:W-:Y:S02]  /*36e0*/  ISETP.NE.AND P0, PT, R120, RZ, PT ;  /* 0x000000ff7800720c */ /* 0x000fe40003f05270 */
[----:B------:R0:W1:Y:S01]  /*36f0*/  MUFU.TANH R120, R36 ;  /* 0x0000002400787308 */ /* 0x0000620000002400 */
[----:B------:R-:W-:-:S01]  /*3700*/  FFMA.FTZ R32, R21, R11, -R96 ;  /* 0x0000000b15207223 */ /* 0x000fc20000010860 */
[----:B------:R-:W-:Y:S01]  /*3710*/  FMNMX.FTZ R21, R30, R15, !PT ;  /* 0x0000000f1e157209 */ /* 0x000fe20007810000 */
[----:B------:R-:W-:-:S01]  /*3720*/  FFMA.FTZ R28, R25, R11, -R96 ;  /* 0x0000000b191c7223 */ /* 0x000fc20000010860 */
[-CC-:B------:R-:W-:Y:S01]  /*3730*/  FFMA.FTZ R47, R47, R11.reuse, -R96.reuse ;  /* 0x0000000b2f2f7223 */ /* 0x180fe20000010860 */
[----:B------:R-:W-:-:S01]  /*3740*/  FFMA.FTZ R112, R31, R11, -R96 ;  /* 0x0000000b1f707223 */ /* 0x000fc20000010860 */
[----:B------:R-:W-:Y:S01]  /*3750*/  FMNMX.FTZ R21, R34, R21, !PT ;  /* 0x0000001522157209 */ /* 0x000fe20007810000 */
[----:B------:R-:W-:-:S01]  /*3760*/  FFMA.FTZ R31, R12, R11, -R96 ;  /* 0x0000000b0c1f7223 */ /* 0x000fc20000010860 */
[-CC-:B------:R-:W-:Y:S01]  /*3770*/  FFMA.FTZ R108, R49, R11.reuse, -R96.reuse ;  /* 0x0000000b316c7223 */ /* 0x180fe20000010860 */
[----:B0-----:R-:W-:-:S01]  /*3780*/  FFMA.FTZ R36, R45, R11, -R96 ;  /* 0x0000000b2d247223 */ /* 0x001fc20000010860 */
[----:B------:R-:W-:Y:S01]  /*3790*/  FMNMX.FTZ R21, R20, R21, !PT ;  /* 0x0000001514157209 */ /* 0x000fe20007810000 */
[----:B------:R-:W-:-:S01]  /*37a0*/  FFMA.FTZ R51, R51, R11, -R96 ;  /* 0x0000000b33337223 */ /* 0x000fc20000010860 */
[-CC-:B------:R-:W-:Y:S01]  /*37b0*/  FFMA.FTZ R65, R65, R11.reuse, -R96.reuse ;  /* 0x0000000b41417223 */ /* 0x180fe20000010860 */
[----:B------:R-:W-:-:S01]  /*37c0*/  FFMA.FTZ R53, R53, R11, -R96 ;  /* 0x0000000b35357223 */ /* 0x000fc20000010860 */
[----:B------:R-:W-:Y:S01]  /*37d0*/  FMNMX.FTZ R21, R38, R21, !PT ;  /* 0x0000001526157209 */ /* 0x000fe20007810000 */
[----:B------:R-:W-:-:S01]  /*37e0*/  FFMA.FTZ R5, R82, R11, -R96 ;  /* 0x0000000b52057223 */ /* 0x000fc20000010860 */
[--C-:B------:R-:W-:Y:S01]  /*37f0*/  FFMA.FTZ R7, R86, R11, -R96.reuse ;  /* 0x0000000b56077223 */ /* 0x100fe20000010860 */
[----:B-1----:R-:W-:Y:S01]  /*3800*/  FSEL R120, R120, -INF , P2 ;  /* 0xff80000078787808 */ /* 0x002fe20001000000 */
[----:B------:R-:W-:Y:S01]  /*3810*/  MUFU.EX2 R28, R28 ;  /* 0x0000001c001c7308 */ /* 0x000fe20000000800 */
[----:B------:R-:W-:Y:S01]  /*3820*/  FMNMX.FTZ R25, R40, R21, !PT ;  /* 0x0000001528197209 */ /* 0x000fe20007810000 */
[-CC-:B------:R-:W-:Y:S01]  /*3830*/  FFMA.FTZ R104, R67, R11.reuse, -R96.reuse ;  /* 0x0000000b43687223 */ /* 0x180fe20000010860 */
[----:B------:R-:W-:-:S01]  /*3840*/  FFMA.FTZ R9, R75, R11, -R96 ;  /* 0x0000000b4b097223 */ /* 0x000fc20000010860 */
[--C-:B------:R-:W-:Y:S01]  /*3850*/  FFMA.FTZ R55, R55, R11, -R96.reuse ;  /* 0x0000000b37377223 */ /* 0x100fe20000010860 */
[----:B------:R-:W-:Y:S01]  /*3860*/  FMNMX.FTZ R25, R72, R25, !PT ;  /* 0x0000001948197209 */ /* 0x000fe20007810000 */
[-CC-:B------:R-:W-:Y:S01]  /*3870*/  FFMA.FTZ R69, R69, R11.reuse, -R96.reuse ;  /* 0x0000000b45457223 */ /* 0x180fe20000010860 */
[----:B------:R-:W-:-:S01]  /*3880*/  FFMA.FTZ R126, R57, R11, -R96 ;  /* 0x0000000b397e7223 */ /* 0x000fc20000010860 */
        /* <DEDUP_REMOVED lines=8> */
[----:B------:R-:W0:Y:S01]  /*3910*/  MUFU.EX2 R5, R5 ;  /* 0x0000000500057308 */ /* 0x000e220000000800 */
[----:B------:R-:W-:Y:S01]  /*3920*/  FMNMX.FTZ R29, R80, R25, !PT ;  /* 0x00000019501d7209 */ /* 0x000fe20007810000 */
[-CC-:B------:R-:W-:Y:S01]  /*3930*/  FFMA.FTZ R98, R91, R11.reuse, -R96.reuse ;  /* 0x0000000b5b627223 */ /* 0x180fe20000010860 */
[----:B------:R-:W-:-:S01]  /*3940*/  FFMA.FTZ R100, R71, R11, -R96 ;  /* 0x0000000b47647223 */ /* 0x000fc20000010860 */
[--C-:B------:R-:W-:Y:S01]  /*3950*/  FFMA.FTZ R128, R59, R11, -R96.reuse ;  /* 0x0000000b3b807223 */ /* 0x100fe20000010860 */
[----:B------:R-:W-:Y:S01]  /*3960*/  FMNMX.FTZ R29, R44, R29, !PT ;  /* 0x0000001d2c1d7209 */ /* 0x000fe20007810000 */
[-CC-:B------:R-:W-:Y:S01]  /*3970*/  FFMA.FTZ R102, R89, R11.reuse, -R96.reuse ;  /* 0x0000000b59667223 */ /* 0x180fe20000010860 */
[----:B------:R-:W-:-:S01]  /*3980*/  FFMA.FTZ R106, R73, R11, -R96 ;  /* 0x0000000b496a7223 */ /* 0x000fc20000010860 */
[----:B------:R-:W1:Y:S01]  /*3990*/  MUFU.EX2 R7, R7 ;  /* 0x0000000700077308 */ /* 0x000e620000000800 */
        /* <DEDUP_REMOVED lines=15> */
[----:B------:R2:W-:Y:S01]  /*3a90*/  MUFU.EX2 R29, R47 ;  /* 0x0000002f001d7308 */ /* 0x0005e20000000800 */
[----:B------:R-:W-:-:S04]  /*3aa0*/  FMNMX.FTZ R33, R50, R33, !PT ;  /* 0x0000002132217209 */ /* 0x000fc80007810000 */
[----:B------:R-:W-:-:S03]  /*3ab0*/  FMNMX.FTZ R33, R60, R33, !PT ;  /* 0x000000213c217209 */ /* 0x000fc60007810000 */
[----:B------:R-:W-:Y:S01]  /*3ac0*/  MUFU.EX2 R13, R55 ;  /* 0x00000037000d7308 */ /* 0x000fe20000000800 */
        /* <DEDUP_REMOVED lines=8> */
[----:B------:R3:W-:Y:S01]  /*3b50*/  MUFU.EX2 R37, R51 ;  /* 0x0000003300257308 */ /* 0x0007e20000000800 */
[----:B------:R-:W-:-:S04]  /*3b60*/  FMNMX.FTZ R45, R70, R45, !PT ;  /* 0x0000002d462d7209 */ /* 0x000fc80007810000 */
[----:B------:R-:W-:-:S03]  /*3b70*/  FMNMX.FTZ R45, R74, R45, !PT ;  /* 0x0000002d4a2d7209 */ /* 0x000fc60007810000 */
[----:B------:R-:W-:Y:S01]  /*3b80*/  MUFU.EX2 R33, R69 ;  /* 0x0000004500217308 */ /* 0x000fe20000000800 */
[----:B--2---:R-:W-:-:S04]  /*3b90*/  FMNMX.FTZ R47, R78, R45, !PT ;  /* 0x0000002d4e2f7209 */ /* 0x004fc80007810000 */
[----:B------:R-:W-:-:S03]  /*3ba0*/  FMNMX.FTZ R47, R88, R47, !PT ;  /* 0x0000002f582f7209 */ /* 0x000fc60007810000 */
[----:B------:R2:W-:Y:S01]  /*3bb0*/  MUFU.EX2 R45, R65 ;  /* 0x00000041002d7308 */ /* 0x0005e20000000800 */
[----:B------:R-:W-:-:S04]  /*3bc0*/  FMNMX.FTZ R47, R90, R47, !PT ;  /* 0x0000002f5a2f7209 */ /* 0x000fc80007810000 */
[----:B------:R-:W-:-:S03]  /*3bd0*/  FMNMX.FTZ R47, R92, R47, !PT ;  /* 0x0000002f5c2f7209 */ /* 0x000fc60007810000 */
        /* <DEDUP_REMOVED lines=9> */
[----:B------:R-:W-:Y:S02]  /*3c70*/  MUFU.EX2 R86, R86 ;  /* 0x0000005600567308 */ /* 0x000fe40000000800 */
[----:B------:R-:W4:Y:S06]  /*3c80*/  SHFL.BFLY PT, R12, R47, 0x2, 0x1f ;  /* 0x0c401f002f0c7f89 */ /* 0x000f2c00000e0000 */
[----:B------:R-:W-:Y:S08]  /*3c90*/  MUFU.EX2 R98, R98 ;  /* 0x0000006200627308 */ /* 0x000ff00000000800 */
[----:B------:R-:W-:Y:S08]  /*3ca0*/  MUFU.EX2 R100, R100 ;  /* 0x0000006400647308 */ /* 0x000ff00000000800 */
[----:B------:R-:W-:Y:S01]  /*3cb0*/  MUFU.EX2 R102, R102 ;  /* 0x0000006600667308 */ /* 0x000fe20000000800 */
[----:B----4-:R-:W-:Y:S01]  /*3cc0*/  FMNMX.FTZ R49, R47, R12, !PT ;  /* 0x0000000c2f317209 */ /* 0x010fe20007810000 */
[----:B------:R-:W-:-:S04]  /*3cd0*/  FFMA.FTZ R47, R77, R11, -R96 ;  /* 0x0000000b4d2f7223 */ /* 0x000fc80000010860 */
[----:B------:R-:W4:Y:S02]  /*3ce0*/  SHFL.BFLY PT, R12, R49, 0x1, 0x1f ;  /* 0x0c201f00310c7f89 */ /* 0x000f2400000e0000 */
[----:B------:R-:W-:Y:S08]  /*3cf0*/  MUFU.EX2 R104, R104 ;  /* 0x0000006800687308 */ /* 0x000ff00000000800 */
[----:B------:R-:W-:Y:S08]  /*3d00*/  MUFU.EX2 R106, R106 ;  /* 0x0000006a006a7308 */ /* 0x000ff00000000800 */
[----:B------:R-:W-:Y:S01]  /*3d10*/  MUFU.EX2 R108, R108 ;  /* 0x0000006c006c7308 */ /* 0x000fe20000000800 */
[----:B----4-:R-:W-:-:S07]  /*3d20*/  FMNMX.FTZ R12, R49, R12, !PT ;  /* 0x0000000c310c7209 */ /* 0x010fce0007810000 */
[----:B------:R-:W-:Y:S01]  /*3d30*/  MUFU.EX2 R39, R39 ;  /* 0x0000002700277308 */ /* 0x000fe20000000800 */
[----:B------:R-:W-:-:S01]  /*3d40*/  FFMA.FTZ R49, R95, R11, -R96 ;  /* 0x0000000b5f317223 */ /* 0x000fc20000010860 */
[C---:B------:R-:W-:Y:S01]  /*3d50*/  FSETP.NEU.FTZ.AND P1, PT, R12.reuse, -INF , PT ;  /* 0xff8000000c00780b */ /* 0x040fe20003f3d000 */
[----:B---3--:R-:W-:-:S05]  /*3d60*/  FFMA.FTZ R51, R12, R11, -8 ;  /* 0xc10000000c337423 */ /* 0x008fca000001000b */
[----:B------:R-:W-:Y:S01]  /*3d70*/  MUFU.EX2 R112, R112 ;  /* 0x0000007000707308 */ /* 0x000fe20000000800 */
[----:B--2---:R-:W-:Y:S01]  /*3d80*/  FSEL R65, R51, RZ, P1 ;  /* 0x000000ff33417208 */ /* 0x004fe20000800000 */
[----:B------:R-:W-:Y:S01]  /*3d90*/  FFMA.FTZ R51, R99, R11, -R96 ;  /* 0x0000000b63337223 */ /* 0x000fe20000010860 */
[----:B------:R-:W-:-:S03]  /*3da0*/  PLOP3.LUT P1, PT, PT, PT, UP0, 0x80, 0x0 ;  /* 0x000000000000781c */ /* 0x000fc60003f2f008 */
[-CC-:B------:R-:W-:Y:S01]  /*3db0*/  FFMA.FTZ R14, R14, R11.reuse, -R65.reuse ;  /* 0x0000000b0e0e7223 */ /* 0x180fe20000010841 */
[----:B------:R-:W-:-:S01]  /*3dc0*/  FFMA.FTZ R53, R4, R11, -R65 ;  /* 0x0000000b04357223 */ /* 0x000fc20000010841 */
[-CC-:B------:R-:W-:Y:S01]  /*3dd0*/  FFMA.FTZ R6, R6, R11.reuse, -R65.reuse ;  /* 0x0000000b06067223 */ /* 0x180fe20000010841 */
[----:B------:R-:W-:-:S01]  /*3de0*/  FFMA.FTZ R24, R24, R11, -R65 ;  /* 0x0000000b18187223 */ /* 0x000fc20000010841 */
[-CC-:B------:R-:W-:Y:S01]  /*3df0*/  FFMA.FTZ R4, R26, R11.reuse, -R65.reuse ;  /* 0x0000000b1a047223 */ /* 0x180fe20000010841 */
[----:B------:R-:W-:-:S01]  /*3e00*/  FFMA.FTZ R55, R8, R11, -R65 ;  /* 0x0000000b08377223 */ /* 0x000fc20000010841 */
[----:B------:R-:W-:Y:S01]  /*3e10*/  MUFU.EX2 R14, R14 ;  /* 0x0000000e000e7308 */ /* 0x000fe20000000800 */
[----:B------:R-:W-:-:S01]  /*3e20*/  FFMA.FTZ R34, R34, R11, -R65 ;  /* 0x0000000b22227223 */ /* 0x000fc20000010841 */
[-CC-:B------:R-:W-:Y:S01]  /*3e30*/  FFMA.FTZ R30, R30, R11.reuse, -R65.reuse ;  /* 0x0000000b1e1e7223 */ /* 0x180fe20000010841 */
[----:B------:R-:W-:-:S01]  /*3e40*/  FFMA.FTZ R57, R38, R11, -R65 ;  /* 0x0000000b26397223 */ /* 0x000fc20000010841 */
[----:B0-----:R-:W-:Y:S01]  /*3e50*/  FADD.FTZ R38, R5, R28 ;  /* 0x0000001c05267221 */ /* 0x001fe20000010000 */
[----:B------:R-:W-:-:S01]  /*3e60*/  FFMA.FTZ R40, R40, R11, -R65 ;  /* 0x0000000b28287223 */ /* 0x000fc20000010841 */
[-CC-:B------:R-:W-:Y:S01]  /*3e70*/  FFMA.FTZ R72, R72, R11.reuse, -R65.reuse ;  /* 0x0000000b48487223 */ /* 0x180fe20000010841 */
[----:B------:R-:W-:-:S01]  /*3e80*/  FFMA.FTZ R8, R42, R11, -R65 ;  /* 0x0000000b2a087223 */ /* 0x000fc20000010841 */
[----:B------:R-:W0:Y:S01]  /*3e90*/  MUFU.EX2 R53, R53 ;  /* 0x0000003500357308 */ /* 0x000e220000000800 */
[----:B-1----:R-:W-:-:S01]  /*3ea0*/  FADD.FTZ R81, R7, R38 ;  /* 0x0000002607517221 */ /* 0x002fc20000010000 */
[-CC-:B------:R-:W-:Y:S01]  /*3eb0*/  FFMA.FTZ R59, R76, R11.reuse, -R65.reuse ;  /* 0x0000000b4c3b7223 */ /* 0x180fe20000010841 */
[----:B------:R-:W-:-:S01]  /*3ec0*/  FFMA.FTZ R80, R80, R11, -R65 ;  /* 0x0000000b50507223 */ /* 0x000fc20000010841 */
[-CC-:B------:R-:W-:Y:S01]  /*3ed0*/  FFMA.FTZ R44, R44, R11.reuse, -R65.reuse ;  /* 0x0000000b2c2c7223 */ /* 0x180fe20000010841 */
[----:B------:R-:W-:-:S01]  /*3ee0*/  FFMA.FTZ R61, R46, R11, -R65 ;  /* 0x0000000b2e3d7223 */ /* 0x000fc20000010841 */
[-CC-:B------:R-:W-:Y:S01]  /*3ef0*/  FFMA.FTZ R58, R58, R11.reuse, -R65.reuse ;  /* 0x0000000b3a3a7223 */ /* 0x180fe20000010841 */
[----:B------:R-:W-:-:S01]  /*3f00*/  FFMA.FTZ R48, R48, R11, -R65 ;  /* 0x0000000b30307223 */ /* 0x000fc20000010841 */
[----:B------:R1:W2:Y:S01]  /*3f10*/  MUFU.EX2 R67, R6 ;  /* 0x0000000600437308 */ /* 0x0002a20000000800 */
[----:B------:R-:W-:-:S01]  /*3f20*/  FFMA.FTZ R63, R60, R11, -R65 ;  /* 0x0000000b3c3f7223 */ /* 0x000fc20000010841 */
[-CC-:B------:R-:W-:Y:S01]  /*3f30*/  FFMA.FTZ R62, R62, R11.reuse, -R65.reuse ;  /* 0x0000000b3e3e7223 */ /* 0x180fe20000010841 */
[----:B------:R-:W-:-:S01]  /*3f40*/  FFMA.FTZ R52, R52, R11, -R65 ;  /* 0x0000000b34347223 */ /* 0x000fc20000010841 */
[-CC-:B------:R-:W-:Y:S01]  /*3f50*/  FFMA.FTZ R26, R54, R11.reuse, -R65.reuse ;  /* 0x0000000b361a7223 */ /* 0x180fe20000010841 */
[----:B------:R-:W-:-:S01]  /*3f60*/  FFMA.FTZ R64, R64, R11, -R65 ;  /* 0x0000000b40407223 */ /* 0x000fc20000010841 */
[-CC-:B------:R-:W-:Y:S01]  /*3f70*/  FFMA.FTZ R66, R66, R11.reuse, -R65.reuse ;  /* 0x0000000b42427223 */ /* 0x180fe20000010841 */
[----:B------:R-:W-:-:S01]  /*3f80*/  FFMA.FTZ R68, R68, R11, -R65 ;  /* 0x0000000b44447223 */ /* 0x000fc20000010841 */
[----:B------:R3:W4:Y:S01]  /*3f90*/  MUFU.EX2 R136, R24 ;  /* 0x0000001800887308 */ /* 0x0007220000000800 */
[----:B-1----:R-:W-:-:S01]  /*3fa0*/  FFMA.FTZ R6, R20, R11, -R65 ;  /* 0x0000000b14067223 */ /* 0x002fc20000010841 */
[-CC-:B------:R-:W-:Y:S01]  /*3fb0*/  FFMA.FTZ R20, R56, R11.reuse, -R65.reuse ;  /* 0x0000000b38147223 */ /* 0x180fe20000010841 */
[----:B------:R-:W-:-:S01]  /*3fc0*/  FFMA.FTZ R70, R70, R11, -R65 ;  /* 0x0000000b46467223 */ /* 0x000fc20000010841 */
[-CC-:B------:R-:W-:Y:S01]  /*3fd0*/  FFMA.FTZ R74, R74, R11.reuse, -R65.reuse ;  /* 0x0000000b4a4a7223 */ /* 0x180fe20000010841 */
[----:B------:R-:W-:-:S01]  /*3fe0*/  FFMA.FTZ R78, R78, R11, -R65 ;  /* 0x0000000b4e4e7223 */ /* 0x000fc20000010841 */
[-CC-:B------:R-:W-:Y:S01]  /*3ff0*/  FFMA.FTZ R88, R88, R11.reuse, -R65.reuse ;  /* 0x0000000b58587223 */ /* 0x180fe20000010841 */
[----:B------:R-:W-:-:S01]  /*4000*/  FFMA.FTZ R90, R90, R11, -R65 ;  /* 0x0000000b5a5a7223 */ /* 0x000fc20000010841 */
[----:B------:R-:W1:Y:S01]  /*4010*/  MUFU.EX2 R4, R4 ;  /* 0x0000000400047308 */ /* 0x000e620000000800 */
[----:B---3--:R-:W-:-:S01]  /*4020*/  FFMA.FTZ R24, R50, R11, -R65 ;  /* 0x0000000b32187223 */ /* 0x008fc20000010841 */
[-CC-:B------:R-:W-:Y:S01]  /*4030*/  FFMA.FTZ R92, R92, R11.reuse, -R65.reuse ;  /* 0x0000000b5c5c7223 */ /* 0x180fe20000010841 */
[----:B------:R-:W-:-:S01]  /*4040*/  FFMA.FTZ R110, R110, R11, -R65 ;  /* 0x0000000b6e6e7223 */ /* 0x000fc20000010841 */
[-CC-:B------:R-:W-:Y:S01]  /*4050*/  FFMA.FTZ R114, R114, R11.reuse, -R65.reuse ;  /* 0x0000000b72727223 */ /* 0x180fe20000010841 */
[----:B------:R-:W-:-:S01]  /*4060*/  FFMA.FTZ R116, R116, R11, -R65 ;  /* 0x0000000b74747223 */ /* 0x000fc20000010841 */
[-CC-:B------:R-:W-:Y:S01]  /*4070*/  FFMA.FTZ R118, R118, R11.reuse, -R65.reuse ;  /* 0x0000000b76767223 */ /* 0x180fe20000010841 */
[----:B------:R-:W-:-:S01]  /*4080*/  FFMA.FTZ R120, R120, R11, -R65 ;  /* 0x0000000b78787223 */ /* 0x000fc20000010841 */
[----:B------:R-:W3:Y:S01]  /*4090*/  MUFU.EX2 R55, R55 ;  /* 0x0000003700377308 */ /* 0x000ee20000000800 */
[----:B------:R-:W-:-:S01]  /*40a0*/  FFMA.FTZ R65, R122, R11, -R65 ;  /* 0x0000000b7a417223 */ /* 0x000fc20000010841 */
[--C-:B------:R-:W-:Y:S01]  /*40b0*/  IMAD.MOV.U32 R76, RZ, RZ, R87.reuse ;  /* 0x000000ffff4c7224 */ /* 0x100fe200078e0057 */
[-C--:B------:R-:W-:Y:S01]  /*40c0*/  MOV R60, R87.reuse ;  /* 0x00000057003c7202 */ /* 0x080fe20000000f00 */
[--C-:B------:R-:W-:Y:S01]  /*40d0*/  IMAD.MOV.U32 R56, RZ, RZ, R87.reuse ;  /* 0x000000ffff387224 */ /* 0x100fe200078e0057 */
[----:B------:R-:W-:Y:S01]  /*40e0*/  MOV R46, R87 ;  /* 0x00000057002e7202 */ /* 0x000fe20000000f00 */
[----:B------:R-:W-:-:S02]  /*40f0*/  IMAD.MOV.U32 R54, RZ, RZ, R87 ;  /* 0x000000ffff367224 */ /* 0x000fc400078e0057 */
[----:B------:R0:W-:Y:S01]  /*4100*/  MUFU.EX2 R69, R34 ;  /* 0x0000002200457308 */ /* 0x0001e20000000800 */
[--C-:B------:R-:W-:Y:S02]  /*4110*/  IMAD.MOV.U32 R50, RZ, RZ, R87.reuse ;  /* 0x000000ffff327224 */ /* 0x100fe400078e0057 */
[----:B------:R-:W-:-:S05]  /*4120*/  IMAD.MOV.U32 R42, RZ, RZ, R87 ;  /* 0x000000ffff2a7224 */ /* 0x000fca00078e0057 */
[----:B------:R-:W5:Y:S01]  /*4130*/  MUFU.EX2 R30, R30 ;  /* 0x0000001e001e7308 */ /* 0x000f620000000800 */
[----:B0-----:R-:W-:-:S04]  /*4140*/  FADD.FTZ R34, R14, R53 ;  /* 0x000000350e227221 */ /* 0x001fc80000010000 */
[----:B--2---:R-:W-:Y:S01]  /*4150*/  FADD.FTZ R79, R67, R34 ;  /* 0x00000022434f7221 */ /* 0x004fe20000010000 */
[----:B------:R-:W-:-:S01]  /*4160*/  FADD.FTZ R34, R32, R81 ;  /* 0x0000005120227221 */ /* 0x000fc20000010000 */
[C---:B----4-:R-:W-:Y:S01]  /*4170*/  F2FP.SATFINITE.E4M3.F32.PACK_AB_MERGE_C R67, R136.reuse, R67, RZ ;  /* 0x000000438843723e */ /* 0x050fe200048070ff */
[----:B------:R-:W0:Y:S01]  /*4180*/  MUFU.EX2 R6, R6 ;  /* 0x0000000600067308 */ /* 0x000e220000000800 */
[----:B------:R-:W-:-:S01]  /*4190*/  FADD.FTZ R81, R136, R79 ;  /* 0x0000004f88517221 */ /* 0x000fc20000010000 */
[----:B------:R-:W-:Y:S01]  /*41a0*/  FADD.FTZ R83, R9, R34 ;  /* 0x0000002209537221 */ /* 0x000fe20000010000 */
[----:B------:R-:W-:Y:S02]  /*41b0*/  F2FP.SATFINITE.E4M3.F32.PACK_AB_MERGE_C R172, R53, R14, R67 ;  /* 0x0000000e35ac723e */ /* 0x000fe40004807043 */
[----:B-1----:R-:W-:Y:S01]  /*41c0*/  FADD.FTZ R34, R4, R81 ;  /* 0x0000005104227221 */ /* 0x002fe20000010000 */
[----:B------:R-:W-:-:S01]  /*41d0*/  FADD.FTZ R38, R36, R83 ;  /* 0x0000005324267221 */ /* 0x000fc20000010000 */
[----:B------:R-:W-:Y:S01]  /*41e0*/  MOV R67, R87 ;  /* 0x0000005700437202 */ /* 0x000fe20000000f00 */
[----:B------:R-:W1:Y:S01]  /*41f0*/  MUFU.EX2 R57, R57 ;  /* 0x0000003900397308 */ /* 0x000e620000000800 */
[----:B---3--:R-:W-:-:S01]  /*4200*/  FADD.FTZ R3, R55, R34 ;  /* 0x0000002237037221 */ /* 0x008fc20000010000 */
[----:B------:R-:W-:Y:S01]  /*4210*/  FADD.FTZ R81, R13, R38 ;  /* 0x000000260d517221 */ /* 0x000fe20000010000 */
[----:B------:R-:W-:-:S02]  /*4220*/  MOV R53, R87 ;  /* 0x0000005700357202 */ /* 0x000fc40000000f00 */
[----:B-----5:R-:W-:Y:S01]  /*4230*/  FADD.FTZ R34, R30, R3 ;  /* 0x000000031e227221 */ /* 0x020fe20000010000 */
[----:B------:R-:W-:-:S01]  /*4240*/  FADD.FTZ R38, R82, R81 ;  /* 0x0000005152267221 */ /* 0x000fc20000010000 */
[----:B------:R-:W-:Y:S01]  /*4250*/  F2FP.SATFINITE.E4M3.F32.PACK_AB_MERGE_C R82, R82, R13, RZ ;  /* 0x0000000d5252723e */ /* 0x000fe200048070ff */
[----:B------:R-:W2:Y:S01]  /*4260*/  MUFU.EX2 R40, R40 ;  /* 0x0000002800287308 */ /* 0x000ea20000000800 */
[----:B------:R-:W-:-:S01]  /*4270*/  FADD.FTZ R81, R69, R34 ;  /* 0x0000002245517221 */ /* 0x000fc20000010000 */
[----:B------:R-:W-:Y:S01]  /*4280*/  FADD.FTZ R83, R15, R38 ;  /* 0x000000260f537221 */ /* 0x000fe20000010000 */
[----:B------:R-:W-:Y:S02]  /*4290*/  F2FP.SATFINITE.E4M3.F32.PACK_AB_MERGE_C R69, R69, R30, RZ ;  /* 0x0000001e4545723e */ /* 0x000fe400048070ff */
[----:B0-----:R-:W-:Y:S01]  /*42a0*/  FADD.FTZ R34, R6, R81 ;  /* 0x0000005106227221 */ /* 0x001fe20000010000 */
[----:B------:R-:W-:-:S01]  /*42b0*/  FADD.FTZ R38, R86, R83 ;  /* 0x0000005356267221 */ /* 0x000fc20000010000 */
[----:B------:R-:W-:Y:S01]  /*42c0*/  F2FP.SATFINITE.E4M3.F32.PACK_AB_MERGE_C R175, R36, R9, R82 ;  /* 0x0000000924af723e */ /* 0x000fe20004807052 */
[----:B------:R0:W3:Y:S01]  /*42d0*/  MUFU.EX2 R71, R72 ;  /* 0x0000004800477308 */ /* 0x0000e20000000800 */
[----:B-1----:R-:W-:-:S01]  /*42e0*/  FADD.FTZ R81, R57, R34 ;  /* 0x0000002239517221 */ /* 0x002fc20000010000 */
[----:B------:R-:W-:Y:S01]  /*42f0*/  FADD.FTZ R83, R21, R38 ;  /* 0x0000002615537221 */ /* 0x000fe20000010000 */
[----:B------:R-:W-:Y:S01]  /*4300*/  F2FP.SATFINITE.E4M3.F32.PACK_AB_MERGE_C R174, R55, R4, R69 ;  /* 0x0000000437ae723e */ /* 0x000fe20004807045 */
[----:B------:R-:W-:-:S02]  /*4310*/  IMAD.MOV.U32 R82, RZ, RZ, R87 ;  /* 0x000000ffff527224 */ /* 0x000fc400078e0057 */
[----:B------:R-:W-:-:S01]  /*4320*/  FADD.FTZ R38, R98, R83 ;  /* 0x0000005362267221 */ /* 0x000fc20000010000 */
[----:B------:R-:W-:Y:S01]  /*4330*/  F2FP.SATFINITE.E4M3.F32.PACK_AB_MERGE_C R98, R98, R21, RZ ;  /* 0x000000156262723e */ /* 0x000fe200048070ff */
[----:B------:R-:W1:Y:S01]  /*4340*/  MUFU.EX2 R8, R8 ;  /* 0x0000000800087308 */ /* 0x000e620000000800 */
[----:B--2---:R-:W-:-:S01]  /*4350*/  FADD.FTZ R34, R40, R81 ;  /* 0x0000005128227221 */ /* 0x004fc20000010000 */
[----:B------:R-:W-:Y:S01]  /*4360*/  FADD.FTZ R85, R25, R38 ;  /* 0x0000002619557221 */ /* 0x000fe20000010000 */
[----:B------:R-:W-:Y:S01]  /*4370*/  F2FP.SATFINITE.E4M3.F32.PACK_AB_MERGE_C R177, R86, R15, R98 ;  /* 0x0000000f56b1723e */ /* 0x000fe20004807062 */
[----:B------:R-:W-:Y:S02]  /*4380*/  IMAD.MOV.U32 R86, RZ, RZ, R87 ;  /* 0x000000ffff567224 */ /* 0x000fe400078e0057 */
[----:B------:R-:W-:-:S01]  /*4390*/  FADD.FTZ R38, R100, R85 ;  /* 0x0000005564267221 */ /* 0x000fc20000010000 */
[----:B0-----:R-:W-:Y:S01]  /*43a0*/  IMAD.MOV.U32 R72, RZ, RZ, R87 ;  /* 0x000000ffff487224 */ /* 0x001fe200078e0057 */
[----:B------:R-:W0:Y:S01]  /*43b0*/  MUFU.EX2 R59, R59 ;  /* 0x0000003b003b7308 */ /* 0x000e220000000800 */
[----:B---3--:R-:W-:-:S01]  /*43c0*/  FADD.FTZ R83, R71, R34 ;  /* 0x0000002247537221 */ /* 0x008fc20000010000 */
[----:B------:R-:W-:Y:S01]  /*43d0*/  FADD.FTZ R85, R29, R38 ;  /* 0x000000261d557221 */ /* 0x000fe20000010000 */
[----:B------:R-:W-:Y:S01]  /*43e0*/  F2FP.SATFINITE.E4M3.F32.PACK_AB_MERGE_C R38, R32, R7, RZ ;  /* 0x000000072026723e */ /* 0x000fe200048070ff */
[----:B------:R-:W-:Y:S01]  /*43f0*/  IMAD.MOV.U32 R69, RZ, RZ, R87 ;  /* 0x000000ffff457224 */ /* 0x000fe200078e0057 */
[----:B------:R-:W-:Y:S01]  /*4400*/  F2FP.SATFINITE.E4M3.F32.PACK_AB_MERGE_C R40, R71, R40, RZ ;  /* 0x000000284728723e */ /* 0x000fe200048070ff */
[C---:B------:R-:W-:Y:S01]  /*4410*/  FADD.FTZ R32, R102.reuse, R85 ;  /* 0x0000005566207221 */ /* 0x040fe20000010000 */
[----:B------:R-:W-:Y:S01]  /*4420*/  F2FP.SATFINITE.E4M3.F32.PACK_AB_MERGE_C R102, R102, R29, RZ ;  /* 0x0000001d6666723e */ /* 0x000fe200048070ff */
[----:B------:R-:W2:Y:S01]  /*4430*/  MUFU.EX2 R80, R80 ;  /* 0x0000005000507308 */ /* 0x000ea20000000800 */
[----:B-1----:R-:W-:-:S01]  /*4440*/  FADD.FTZ R34, R8, R83 ;  /* 0x0000005308227221 */ /* 0x002fc20000010000 */
[----:B------:R-:W-:Y:S01]  /*4450*/  F2FP.SATFINITE.E4M3.F32.PACK_AB_MERGE_C R173, R28, R5, R38 ;  /* 0x000000051cad723e */ /* 0x000fe20004807026 */
[--C-:B------:R-:W-:Y:S01]  /*4460*/  IMAD.MOV.U32 R85, RZ, RZ, R87.reuse ;  /* 0x000000ffff557224 */ /* 0x100fe200078e0057 */
[----:B------:R-:W-:Y:S01]  /*4470*/  F2FP.SATFINITE.E4M3.F32.PACK_AB_MERGE_C R176, R57, R6, R40 ;  /* 0x0000000639b0723e */ /* 0x000fe20004807028 */
[--C-:B------:R-:W-:Y:S01]  /*4480*/  IMAD.MOV.U32 R71, RZ, RZ, R87.reuse ;  /* 0x000000ffff477224 */ /* 0x100fe200078e0057 */
[----:B------:R-:W-:Y:S01]  /*4490*/  F2FP.SATFINITE.E4M3.F32.PACK_AB_MERGE_C R179, R100, R25, R102 ;  /* 0x0000001964b3723e */ /* 0x000fe20004807066 */
[----:B------:R-:W-:Y:S01]  /*44a0*/  IMAD.MOV.U32 R57, RZ, RZ, R87 ;  /* 0x000000ffff397224 */ /* 0x000fe200078e0057 */
[----:B------:R1:W3:Y:S01]  /*44b0*/  MUFU.EX2 R73, R44 ;  /* 0x0000002c00497308 */ /* 0x0002e20000000800 */
[----:B0-----:R-:W-:-:S01]  /*44c0*/  FADD.FTZ R83, R59, R34 ;  /* 0x000000223b537221 */ /* 0x001fc20000010000 */
[--C-:B------:R-:W-:Y:S01]  /*44d0*/  IMAD.MOV.U32 R55, RZ, RZ, R87.reuse ;  /* 0x000000ffff377224 */ /* 0x100fe200078e0057 */
[----:B------:R-:W-:Y:S01]  /*44e0*/  MOV R25, R87 ;  /* 0x0000005700197202 */ /* 0x000fe20000000f00 */
[----:B------:R-:W-:-:S02]  /*44f0*/  IMAD.MOV.U32 R40, RZ, RZ, R87 ;  /* 0x000000ffff287224 */ /* 0x000fc400078e0057 */
[----:B------:R-:W-:Y:S02]  /*4500*/  IMAD.MOV.U32 R38, RZ, RZ, R87 ;  /* 0x000000ffff267224 */ /* 0x000fe400078e0057 */
[----:B------:R-:W0:Y:S01]  /*4510*/  MUFU.EX2 R20, R20 ;  /* 0x0000001400147308 */ /* 0x000e220000000800 */
[----:B--2---:R-:W-:-:S01]  /*4520*/  FADD.FTZ R34, R80, R83 ;  /* 0x0000005350227221 */ /* 0x004fc20000010000 */
[----:B------:R-:W-:Y:S01]  /*4530*/  FADD.FTZ R83, R33, R32 ;  /* 0x0000002021537221 */ /* 0x000fe20000010000 */
[--C-:B-1----:R-:W-:Y:S02]  /*4540*/  IMAD.MOV.U32 R44, RZ, RZ, R87.reuse ;  /* 0x000000ffff2c7224 */ /* 0x102fe400078e0057 */
[----:B------:R-:W-:-:S03]  /*4550*/  IMAD.MOV.U32 R36, RZ, RZ, R87 ;  /* 0x000000ffff247224 */ /* 0x000fc600078e0057 */
[----:B------:R-:W1:Y:S01]  /*4560*/  MUFU.EX2 R61, R61 ;  /* 0x0000003d003d7308 */ /* 0x000e620000000800 */
[----:B---3--:R-:W-:-:S01]  /*4570*/  FADD.FTZ R13, R73, R34 ;  /* 0x00000022490d7221 */ /* 0x008fc20000010000 */
[----:B------:R-:W-:Y:S01]  /*4580*/  FADD.FTZ R34, R104, R83 ;  /* 0x0000005368227221 */ /* 0x000fe20000010000 */
[----:B------:R-:W-:Y:S01]  /*4590*/  F2FP.SATFINITE.E4M3.F32.PACK_AB_MERGE_C R73, R73, R80, RZ ;  /* 0x000000504949723e */ /* 0x000fe200048070ff */
[----:B------:R-:W-:Y:S02]  /*45a0*/  IMAD.MOV.U32 R83, RZ, RZ, R87 ;  /* 0x000000ffff537224 */ /* 0x000fe400078e0057 */
[----:B------:R-:W-:-:S01]  /*45b0*/  FADD.FTZ R21, R37, R34 ;  /* 0x0000002225157221 */ /* 0x000fc20000010000 */
[----:B------:R-:W-:Y:S01]  /*45c0*/  F2FP.SATFINITE.E4M3.F32.PACK_AB_MERGE_C R37, R106, R37, RZ ;  /* 0x000000256a25723e */ /* 0x000fe200048070ff */
[----:B------:R-:W2:Y:S01]  /*45d0*/  MUFU.EX2 R58, R58 ;  /* 0x0000003a003a7308 */ /* 0x000ea20000000800 */
[----:B0-----:R-:W-:-:S01]  /*45e0*/  FADD.FTZ R32, R20, R13 ;  /* 0x0000000d14207221 */ /* 0x001fc20000010000 */
[----:B------:R-:W-:Y:S01]  /*45f0*/  FADD.FTZ R106, R106, R21 ;  /* 0x000000156a6a7221 */ /* 0x000fe20000010000 */
[----:B------:R-:W-:Y:S01]  /*4600*/  F2FP.SATFINITE.E4M3.F32.PACK_AB_MERGE_C R178, R59, R8, R73 ;  /* 0x000000083bb2723e */ /* 0x000fe20004807049 */
[----:B------:R-:W-:Y:S01]  /*4610*/  IMAD.MOV.U32 R80, RZ, RZ, R87 ;  /* 0x000000ffff507224 */ /* 0x000fe200078e0057 */
[----:B------:R-:W-:Y:S01]  /*4620*/  F2FP.SATFINITE.E4M3.F32.PACK_AB_MERGE_C R181, R104, R33, R37 ;  /* 0x0000002168b5723e */ /* 0x000fe20004807025 */
[----:B------:R-:W-:Y:S01]  /*4630*/  FADD.FTZ R29, R45, R106 ;  /* 0x0000006a2d1d7221 */ /* 0x000fe20000010000 */
[----:B------:R-:W-:Y:S01]  /*4640*/  IMAD.MOV.U32 R73, RZ, RZ, R87 ;  /* 0x000000ffff497224 */ /* 0x000fe200078e0057 */
[----:B------:R0:W3:Y:S01]  /*4650*/  MUFU.EX2 R75, R48 ;  /* 0x00000030004b7308 */ /* 0x0000e20000000800 */
[----:B-1----:R-:W-:-:S01]  /*4660*/  FADD.FTZ R13, R61, R32 ;  /* 0x000000203d0d7221 */ /* 0x002fc20000010000 */
[----:B------:R-:W-:Y:S01]  /*4670*/  FADD.FTZ R32, R108, R29 ;  /* 0x0000001d6c207221 */ /* 0x000fe20000010000 */
[----:B------:R-:W-:-:S02]  /*4680*/  IMAD.MOV.U32 R59, RZ, RZ, R87 ;  /* 0x000000ffff3b7224 */ /* 0x000fc400078e0057 */
[--C-:B------:R-:W-:Y:S02]  /*4690*/  IMAD.MOV.U32 R37, RZ, RZ, R87.reuse ;  /* 0x000000ffff257224 */ /* 0x100fe400078e0057 */
[----:B------:R-:W-:Y:S01]  /*46a0*/  IMAD.MOV.U32 R34, RZ, RZ, R87 ;  /* 0x000000ffff227224 */ /* 0x000fe200078e0057 */
[----:B------:R-:W1:Y:S01]  /*46b0*/  MUFU.EX2 R24, R24 ;  /* 0x0000001800187308 */ /* 0x000e620000000800 */
[----:B--2---:R-:W-:-:S01]  /*46c0*/  FADD.FTZ R30, R58, R13 ;  /* 0x0000000d3a1e7221 */ /* 0x004fc20000010000 */
[--C-:B0-----:R-:W-:Y:S02]  /*46d0*/  IMAD.MOV.U32 R48, RZ, RZ, R87.reuse ;  /* 0x000000ffff307224 */ /* 0x101fe400078e0057 */
[--C-:B------:R-:W-:Y:S02]  /*46e0*/  IMAD.MOV.U32 R33, RZ, RZ, R87.reuse ;  /* 0x000000ffff217224 */ /* 0x100fe400078e0057 */
[----:B------:R-:W-:Y:S02]  /*46f0*/  IMAD.MOV.U32 R29, RZ, RZ, R87 ;  /* 0x000000ffff1d7224 */ /* 0x000fe400078e0057 */
[----:B------:R-:W0:Y:S01]  /*4700*/  MUFU.EX2 R63, R63 ;  /* 0x0000003f003f7308 */ /* 0x000e220000000800 */
[----:B---3--:R-:W-:-:S01]  /*4710*/  FADD.FTZ R21, R75, R30 ;  /* 0x0000001e4b157221 */ /* 0x008fc20000010000 */
[----:B------:R-:W-:Y:S01]  /*4720*/  F2FP.SATFINITE.E4M3.F32.PACK_AB_MERGE_C R58, R75, R58, RZ ;  /* 0x0000003a4b3a723e */ /* 0x000fe200048070ff */
[----:B------:R-:W-:-:S03]  /*4730*/  IMAD.MOV.U32 R75, RZ, RZ, R87 ;  /* 0x000000ffff4b7224 */ /* 0x000fc600078e0057 */
[----:B------:R-:W-:Y:S01]  /*4740*/  F2FP.SATFINITE.E4M3.F32.PACK_AB_MERGE_C R180, R61, R20, R58 ;  /* 0x000000143db4723e */ /* 0x000fe2000480703a */
[----:B------:R-:W-:Y:S01]  /*4750*/  IMAD.MOV.U32 R61, RZ, RZ, R87 ;  /* 0x000000ffff3d7224 */ /* 0x000fe200078e0057 */
[----:B------:R-:W2:Y:S01]  /*4760*/  MUFU.EX2 R62, R62 ;  /* 0x0000003e003e7308 */ /* 0x000ea20000000800 */
[----:B-1----:R-:W-:-:S01]  /*4770*/  FADD.FTZ R30, R24, R21 ;  /* 0x00000015181e7221 */ /* 0x002fc20000010000 */
[----:B------:R-:W-:Y:S01]  /*4780*/  FADD.FTZ R21, R39, R32 ;  /* 0x0000002027157221 */ /* 0x000fe20000010000 */
[C---:B------:R-:W-:Y:S01]  /*4790*/  F2FP.SATFINITE.E4M3.F32.PACK_AB_MERGE_C R39, R112.reuse, R39, RZ ;  /* 0x000000277027723e */ /* 0x040fe200048070ff */
[----:B------:R-:W-:Y:S01]  /*47a0*/  IMAD.MOV.U32 R58, RZ, RZ, R87 ;  /* 0x000000ffff3a7224 */ /* 0x000fe200078e0057 */
[----:B------:R-:W-:Y:S01]  /*47b0*/  MOV R32, R87 ;  /* 0x0000005700207202 */ /* 0x000fe20000000f00 */
[----:B------:R-:W-:Y:S01]  /*47c0*/  FADD.FTZ R112, R112, R21 ;  /* 0x0000001570707221 */ /* 0x000fe20000010000 */
[----:B------:R-:W-:Y:S01]  /*47d0*/  F2FP.SATFINITE.E4M3.F32.PACK_AB_MERGE_C R183, R108, R45, R39 ;  /* 0x0000002d6cb7723e */ /* 0x000fe20004807027 */
[----:B------:R1:W3:Y:S01]  /*47e0*/  MUFU.EX2 R77, R52 ;  /* 0x00000034004d7308 */ /* 0x0002e20000000800 */
[----:B0-----:R-:W-:-:S01]  /*47f0*/  FADD.FTZ R5, R63, R30 ;  /* 0x0000001e3f057221 */ /* 0x001fc20000010000 */
[----:B------:R-:W-:Y:S01]  /*4800*/  IMAD.MOV.U32 R45, RZ, RZ, R87 ;  /* 0x000000ffff2d7224 */ /* 0x000fe200078e0057 */
[----:B------:R-:W-:-:S05]  /*4810*/  MOV R39, R87 ;  /* 0x0000005700277202 */ /* 0x000fca0000000f00 */
[----:B------:R-:W0:Y:S01]  /*4820*/  MUFU.EX2 R31, R31 ;  /* 0x0000001f001f7308 */ /* 0x000e220000000800 */
[----:B--2---:R-:W-:-:S01]  /*4830*/  FADD.FTZ R28, R62, R5 ;  /* 0x000000053e1c7221 */ /* 0x004fc20000010000 */
[----:B-1----:R-:W-:-:S06]  /*4840*/  IMAD.MOV.U32 R52, RZ, RZ, R87 ;  /* 0x000000ffff347224 */ /* 0x002fcc00078e0057 */
[----:B------:R-:W1:Y:S01]  /*4850*/  MUFU.EX2 R26, R26 ;  /* 0x0000001a001a7308 */ /* 0x000e620000000800 */
[C---:B---3--:R-:W-:Y:S01]  /*4860*/  F2FP.SATFINITE.E4M3.F32.PACK_AB_MERGE_C R62, R77.reuse, R62, RZ ;  /* 0x0000003e4d3e723e */ /* 0x048fe200048070ff */
[----:B------:R-:W-:-:S03]  /*4870*/  FADD.FTZ R77, R77, R28 ;  /* 0x0000001c4d4d7221 */ /* 0x000fc60000010000 */
[----:B------:R-:W-:Y:S01]  /*4880*/  F2FP.SATFINITE.E4M3.F32.PACK_AB_MERGE_C R182, R63, R24, R62 ;  /* 0x000000183fb6723e */ /* 0x000fe2000480703e */
[----:B------:R-:W-:Y:S02]  /*4890*/  IMAD.MOV.U32 R63, RZ, RZ, R87 ;  /* 0x000000ffff3f7224 */ /* 0x000fe400078e0057 */
[----:B------:R-:W2:Y:S01]  /*48a0*/  MUFU.EX2 R84, R84 ;  /* 0x0000005400547308 */ /* 0x000ea20000000800 */
[----:B0-----:R-:W-:-:S01]  /*48b0*/  FADD.FTZ R9, R31, R112 ;  /* 0x000000701f097221 */ /* 0x001fc20000010000 */
[--C-:B------:R-:W-:Y:S02]  /*48c0*/  IMAD.MOV.U32 R62, RZ, RZ, R87.reuse ;  /* 0x000000ffff3e7224 */ /* 0x100fe400078e0057 */
[----:B------:R-:W-:-:S04]  /*48d0*/  IMAD.MOV.U32 R24, RZ, RZ, R87 ;  /* 0x000000ffff187224 */ /* 0x000fc800078e0057 */
[----:B------:R0:W3:Y:S01]  /*48e0*/  MUFU.EX2 R79, R64 ;  /* 0x00000040004f7308 */ /* 0x0000e20000000800 */
[----:B-1----:R-:W-:-:S01]  /*48f0*/  FADD.FTZ R28, R26, R77 ;  /* 0x0000004d1a1c7221 */ /* 0x002fc20000010000 */
[----:B------:R-:W-:-:S06]  /*4900*/  IMAD.MOV.U32 R77, RZ, RZ, R87 ;  /* 0x000000ffff4d7224 */ /* 0x000fcc00078e0057 */
[----:B------:R-:W1:Y:S01]  /*4910*/  MUFU.EX2 R27, R27 ;  /* 0x0000001b001b7308 */ /* 0x000e620000000800 */
[----:B--2---:R-:W-:-:S01]  /*4920*/  FADD.FTZ R30, R84, R9 ;  /* 0x00000009541e7221 */ /* 0x004fc20000010000 */
[----:B0-----:R-:W-:-:S06]  /*4930*/  IMAD.MOV.U32 R64, RZ, RZ, R87 ;  /* 0x000000ffff407224 */ /* 0x001fcc00078e0057 */
[----:B------:R-:W0:Y:S01]  /*4940*/  MUFU.EX2 R66, R66 ;  /* 0x0000004200427308 */ /* 0x000e220000000800 */
[----:B---3--:R-:W-:-:S07]  /*4950*/  FADD.FTZ R9, R79, R28 ;  /* 0x0000001c4f097221 */ /* 0x008fce0000010000 */
[----:B------:R-:W2:Y:S01]  /*4960*/  MUFU.EX2 R124, R124 ;  /* 0x0000007c007c7308 */ /* 0x000ea20000000800 */
[----:B-1----:R-:W-:-:S07]  /*4970*/  FADD.FTZ R15, R27, R30 ;  /* 0x0000001e1b0f7221 */ /* 0x002fce0000010000 */
[----:B------:R1:W3:Y:S01]  /*4980*/  MUFU.EX2 R3, R68 ;  /* 0x0000004400037308 */ /* 0x0002e20000000800 */
[----:B0-----:R-:W-:-:S07]  /*4990*/  FADD.FTZ R28, R66, R9 ;  /* 0x00000009421c7221 */ /* 0x001fce0000010000 */
[----:B------:R-:W0:Y:S01]  /*49a0*/  MUFU.EX2 R35, R35 ;  /* 0x0000002300237308 */ /* 0x000e220000000800 */
[C---:B--2---:R-:W-:Y:S01]  /*49b0*/  F2FP.SATFINITE.E4M3.F32.PACK_AB_MERGE_C R27, R124.reuse, R27, RZ ;  /* 0x0000001b7c1b723e */ /* 0x044fe200048070ff */
[----:B------:R-:W-:Y:S01]  /*49c0*/  FADD.FTZ R124, R124, R15 ;  /* 0x0000000f7c7c7221 */ /* 0x000fe20000010000 */
[----:B-1----:R-:W-:Y:S02]  /*49d0*/  IMAD.MOV.U32 R68, RZ, RZ, R87 ;  /* 0x000000ffff447224 */ /* 0x002fe400078e0057 */
[----:B------:R-:W-:Y:S01]  /*49e0*/  F2FP.SATFINITE.E4M3.F32.PACK_AB_MERGE_C R185, R84, R31, R27 ;  /* 0x0000001f54b9723e */ /* 0x000fe2000480701b */
[----:B------:R-:W-:Y:S02]  /*49f0*/  IMAD.MOV.U32 R84, RZ, RZ, R87 ;  /* 0x000000ffff547224 */ /* 0x000fe400078e0057 */
[----:B------:R-:W1:Y:S01]  /*4a00*/  MUFU.EX2 R70, R70 ;  /* 0x0000004600467308 */ /* 0x000e620000000800 */
[----:B---3--:R-:W-:-:S01]  /*4a10*/  FADD.FTZ R9, R3, R28 ;  /* 0x0000001c03097221 */ /* 0x008fc20000010000 */
[----:B------:R-:W-:Y:S01]  /*4a20*/  F2FP.SATFINITE.E4M3.F32.PACK_AB_MERGE_C R66, R3, R66, RZ ;  /* 0x000000420342723e */ /* 0x000fe200048070ff */
[----:B------:R-:W-:-:S02]  /*4a30*/  IMAD.MOV.U32 R31, RZ, RZ, R87 ;  /* 0x000000ffff1f7224 */ /* 0x000fc400078e0057 */
[--C-:B------:R-:W-:Y:S01]  /*4a40*/  IMAD.MOV.U32 R27, RZ, RZ, R87.reuse ;  /* 0x000000ffff1b7224 */ /* 0x100fe200078e0057 */
[----:B------:R-:W-:Y:S01]  /*4a50*/  F2FP.SATFINITE.E4M3.F32.PACK_AB_MERGE_C R184, R79, R26, R66 ;  /* 0x0000001a4fb8723e */ /* 0x000fe20004807042 */
[----:B------:R-:W-:Y:S01]  /*4a60*/  IMAD.MOV.U32 R79, RZ, RZ, R87 ;  /* 0x000000ffff4f7224 */ /* 0x000fe200078e0057 */
[----:B------:R-:W2:Y:S01]  /*4a70*/  MUFU.EX2 R126, R126 ;  /* 0x0000007e007e7308 */ /* 0x000ea20000000800 */
[----:B0-----:R-:W-:-:S01]  /*4a80*/  FADD.FTZ R15, R35, R124 ;  /* 0x0000007c230f7221 */ /* 0x001fc20000010000 */
[--C-:B------:R-:W-:Y:S02]  /*4a90*/  IMAD.MOV.U32 R66, RZ, RZ, R87.reuse ;  /* 0x000000ffff427224 */ /* 0x100fe400078e0057 */
[----:B------:R-:W-:-:S04]  /*4aa0*/  IMAD.MOV.U32 R26, RZ, RZ, R87 ;  /* 0x000000ffff1a7224 */ /* 0x000fc800078e0057 */
[----:B------:R0:W3:Y:S01]  /*4ab0*/  MUFU.EX2 R81, R74 ;  /* 0x0000004a00517308 */ /* 0x0000e20000000800 */
[----:B-1----:R-:W-:-:S07]  /*4ac0*/  FADD.FTZ R28, R70, R9 ;  /* 0x00000009461c7221 */ /* 0x002fce0000010000 */
[----:B------:R-:W-:Y:S01]  /*4ad0*/  MUFU.EX2 R41, R41 ;  /* 0x0000002900297308 */ /* 0x000fe20000000800 */
[----:B--2---:R-:W-:-:S01]  /*4ae0*/  FADD.FTZ R30, R126, R15 ;  /* 0x0000000f7e1e7221 */ /* 0x004fc20000010000 */
[----:B0-----:R-:W-:-:S06]  /*4af0*/  MOV R74, R87 ;  /* 0x00000057004a7202 */ /* 0x001fcc0000000f00 */
[----:B------:R-:W0:Y:S01]  /*4b00*/  MUFU.EX2 R128, R128 ;  /* 0x0000008000807308 */ /* 0x000e220000000800 */
[----:B---3--:R-:W-:-:S01]  /*4b10*/  FADD.FTZ R9, R81, R28 ;  /* 0x0000001c51097221 */ /* 0x008fc20000010000 */
[----:B------:R-:W-:-:S06]  /*4b20*/  IMAD.MOV.U32 R28, RZ, RZ, R87 ;  /* 0x000000ffff1c7224 */ /* 0x000fcc00078e0057 */
[----:B------:R-:W1:Y:S08]  /*4b30*/  MUFU.EX2 R78, R78 ;  /* 0x0000004e004e7308 */ /* 0x000e700000000800 */
[----:B------:R-:W2:Y:S01]  /*4b40*/  MUFU.EX2 R7, R88 ;  /* 0x0000005800077308 */ /* 0x000ea20000000800 */
[----:B0-----:R-:W-:Y:S01]  /*4b50*/  F2FP.SATFINITE.E4M3.F32.PACK_AB_MERGE_C R21, R128, R41, RZ ;  /* 0x000000298015723e */ /* 0x001fe200048070ff */
[----:B------:R-:W-:Y:S01]  /*4b60*/  FADD.FTZ R41, R41, R30 ;  /* 0x0000001e29297221 */ /* 0x000fe20000010000 */
[----:B------:R-:W-:-:S02]  /*4b70*/  IMAD.MOV.U32 R30, RZ, RZ, R87 ;  /* 0x000000ffff1e7224 */ /* 0x000fc400078e0057 */
[----:B------:R-:W-:Y:S01]  /*4b80*/  F2FP.SATFINITE.E4M3.F32.PACK_AB_MERGE_C R187, R126, R35, R21 ;  /* 0x000000237ebb723e */ /* 0x000fe20004807015 */
[----:B------:R-:W-:-:S01]  /*4b90*/  FADD.FTZ R128, R128, R41 ;  /* 0x0000002980807221 */ /* 0x000fc20000010000 */
[----:B------:R-:W-:Y:S01]  /*4ba0*/  IMAD.MOV.U32 R41, RZ, RZ, R87 ;  /* 0x000000ffff297224 */ /* 0x000fe200078e0057 */
[----:B------:R-:W0:Y:S01]  /*4bb0*/  MUFU.EX2 R43, R43 ;  /* 0x0000002b002b7308 */ /* 0x000e220000000800 */
[----:B-1----:R-:W-:-:S01]  /*4bc0*/  FADD.FTZ R14, R78, R9 ;  /* 0x000000094e0e7221 */ /* 0x002fc20000010000 */
[----:B------:R-:W-:-:S06]  /*4bd0*/  IMAD.MOV.U32 R35, RZ, RZ, R87 ;  /* 0x000000ffff237224 */ /* 0x000fcc00078e0057 */
[----:B------:R-:W1:Y:S01]  /*4be0*/  MUFU.EX2 R90, R90 ;  /* 0x0000005a005a7308 */ /* 0x000e620000000800 */
[C---:B--2---:R-:W-:Y:S01]  /*4bf0*/  F2FP.SATFINITE.E4M3.F32.PACK_AB_MERGE_C R78, R7.reuse, R78, RZ ;  /* 0x0000004e074e723e */ /* 0x044fe200048070ff */
[----:B------:R-:W-:-:S03]  /*4c00*/  FADD.FTZ R7, R7, R14 ;  /* 0x0000000e07077221 */ /* 0x000fc60000010000 */
[----:B------:R-:W-:Y:S01]  /*4c10*/  F2FP.SATFINITE.E4M3.F32.PACK_AB_MERGE_C R186, R81, R70, R78 ;  /* 0x0000004651ba723e */ /* 0x000fe2000480704e */
[----:B------:R-:W-:Y:S01]  /*4c20*/  IMAD.MOV.U32 R78, RZ, RZ, R87 ;  /* 0x000000ffff4e7224 */ /* 0x000fe200078e0057 */
[----:B------:R-:W-:Y:S01]  /*4c30*/  MOV R81, R87 ;  /* 0x0000005700517202 */ /* 0x000fe20000000f00 */
[----:B------:R-:W2:Y:S01]  /*4c40*/  MUFU.EX2 R130, R130 ;  /* 0x0000008200827308 */ /* 0x000ea20000000800 */
[----:B0-----:R-:W-:-:S01]  /*4c50*/  FADD.FTZ R9, R43, R128 ;  /* 0x000000802b097221 */ /* 0x001fc20000010000 */
[----:B------:R-:W-:-:S06]  /*4c60*/  IMAD.MOV.U32 R70, RZ, RZ, R87 ;  /* 0x000000ffff467224 */ /* 0x000fcc00078e0057 */
[----:B------:R-:W0:Y:S01]  /*4c70*/  MUFU.EX2 R13, R92 ;  /* 0x0000005c000d7308 */ /* 0x000e220000000800 */
[----:B-1----:R-:W-:-:S07]  /*4c80*/  FADD.FTZ R4, R90, R7 ;  /* 0x000000075a047221 */ /* 0x002fce0000010000 */
[----:B------:R-:W1:Y:S01]  /*4c90*/  MUFU.EX2 R47, R47 ;  /* 0x0000002f002f7308 */ /* 0x000e620000000800 */
[----:B--2---:R-:W-:-:S07]  /*4ca0*/  FADD.FTZ R6, R130, R9 ;  /* 0x0000000982067221 */ /* 0x004fce0000010000 */
[----:B------:R-:W2:Y:S01]  /*4cb0*/  MUFU.EX2 R110, R110 ;  /* 0x0000006e006e7308 */ /* 0x000ea20000000800 */
[----:B0-----:R-:W-:-:S07]  /*4cc0*/  FADD.FTZ R7, R13, R4 ;  /* 0x000000040d077221 */ /* 0x001fce0000010000 */
[----:B------:R-:W0:Y:S01]  /*4cd0*/  MUFU.EX2 R132, R132 ;  /* 0x0000008400847308 */ /* 0x000e220000000800 */
[----:B-1----:R-:W-:-:S07]  /*4ce0*/  FADD.FTZ R9, R47, R6 ;  /* 0x000000062f097221 */ /* 0x002fce0000010000 */
[----:B------:R-:W1:Y:S01]  /*4cf0*/  MUFU.EX2 R5, R114 ;  /* 0x0000007200057308 */ /* 0x000e620000000800 */
[----:B--2---:R-:W-:-:S07]  /*4d00*/  FADD.FTZ R4, R110, R7 ;  /* 0x000000076e047221 */ /* 0x004fce0000010000 */
[----:B------:R-:W2:Y:S01]  /*4d10*/  MUFU.EX2 R49, R49 ;  /* 0x0000003100317308 */ /* 0x000ea20000000800 */
[C---:B0-----:R-:W-:Y:S01]  /*4d20*/  F2FP.SATFINITE.E4M3.F32.PACK_AB_MERGE_C R47, R132.reuse, R47, RZ ;  /* 0x0000002f842f723e */ /* 0x041fe200048070ff */
[----:B------:R-:W-:-:S03]  /*4d30*/  FADD.FTZ R132, R132, R9 ;  /* 0x0000000984847221 */ /* 0x000fc60000010000 */
[----:B------:R-:W-:Y:S01]  /*4d40*/  F2FP.SATFINITE.E4M3.F32.PACK_AB_MERGE_C R189, R130, R43, R47 ;  /* 0x0000002b82bd723e */ /* 0x000fe2000480702f */
[--C-:B------:R-:W-:Y:S02]  /*4d50*/  IMAD.MOV.U32 R47, RZ, RZ, R87.reuse ;  /* 0x000000ffff2f7224 */ /* 0x100fe400078e0057 */
[----:B------:R-:W0:Y:S01]  /*4d60*/  MUFU.EX2 R116, R116 ;  /* 0x0000007400747308 */ /* 0x000e220000000800 */
[C---:B-1----:R-:W-:Y:S01]  /*4d70*/  F2FP.SATFINITE.E4M3.F32.PACK_AB_MERGE_C R110, R5.reuse, R110, RZ ;  /* 0x0000006e056e723e */ /* 0x042fe200048070ff */
[----:B------:R-:W-:Y:S01]  /*4d80*/  FADD.FTZ R5, R5, R4 ;  /* 0x0000000405057221 */ /* 0x000fe20000010000 */
[----:B------:R-:W-:Y:S02]  /*4d90*/  IMAD.MOV.U32 R43, RZ, RZ, R87 ;  /* 0x000000ffff2b7224 */ /* 0x000fe400078e0057 */
[----:B------:R-:W-:-:S03]  /*4da0*/  F2FP.SATFINITE.E4M3.F32.PACK_AB_MERGE_C R188, R13, R90, R110 ;  /* 0x0000005a0dbc723e */ /* 0x000fc6000480706e */
[----:B------:R-:W1:Y:S01]  /*4db0*/  MUFU.EX2 R134, R134 ;  /* 0x0000008600867308 */ /* 0x000e620000000800 */
[----:B--2---:R-:W-:-:S07]  /*4dc0*/  FADD.FTZ R7, R49, R132 ;  /* 0x0000008431077221 */ /* 0x004fce0000010000 */
[----:B------:R-:W2:Y:S01]  /*4dd0*/  MUFU.EX2 R3, R118 ;  /* 0x0000007600037308 */ /* 0x000ea20000000800 */
[----:B0-----:R-:W-:-:S07]  /*4de0*/  FADD.FTZ R4, R116, R5 ;  /* 0x0000000574047221 */ /* 0x001fce0000010000 */
[----:B------:R-:W-:Y:S01]  /*4df0*/  MUFU.EX2 R51, R51 ;  /* 0x0000003300337308 */ /* 0x000fe20000000800 */
[----:B-1----:R-:W-:-:S07]  /*4e00*/  FADD.FTZ R6, R134, R7 ;  /* 0x0000000786067221 */ /* 0x002fce0000010000 */
[----:B------:R-:W0:Y:S01]  /*4e10*/  MUFU.EX2 R94, R94 ;  /* 0x0000005e005e7308 */ /* 0x000e220000000800 */
[----:B--2---:R-:W-:-:S07]  /*4e20*/  FADD.FTZ R5, R3, R4 ;  /* 0x0000000403057221 */ /* 0x004fce0000010000 */
[----:B------:R-:W1:Y:S08]  /*4e30*/  MUFU.EX2 R120, R120 ;  /* 0x0000007800787308 */ /* 0x000e700000000800 */
[----:B------:R-:W2:Y:S01]  /*4e40*/  MUFU.EX2 R65, R65 ;  /* 0x0000004100417308 */ /* 0x000ea20000000800 */
[----:B0-----:R-:W-:Y:S01]  /*4e50*/  F2FP.SATFINITE.E4M3.F32.PACK_AB_MERGE_C R8, R94, R51, RZ ;  /* 0x000000335e08723e */ /* 0x001fe200048070ff */
[----:B------:R-:W-:-:S03]  /*4e60*/  FADD.FTZ R51, R51, R6 ;  /* 0x0000000633337221 */ /* 0x000fc60000010000 */
[----:B------:R-:W-:Y:S01]  /*4e70*/  F2FP.SATFINITE.E4M3.F32.PACK_AB_MERGE_C R191, R134, R49, R8 ;  /* 0x0000003186bf723e */ /* 0x000fe20004807008 */
[----:B------:R-:W-:-:S01]  /*4e80*/  FADD.FTZ R6, R94, R51 ;  /* 0x000000335e067221 */ /* 0x000fc20000010000 */
[----:B------:R-:W-:Y:S02]  /*4e90*/  IMAD.MOV.U32 R51, RZ, RZ, R87 ;  /* 0x000000ffff337224 */ /* 0x000fe400078e0057 */
[----:B-1----:R-:W-:-:S01]  /*4ea0*/  FADD.FTZ R4, R120, R5 ;  /* 0x0000000578047221 */ /* 0x002fc20000010000 */
[--C-:B------:R-:W-:Y:S01]  /*4eb0*/  IMAD.MOV.U32 R49, RZ, RZ, R87.reuse ;  /* 0x000000ffff317224 */ /* 0x100fe200078e0057 */
[C---:B--2---:R-:W-:Y:S02]  /*4ec0*/  F2FP.SATFINITE.E4M3.F32.PACK_AB_MERGE_C R7, R65.reuse, R120, RZ ;  /* 0x000000784107723e */ /* 0x044fe400048070ff */
[----:B------:R-:W-:Y:S01]  /*4ed0*/  FADD.FTZ R4, R65, R4 ;  /* 0x0000000441047221 */ /* 0x000fe20000010000 */
[----:B------:R-:W-:Y:S01]  /*4ee0*/  IMAD.MOV.U32 R65, RZ, RZ, R87 ;  /* 0x000000ffff417224 */ /* 0x000fe200078e0057 */
[----:B------:R-:W-:Y:S01]  /*4ef0*/  F2FP.SATFINITE.E4M3.F32.PACK_AB_MERGE_C R190, R3, R116, R7 ;  /* 0x0000007403be723e */ /* 0x000fe20004807007 */
[----:B------:R-:W-:Y:S06]  /*4f00*/  @!P1 BRA `(.L_x_14) ;  /* 0x0000003800389947 */ /* 0x000fec0003800000 */
[----:B------:R-:W-:Y:S01]  /*4f10*/  IMAD.MOV.U32 R5, RZ, RZ, R10 ;  /* 0x000000ffff057224 */ /* 0x000fe200078e000a */
[----:B------:R-:W-:Y:S01]  /*4f20*/  CS2R R86, SRZ ;  /* 0x0000000000567805 */ /* 0x000fe2000001ff00 */
[----:B------:R-:W-:Y:S01]  /*4f30*/  IMAD.MOV.U32 R3, RZ, RZ, R12 ;  /* 0x000000ffff037224 */ /* 0x000fe200078e000c */
[----:B------:R-:W-:Y:S02]  /*4f40*/  CS2R R84, SRZ ;  /* 0x0000000000547805 */ /* 0x000fe4000001ff00 */
[----:B------:R-:W-:Y:S02]  /*4f50*/  CS2R R82, SRZ ;  /* 0x0000000000527805 */ /* 0x000fe4000001ff00 */
[----:B------:R-:W-:Y:S02]  /*4f60*/  CS2R R80, SRZ ;  /* 0x0000000000507805 */ /* 0x000fe4000001ff00 */
[----:B------:R-:W-:Y:S02]  /*4f70*/  CS2R R78, SRZ ;  /* 0x00000000004e7805 */ /* 0x000fe4000001ff00 */
[----:B------:R-:W-:-:S02]  /*4f80*/  CS2R R76, SRZ ;  /* 0x00000000004c7805 */ /* 0x000fc4000001ff00 */
[----:B------:R-:W-:Y:S02]  /*4f90*/  CS2R R74, SRZ ;  /* 0x00000000004a7805 */ /* 0x000fe4000001ff00 */
        /* <DEDUP_REMOVED lines=24> */
[----:B------:R-:W-:Y:S01]  /*5120*/  CS2R R24, SRZ ;  /* 0x0000000000187805 */ /* 0x000fe2000001ff00 */
[----:B------:R-:W-:Y:S01]  /*5130*/  UIADD3 UR51, UR50, -0x2, URZ ;  /* 0xfffffffe32337890 */ /* 0x000fe2000fffe03f */
[----:B------:R-:W-:Y:S02]  /*5140*/  UMOV UR52, UR44 ;  /* 0x0000002c00347c82 */ /* 0x000fe40008000000 */
[----:B------:R-:W-:-:S09]  /*5150*/  UMOV UR50, UR43 ;  /* 0x0000002b00327c82 */ /* 0x000fd20008000000 */
.L_x_25:
[----:B------:R-:W-:Y:S01]  /*5160*/  ISETP.NE.AND P2, PT, RZ, UR38, PT ;  /* 0x00000026ff007c0c */ /* 0x000fe2000bf45270 */
[----:B------:R-:W-:-:S04]  /*5170*/  UISETP.NE.AND UP0, UPT, UR50, 0x1, UPT ;  /* 0x000000013200788c */ /* 0x000fc8000bf05270 */
[----:B------:R-:W-:-:S04]  /*5180*/  USEL UR44, URZ, 0x1, UP0 ;  /* 0x000000013f2c7887 */ /* 0x000fc80008000000 */
[----:B------:R-:W-:-:S04]  /*5190*/  ULOP3.LUT UR44, UR52, UR44, URZ, 0x3c, !UPT ;  /* 0x0000002c342c7292 */ /* 0x000fc8000f8e3c3f */
[----:B------:R-:W-:Y:S08]  /*51a0*/  @P2 BRA `(.L_x_15) ;  /* 0x0000000000382947 */ /* 0x000ff00003800000 */
[----:B------:R-:W-:Y:S05]  /*51b0*/  @!P0 BRA `(.L_x_16) ;  /* 0x0000000000048947 */ /* 0x000fea0003800000 */
[----:B------:R-:W-:Y:S01]  /*51c0*/  BPT.TRAP 0x1 ;  /* 0x000000040000795c */ /* 0x000fe20000300000 */
.L_x_16:
[----:B------:R-:W-:Y:S01]  /*51d0*/  UIADD3 UR6, UR50, 0x1, URZ ;  /* 0x0000000132067890 */ /* 0x000fe2000fffe03f */
[----:B------:R-:W-:-:S03]  /*51e0*/  IMAD.U32 R7, RZ, RZ, UR44 ;  /* 0x0000002cff077e24 */ /* 0x000fc6000f8e00ff */
[----:B------:R-:W-:Y:S02]  /*51f0*/  UISETP.NE.AND UP0, UPT, UR6, 0x2, UPT ;  /* 0x000000020600788c */ /* 0x000fe4000bf05270 */
[----:B------:R-:W-:Y:S02]  /*5200*/  SHF.L.U32 R7, R7, 0x1f, RZ ;  /* 0x0000001f07077819 */ /* 0x000fe400000006ff */
[----:B------:R-:W-:-:S04]  /*5210*/  USEL UR6, UR6, URZ, UP0 ;  /* 0x0000003f06067287 */ /* 0x000fc80008000000 */
[----:B------:R-:W-:-:S09]  /*5220*/  ULEA UR6, UR6, UR39, 0x3 ;  /* 0x0000002706067291 */ /* 0x000fd2000f8e183f */
[----:B------:R0:W1:Y:S01]  /*5230*/  SYNCS.PHASECHK.TRANS64.TRYWAIT P1, [UR6+0x29830], R7 ;  /* 0x02983007ff0075a7 */ /* 0x0000620008020146 */
[----:B------:R-:W-:Y:S05]  /*5240*/  @!P0 BRA `(.L_x_17) ;  /* 0x0000000000048947 */ /* 0x000fea0003800000 */
[----:B------:R-:W-:Y:S01]  /*5250*/  BPT.TRAP 0x1 ;  /* 0x000000040000795c */ /* 0x000fe20000300000 */
.L_x_17:
[----:B-1----:R-:W-:Y:S05]  /*5260*/  @P1 BRA `(.L_x_15) ;  /* 0x0000000000081947 */ /* 0x002fea0003800000 */
[----:B------:R-:W1:Y:S02]  /*5270*/  SYNCS.PHASECHK.TRANS64.TRYWAIT P1, [UR6+0x29830], R7 ;  /* 0x02983007ff0075a7 */ /* 0x000e640008020146 */
[----:B-1----:R-:W-:Y:S05]  /*5280*/  @!P1 BRA `(.L_x_18) ;  /* 0x000000a400f49947 */ /* 0x002fea0003800000 */
.L_x_15:
[----:B01----:R-:W-:Y:S01]  /*5290*/  VIADD R7, R22, 0x8 ;  /* 0x0000000816077836 */ /* 0x003fe20000000000 */
[----:B------:R-:W-:Y:S01]  /*52a0*/  UIADD3 UR43, UR50, 0x1, URZ ;  /* 0x00000001322b7890 */ /* 0x000fe2000fffe03f */
[----:B------:R-:W-:Y:S01]  /*52b0*/  UMOV UR27, 0x80000020 ;  /* 0x80000020001b7882 */ /* 0x000fe20000000000 */
[----:B------:R-:W-:Y:S02]  /*52c0*/  UMOV UR28, UR24 ;  /* 0x00000018001c7c82 */ /* 0x000fe40008000000 */
[----:B------:R0:W-:Y:S01]  /*52d0*/  BAR.SYNC.DEFER_BLOCKING R7, 0x100 ;  /* 0x000400070000751d */ /* 0x0001e20000010000 */
[----:B------:R-:W-:-:S04]  /*52e0*/  UISETP.NE.AND UP0, UPT, UR43, 0x2, UPT ;  /* 0x000000022b00788c */ /* 0x000fc8000bf05270 */
[----:B------:R-:W-:Y:S01]  /*52f0*/  USEL UR43, UR43, URZ, UP0 ;  /* 0x0000003f2b2b7287 */ /* 0x000fe20008000000 */
[----:B------:R-:W-:Y:S01]  /*5300*/  UMOV UR29, UR25 ;  /* 0x00000019001d7c82 */ /* 0x000fe20008000000 */
[----:B------:R-:W-:Y:S02]  /*5310*/  UMOV UR31, 0x80000020 ;  /* 0x80000020001f7882 */ /* 0x000fe40000000000 */
[----:B------:R-:W-:Y:S01]  /*5320*/  UIMAD UR53, UR43, 0x780, UR47 ;  /* 0x000007802b3578a4 */ /* 0x000fe2000f8e022f */
[----:B------:R-:W-:Y:S01]  /*5330*/  UMOV UR32, UR24 ;  /* 0x0000001800207c82 */ /* 0x000fe20008000000 */
[----:B------:R-:W-:Y:S02]  /*5340*/  UMOV UR33, UR25 ;  /* 0x0000001900217c82 */ /* 0x000fe40008000000 */
[----:B------:R-:W-:Y:S02]  /*5350*/  UIADD3 UR30, UR53, 0x80, URZ ;  /* 0x00000080351e7890 */ /* 0x000fe4000fffe03f */
[----:B------:R-:W-:-:S02]  /*5360*/  UIADD3 UR34, UR53, 0x100, URZ ;  /* 0x0000010035227890 */ /* 0x000fc4000fffe03f */
[----:B------:R-:W-:Y:S01]  /*5370*/  UMOV UR26, UR53 ;  /* 0x00000035001a7c82 */ /* 0x000fe20008000000 */
[----:B------:R-:W-:Y:S01]  /*5380*/  UMOV UR35, 0x80000020 ;  /* 0x8000002000237882 */ /* 0x000fe20000000000 */
[----:B------:R-:W-:Y:S01]  /*5390*/  UIADD3 UR6, UR53, 0x200, URZ ;  /* 0x0000020035067890 */ /* 0x000fe2000fffe03f */
[----:B------:R-:W-:Y:S01]  /*53a0*/  UMOV UR7, 0x80000020 ;  /* 0x8000002000077882 */ /* 0x000fe20000000000 */
[----:B------:R-:W-:Y:S01]  /*53b0*/  UIADD3 UR10, UR53, 0x202, URZ ;  /* 0x00000202350a7890 */ /* 0x000fe2000fffe03f */
[----:B------:R-:W-:Y:S01]  /*53c0*/  WARPGROUP.ARRIVE ;  /* 0x00000000000079c5 */ /* 0x000fe20000000000 */
[----:B------:R-:W-:Y:S01]  /*53d0*/  UMOV UR11, 0x80000020 ;  /* 0x80000020000b7882 */ /* 0x000fe20000000000 */
[----:B------:R-:W-:Y:S01]  /*53e0*/  UIADD3 UR14, UR53, 0x282, URZ ;  /* 0x00000282350e7890 */ /* 0x000fe2000fffe03f */
[----:B------:R-:W-:Y:S01]  /*53f0*/  UMOV UR15, 0x80000020 ;  /* 0x80000020000f7882 */ /* 0x000fe20000000000 */
[----:B------:R-:W-:Y:S02]  /*5400*/  UIADD3 UR18, UR53, 0x500, URZ ;  /* 0x0000050035127890 */ /* 0x000fe4000fffe03f */
[----:B------:R-:W-:Y:S01]  /*5410*/  QGMMA.64x32x32.F32.E4M3.E4M3 R152, gdesc[UR24], RZ, !UPT, gsb0 ;  /* 0x00600000189879f3 */ /* 0x000fe2000c0008ff */
[----:B------:R-:W-:Y:S01]  /*5420*/  UIADD3 UR26, UR53, 0x180, URZ ;  /* 0x00000180351a7890 */ /* 0x000fe2000fffe03f */
[----:B------:R-:W-:Y:S01]  /*5430*/  UMOV UR27, 0x80000020 ;  /* 0x80000020001b7882 */ /* 0x000fe20000000000 */
[----:B------:R-:W-:Y:S01]  /*5440*/  UMOV UR19, 0x80000020 ;  /* 0x8000002000137882 */ /* 0x000fe20000000000 */
[----:B------:R-:W-:Y:S01]  /*5450*/  UIADD3 UR22, UR53, 0x502, URZ ;  /* 0x0000050235167890 */ /* 0x000fe2000fffe03f */
[----:B------:R-:W-:Y:S01]  /*5460*/  UMOV UR23, 0x80000020 ;  /* 0x8000002000177882 */ /* 0x000fe20000000000 */
[----:B------:R-:W-:-:S02]  /*5470*/  WARPGROUP.DEPBAR.LE gsb0, 0x0 ;  /* 0x00008000000079c5 */ /* 0x000fc40000010000 */
[----:B------:R-:W-:-:S06]  /*5480*/  WARPGROUP.ARRIVE ;  /* 0x00000000000079c5 */ /* 0x000fcc0000000000 */
[----:B------:R-:W-:Y:S01]  /*5490*/  QGMMA.64x32x32.F32.E4M3.E4M3 R136, gdesc[UR28], RZ, !UPT, gsb0 ;  /* 0x006000001c8879f3 */ /* 0x000fe2000c0008ff */
[----:B------:R-:W-:Y:S01]  /*54a0*/  UIADD3 UR30, UR53, 0x82, URZ ;  /* 0x00000082351e7890 */ /* 0x000fe2000fffe03f */
[----:B------:R-:W-:Y:S01]  /*54b0*/  UMOV UR28, UR4 ;  /* 0x00000004001c7c82 */ /* 0x000fe20008000000 */
[----:B------:R-:W-:Y:S01]  /*54c0*/  UMOV UR29, UR5 ;  /* 0x00000005001d7c82 */ /* 0x000fe20008000000 */
[----:B------:R-:W-:Y:S01]  /*54d0*/  UMOV UR31, 0x80000020 ;  /* 0x80000020001f7882 */ /* 0x000fe20000000000 */
[----:B------:R-:W-:Y:S02]  /*54e0*/  WARPGROUP.DEPBAR.LE gsb0, 0x0 ;  /* 0x00008000000079c5 */ /* 0x000fe40000010000 */
        /* <DEDUP_REMOVED lines=18> */
[----:B------:R-:W-:Y:S01]  /*5610*/  UIADD3 UR6, UR53, 0x182, URZ ;  /* 0x0000018235067890 */ /* 0x000fe2000fffe03f */
[----:B------:R-:W-:Y:S01]  /*5620*/  UMOV UR7, 0x80000020 ;  /* 0x8000002000077882 */ /* 0x000fe20000000000 */
[----:B------:R-:W-:Y:S02]  /*5630*/  WARPGROUP.DEPBAR.LE gsb0, 0x0 ;  /* 0x00008000000079c5 */ /* 0x000fe40000010000 */
[----:B------:R-:W-:-:S06]  /*5640*/  WARPGROUP.ARRIVE ;  /* 0x00000000000079c5 */ /* 0x000fcc0000000000 */
[----:B------:R-:W-:Y:S01]  /*5650*/  QGMMA.64x32x32.F32.E4M3.E4M3 R136, gdesc[UR28], R136, gsb0 ;  /* 0x006000001c8879f3 */ /* 0x000fe20008000888 */
[----:B------:R-:W-:Y:S01]  /*5660*/  UIADD3 UR30, UR53, 0x300, URZ ;  /* 0x00000300351e7890 */ /* 0x000fe2000fffe03f */
[----:B------:R-:W-:Y:S01]  /*5670*/  UMOV UR28, UR8 ;  /* 0x00000008001c7c82 */ /* 0x000fe20008000000 */
[----:B------:R-:W-:Y:S01]  /*5680*/  UMOV UR29, UR9 ;  /* 0x00000009001d7c82 */ /* 0x000fe20008000000 */
        /* <DEDUP_REMOVED lines=106> */
[----:B------:R-:W-:Y:S01]  /*5d30*/  UIADD3 UR53, UR53, 0x702, URZ ;  /* 0x0000070235357890 */ /* 0x000fe2000fffe03f */
[----:B------:R-:W-:Y:S02]  /*5d40*/  WARPGROUP.DEPBAR.LE gsb0, 0x0 ;  /* 0x00008000000079c5 */ /* 0x000fe40000010000 */
[----:B------:R-:W-:-:S06]  /*5d50*/  WARPGROUP.ARRIVE ;  /* 0x00000000000079c5 */ /* 0x000fcc0000000000 */
[----:B------:R-:W-:Y:S03]  /*5d60*/  QGMMA.64x32x32.F32.E4M3.E4M3 R136, gdesc[UR28], R136, gsb0 ;  /* 0x006000001c8879f3 */ /* 0x000fe60008000888 */
        /* <DEDUP_REMOVED lines=12> */
[----:B0-----:R-:W-:Y:S05]  /*5e30*/  @P2 BRA `(.L_x_19) ;  /* 0x00000000002c2947 */ /* 0x001fea0003800000 */
[----:B------:R-:W-:Y:S05]  /*5e40*/  @!P0 BRA `(.L_x_20) ;  /* 0x0000000000048947 */ /* 0x000fea0003800000 */
[----:B------:R-:W-:Y:S01]  /*5e50*/  BPT.TRAP 0x1 ;  /* 0x000000040000795c */ /* 0x000fe20000300000 */
.L_x_20:
[----:B------:R-:W-:Y:S01]  /*5e60*/  ULEA UR6, UR50, UR39, 0x3 ;  /* 0x0000002732067291 */ /* 0x000fe2000f8e183f */
[----:B------:R-:W-:-:S05]  /*5e70*/  IMAD.U32 R7, RZ, RZ, UR52 ;  /* 0x00000034ff077e24 */ /* 0x000fca000f8e00ff */
[----:B------:R-:W-:-:S04]  /*5e80*/  SHF.L.U32 R7, R7, 0x1f, RZ ;  /* 0x0000001f07077819 */ /* 0x000fc800000006ff */
[----:B------:R0:W1:Y:S01]  /*5e90*/  SYNCS.PHASECHK.TRANS64.TRYWAIT P1, [UR6+0x29850], R7 ;  /* 0x02985007ff0075a7 */ /* 0x0000620008020146 */
[----:B------:R-:W-:Y:S05]  /*5ea0*/  @!P0 BRA `(.L_x_21) ;  /* 0x0000000000048947 */ /* 0x000fea0003800000 */
[----:B------:R-:W-:Y:S01]  /*5eb0*/  BPT.TRAP 0x1 ;  /* 0x000000040000795c */ /* 0x000fe20000300000 */
.L_x_21:
[----:B-1----:R-:W-:Y:S05]  /*5ec0*/  @P1 BRA `(.L_x_19) ;  /* 0x0000000000081947 */ /* 0x002fea0003800000 */
[----:B------:R-:W1:Y:S02]  /*5ed0*/  SYNCS.PHASECHK.TRANS64.TRYWAIT P1, [UR6+0x29850], R7 ;  /* 0x02985007ff0075a7 */ /* 0x000e640008020146 */
[----:B-1----:R-:W-:Y:S05]  /*5ee0*/  @!P1 BRA `(.L_x_22) ;  /* 0x0000009800f49947 */ /* 0x002fea0003800000 */
.L_x_19:
[----:B------:R-:W-:Y:S01]  /*5ef0*/  UIADD3 UR6, UR39, 0x400, URZ ;  /* 0x0000040027067890 */ /* 0x000fe2000fffe03f */
[----:B------:R-:W-:Y:S01]  /*5f00*/  WARPGROUP.ARRIVE ;  /* 0x00000000000079c5 */ /* 0x000fe20000000000 */
[----:B------:R-:W-:Y:S01]  /*5f10*/  UMOV UR7, 0xc0000010 ;  /* 0xc000001000077882 */ /* 0x000fe20000000000 */
[----:B01----:R-:W-:Y:S01]  /*5f20*/  IADD3 R7, -R22, 0xb, RZ ;  /* 0x0000000b16077810 */ /* 0x003fe20007ffe1ff */
[----:B------:R-:W-:-:S04]  /*5f30*/  USHF.R.U32.HI UR6, URZ, 0x4, UR6 ;  /* 0x000000043f067899 */ /* 0x000fc80008011606 */
[----:B------:R-:W-:-:S04]  /*5f40*/  ULOP3.LUT UR6, UR6, 0x3fff, URZ, 0xc0, !UPT ;  /* 0x00003fff06067892 */ /* 0x000fc8000f8ec03f */
[----:B------:R-:W-:-:S04]  /*5f50*/  ULOP3.LUT UR6, UR6, 0x10000, URZ, 0xfc, !UPT ;  /* 0x0001000006067892 */ /* 0x000fc8000f8efc3f */
[----:B------:R-:W-:-:S07]  /*5f60*/  UIMAD UR10, UR50, 0x500, UR6 ;  /* 0x00000500320a78a4 */ /* 0x000fce000f8e0206 */
[----:B------:R-:W-:Y:S02]  /*5f70*/  UMOV UR6, UR10 ;  /* 0x0000000a00067c82 */ /* 0x000fe40008000000 */
[----:B------:R-:W-:Y:S01]  /*5f80*/  QGMMA.64x128x32.F32.E4M3.E4M3 R24, R172, gdesc[UR4], R24, gsb0 ;  /* 0x01e00004ac187df3 */ /* 0x000fe20008000818 */
[----:B------:R-:W-:Y:S01]  /*5f90*/  UIADD3 UR6, UR10, 0x100, URZ ;  /* 0x000001000a067890 */ /* 0x000fe2000fffe03f */
[----:B------:R-:W-:Y:S01]  /*5fa0*/  UMOV UR7, 0xc0000010 ;  /* 0xc000001000077882 */ /* 0x000fe20000000000 */
[----:B------:R-:W-:Y:S02]  /*5fb0*/  WARPGROUP.DEPBAR.LE gsb0, 0x0 ;  /* 0x00008000000079c5 */ /* 0x000fe40000010000 */
[----:B------:R-:W-:-:S07]  /*5fc0*/  WARPGROUP.ARRIVE ;  /* 0x00000000000079c5 */ /* 0x000fce0000000000 */
        /* <DEDUP_REMOVED lines=15> */
[----:B------:R-:W-:Y:S03]  /*60c0*/  QGMMA.64x128x32.F32.E4M3.E4M3 R24, R188, gdesc[UR4], R24, gsb0 ;  /* 0x01e00004bc187df3 */ /* 0x000fe60008000818 */
[----:B------:R-:W-:Y:S02]  /*60d0*/  WARPGROUP.DEPBAR.LE gsb0, 0x0 ;  /* 0x00008000000079c5 */ /* 0x000fe40000010000 */
[----:B------:R0:W-:Y:S06]  /*60e0*/  BAR.ARV R7, 0x100 ;  /* 0x000400070000751d */ /* 0x0001ec0000002000 */
[----:B------:R-:W-:Y:S05]  /*60f0*/  @!P0 BRA `(.L_x_23) ;  /* 0x0000000000048947 */ /* 0x000fea0003800000 */
[----:B------:R-:W-:Y:S01]  /*6100*/  BPT.TRAP 0x1 ;  /* 0x000000040000795c */ /* 0x000fe20000300000 */
.L_x_23:
[C---:B------:R-:W-:Y:S01]  /*6110*/  FMUL.FTZ R172, R0.reuse, R152 ;  /* 0x0000009800ac7220 */ /* 0x040fe20000410000 */
[C---:B------:R-:W-:Y:S01]  /*6120*/  FMUL.FTZ R174, R0.reuse, R153 ;  /* 0x0000009900ae7220 */ /* 0x040fe20000410000 */
[C---:B------:R-:W-:Y:S01]  /*6130*/  FMUL.FTZ R8, R0.reuse, R154 ;  /* 0x0000009a00087220 */ /* 0x040fe20000410000 */
[C---:B0-----:R-:W-:Y:S01]  /*6140*/  FMUL.FTZ R7, R0.reuse, R155 ;  /* 0x0000009b00077220 */ /* 0x041fe20000410000 */
[C---:B------:R-:W-:Y:S01]  /*6150*/  FMUL.FTZ R154, R0.reuse, R156 ;  /* 0x0000009c009a7220 */ /* 0x040fe20000410000 */
[C---:B------:R-:W-:Y:S01]  /*6160*/  FMUL.FTZ R156, R0.reuse, R157 ;  /* 0x0000009d009c7220 */ /* 0x040fe20000410000 */
[----:B------:R-:W0:Y:S01]  /*6170*/  MUFU.TANH R172, R172 ;  /* 0x000000ac00ac7308 */ /* 0x000e220000002400 */
[C---:B------:R-:W-:Y:S01]  /*6180*/  FMUL.FTZ R9, R0.reuse, R158 ;  /* 0x0000009e00097220 */ /* 0x040fe20000410000 */
[C---:B------:R-:W-:Y:S01]  /*6190*/  FMUL.FTZ R14, R0.reuse, R159 ;  /* 0x0000009f000e7220 */ /* 0x040fe20000410000 */
[C---:B------:R-:W-:Y:S01]  /*61a0*/  FMUL.FTZ R176, R0.reuse, R160 ;  /* 0x000000a000b07220 */ /* 0x040fe20000410000 */
[C---:B------:R-:W-:Y:S01]  /*61b0*/  FMUL.FTZ R178, R0.reuse, R161 ;  /* 0x000000a100b27220 */ /* 0x040fe20000410000 */
[C---:B------:R-:W-:Y:S01]  /*61c0*/  FMUL.FTZ R20, R0.reuse, R162 ;  /* 0x000000a200147220 */ /* 0x040fe20000410000 */
[C---:B------:R-:W-:Y:S01]  /*61d0*/  FMUL.FTZ R152, R0.reuse, R163 ;  /* 0x000000a300987220 */ /* 0x040fe20000410000 */
[C---:B------:R-:W-:Y:S01]  /*61e0*/  FMUL.FTZ R162, R0.reuse, R164 ;  /* 0x000000a400a27220 */ /* 0x040fe20000410000 */
[----:B------:R-:W1:Y:S01]  /*61f0*/  MUFU.TANH R174, R174 ;  /* 0x000000ae00ae7308 */ /* 0x000e620000002400 */
[C---:B------:R-:W-:Y:S01]  /*6200*/  FMUL.FTZ R164, R0.reuse, R165 ;  /* 0x000000a500a47220 */ /* 0x040fe20000410000 */
[C---:B------:R-:W-:Y:S01]  /*6210*/  FMUL.FTZ R158, R0.reuse, R166 ;  /* 0x000000a6009e7220 */ /* 0x040fe20000410000 */
[C---:B------:R-:W-:Y:S01]  /*6220*/  FMUL.FTZ R160, R0.reuse, R167 ;  /* 0x000000a700a07220 */ /* 0x040fe20000410000 */
[C---:B------:R-:W-:Y:S01]  /*6230*/  FMUL.FTZ R166, R0.reuse, R136 ;  /* 0x0000008800a67220 */ /* 0x040fe20000410000 */
[C---:B------:R-:W-:Y:S01]  /*6240*/  FMUL.FTZ R180, R0.reuse, R137 ;  /* 0x0000008900b47220 */ /* 0x040fe20000410000 */
[C---:B------:R-:W-:Y:S01]  /*6250*/  FMUL.FTZ R136, R0.reuse, R138 ;  /* 0x0000008a00887220 */ /* 0x040fe20000410000 */
[----:B------:R-:W-:Y:S01]  /*6260*/  FMUL.FTZ R138, R0, R139 ;  /* 0x0000008b008a7220 */ /* 0x000fe20000410000 */
[----:B------:R-:W2:Y:S01]  /*6270*/  MUFU.TANH R8, R8 ;  /* 0x0000000800087308 */ /* 0x000ea20000002400 */
[----:B0-----:R-:W-:Y:S01]  /*6280*/  FMNMX.FTZ R11, R172, R3, !PT ;  /* 0x00000003ac0b7209 */ /* 0x001fe20007810000 */
[C---:B------:R-:W-:Y:S01]  /*6290*/  FMUL.FTZ R140, R0.reuse, R140 ;  /* 0x0000008c008c7220 */ /* 0x040fe20000410000 */
[C---:B------:R-:W-:Y:S01]  /*62a0*/  FMUL.FTZ R182, R0.reuse, R141 ;  /* 0x0000008d00b67220 */ /* 0x040fe20000410000 */
[C---:B------:R-:W-:Y:S01]  /*62b0*/  FMUL.FTZ R142, R0.reuse, R142 ;  /* 0x0000008e008e7220 */ /* 0x040fe20000410000 */
[C---:B------:R-:W-:Y:S01]  /*62c0*/  FMUL.FTZ R184, R0.reuse, R143 ;  /* 0x0000008f00b87220 */ /* 0x040fe20000410000 */
[C---:B------:R-:W-:Y:S01]  /*62d0*/  FMUL.FTZ R144, R0.reuse, R144 ;  /* 0x0000009000907220 */ /* 0x040fe20000410000 */
[----:B------:R-:W-:Y:S01]  /*62e0*/  FMUL.FTZ R186, R0, R145 ;  /* 0x0000009100ba7220 */ /* 0x000fe20000410000 */
[----:B------:R-:W0:Y:S01]  /*62f0*/  MUFU.TANH R7, R7 ;  /* 0x0000000700077308 */ /* 0x000e220000002400 */
[----:B-1----:R-:W-:Y:S01]  /*6300*/  FMNMX.FTZ R11, R174, R11, !PT ;  /* 0x0000000bae0b7209 */ /* 0x002fe20007810000 */
[C---:B------:R-:W-:Y:S01]  /*6310*/  FMUL.FTZ R146, R0.reuse, R146 ;  /* 0x0000009200927220 */ /* 0x040fe20000410000 */
[C---:B------:R-:W-:Y:S01]  /*6320*/  FMUL.FTZ R188, R0.reuse, R147 ;  /* 0x0000009300bc7220 */ /* 0x040fe20000410000 */
[C---:B------:R-:W-:Y:S01]  /*6330*/  FMUL.FTZ R148, R0.reuse, R148 ;  /* 0x0000009400947220 */ /* 0x040fe20000410000 */
[C---:B------:R-:W-:Y:S01]  /*6340*/  FMUL.FTZ R190, R0.reuse, R149 ;  /* 0x0000009500be7220 */ /* 0x040fe20000410000 */
[C---:B------:R-:W-:Y:S01]  /*6350*/  FMUL.FTZ R150, R0.reuse, R150 ;  /* 0x0000009600967220 */ /* 0x040fe20000410000 */
[----:B------:R-:W-:Y:S01]  /*6360*/  FMUL.FTZ R194, R0, R151 ;  /* 0x0000009700c27220 */ /* 0x000fe20000410000 */
[----:B------:R-:W1:Y:S01]  /*6370*/  MUFU.TANH R154, R154 ;  /* 0x0000009a009a7308 */ /* 0x000e620000002400 */
[----:B--2---:R-:W-:Y:S01]  /*6380*/  FMNMX.FTZ R10, R8, R5, !PT ;  /* 0x00000005080a7209 */ /* 0x004fe20007810000 */
[C---:B------:R-:W-:Y:S01]  /*6390*/  FMUL.FTZ R120, R0.reuse, R120 ;  /* 0x0000007800787220 */ /* 0x040fe20000410000 */
[C---:B------:R-:W-:Y:S01]  /*63a0*/  FMUL.FTZ R196, R0.reuse, R121 ;  /* 0x0000007900c47220 */ /* 0x040fe20000410000 */
[C---:B------:R-:W-:Y:S01]  /*63b0*/  FMUL.FTZ R122, R0.reuse, R122 ;  /* 0x0000007a007a7220 */ /* 0x040fe20000410000 */
[C---:B------:R-:W-:Y:S01]  /*63c0*/  FMUL.FTZ R198, R0.reuse, R123 ;  /* 0x0000007b00c67220 */ /* 0x040fe20000410000 */
[C---:B------:R-:W-:Y:S01]  /*63d0*/  FMUL.FTZ R200, R0.reuse, R124 ;  /* 0x0000007c00c87220 */ /* 0x040fe20000410000 */
[C---:B------:R-:W-:Y:S01]  /*63e0*/  FMUL.FTZ R202, R0.reuse, R125 ;  /* 0x0000007d00ca7220 */ /* 0x040fe20000410000 */
        /* <DEDUP_REMOVED lines=58> */
[----:B------:R-:W-:-:S04]  /*6790*/  ULEA UR6, UR43, UR39, 0x3 ;  /* 0x000000272b067291 */ /* 0x000fc8000f8e183f */
[----:B------:R-:W-:Y:S02]  /*67a0*/  UIADD3 UR6, UR6, 0x29840, URZ ;  /* 0x0002984006067890 */ /* 0x000fe4000fffe03f */
[----:B------:R-:W1:Y:S01]  /*67b0*/  MUFU.TANH R164, R164 ;  /* 0x000000a400a47308 */ /* 0x000e620000002400 */
[----:B--2---:R-:W-:Y:S01]  /*67c0*/  FMNMX.FTZ R13, R152, R13, !PT ;  /* 0x0000000d980d7209 */ /* 0x004fe20007810000 */
[----:B------:R-:W-:-:S06]  /*67d0*/  UPRMT UR6, UR37, 0x654, UR6 ;  /* 0x0000065425067896 */ /* 0x000fcc0008000006 */
[----:B------:R-:W2:Y:S01]  /*67e0*/  MUFU.TANH R158, R158 ;  /* 0x0000009e009e7308 */ /* 0x000ea20000002400 */
[----:B0-----:R-:W-:Y:S02]  /*67f0*/  FMNMX.FTZ R11, R162, R11, !PT ;  /* 0x0000000ba20b7209 */ /* 0x001fe40007810000 */
[----:B------:R-:W-:Y:S05]  /*6800*/  SYNCS.ARRIVE.TRANS64.RED.A1T0 RZ, [UR6], RZ ;  /* 0x000000ffffff79a7 */ /* 0x000fea0008100406 */
[----:B------:R-:W0:Y:S01]  /*6810*/  MUFU.TANH R160, R160 ;  /* 0x000000a000a07308 */ /* 0x000e220000002400 */
[----:B-1----:R-:W-:-:S07]  /*6820*/  FMNMX.FTZ R11, R164, R11, !PT ;  /* 0x0000000ba40b7209 */ /* 0x002fce0007810000 */
[----:B------:R-:W1:Y:S01]  /*6830*/  MUFU.TANH R166, R166 ;  /* 0x000000a600a67308 */ /* 0x000e620000002400 */
[----:B--2---:R-:W-:-:S07]  /*6840*/  FMNMX.FTZ R13, R158, R13, !PT ;  /* 0x0000000d9e0d7209 */ /* 0x004fce0007810000 */
[----:B------:R-:W2:Y:S01]  /*6850*/  MUFU.TANH R180, R180 ;  /* 0x000000b400b47308 */ /* 0x000ea20000002400 */
[----:B0-----:R-:W-:-:S07]  /*6860*/  FMNMX.FTZ R13, R160, R13, !PT ;  /* 0x0000000da00d7209 */ /* 0x001fce0007810000 */
        /* <DEDUP_REMOVED lines=97> */
[----:B-1----:R-:W-:Y:S02]  /*6e80*/  FMNMX.FTZ R10, R228, R11, !PT ;  /* 0x0000000be40a7209 */ /* 0x002fe40007810000 */
[----:B------:R-:W1:Y:S05]  /*6e90*/  LDC R11, c[0x0][0x988] ;  /* 0x00026200ff0b7b82 */ /* 0x000e6a0000000800 */
[----:B------:R-:W3:Y:S01]  /*6ea0*/  MUFU.TANH R90, R90 ;  /* 0x0000005a005a7308 */ /* 0x000ee20000002400 */
[----:B--2---:R-:W-:-:S07]  /*6eb0*/  FMNMX.FTZ R10, R105, R10, !PT ;  /* 0x0000000a690a7209 */ /* 0x004fce0007810000 */
[----:B------:R-:W2:Y:S01]  /*6ec0*/  MUFU.TANH R107, R107 ;  /* 0x0000006b006b7308 */ /* 0x000ea20000002400 */
[----:B0-----:R-:W-:-:S07]  /*6ed0*/  FMNMX.FTZ R13, R88, R13, !PT ;  /* 0x0000000d580d7209 */ /* 0x001fce0007810000 */
[----:B------:R-:W0:Y:S01]  /*6ee0*/  MUFU.TANH R109, R109 ;  /* 0x0000006d006d7308 */ /* 0x000e220000002400 */
[----:B---3--:R-:W-:-:S07]  /*6ef0*/  FMNMX.FTZ R13, R90, R13, !PT ;  /* 0x0000000d5a0d7209 */ /* 0x008fce0007810000 */
        /* <DEDUP_REMOVED lines=19> */
[----:B--2---:R-:W-:-:S05]  /*7030*/  FMNMX.FTZ R15, R101, R10, !PT ;  /* 0x0000000a650f7209 */ /* 0x004fca0007810000 */
[----:B------:R-:W2:Y:S01]  /*7040*/  SHFL.BFLY PT, R10, R15, 0x2, 0x1f ;  /* 0x0c401f000f0a7f89 */ /* 0x000ea200000e0000 */
[----:B0-----:R-:W-:-:S04]  /*7050*/  FMNMX.FTZ R13, R100, R13, !PT ;  /* 0x0000000d640d7209 */ /* 0x001fc80007810000 */
[----:B---3--:R-:W-:-:S05]  /*7060*/  FMNMX.FTZ R13, R102, R13, !PT ;  /* 0x0000000d660d7209 */ /* 0x008fca0007810000 */
[----:B------:R-:W0:Y:S01]  /*7070*/  SHFL.BFLY PT, R12, R13, 0x2, 0x1f ;  /* 0x0c401f000d0c7f89 */ /* 0x000e2200000e0000 */
[----:B--2---:R-:W-:Y:S02]  /*7080*/  FMNMX.FTZ R21, R15, R10, !PT ;  /* 0x0000000a0f157209 */ /* 0x004fe40007810000 */
[----:B0-----:R-:W-:-:S03]  /*7090*/  FMNMX.FTZ R89, R13, R12, !PT ;  /* 0x0000000c0d597209 */ /* 0x001fc60007810000 */
[----:B------:R-:W0:Y:S04]  /*70a0*/  SHFL.BFLY PT, R12, R21, 0x1, 0x1f ;  /* 0x0c201f00150c7f89 */ /* 0x000e2800000e0000 */
[----:B------:R-:W2:Y:S01]  /*70b0*/  SHFL.BFLY PT, R10, R89, 0x1, 0x1f ;  /* 0x0c201f00590a7f89 */ /* 0x000ea200000e0000 */
[----:B0-----:R-:W-:Y:S02]  /*70c0*/  FMNMX.FTZ R12, R21, R12, !PT ;  /* 0x0000000c150c7209 */ /* 0x001fe40007810000 */
[----:B--2---:R-:W-:-:S03]  /*70d0*/  FMNMX.FTZ R10, R89, R10, !PT ;  /* 0x0000000a590a7209 */ /* 0x004fc60007810000 */
[C---:B-1----:R-:W-:Y:S01]  /*70e0*/  FFMA.FTZ R115, R12.reuse, R11, -8 ;  /* 0xc10000000c737423 */ /* 0x042fe2000001000b */
[----:B------:R-:W-:-:S03]  /*70f0*/  FADD.FTZ R3, -R12, R3 ;  /* 0x000000030c037221 */ /* 0x000fc60000010100 */
[-CC-:B------:R-:W-:Y:S01]  /*7100*/  FFMA.FTZ R117, R200, R11.reuse, -R115.reuse ;  /* 0x0000000bc8757223 */ /* 0x180fe20000010873 */
[----:B------:R-:W-:-:S01]  /*7110*/  FFMA.FTZ R200, R97, R11, -R115 ;  /* 0x0000000b61c87223 */ /* 0x000fc20000010873 */
[-C--:B------:R-:W-:Y:S01]  /*7120*/  FMUL.FTZ R91, R3, R11.reuse ;  /* 0x0000000b035b7220 */ /* 0x080fe20000410000 */
[----:B------:R-:W-:-:S01]  /*7130*/  FFMA.FTZ R97, R99, R11, -R115 ;  /* 0x0000000b63617223 */ /* 0x000fc20000010873 */
[C---:B------:R-:W-:Y:S01]  /*7140*/  FADD.FTZ R3, -R10.reuse, R5 ;  /* 0x000000050a037221 */ /* 0x040fe20000010100 */
[----:B------:R-:W-:-:S01]  /*7150*/  FFMA.FTZ R99, R10, R11, -8 ;  /* 0xc10000000a637423 */ /* 0x000fc2000001000b */
[-CC-:B------:R-:W-:Y:S01]  /*7160*/  FFMA.FTZ R172, R172, R11.reuse, -R115.reuse ;  /* 0x0000000bacac7223 */ /* 0x180fe20000010873 */
[----:B------:R-:W-:-:S01]  /*7170*/  FFMA.FTZ R13, R174, R11, -R115 ;  /* 0x0000000bae0d7223 */ /* 0x000fc20000010873 */
[-C--:B------:R-:W-:Y:S01]  /*7180*/  FMUL.FTZ R3, R3, R11.reuse ;  /* 0x0000000b03037220 */ /* 0x080fe20000410000 */
[----:B------:R-:W-:-:S01]  /*7190*/  FFMA.FTZ R8, R8, R11, -R99 ;  /* 0x0000000b08087223 */ /* 0x000fc20000010863 */
[-C--:B------:R-:W-:Y:S01]  /*71a0*/  FFMA.FTZ R7, R7, R11.reuse, -R99 ;  /* 0x0000000b07077223 */ /* 0x080fe20000010863 */
[----:B------:R0:W-:Y:S01]  /*71b0*/  MUFU.EX2 R5, R91 ;  /* 0x0000005b00057308 */ /* 0x0001e20000000800 */
[----:B------:R-:W-:-:S01]  /*71c0*/  FFMA.FTZ R15, R154, R11, -R115 ;  /* 0x0000000b9a0f7223 */ /* 0x000fc20000010873 */
[-C--:B------:R-:W-:Y:S01]  /*71d0*/  FFMA.FTZ R9, R9, R11.reuse, -R99 ;  /* 0x0000000b09097223 */ /* 0x080fe20000010863 */
[----:B------:R-:W-:-:S01]  /*71e0*/  FFMA.FTZ R154, R156, R11, -R115 ;  /* 0x0000000b9c9a7223 */ /* 0x000fc20000010873 */
[-C--:B------:R-:W-:Y:S01]  /*71f0*/  FFMA.FTZ R14, R14, R11.reuse, -R99 ;  /* 0x0000000b0e0e7223 */ /* 0x080fe20000010863 */
[----:B------:R-:W-:-:S01]  /*7200*/  FFMA.FTZ R21, R176, R11, -R115 ;  /* 0x0000000bb0157223 */ /* 0x000fc20000010873 */
[-C--:B------:R-:W-:Y:S01]  /*7210*/  FFMA.FTZ R20, R20, R11.reuse, -R99 ;  /* 0x0000000b14147223 */ /* 0x080fe20000010863 */
[----:B------:R-:W-:-:S01]  /*7220*/  FFMA.FTZ R156, R178, R11, -R115 ;  /* 0x0000000bb29c7223 */ /* 0x000fc20000010873 */
[----:B------:R-:W1:Y:S01]  /*7230*/  MUFU.EX2 R172, R172 ;  /* 0x000000ac00ac7308 */ /* 0x000e620000000800 */
[----:B0-----:R-:W-:-:S01]  /*7240*/  FFMA.FTZ R91, R166, R11, -R115 ;  /* 0x0000000ba65b7223 */ /* 0x001fc20000010873 */
[-CC-:B------:R-:W-:Y:S01]  /*7250*/  FFMA.FTZ R166, R202, R11.reuse, -R115.reuse ;  /* 0x0000000bcaa67223 */ /* 0x180fe20000010873 */
[----:B------:R-:W-:-:S01]  /*7260*/  FFMA.FTZ R202, R101, R11, -R115 ;  /* 0x0000000b65ca7223 */ /* 0x000fc20000010873 */
[-C--:B------:R-:W-:Y:S01]  /*7270*/  FFMA.FTZ R111, R148, R11.reuse, -R115 ;  /* 0x0000000b946f7223 */ /* 0x080fe20000010873 */
[----:B------:R-:W-:-:S01]  /*7280*/  FFMA.FTZ R101, R152, R11, -R99 ;  /* 0x0000000b98657223 */ /* 0x000fc20000010863 */
[-CC-:B------:R-:W-:Y:S01]  /*7290*/  FFMA.FTZ R148, R190, R11.reuse, -R115.reuse ;  /* 0x0000000bbe947223 */ /* 0x180fe20000010873 */
[----:B------:R-:W-:-:S01]  /*72a0*/  FFMA.FTZ R190, R105, R11, -R115 ;  /* 0x0000000b69be7223 */ /* 0x000fc20000010873 */
[----:B------:R-:W-:Y:S01]  /*72b0*/  MUFU.EX2 R3, R3 ;  /* 0x0000000300037308 */ /* 0x000fe20000000800 */
[----:B------:R-:W-:-:S01]  /*72c0*/  FFMA.FTZ R89, R162, R11, -R115 ;  /* 0x0000000ba2597223 */ /* 0x000fc20000010873 */
[-C--:B------:R-:W-:Y:S01]  /*72d0*/  FFMA.FTZ R105, R107, R11.reuse, -R115 ;  /* 0x0000000b6b697223 */ /* 0x080fe20000010873 */
[----:B------:R-:W-:-:S01]  /*72e0*/  FFMA.FTZ R107, R158, R11, -R99 ;  /* 0x0000000b9e6b7223 */ /* 0x000fc20000010863 */
[-C--:B------:R-:W-:Y:S01]  /*72f0*/  FFMA.FTZ R162, R164, R11.reuse, -R115 ;  /* 0x0000000ba4a27223 */ /* 0x080fe20000010873 */
[----:B------:R-:W-:-:S01]  /*7300*/  FFMA.FTZ R152, R160, R11, -R99 ;  /* 0x0000000ba0987223 */ /* 0x000fc20000010863 */
[-CC-:B------:R-:W-:Y:S01]  /*7310*/  FFMA.FTZ R113, R120, R11.reuse, -R115.reuse ;  /* 0x0000000b78717223 */ /* 0x180fe20000010873 */
[----:B------:R-:W-:-:S01]  /*7320*/  FFMA.FTZ R120, R196, R11, -R115 ;  /* 0x0000000bc4787223 */ /* 0x000fc20000010873 */
[----:B------:R-:W0:Y:S01]  /*7330*/  MUFU.EX2 R8, R8 ;  /* 0x0000000800087308 */ /* 0x000e220000000800 */
[----:B-1----:R-:W-:-:S01]  /*7340*/  FFMA.FTZ R4, R5, R4, R172 ;  /* 0x0000000405047223 */ /* 0x002fc200000100ac */
[-C--:B------:R-:W-:Y:S01]  /*7350*/  FFMA.FTZ R196, R109, R11.reuse, -R115 ;  /* 0x0000000b6dc47223 */ /* 0x080fe20000010873 */
[----:B------:R-:W-:-:S01]  /*7360*/  FFMA.FTZ R109, R136, R11, -R99 ;  /* 0x0000000b886d7223 */ /* 0x000fc20000010863 */
[-C--:B------:R-:W-:Y:S01]  /*7370*/  FFMA.FTZ R164, R180, R11.reuse, -R115 ;  /* 0x0000000bb4a47223 */ /* 0x080fe20000010873 */
[----:B------:R-:W-:-:S01]  /*7380*/  FFMA.FTZ R136, R138, R11, -R99 ;  /* 0x0000000b8a887223 */ /* 0x000fc20000010863 */
[-CC-:B------:R-:W-:Y:S01]  /*7390*/  FFMA.FTZ R93, R140, R11.reuse, -R115.reuse ;  /* 0x0000000b8c5d7223 */ /* 0x180fe20000010873 */
[----:B------:R-:W-:-:S01]  /*73a0*/  FFMA.FTZ R103, R144, R11, -R115 ;  /* 0x0000000b90677223 */ /* 0x000fc20000010873 */
[----:B------:R-:W1:Y:S01]  /*73b0*/  MUFU.EX2 R13, R13 ;  /* 0x0000000d000d7308 */ /* 0x000e620000000800 */
[----:B------:R-:W-:-:S01]  /*73c0*/  FFMA.FTZ R140, R182, R11, -R115 ;  /* 0x0000000bb68c7223 */ /* 0x000fc20000010873 */
[-CC-:B------:R-:W-:Y:S01]  /*73d0*/  FFMA.FTZ R144, R186, R11.reuse, -R115.reuse ;  /* 0x0000000bba907223 */ /* 0x180fe20000010873 */
[----:B------:R-:W-:-:S01]  /*73e0*/  FFMA.FTZ R119, R204, R11, -R115 ;  /* 0x0000000bcc777223 */ /* 0x000fc20000010873 */
[-CC-:B------:R-:W-:Y:S01]  /*73f0*/  FFMA.FTZ R174, R206, R11.reuse, -R115.reuse ;  /* 0x0000000bceae7223 */ /* 0x180fe20000010873 */
[----:B------:R-:W-:-:S01]  /*7400*/  FFMA.FTZ R121, R208, R11, -R115 ;  /* 0x0000000bd0797223 */ /* 0x000fc20000010873 */
[-CC-:B------:R-:W-:Y:S01]  /*7410*/  FFMA.FTZ R176, R210, R11.reuse, -R115.reuse ;  /* 0x0000000bd2b07223 */ /* 0x180fe20000010873 */
[----:B------:R-:W-:-:S01]  /*7420*/  FFMA.FTZ R123, R212, R11, -R115 ;  /* 0x0000000bd47b7223 */ /* 0x000fc20000010873 */
[----:B------:R-:W2:Y:S01]  /*7430*/  MUFU.EX2 R7, R7 ;  /* 0x0000000700077308 */ /* 0x000ea20000000800 */
[----:B0-----:R-:W-:-:S01]  /*7440*/  FFMA.FTZ R6, R3, R6, R8 ;  /* 0x0000000603067223 */ /* 0x001fc20000010008 */
[-CC-:B------:R-:W-:Y:S01]  /*7450*/  FFMA.FTZ R178, R214, R11.reuse, -R115.reuse ;  /* 0x0000000bd6b27223 */ /* 0x180fe20000010873 */
[----:B------:R-:W-:-:S01]  /*7460*/  FFMA.FTZ R125, R216, R11, -R115 ;  /* 0x0000000bd87d7223 */ /* 0x000fc20000010873 */
[-CC-:B------:R-:W-:Y:S01]  /*7470*/  FFMA.FTZ R180, R218, R11.reuse, -R115.reuse ;  /* 0x0000000bdab47223 */ /* 0x180fe20000010873 */
[----:B------:R-:W-:-:S01]  /*7480*/  FFMA.FTZ R127, R220, R11, -R115 ;  /* 0x0000000bdc7f7223 */ /* 0x000fc20000010873 */
[-CC-:B------:R-:W-:Y:S01]  /*7490*/  FFMA.FTZ R182, R222, R11.reuse, -R115.reuse ;  /* 0x0000000bdeb67223 */ /* 0x180fe20000010873 */
[----:B------:R-:W-:-:S01]  /*74a0*/  FFMA.FTZ R129, R224, R11, -R115 ;  /* 0x0000000be0817223 */ /* 0x000fc20000010873 */
[----:B------:R-:W0:Y:S01]  /*74b0*/  MUFU.EX2 R15, R15 ;  /* 0x0000000f000f7308 */ /* 0x000e220000000800 */
[----:B-1----:R-:W-:-:S01]  /*74c0*/  FADD.FTZ R4, R13, R4 ;  /* 0x000000040d047221 */ /* 0x002fc20000010000 */
[-CC-:B------:R-:W-:Y:S01]  /*74d0*/  FFMA.FTZ R186, R226, R11.reuse, -R115.reuse ;  /* 0x0000000be2ba7223 */ /* 0x180fe20000010873 */
[----:B------:R-:W-:-:S01]  /*74e0*/  FFMA.FTZ R131, R228, R11, -R115 ;  /* 0x0000000be4837223 */ /* 0x000fc20000010873 */
[-C--:B------:R-:W-:Y:S01]  /*74f0*/  FFMA.FTZ R95, R95, R11.reuse, -R115 ;  /* 0x0000000b5f5f7223 */ /* 0x080fe20000010873 */
[----:B------:R-:W-:-:S01]  /*7500*/  FFMA.FTZ R115, R142, R11, -R99 ;  /* 0x0000000b8e737223 */ /* 0x000fc20000010863 */
[-CC-:B------:R-:W-:Y:S01]  /*7510*/  FFMA.FTZ R138, R184, R11.reuse, -R99.reuse ;  /* 0x0000000bb88a7223 */ /* 0x180fe20000010863 */
[----:B------:R-:W-:-:S01]  /*7520*/  FFMA.FTZ R133, R146, R11, -R99 ;  /* 0x0000000b92857223 */ /* 0x000fc20000010863 */
[----:B------:R-:W1:Y:S01]  /*7530*/  MUFU.EX2 R9, R9 ;  /* 0x0000000900097308 */ /* 0x000e620000000800 */
[----:B--2---:R-:W-:-:S01]  /*7540*/  FADD.FTZ R6, R7, R6 ;  /* 0x0000000607067221 */ /* 0x004fc20000010000 */
[-CC-:B------:R-:W-:Y:S01]  /*7550*/  FFMA.FTZ R142, R188, R11.reuse, -R99.reuse ;  /* 0x0000000bbc8e7223 */ /* 0x180fe20000010863 */
[----:B------:R-:W-:-:S01]  /*7560*/  FFMA.FTZ R135, R150, R11, -R99 ;  /* 0x0000000b96877223 */ /* 0x000fc20000010863 */
[-CC-:B------:R-:W-:Y:S01]  /*7570*/  FFMA.FTZ R146, R194, R11.reuse, -R99.reuse ;  /* 0x0000000bc2927223 */ /* 0x180fe20000010863 */
[----:B------:R-:W-:-:S01]  /*7580*/  FFMA.FTZ R122, R122, R11, -R99 ;  /* 0x0000000b7a7a7223 */ /* 0x000fc20000010863 */
[-CC-:B------:R-:W-:Y:S01]  /*7590*/  FFMA.FTZ R137, R198, R11.reuse, -R99.reuse ;  /* 0x0000000bc6897223 */ /* 0x180fe20000010863 */
[----:B------:R-:W-:-:S01]  /*75a0*/  FFMA.FTZ R124, R124, R11, -R99 ;  /* 0x0000000b7c7c7223 */ /* 0x000fc20000010863 */
[----:B------:R-:W2:Y:S01]  /*75b0*/  MUFU.EX2 R154, R154 ;  /* 0x0000009a009a7308 */ /* 0x000ea20000000800 */
[----:B0-----:R-:W-:-:S01]  /*75c0*/  FADD.FTZ R145, R15, R4 ;  /* 0x000000040f917221 */ /* 0x001fc20000010000 */
        /* <DEDUP_REMOVED lines=12> */
[----:B------:R-:W-:-:S02]  /*7690*/  FFMA.FTZ R100, R100, R11, -R99 ;  /* 0x0000000b64647223 */ /* 0x000fc40000010863 */
        /* <DEDUP_REMOVED lines=9> */
[----:B0-----:R-:W-:-:S01]  /*7730*/  FADD.FTZ R6, R156, R145 ;  /* 0x000000919c067221 */ /* 0x001fc20000010000 */
[-CC-:B------:R-:W-:Y:S01]  /*7740*/  FFMA.FTZ R145, R106, R11.reuse, -R99.reuse ;  /* 0x0000000b6a917223 */ /* 0x180fe20000010863 */
[----:B------:R-:W-:-:S01]  /*7750*/  FFMA.FTZ R106, R108, R11, -R99 ;  /* 0x0000000b6c6a7223 */ /* 0x000fc20000010863 */
[----:B------:R-:W-:-:S04]  /*7760*/  FFMA.FTZ R108, R112, R11, -R99 ;  /* 0x0000000b706c7223 */ /* 0x000fc80000010863 */
        /* <DEDUP_REMOVED lines=15> */
[----:B--2---:R-:W-:-:S01]  /*7860*/  FADD.FTZ R4, R164, R147 ;  /* 0x00000093a4047221 */ /* 0x004fc20000010000 */
[-CC-:B------:R-:W-:Y:S01]  /*7870*/  FFMA.FTZ R147, R110, R11.reuse, -R99.reuse ;  /* 0x0000000b6e937223 */ /* 0x180fe20000010863 */
[----:B------:R-:W-:-:S05]  /*7880*/  FFMA.FTZ R110, R116, R11, -R99 ;  /* 0x0000000b746e7223 */ /* 0x000fca0000010863 */
        /* <DEDUP_REMOVED lines=15> */
[----:B-1----:R-:W-:-:S01]  /*7980*/  FADD.FTZ R4, R144, R149 ;  /* 0x0000009590047221 */ /* 0x002fc20000010000 */
[----:B------:R-:W-:-:S06]  /*7990*/  FFMA.FTZ R149, R114, R11, -R99 ;  /* 0x0000000b72957223 */ /* 0x000fcc0000010863 */
        /* <DEDUP_REMOVED lines=16> */
[----:B------:R-:W-:-:S06]  /*7aa0*/  FFMA.FTZ R151, R118, R11, -R99 ;  /* 0x0000000b76977223 */ /* 0x000fcc0000010863 */
        /* <DEDUP_REMOVED lines=14> */
[-CC-:B------:R-:W-:Y:S01]  /*7b90*/  FFMA.FTZ R153, R90, R11.reuse, -R99.reuse ;  /* 0x0000000b5a997223 */ /* 0x180fe20000010863 */
[----:B------:R-:W-:-:S01]  /*7ba0*/  FFMA.FTZ R90, R96, R11, -R99 ;  /* 0x0000000b605a7223 */ /* 0x000fc20000010863 */
[----:B------:R-:W-:-:S04]  /*7bb0*/  FFMA.FTZ R99, R102, R11, -R99 ;  /* 0x0000000b66637223 */ /* 0x000fc80000010863 */
        /* <DEDUP_REMOVED lines=72> */
[----:B--2---:R-:W-:-:S03]  /*8040*/  FADD.FTZ R4, R202, R157 ;  /* 0x0000009dca047221 */ /* 0x004fc60000010000 */
[----:B0-----:R-:W-:Y:S01]  /*8050*/  FADD.FTZ R6, R99, R155 ;  /* 0x0000009b63067221 */ /* 0x001fe20000010000 */
[----:B------:R-:W-:Y:S06]  /*8060*/  @!P0 BRA `(.L_x_24) ;  /* 0x0000000000048947 */ /* 0x000fec0003800000 */
[----:B------:R-:W-:Y:S01]  /*8070*/  BPT.TRAP 0x1 ;  /* 0x000000040000795c */ /* 0x000fe20000300000 */
.L_x_24:
[----:B------:R-:W-:Y:S01]  /*8080*/  ULEA UR6, UR50, UR39, 0x3 ;  /* 0x0000002732067291 */ /* 0x000fe2000f8e183f */
[----:B------:R-:W-:Y:S01]  /*8090*/  ISETP.LT.AND P1, PT, RZ, UR51, PT ;  /* 0x00000033ff007c0c */ /* 0x000fe2000bf21270 */
[----:B------:R-:W-:Y:S01]  /*80a0*/  UIADD3 UR7, UR51, -0x1, URZ ;  /* 0xffffffff33077890 */ /* 0x000fe2000fffe03f */
[----:B------:R-:W-:Y:S01]  /*80b0*/  F2FP.SATFINITE.E4M3.F32.PACK_AB_MERGE_C R89, R162, R89, RZ ;  /* 0x00000059a259723e */ /* 0x000fe200048070ff */
[----:B------:R-:W-:Y:S01]  /*80c0*/  UIADD3 UR6, UR6, 0x29860, URZ ;  /* 0x0002986006067890 */ /* 0x000fe2000fffe03f */
[----:B------:R-:W-:Y:S01]  /*80d0*/  F2FP.SATFINITE.E4M3.F32.PACK_AB_MERGE_C R111, R148, R111, RZ ;  /* 0x0000006f946f723e */ /* 0x000fe200048070ff */
[----:B------:R-:W-:Y:S01]  /*80e0*/  UMOV UR52, UR44 ;  /* 0x0000002c00347c82 */ /* 0x000fe20008000000 */
[----:B------:R-:W-:Y:S01]  /*80f0*/  F2FP.SATFINITE.E4M3.F32.PACK_AB_MERGE_C R121, R176, R121, RZ ;  /* 0x00000079b079723e */ /* 0x000fe200048070ff */
[----:B------:R-:W-:Y:S01]  /*8100*/  UPRMT UR6, UR37, 0x654, UR6 ;  /* 0x0000065425067896 */ /* 0x000fe20008000006 */
[----:B------:R-:W-:Y:S01]  /*8110*/  F2FP.SATFINITE.E4M3.F32.PACK_AB_MERGE_C R9, R14, R9, RZ ;  /* 0x000000090e09723e */ /* 0x000fe200048070ff */
[----:B------:R-:W-:Y:S01]  /*8120*/  UMOV UR51, UR7 ;  /* 0x0000000700337c82 */ /* 0x000fe20008000000 */
[----:B------:R-:W-:Y:S01]  /*8130*/  F2FP.SATFINITE.E4M3.F32.PACK_AB_MERGE_C R125, R180, R125, RZ ;  /* 0x0000007db47d723e */ /* 0x000fe200048070ff */
[----:B------:R-:W-:Y:S01]  /*8140*/  UMOV UR50, UR43 ;  /* 0x0000002b00327c82 */ /* 0x000fe20008000000 */
[----:B------:R-:W-:Y:S01]  /*8150*/  F2FP.SATFINITE.E4M3.F32.PACK_AB_MERGE_C R129, R186, R129, RZ ;  /* 0x00000081ba81723e */ /* 0x000fe200048070ff */
[----:B------:R-:W-:Y:S01]  /*8160*/  FMUL.FTZ R24, R24, R5 ;  /* 0x0000000518187220 */ /* 0x000fe20000410000 */
[----:B------:R-:W-:Y:S01]  /*8170*/  F2FP.SATFINITE.E4M3.F32.PACK_AB_MERGE_C R105, R196, R105, RZ ;  /* 0x00000069c469723e */ /* 0x000fe200048070ff */
[----:B------:R-:W-:Y:S01]  /*8180*/  FMUL.FTZ R25, R25, R5 ;  /* 0x0000000519197220 */ /* 0x000fe20000410000 */
[----:B------:R-:W-:Y:S01]  /*8190*/  F2FP.SATFINITE.E4M3.F32.PACK_AB_MERGE_C R89, R156, R21, R89 ;  /* 0x000000159c59723e */ /* 0x000fe20004807059 */
[----:B------:R-:W-:Y:S01]  /*81a0*/  SYNCS.ARRIVE.TRANS64.RED.A1T0 RZ, [UR6], RZ ;  /* 0x000000ffffff79a7 */ /* 0x000fe20008100406 */
[----:B------:R-:W-:Y:S01]  /*81b0*/  F2FP.SATFINITE.E4M3.F32.PACK_AB_MERGE_C R111, R144, R103, R111 ;  /* 0x00000067906f723e */ /* 0x000fe2000480706f */
[----:B------:R-:W-:Y:S01]  /*81c0*/  FMUL.FTZ R28, R28, R5 ;  /* 0x000000051c1c7220 */ /* 0x000fe20000410000 */
[----:B------:R-:W-:Y:S01]  /*81d0*/  F2FP.SATFINITE.E4M3.F32.PACK_AB_MERGE_C R121, R174, R119, R121 ;  /* 0x00000077ae79723e */ /* 0x000fe20004807079 */
[----:B------:R-:W-:Y:S01]  /*81e0*/  FMUL.FTZ R29, R29, R5 ;  /* 0x000000051d1d7220 */ /* 0x000fe20000410000 */
[----:B------:R-:W-:Y:S01]  /*81f0*/  F2FP.SATFINITE.E4M3.F32.PACK_AB_MERGE_C R15, R154, R15, RZ ;  /* 0x0000000f9a0f723e */ /* 0x000fe200048070ff */
        /* <DEDUP_REMOVED lines=10> */
[-C--:B------:R-:W-:Y:S01]  /*82a0*/  FMUL.FTZ R41, R41, R5.reuse ;  /* 0x0000000529297220 */ /* 0x080fe20000410000 */
[----:B------:R-:W-:Y:S01]  /*82b0*/  F2FP.SATFINITE.E4M3.F32.PACK_AB_MERGE_C R124, R139, R124, RZ ;  /* 0x0000007c8b7c723e */ /* 0x000fe200048070ff */
[-C--:B------:R-:W-:Y:S01]  /*82c0*/  FMUL.FTZ R44, R44, R5.reuse ;  /* 0x000000052c2c7220 */ /* 0x080fe20000410000 */
[----:B------:R-:W-:Y:S01]  /*82d0*/  F2FP.SATFINITE.E4M3.F32.PACK_AB_MERGE_C R128, R143, R128, RZ ;  /* 0x000000808f80723e */ /* 0x000fe200048070ff */
[-C--:B------:R-:W-:Y:S01]  /*82e0*/  FMUL.FTZ R45, R45, R5.reuse ;  /* 0x000000052d2d7220 */ /* 0x080fe20000410000 */
[----:B------:R-:W-:Y:S01]  /*82f0*/  F2FP.SATFINITE.E4M3.F32.PACK_AB_MERGE_C R106, R147, R106, RZ ;  /* 0x0000006a936a723e */ /* 0x000fe200048070ff */
[-C--:B------:R-:W-:Y:S01]  /*8300*/  FMUL.FTZ R48, R48, R5.reuse ;  /* 0x0000000530307220 */ /* 0x080fe20000410000 */
[----:B------:R-:W-:Y:S01]  /*8310*/  F2FP.SATFINITE.E4M3.F32.PACK_AB_MERGE_C R110, R151, R110, RZ ;  /* 0x0000006e976e723e */ /* 0x000fe200048070ff */
[----:B------:R-:W-:Y:S01]  /*8320*/  FMUL.FTZ R49, R49, R5 ;  /* 0x0000000531317220 */ /* 0x000fe20000410000 */
[----:B------:R-:W-:Y:S01]  /*8330*/  F2FP.SATFINITE.E4M3.F32.PACK_AB_MERGE_C R14, R94, R159, RZ ;  /* 0x0000009f5e0e723e */ /* 0x000fe200048070ff */
[----:B------:R-:W-:Y:S01]  /*8340*/  FMUL.FTZ R52, R52, R5 ;  /* 0x0000000534347220 */ /* 0x000fe20000410000 */
[----:B------:R-:W-:Y:S01]  /*8350*/  F2FP.SATFINITE.E4M3.F32.PACK_AB_MERGE_C R97, R202, R97, RZ ;  /* 0x00000061ca61723e */ /* 0x000fe200048070ff */
[-C--:B------:R-:W-:Y:S01]  /*8360*/  FMUL.FTZ R53, R53, R5.reuse ;  /* 0x0000000535357220 */ /* 0x080fe20000410000 */
[----:B------:R-:W-:Y:S01]  /*8370*/  F2FP.SATFINITE.E4M3.F32.PACK_AB_MERGE_C R99, R99, R100, RZ ;  /* 0x000000646363723e */ /* 0x000fe200048070ff */
[----:B------:R-:W-:Y:S01]  /*8380*/  FMUL.FTZ R56, R56, R5 ;  /* 0x0000000538387220 */ /* 0x000fe20000410000 */
[----:B------:R-:W-:Y:S01]  /*8390*/  F2FP.SATFINITE.E4M3.F32.PACK_AB_MERGE_C R184, R178, R123, R125 ;  /* 0x0000007bb2b8723e */ /* 0x000fe2000480707d */
[----:B------:R-:W-:Y:S01]  /*83a0*/  FMUL.FTZ R57, R57, R5 ;  /* 0x0000000539397220 */ /* 0x000fe20000410000 */
[----:B------:R-:W-:Y:S01]  /*83b0*/  F2FP.SATFINITE.E4M3.F32.PACK_AB_MERGE_C R186, R182, R127, R129 ;  /* 0x0000007fb6ba723e */ /* 0x000fe20004807081 */
[----:B------:R-:W-:Y:S01]  /*83c0*/  FMUL.FTZ R60, R60, R5 ;  /* 0x000000053c3c7220 */ /* 0x000fe20000410000 */
[----:B------:R-:W-:Y:S01]  /*83d0*/  F2FP.SATFINITE.E4M3.F32.PACK_AB_MERGE_C R188, R190, R131, R105 ;  /* 0x00000083bebc723e */ /* 0x000fe20004807069 */
[-C--:B------:R-:W-:Y:S01]  /*83e0*/  FMUL.FTZ R61, R61, R5.reuse ;  /* 0x000000053d3d7220 */ /* 0x080fe20000410000 */
        /* <DEDUP_REMOVED lines=11> */
[----:B------:R-:W-:Y:S01]  /*84a0*/  FMUL.FTZ R85, R85, R5 ;  /* 0x0000000555557220 */ /* 0x000fe20000410000 */
        /* <DEDUP_REMOVED lines=32> */
[----:B------:R-:W-:Y:S01]  /*86b0*/  F2FP.SATFINITE.E4M3.F32.PACK_AB_MERGE_C R172, R13, R172, R15 ;  /* 0x000000ac0dac723e */ /* 0x000fe2000480700f */
[----:B------:R-:W-:Y:S01]  /*86c0*/  IMAD.MOV.U32 R3, RZ, RZ, R12 ;  /* 0x000000ffff037224 */ /* 0x000fe200078e000c */
[----:B------:R-:W-:Y:S01]  /*86d0*/  F2FP.SATFINITE.E4M3.F32.PACK_AB_MERGE_C R173, R7, R8, R9 ;  /* 0x0000000807ad723e */ /* 0x000fe20004807009 */
[----:B------:R-:W-:Y:S01]  /*86e0*/  IMAD.MOV.U32 R174, RZ, RZ, R89 ;  /* 0x000000ffffae7224 */ /* 0x000fe200078e0059 */
[----:B------:R-:W-:Y:S01]  /*86f0*/  F2FP.SATFINITE.E4M3.F32.PACK_AB_MERGE_C R175, R101, R20, R107 ;  /* 0x0000001465af723e */ /* 0x000fe2000480706b */
[----:B------:R-:W-:Y:S01]  /*8700*/  IMAD.MOV.U32 R178, RZ, RZ, R111 ;  /* 0x000000ffffb27224 */ /* 0x000fe200078e006f */
[----:B------:R-:W-:Y:S01]  /*8710*/  F2FP.SATFINITE.E4M3.F32.PACK_AB_MERGE_C R176, R164, R91, R93 ;  /* 0x0000005ba4b0723e */ /* 0x000fe2000480705d */
[----:B------:R-:W-:Y:S01]  /*8720*/  IMAD.MOV.U32 R182, RZ, RZ, R121 ;  /* 0x000000ffffb67224 */ /* 0x000fe200078e0079 */
[----:B------:R-:W-:-:S02]  /*8730*/  F2FP.SATFINITE.E4M3.F32.PACK_AB_MERGE_C R177, R136, R109, R115 ;  /* 0x0000006d88b1723e */ /* 0x000fc40004807073 */
[----:B------:R-:W-:Y:S02]  /*8740*/  F2FP.SATFINITE.E4M3.F32.PACK_AB_MERGE_C R179, R142, R133, R135 ;  /* 0x000000858eb3723e */ /* 0x000fe40004807087 */
[----:B------:R-:W-:Y:S02]  /*8750*/  F2FP.SATFINITE.E4M3.F32.PACK_AB_MERGE_C R180, R120, R113, R117 ;  /* 0x0000007178b4723e */ /* 0x000fe40004807075 */
[----:B------:R-:W-:Y:S02]  /*8760*/  F2FP.SATFINITE.E4M3.F32.PACK_AB_MERGE_C R181, R137, R122, R124 ;  /* 0x0000007a89b5723e */ /* 0x000fe4000480707c */
[----:B------:R-:W-:Y:S02]  /*8770*/  F2FP.SATFINITE.E4M3.F32.PACK_AB_MERGE_C R183, R141, R126, R128 ;  /* 0x0000007e8db7723e */ /* 0x000fe40004807080 */
[----:B------:R-:W-:Y:S02]  /*8780*/  F2FP.SATFINITE.E4M3.F32.PACK_AB_MERGE_C R185, R145, R104, R106 ;  /* 0x0000006891b9723e */ /* 0x000fe4000480706a */
[----:B------:R-:W-:-:S02]  /*8790*/  F2FP.SATFINITE.E4M3.F32.PACK_AB_MERGE_C R187, R149, R108, R110 ;  /* 0x0000006c95bb723e */ /* 0x000fc4000480706e */
[----:B------:R-:W-:Y:S02]  /*87a0*/  F2FP.SATFINITE.E4M3.F32.PACK_AB_MERGE_C R189, R153, R88, R14 ;  /* 0x0000005899bd723e */ /* 0x000fe4000480700e */
[----:B------:R-:W-:Y:S02]  /*87b0*/  F2FP.SATFINITE.E4M3.F32.PACK_AB_MERGE_C R190, R200, R95, R97 ;  /* 0x0000005fc8be723e */ /* 0x000fe40004807061 */
[----:B------:R-:W-:Y:S02]  /*87c0*/  F2FP.SATFINITE.E4M3.F32.PACK_AB_MERGE_C R191, R98, R90, R99 ;  /* 0x0000005a62bf723e */ /* 0x000fe40004807063 */
[----:B------:R-:W-:Y:S01]  /*87d0*/  MOV R5, R10 ;  /* 0x0000000a00057202 */ /* 0x000fe20000000f00 */
[----:B------:R-:W-:Y:S06]  /*87e0*/  @P1 BRA `(.L_x_25) ;  /* 0xffffffc8005c1947 */ /* 0x000fec000383ffff */
.L_x_14:
[----:B------:R-:W-:Y:S06]  /*87f0*/  BAR.ARV 0x8, 0x180 ;  /* 0x0206000000007b1d */ /* 0x000fec0000002000 */
[----:B------:R-:W-:Y:S05]  /*8800*/  @!P0 BRA `(.L_x_26) ;  /* 0x0000000000048947 */ /* 0x000fea0003800000 */
[----:B------:R-:W-:Y:S01]  /*8810*/  BPT.TRAP 0x1 ;  /* 0x000000040000795c */ /* 0x000fe20000300000 */
.L_x_26:
[----:B------:R-:W-:Y:S01]  /*8820*/  ULEA UR4, UR43, UR39, 0x3 ;  /* 0x000000272b047291 */ /* 0x000fe2000f8e183f */
[----:B------:R-:W-:-:S05]  /*8830*/  IMAD.U32 R0, RZ, RZ, UR44 ;  /* 0x0000002cff007e24 */ /* 0x000fca000f8e00ff */
[----:B------:R-:W-:-:S04]  /*8840*/  SHF.L.U32 R0, R0, 0x1f, RZ ;  /* 0x0000001f00007819 */ /* 0x000fc800000006ff */
[----:B------:R0:W1:Y:S01]  /*8850*/  SYNCS.PHASECHK.TRANS64.TRYWAIT P1, [UR4+0x29850], R0 ;  /* 0x02985000ff0075a7 */ /* 0x0000620008020144 */
[----:B------:R-:W-:Y:S05]  /*8860*/  @!P0 BRA `(.L_x_27) ;  /* 0x0000000000048947 */ /* 0x000fea0003800000 */
[----:B------:R-:W-:Y:S01]  /*8870*/  BPT.TRAP 0x1 ;  /* 0x000000040000795c */ /* 0x000fe20000300000 */
.L_x_27:
[----:B-1----:R-:W-:Y:S05]  /*8880*/  @P1 BRA `(.L_x_28) ;  /* 0x0000000000081947 */ /* 0x002fea0003800000 */
[----:B------:R-:W1:Y:S02]  /*8890*/  SYNCS.PHASECHK.TRANS64.TRYWAIT P1, [UR4+0x29850], R0 ;  /* 0x02985000ff0075a7 */ /* 0x000e640008020144 */
[----:B-1----:R-:W-:Y:S05]  /*88a0*/  @!P1 BRA `(.L_x_29) ;  /* 0x00000070009c9947 */ /* 0x002fea0003800000 */
.L_x_28:
[----:B------:R-:W-:Y:S01]  /*88b0*/  UIADD3 UR5, UR39, 0x400, URZ ;  /* 0x0000040027057890 */ /* 0x000fe2000fffe03f */
[----:B------:R-:W-:Y:S01]  /*88c0*/  WARPGROUP.ARRIVE ;  /* 0x00000000000079c5 */ /* 0x000fe20000000000 */
[----:B------:R-:W-:Y:S01]  /*88d0*/  UMOV UR7, 0xc0000010 ;  /* 0xc000001000077882 */ /* 0x000fe20000000000 */
[----:B------:R-:W-:Y:S01]  /*88e0*/  IMAD.MOV.U32 R5, RZ, RZ, 0x3f800000 ;  /* 0x3f800000ff057424 */ /* 0x000fe200078e00ff */
        /* <DEDUP_REMOVED lines=11> */
[----:B------:R-:W-:Y:S02]  /*89a0*/  ULDC.64 UR6, c[0x0][0x9a0] ;  /* 0x0002680000067ab9 */ /* 0x000fe40000000a00 */
[----:B------:R-:W-:-:S04]  /*89b0*/  UISETP.NE.U32.AND UP0, UPT, UR6, URZ, UPT ;  /* 0x0000003f0600728c */ /* 0x000fc8000bf05070 */
[----:B------:R-:W-:-:S06]  /*89c0*/  UISETP.NE.AND.EX UP0, UPT, UR7, URZ, UPT, UP0 ;  /* 0x0000003f0700728c */ /* 0x000fcc000bf05300 */
[----:B------:R-:W-:-:S05]  /*89d0*/  PLOP3.LUT P1, PT, PT, PT, UP0, 0x80, 0x0 ;  /* 0x000000000000781c */ /* 0x000fca0003f2f008 */
[----:B------:R-:W-:Y:S01]  /*89e0*/  @UP0 USHF.R.S32.HI UR10, URZ, 0x1f, UR40 ;  /* 0x0000001f3f0a0899 */ /* 0x000fe20008011428 */
[----:B------:R-:W-:Y:S01]  /*89f0*/  @UP0 ULDC.64 UR12, c[0x0][0x9c8] ;  /* 0x00027200000c0ab9 */ /* 0x000fe20000000a00 */
[----:B------:R-:W-:Y:S02]  /*8a00*/  @UP0 UIADD3 UR8, -UR40, URZ, URZ ;  /* 0x0000003f28080290 */ /* 0x000fe4000fffe13f */
[----:B------:R-:W-:Y:S01]  /*8a10*/  @UP0 UIMAD UR10, UR10, UR12, URZ ;  /* 0x0000000c0a0a02a4 */ /* 0x000fe2000f8e023f */
[----:B------:R-:W-:Y:S02]  /*8a20*/  @UP0 ULDC UR9, c[0x0][0xc44] ;  /* 0x0003110000090ab9 */ /* 0x000fe40000000800 */
[----:B------:R-:W-:Y:S02]  /*8a30*/  @UP0 UIMAD UR11, UR9, UR8, UR42 ;  /* 0x00000008090b02a4 */ /* 0x000fe4000f8e022a */
[----:B------:R-:W-:Y:S02]  /*8a40*/  @UP0 UIMAD.WIDE.U32 UR8, UR40, UR12, URZ ;  /* 0x0000000c280802a5 */ /* 0x000fe4000f8e003f */
[----:B------:R-:W-:-:S02]  /*8a50*/  @UP0 UIMAD UR10, UR40, UR13, UR10 ;  /* 0x0000000d280a02a4 */ /* 0x000fc4000f8e020a */
[----:B------:R-:W-:Y:S02]  /*8a60*/  @UP0 USHF.R.S32.HI UR14, URZ, 0x1f, UR11 ;  /* 0x0000001f3f0e0899 */ /* 0x000fe4000801140b */
[----:B------:R-:W-:Y:S01]  /*8a70*/  @UP0 UIADD3 UR9, UR9, UR10, URZ ;  /* 0x0000000a09090290 */ /* 0x000fe2000fffe03f */
[----:B------:R-:W-:Y:S02]  /*8a80*/  @UP0 ULDC.64 UR12, c[0x0][0x9d0] ;  /* 0x00027400000c0ab9 */ /* 0x000fe40000000a00 */
[----:B------:R-:W-:Y:S02]  /*8a90*/  @UP0 UIMAD UR10, UR14, UR12, URZ ;  /* 0x0000000c0e0a02a4 */ /* 0x000fe4000f8e023f */
[----:B------:R-:W-:Y:S02]  /*8aa0*/  @UP0 UIMAD.WIDE.U32 UR8, UR11, UR12, UR8 ;  /* 0x0000000c0b0802a5 */ /* 0x000fe4000f8e0008 */
[----:B------:R-:W-:Y:S02]  /*8ab0*/  @UP0 UIMAD UR10, UR11, UR13, UR10 ;  /* 0x0000000d0b0a02a4 */ /* 0x000fe4000f8e020a */
[----:B------:R-:W-:-:S02]  /*8ac0*/  @UP0 ULEA UR6, UP1, UR8, UR6, 0x2 ;  /* 0x0000000608060291 */ /* 0x000fc4000f82103f */
[----:B------:R-:W-:-:S04]  /*8ad0*/  @UP0 UIADD3 UR9, UR9, UR10, URZ ;  /* 0x0000000a09090290 */ /* 0x000fc8000fffe03f */
[----:B------:R-:W-:Y:S01]  /*8ae0*/  MOV R8, UR6 ;  /* 0x0000000600087c02 */ /* 0x000fe20008000f00 */
[----:B------:R-:W-:Y:S02]  /*8af0*/  @UP0 ULEA.HI.X UR7, UR8, UR7, UR9, 0x2, UP1 ;  /* 0x0000000708070291 */ /* 0x000fe400088f1409 */
[----:B------:R-:W-:-:S04]  /*8b00*/  UIADD3 UR6, UR5, 0x200, URZ ;  /* 0x0000020005067890 */ /* 0x000fc8000fffe03f */
[----:B------:R-:W-:Y:S01]  /*8b10*/  IMAD.U32 R9, RZ, RZ, UR7 ;  /* 0x00000007ff097e24 */ /* 0x000fe2000f8e00ff */
[----:B------:R-:W-:-:S04]  /*8b20*/  UMOV UR7, 0xc0000010 ;  /* 0xc000001000077882 */ /* 0x000fc80000000000 */
[----:B------:R2:W3:Y:S01]  /*8b30*/  @P1 LDG.E R5, desc[UR48][R8.64] ;  /* 0x0000003008051981 */ /* 0x0004e2000c1e1900 */
[----:B------:R-:W-:Y:S02]  /*8b40*/  WARPGROUP.DEPBAR.LE gsb0, 0x0 ;  /* 0x00008000000079c5 */ /* 0x000fe40000010000 */
[----:B------:R-:W-:-:S06]  /*8b50*/  WARPGROUP.ARRIVE ;  /* 0x00000000000079c5 */ /* 0x000fcc0000000000 */
[----:B------:R-:W-:Y:S01]  /*8b60*/  QGMMA.64x128x32.F32.E4M3.E4M3 R24, R180, gdesc[UR4], R24, gsb0 ;  /* 0x01e00004b4187df3 */ /* 0x000fe20008000818 */
[----:B------:R-:W-:Y:S01]  /*8b70*/  UIADD3 UR6, UR5, 0x300, URZ ;  /* 0x0000030005067890 */ /* 0x000fe2000fffe03f */
[----:B------:R-:W-:Y:S01]  /*8b80*/  UMOV UR7, 0xc0000010 ;  /* 0xc000001000077882 */ /* 0x000fe20000000000 */
[----:B-1----:R-:W1:Y:S04]  /*8b90*/  SHFL.BFLY PT, R3, R4, 0x2, 0x1f ;  /* 0x0c401f0004037f89 */ /* 0x002e6800000e0000 */
[----:B------:R-:W4:Y:S01]  /*8ba0*/  SHFL.BFLY PT, R7, R6, 0x2, 0x1f ;  /* 0x0c401f0006077f89 */ /* 0x000f2200000e0000 */
[----:B------:R-:W-:Y:S02]  /*8bb0*/  WARPGROUP.DEPBAR.LE gsb0, 0x0 ;  /* 0x00008000000079c5 */ /* 0x000fe40000010000 */
[----:B------:R-:W-:-:S06]  /*8bc0*/  WARPGROUP.ARRIVE ;  /* 0x00000000000079c5 */ /* 0x000fcc0000000000 */
[----:B------:R-:W-:Y:S01]  /*8bd0*/  QGMMA.64x128x32.F32.E4M3.E4M3 R24, R184, gdesc[UR4], R24, gsb0 ;  /* 0x01e00004b8187df3 */ /* 0x000fe20008000818 */
[----:B------:R-:W-:Y:S01]  /*8be0*/  UIADD3 UR6, UR5, 0x400, URZ ;  /* 0x0000040005067890 */ /* 0x000fe2000fffe03f */
[----:B------:R-:W-:Y:S01]  /*8bf0*/  UMOV UR7, 0xc0000010 ;  /* 0xc000001000077882 */ /* 0x000fe20000000000 */
[----:B-1----:R-:W-:-:S01]  /*8c00*/  FADD.FTZ R3, R3, R4 ;  /* 0x0000000403037221 */ /* 0x002fc20000010000 */
[----:B----4-:R-:W-:-:S04]  /*8c10*/  FADD.FTZ R7, R7, R6 ;  /* 0x0000000607077221 */ /* 0x010fc80000010000 */
[----:B0-----:R-:W0:Y:S04]  /*8c20*/  SHFL.BFLY PT, R0, R3, 0x1, 0x1f ;  /* 0x0c201f0003007f89 */ /* 0x001e2800000e0000 */
[----:B--2---:R-:W1:Y:S01]  /*8c30*/  SHFL.BFLY PT, R8, R7, 0x1, 0x1f ;  /* 0x0c201f0007087f89 */ /* 0x004e6200000e0000 */
[----:B------:R-:W-:Y:S02]  /*8c40*/  IMAD.MOV.U32 R4, RZ, RZ, RZ ;  /* 0x000000ffff047224 */ /* 0x000fe400078e00ff */
[----:B0-----:R-:W-:Y:S01]  /*8c50*/  FADD.FTZ R13, R3, R0 ;  /* 0x00000000030d7221 */ /* 0x001fe20000010000 */
[----:B-1----:R-:W-:-:S04]  /*8c60*/  FADD.FTZ R14, R7, R8 ;  /* 0x00000008070e7221 */ /* 0x002fc80000010000 */
[C---:B------:R-:W-:Y:S01]  /*8c70*/  FSETP.NE.FTZ.AND P1, PT, R13.reuse, RZ, PT ;  /* 0x000000ff0d00720b */ /* 0x040fe20003f35000 */
[----:B------:R-:W-:Y:S01]  /*8c80*/  FMUL.FTZ R15, R13, 0.00390625 ;  /* 0x3b8000000d0f7820 */ /* 0x000fe20000410000 */
[----:B------:R-:W-:-:S04]  /*8c90*/  FMUL.FTZ R20, R14, 0.00390625 ;  /* 0x3b8000000e147820 */ /* 0x000fc80000410000 */
[----:B------:R-:W-:Y:S02]  /*8ca0*/  FSETP.NE.FTZ.AND P2, PT, R15, RZ, PT ;  /* 0x000000ff0f00720b */ /* 0x000fe40003f55000 */
[----:B------:R-:W-:-:S05]  /*8cb0*/  FSETP.NE.FTZ.AND P3, PT, R20, RZ, PT ;  /* 0x000000ff1400720b */ /* 0x000fca0003f75000 */
[----:B------:R-:W-:Y:S01]  /*8cc0*/  @P1 MUFU.RCP R4, R13 ;  /* 0x0000000d00041308 */ /* 0x000fe20000001000 */
[----:B------:R-:W-:Y:S01]  /*8cd0*/  FSETP.NE.FTZ.AND P1, PT, R14, RZ, PT ;  /* 0x000000ff0e00720b */ /* 0x000fe20003f35000 */
[----:B------:R-:W-:Y:S01]  /*8ce0*/  IMAD.MOV.U32 R8, RZ, RZ, RZ ;  /* 0x000000ffff087224 */ /* 0x000fe200078e00ff */
[----:B------:R-:W-:Y:S02]  /*8cf0*/  WARPGROUP.DEPBAR.LE gsb0, 0x0 ;  /* 0x00008000000079c5 */ /* 0x000fe40000010000 */
[----:B------:R-:W-:-:S06]  /*8d00*/  WARPGROUP.ARRIVE ;  /* 0x00000000000079c5 */ /* 0x000fcc0000000000 */
[----:B------:R-:W-:Y:S01]  /*8d10*/  QGMMA.64x128x32.F32.E4M3.E4M3 R24, R188, gdesc[UR4], R24, gsb0 ;  /* 0x01e00004bc187df3 */ /* 0x000fe20008000818 */
[----:B------:R-:W0:Y:S08]  /*8d20*/  @P3 MUFU.LG2 R9, R20 ;  /* 0x0000001400093308 */ /* 0x000e300000000c00 */
[----:B------:R-:W1:Y:S08]  /*8d30*/  @P2 MUFU.LG2 R6, R15 ;  /* 0x0000000f00062308 */ /* 0x000e700000000c00 */
[----:B------:R-:W2:Y:S01]  /*8d40*/  @P1 MUFU.RCP R8, R14 ;  /* 0x0000000e00081308 */ /* 0x000ea20000001000 */
[----:B------:R-:W-:Y:S01]  /*8d50*/  @P3 FMUL.FTZ R88, R11, 0.69314718246459960938 ;  /* 0x3f3172180b583820 */ /* 0x000fe20000410000 */
[----:B0-----:R-:W-:Y:S01]  /*8d60*/  @P3 FMUL.FTZ R9, R9, 0.69314718246459960938 ;  /* 0x3f31721809093820 */ /* 0x001fe20000410000 */
[----:B------:R-:W-:Y:S01]  /*8d70*/  @P2 FMUL.FTZ R7, R11, 0.69314718246459960938 ;  /* 0x3f3172180b072820 */ /* 0x000fe20000410000 */
[----:B------:R-:W-:-:S02]  /*8d80*/  IMAD.MOV.U32 R0, RZ, RZ, -0x800000 ;  /* 0xff800000ff007424 */ /* 0x000fc400078e00ff */
[----:B---3--:R-:W-:Y:S01]  /*8d90*/  FMUL.FTZ R11, R4, R5 ;  /* 0x00000005040b7220 */ /* 0x008fe20000410000 */
[----:B------:R-:W-:Y:S02]  /*8da0*/  IMAD.MOV.U32 R3, RZ, RZ, -0x800000 ;  /* 0xff800000ff037424 */ /* 0x000fe400078e00ff */
[----:B-1----:R-:W-:Y:S01]  /*8db0*/  @P2 FMUL.FTZ R6, R6, 0.69314718246459960938 ;  /* 0x3f31721806062820 */ /* 0x002fe20000410000 */
[----:B------:R-:W-:-:S03]  /*8dc0*/  @P3 FFMA.FTZ R0, R88, R10, R9 ;  /* 0x0000000a58003223 */ /* 0x000fc60000010009 */
[----:B------:R-:W-:Y:S01]  /*8dd0*/  @P2 FFMA.FTZ R3, R7, R12, R6 ;  /* 0x0000000c07032223 */ /* 0x000fe20000010006 */
[----:B--2---:R-:W-:Y:S01]  /*8de0*/  FMUL.FTZ R88, R8, R5 ;  /* 0x0000000508587220 */ /* 0x004fe20000410000 */
[----:B------:R-:W-:Y:S02]  /*8df0*/  WARPGROUP.DEPBAR.LE gsb0, 0x0 ;  /* 0x00008000000079c5 */ /* 0x000fe40000010000 */
[----:B------:R-:W-:Y:S05]  /*8e00*/  @!P0 BRA `(.L_x_30) ;  /* 0x0000000000048947 */ /* 0x000fea0003800000 */
[----:B------:R-:W-:Y:S01]  /*8e10*/  BPT.TRAP 0x1 ;  /* 0x000000040000795c */ /* 0x000fe20000300000 */
.L_x_30:
[----:B------:R-:W0:Y:S01]  /*8e20*/  S2R R89, SR_TID.X ;  /* 0x0000000000597919 */ /* 0x000e220000002100 */
[----:B------:R-:W-:Y:S01]  /*8e30*/  ULDC.64 UR6, c[0x4][0x40] ;  /* 0x0100100000067ab9 */ /* 0x000fe20000000a00 */
[----:B------:R-:W1:Y:S01]  /*8e40*/  S2UR UR5, SR_SWINHI ;  /* 0x00000000000579c3 */ /* 0x000e620000002f00 */
        /* <DEDUP_REMOVED lines=10> */
[----:B------:R-:W-:Y:S01]  /*8ef0*/  FMUL.FTZ R15, R38, R88 ;  /* 0x00000058260f7220 */ /* 0x000fe20000410000 */
[----:B------:R-:W-:Y:S01]  /*8f00*/  ULDC.64 UR8, c[0x0][0xb90] ;  /* 0x0002e40000087ab9 */ /* 0x000fe20000000a00 */
[----:B------:R-:W-:Y:S01]  /*8f10*/  USHF.R.S32.HI UR14, URZ, 0x1f, UR40 ;  /* 0x0000001f3f0e7899 */ /* 0x000fe20008011428 */
[----:B------:R-:W-:Y:S01]  /*8f20*/  ULDC.64 UR10, c[0x0][0xb98] ;  /* 0x0002e600000a7ab9 */ /* 0x000fe20000000a00 */
[----:B0-----:R-:W-:-:S05]  /*8f30*/  IMAD.SHL.U32 R4, R89, 0x4, RZ ;  /* 0x0000000459047824 */ /* 0x001fca00078e00ff */
[----:B------:R-:W-:-:S04]  /*8f40*/  LOP3.LUT R4, R4, 0xc, RZ, 0xc0, !PT ;  /* 0x0000000c04047812 */ /* 0x000fc800078ec0ff */
[----:B------:R-:W-:-:S04]  /*8f50*/  IADD3 R4, P0, R4, UR6, RZ ;  /* 0x0000000604047c10 */ /* 0x000fc8000ff1e0ff */
[----:B------:R-:W-:-:S05]  /*8f60*/  IADD3.X R5, RZ, UR7, RZ, P0, !PT ;  /* 0x00000007ff057c10 */ /* 0x000fca00087fe4ff */
[----:B------:R0:W2:Y:S01]  /*8f70*/  LDG.E.CONSTANT R4, desc[UR48][R4.64] ;  /* 0x0000003004047981 */ /* 0x0000a2000c1e9900 */
        /* <DEDUP_REMOVED lines=9> */
[-C--:B0-----:R-:W-:Y:S01]  /*9010*/  FMUL.FTZ R5, R30, R88.reuse ;  /* 0x000000581e057220 */ /* 0x081fe20000410000 */
        /* <DEDUP_REMOVED lines=8> */
[----:B------:R-:W-:Y:S01]  /*90a0*/  F2FP.BF16.F32.PACK_AB R6, R6, R7 ;  /* 0x000000070606723e */ /* 0x000fe200000010ff */
[-C--:B------:R-:W-:Y:S01]  /*90b0*/  FMUL.FTZ R44, R60, R11.reuse ;  /* 0x0000000b3c2c7220 */ /* 0x080fe20000410000 */
[-C--:B------:R-:W-:Y:S01]  /*90c0*/  FMUL.FTZ R52, R68, R11.reuse ;  /* 0x0000000b44347220 */ /* 0x080fe20000410000 */
[-C--:B------:R-:W-:Y:S01]  /*90d0*/  FMUL.FTZ R53, R64, R11.reuse ;  /* 0x0000000b40357220 */ /* 0x080fe20000410000 */
[-C--:B------:R-:W-:Y:S01]  /*90e0*/  FMUL.FTZ R56, R69, R11.reuse ;  /* 0x0000000b45387220 */ /* 0x080fe20000410000 */
[-C--:B------:R-:W-:Y:S01]  /*90f0*/  FMUL.FTZ R61, R72, R11.reuse ;  /* 0x0000000b483d7220 */ /* 0x080fe20000410000 */
[-C--:B------:R-:W-:Y:S01]  /*9100*/  FMUL.FTZ R65, R73, R11.reuse ;  /* 0x0000000b49417220 */ /* 0x080fe20000410000 */
[----:B------:R-:W-:Y:S01]  /*9110*/  LOP3.LUT P0, R7, R89, 0x3, RZ, 0xc0, !PT ;  /* 0x0000000359077812 */ /* 0x000fe2000780c0ff */
        /* <DEDUP_REMOVED lines=11> */
[----:B------:R-:W-:Y:S01]  /*91d0*/  FMUL.FTZ R35, R54, R88 ;  /* 0x0000005836237220 */ /* 0x000fe20000410000 */
[----:B------:R-:W-:Y:S01]  /*91e0*/  F2FP.BF16.F32.PACK_AB R5, R5, R8 ;  /* 0x000000080505723e */ /* 0x000fe200000010ff */
[----:B------:R-:W-:Y:S01]  /*91f0*/  UMOV UR6, UR39 ;  /* 0x0000002700067c82 */ /* 0x000fe20008000000 */
[----:B-1----:R-:W-:Y:S01]  /*9200*/  UMOV UR7, UR5 ;  /* 0x0000000500077c82 */ /* 0x002fe20008000000 */
[-C--:B------:R-:W-:Y:S01]  /*9210*/  FMUL.FTZ R38, R50, R88.reuse ;  /* 0x0000005832267220 */ /* 0x080fe20000410000 */
[-C--:B------:R-:W-:Y:S01]  /*9220*/  FMUL.FTZ R39, R55, R88.reuse ;  /* 0x0000005837277220 */ /* 0x080fe20000410000 */
[-C--:B------:R-:W-:Y:S01]  /*9230*/  FMUL.FTZ R42, R51, R88.reuse ;  /* 0x00000058332a7220 */ /* 0x080fe20000410000 */
[-C--:B------:R-:W-:Y:S01]  /*9240*/  FMUL.FTZ R47, R63, R88.reuse ;  /* 0x000000583f2f7220 */ /* 0x080fe20000410000 */
[----:B------:R-:W-:Y:S01]  /*9250*/  FMUL.FTZ R54, R66, R88 ;  /* 0x0000005842367220 */ /* 0x000fe20000410000 */
[----:B------:R-:W-:Y:S01]  /*9260*/  F2FP.BF16.F32.PACK_AB R9, R9, R10 ;  /* 0x0000000a0909723e */ /* 0x000fe200000010ff */
[----:B------:R-:W-:Y:S01]  /*9270*/  FMUL.FTZ R63, R79, R88 ;  /* 0x000000584f3f7220 */ /* 0x000fe20000410000 */
[----:B------:R-:W-:Y:S01]  /*9280*/  F2FP.BF16.F32.PACK_AB R8, R25, R26 ;  /* 0x0000001a1908723e */ /* 0x000fe200000010ff */
[----:B------:R-:W-:Y:S01]  /*9290*/  FMUL.FTZ R66, R75, R88 ;  /* 0x000000584b427220 */ /* 0x000fe20000410000 */
[----:B------:R-:W-:Y:S01]  /*92a0*/  F2FP.BF16.F32.PACK_AB R30, R27, R30 ;  /* 0x0000001e1b1e723e */ /* 0x000fe200000010ff */
[----:B------:R-:W-:Y:S01]  /*92b0*/  IMAD.U32 R26, RZ, RZ, UR6 ;  /* 0x00000006ff1a7e24 */ /* 0x000fe2000f8e00ff */
[----:B------:R-:W-:Y:S01]  /*92c0*/  ISETP.EQ.OR P0, PT, R7, 0x3, !P0 ;  /* 0x000000030700780c */ /* 0x000fe20004702670 */
[----:B------:R-:W-:Y:S01]  /*92d0*/  IMAD.U32 R27, RZ, RZ, UR7 ;  /* 0x00000007ff1b7e24 */ /* 0x000fe2000f8e00ff */
[----:B------:R-:W-:Y:S01]  /*92e0*/  F2FP.BF16.F32.PACK_AB R44, R44, R45 ;  /* 0x0000002d2c2c723e */ /* 0x000fe200000010ff */
[----:B------:R-:W-:Y:S01]  /*92f0*/  FMUL.FTZ R50, R59, R88 ;  /* 0x000000583b327220 */ /* 0x000fe20000410000 */
[----:B------:R-:W-:Y:S01]  /*9300*/  F2FP.BF16.F32.PACK_AB R43, R43, R46 ;  /* 0x0000002e2b2b723e */ /* 0x000fe200000010ff */
[-C--:B------:R-:W-:Y:S01]  /*9310*/  FMUL.FTZ R59, R78, R88.reuse ;  /* 0x000000584e3b7220 */ /* 0x080fe20000410000 */
[----:B------:R-:W-:Y:S01]  /*9320*/  F2FP.BF16.F32.PACK_AB R49, R48, R49 ;  /* 0x000000313031723e */ /* 0x000fe200000010ff */
[-C--:B------:R-:W-:Y:S01]  /*9330*/  FMUL.FTZ R62, R74, R88.reuse ;  /* 0x000000584a3e7220 */ /* 0x080fe20000410000 */
[----:B------:R-:W-:Y:S01]  /*9340*/  F2FP.BF16.F32.PACK_AB R68, R68, R69 ;  /* 0x000000454444723e */ /* 0x000fe200000010ff */
[-C--:B------:R-:W-:Y:S01]  /*9350*/  FMUL.FTZ R51, R70, R88.reuse ;  /* 0x0000005846337220 */ /* 0x080fe20000410000 */
[----:B------:R-:W-:Y:S01]  /*9360*/  F2FP.BF16.F32.PACK_AB R73, R72, R73 ;  /* 0x000000494849723e */ /* 0x000fe200000010ff */
[-C--:B------:R-:W-:Y:S01]  /*9370*/  FMUL.FTZ R55, R71, R88.reuse ;  /* 0x0000005847377220 */ /* 0x080fe20000410000 */
[----:B------:R-:W-:Y:S01]  /*9380*/  SEL R45, R6, R9, P0 ;  /* 0x00000009062d7207 */ /* 0x000fe20000000000 */
[----:B------:R-:W-:Y:S01]  /*9390*/  FMUL.FTZ R58, R67, R88 ;  /* 0x00000058433a7220 */ /* 0x000fe20000410000 */
[----:B------:R-:W-:Y:S01]  /*93a0*/  SEL R46, R9, R6, P0 ;  /* 0x00000006092e7207 */ /* 0x000fe20000000000 */
[----:B------:R-:W-:Y:S01]  /*93b0*/  IMAD.WIDE R6, R170, 0x2, R26 ;  /* 0x00000002aa067825 */ /* 0x000fe200078e021a */
[----:B------:R-:W-:-:S03]  /*93c0*/  F2FP.BF16.F32.PACK_AB R35, R35, R38 ;  /* 0x000000262323723e */ /* 0x000fc600000010ff */
[----:B------:R-:W-:Y:S01]  /*93d0*/  FMUL.FTZ R71, R87, R88 ;  /* 0x0000005857477220 */ /* 0x000fe20000410000 */
[----:B------:R-:W-:Y:S01]  /*93e0*/  F2FP.BF16.F32.PACK_AB R42, R39, R42 ;  /* 0x0000002a272a723e */ /* 0x000fe200000010ff */
[-C--:B------:R-:W-:Y:S01]  /*93f0*/  FMUL.FTZ R67, R86, R88.reuse ;  /* 0x0000005856437220 */ /* 0x080fe20000410000 */
[----:B------:R-:W-:Y:S01]  /*9400*/  F2FP.BF16.F32.PACK_AB R52, R52, R53 ;  /* 0x000000353434723e */ /* 0x000fe200000010ff */
[-C--:B------:R-:W-:Y:S01]  /*9410*/  FMUL.FTZ R70, R82, R88.reuse ;  /* 0x0000005852467220 */ /* 0x080fe20000410000 */
[----:B------:R-:W-:Y:S01]  /*9420*/  F2FP.BF16.F32.PACK_AB R57, R56, R57 ;  /* 0x000000393839723e */ /* 0x000fe200000010ff */
[----:B------:R-:W-:Y:S01]  /*9430*/  FMUL.FTZ R74, R83, R88 ;  /* 0x00000058534a7220 */ /* 0x000fe20000410000 */
[----:B------:R-:W-:Y:S01]  /*9440*/  F2FP.BF16.F32.PACK_AB R60, R60, R61 ;  /* 0x0000003d3c3c723e */ /* 0x000fe200000010ff */
[----:B------:R-:W0:Y:S01]  /*9450*/  LDC R87, c[0x0][0xc38] ;  /* 0x00030e00ff577b82 */ /* 0x000e220000000800 */
[----:B------:R-:W-:Y:S01]  /*9460*/  F2FP.BF16.F32.PACK_AB R66, R63, R66 ;  /* 0x000000423f42723e */ /* 0x000fe200000010ff */
[----:B------:R-:W-:Y:S01]  /*9470*/  UIADD3 UR5, -UR40, URZ, URZ ;  /* 0x0000003f28057290 */ /* 0x000fe2000fffe13f */
[----:B------:R-:W-:Y:S01]  /*9480*/  F2FP.BF16.F32.PACK_AB R65, R64, R65 ;  /* 0x000000414041723e */ /* 0x000fe200000010ff */
[----:B------:R-:W-:Y:S01]  /*9490*/  ULDC UR6, c[0x0][0xc44] ;  /* 0x0003110000067ab9 */ /* 0x000fe20000000800 */
[----:B------:R-:W-:Y:S01]  /*94a0*/  SEL R61, R44, R49, P0 ;  /* 0x000000312c3d7207 */ /* 0x000fe20000000000 */
[----:B------:R-:W-:Y:S01]  /*94b0*/  UIMAD UR13, UR6, UR5, UR42 ;  /* 0x00000005060d72a4 */ /* 0x000fe2000f8e022a */
[----:B------:R-:W-:Y:S01]  /*94c0*/  SEL R63, R68, R73, P0 ;  /* 0x00000049443f7207 */ /* 0x000fe20000000000 */
[----:B------:R-:W-:Y:S01]  /*94d0*/  UIADD3 UR4, UR4, 0x29860, URZ ;  /* 0x0002986004047890 */ /* 0x000fe2000fffe03f */
[----:B------:R-:W-:Y:S01]  /*94e0*/  SEL R44, R49, R44, P0 ;  /* 0x0000002c312c7207 */ /* 0x000fe20000000000 */
[----:B------:R-:W-:Y:S01]  /*94f0*/  USHF.R.S32.HI UR12, URZ, 0x1f, UR13 ;  /* 0x0000001f3f0c7899 */ /* 0x000fe2000801140d */
[----:B------:R-:W-:Y:S01]  /*9500*/  SEL R68, R73, R68, P0 ;  /* 0x0000004449447207 */ /* 0x000fe20000000000 */
[----:B------:R-:W-:Y:S01]  /*9510*/  UPRMT UR4, UR37, 0x654, UR4 ;  /* 0x0000065425047896 */ /* 0x000fe20008000004 */
[----:B------:R-:W-:Y:S01]  /*9520*/  F2FP.BF16.F32.PACK_AB R12, R11, R12 ;  /* 0x0000000c0b0c723e */ /* 0x000fe200000010ff */
[----:B------:R-:W-:Y:S01]  /*9530*/  UIMAD UR5, UR12, UR8, URZ ;  /* 0x000000080c0572a4 */ /* 0x000fe2000f8e023f */
[----:B------:R-:W-:Y:S01]  /*9540*/  SEL R49, R52, R57, P0 ;  /* 0x0000003934317207 */ /* 0x000fe20000000000 */
[----:B------:R-:W-:Y:S01]  /*9550*/  UIMAD.WIDE.U32 UR6, UR13, UR8, URZ ;  /* 0x000000080d0672a5 */ /* 0x000fe2000f8e003f */
[----:B------:R-:W-:Y:S01]  /*9560*/  SEL R73, R35, R42, P0 ;  /* 0x0000002a23497207 */ /* 0x000fe20000000000 */
[----:B------:R-:W-:Y:S01]  /*9570*/  UIMAD UR5, UR13, UR9, UR5 ;  /* 0x000000090d0572a4 */ /* 0x000fe2000f8e0205 */
[----:B------:R-:W-:Y:S01]  /*9580*/  SEL R72, R42, R35, P0 ;  /* 0x000000232a487207 */ /* 0x000fe20000000000 */
[----:B------:R-:W-:Y:S01]  /*9590*/  UIMAD UR8, UR14, UR10, URZ ;  /* 0x0000000a0e0872a4 */ /* 0x000fe2000f8e023f */
[----:B------:R-:W-:Y:S01]  /*95a0*/  F2FP.BF16.F32.PACK_AB R15, R15, R20 ;  /* 0x000000140f0f723e */ /* 0x000fe200000010ff */
[----:B------:R-:W-:Y:S01]  /*95b0*/  SYNCS.ARRIVE.TRANS64.RED.A1T0 RZ, [UR4], RZ ;  /* 0x000000ffffff79a7 */ /* 0x000fe20008100404 */
[----:B------:R-:W-:Y:S01]  /*95c0*/  SEL R52, R57, R52, P0 ;  /* 0x0000003439347207 */ /* 0x000fe20000000000 */
[----:B------:R-:W-:Y:S01]  /*95d0*/  UIADD3 UR7, UR7, UR5, URZ ;  /* 0x0000000507077290 */ /* 0x000fe2000fffe03f */
[----:B------:R-:W-:Y:S01]  /*95e0*/  IADD3 R35, P6, R6, 0x4060, RZ ;  /* 0x0000406006237810 */ /* 0x000fe20007fde0ff */
[----:B------:R-:W-:Y:S01]  /*95f0*/  UIMAD UR8, UR40, UR11, UR8 ;  /* 0x0000000b280872a4 */ /* 0x000fe2000f8e0208 */
[----:B------:R-:W-:Y:S01]  /*9600*/  SEL R57, R60, R65, P0 ;  /* 0x000000413c397207 */ /* 0x000fe20000000000 */
[----:B------:R-:W-:Y:S01]  /*9610*/  UIMAD.WIDE.U32 UR6, UR40, UR10, UR6 ;  /* 0x0000000a280672a5 */ /* 0x000fe2000f8e0006 */
[----:B------:R-:W-:Y:S01]  /*9620*/  F2FP.BF16.F32.PACK_AB R59, R59, R62 ;  /* 0x0000003e3b3b723e */ /* 0x000fe200000010ff */
[----:B------:R-:W-:Y:S01]  /*9630*/  ULDC.64 UR4, c[0x0][0xb50] ;  /* 0x0002d40000047ab9 */ /* 0x000fe20000000a00 */
[----:B------:R-:W-:-:S02]  /*9640*/  SEL R60, R65, R60, P0 ;  /* 0x0000003c413c7207 */ /* 0x000fc40000000000 */
[----:B------:R-:W-:Y:S02]  /*9650*/  F2FP.BF16.F32.PACK_AB R31, R31, R34 ;  /* 0x000000221f1f723e */ /* 0x000fe400000010ff */
[----:B------:R-:W-:Y:S02]  /*9660*/  SEL R65, R5, R12, P0 ;  /* 0x0000000c05417207 */ /* 0x000fe40000000000 */
[----:B------:R-:W-:Y:S01]  /*9670*/  SEL R62, R12, R5, P0 ;  /* 0x000000050c3e7207 */ /* 0x000fe20000000000 */
[----:B------:R-:W-:Y:S01]  /*9680*/  IMAD R5, R18, 0x40, R2 ;  /* 0x0000004012057824 */ /* 0x000fe200078e0202 */
[----:B------:R-:W-:Y:S02]  /*9690*/  SEL R69, R15, R8, P0 ;  /* 0x000000080f457207 */ /* 0x000fe40000000000 */
[----:B------:R-:W-:Y:S01]  /*96a0*/  SEL R64, R8, R15, P0 ;  /* 0x0000000f08407207 */ /* 0x000fe20000000000 */
[----:B------:R-:W-:Y:S01]  /*96b0*/  IMAD.WIDE R26, R5, 0x2, R26 ;  /* 0x00000002051a7825 */ /* 0x000fe200078e021a */
[----:B------:R-:W-:-:S02]  /*96c0*/  LOP3.LUT R34, R35, 0x380, RZ, 0xc0, !PT ;  /* 0x0000038023227812 */ /* 0x000fc400078ec0ff */
[----:B------:R-:W-:Y:S02]  /*96d0*/  IADD3 R8, P2, R6, 0x20, RZ ;  /* 0x0000002006087810 */ /* 0x000fe40007f5e0ff */
[----:B------:R-:W-:Y:S02]  /*96e0*/  SHF.R.U64 R34, R34, 0x3, RZ ;  /* 0x0000000322227819 */ /* 0x000fe400000012ff */
[----:B------:R-:W-:Y:S02]  /*96f0*/  LOP3.LUT R5, R8, 0x380, RZ, 0xc0, !PT ;  /* 0x0000038008057812 */ /* 0x000fe400078ec0ff */
[----:B------:R-:W-:Y:S01]  /*9700*/  LOP3.LUT R34, R34, R35, RZ, 0x3c, !PT ;  /* 0x0000002322227212 */ /* 0x000fe200078e3cff */
[----:B------:R-:W-:Y:S01]  /*9710*/  IMAD.X R35, RZ, RZ, R7, P6 ;  /* 0x000000ffff237224 */ /* 0x000fe200030e0607 */
[----:B------:R-:W-:Y:S02]  /*9720*/  SHF.R.U64 R5, R5, 0x3, RZ ;  /* 0x0000000305057819 */ /* 0x000fe400000012ff */
[----:B------:R-:W-:-:S02]  /*9730*/  IADD3 R10, P6, R6, 0x40, RZ ;  /* 0x00000040060a7810 */ /* 0x000fc40007fde0ff */
[----:B------:R-:W-:Y:S02]  /*9740*/  F2FP.BF16.F32.PACK_AB R33, R32, R33 ;  /* 0x000000212021723e */ /* 0x000fe400000010ff */
[----:B------:R-:W-:Y:S02]  /*9750*/  LOP3.LUT R32, R5, R8, RZ, 0x3c, !PT ;  /* 0x0000000805207212 */ /* 0x000fe400078e3cff */
[----:B------:R-:W-:Y:S02]  /*9760*/  LOP3.LUT R5, R10, 0x380, RZ, 0xc0, !PT ;  /* 0x000003800a057812 */ /* 0x000fe400078ec0ff */
[----:B------:R-:W-:Y:S01]  /*9770*/  F2FP.BF16.F32.PACK_AB R28, R28, R29 ;  /* 0x0000001d1c1c723e */ /* 0x000fe200000010ff */
[----:B------:R-:W-:Y:S01]  /*9780*/  IMAD.X R29, RZ, RZ, R7, P6 ;  /* 0x000000ffff1d7224 */ /* 0x000fe200030e0607 */
[----:B------:R-:W-:Y:S02]  /*9790*/  SHF.R.U64 R5, R5, 0x3, RZ ;  /* 0x0000000305057819 */ /* 0x000fe400000012ff */
[----:B------:R-:W-:-:S02]  /*97a0*/  F2FP.BF16.F32.PACK_AB R51, R51, R54 ;  /* 0x000000363333723e */ /* 0x000fc400000010ff */
[----:B------:R-:W-:Y:S02]  /*97b0*/  SEL R53, R28, R33, P0 ;  /* 0x000000211c357207 */ /* 0x000fe40000000000 */
[----:B------:R-:W-:Y:S01]  /*97c0*/  SEL R54, R33, R28, P0 ;  /* 0x0000001c21367207 */ /* 0x000fe20000000000 */
[----:B------:R-:W-:Y:S01]  /*97d0*/  IMAD.X R33, RZ, RZ, R7, P2 ;  /* 0x000000ffff217224 */ /* 0x000fe200010e0607 */
[----:B------:R-:W-:Y:S02]  /*97e0*/  LOP3.LUT R28, R5, R10, RZ, 0x3c, !PT ;  /* 0x0000000a051c7212 */ /* 0x000fe400078e3cff */
[----:B------:R-:W1:Y:S01]  /*97f0*/  LDC R5, c[0x0][0xbe8] ;  /* 0x0002fa00ff057b82 */ /* 0x000e620000000800 */
[----:B------:R-:W-:Y:S02]  /*9800*/  F2FP.BF16.F32.PACK_AB R50, R47, R50 ;  /* 0x000000322f32723e */ /* 0x000fe400000010ff */
[----:B------:R-:W-:Y:S02]  /*9810*/  F2FP.BF16.F32.PACK_AB R24, R21, R24 ;  /* 0x000000181518723e */ /* 0x000fe400000010ff */
[----:B------:R-:W-:-:S02]  /*9820*/  SEL R75, R43, R50, P0 ;  /* 0x000000322b4b7207 */ /* 0x000fc40000000000 */
[----:B------:R-:W-:Y:S02]  /*9830*/  SEL R76, R50, R43, P0 ;  /* 0x0000002b324c7207 */ /* 0x000fe40000000000 */
[----:B------:R-:W-:Y:S02]  /*9840*/  LOP3.LUT R43, R6, 0x380, RZ, 0xc0, !PT ;  /* 0x00000380062b7812 */ /* 0x000fe400078ec0ff */
[----:B------:R-:W-:Y:S02]  /*9850*/  IADD3 R21, P2, R26, 0x2000, RZ ;  /* 0x000020001a157810 */ /* 0x000fe40007f5e0ff */
[----:B------:R-:W-:Y:S02]  /*9860*/  SHF.R.U64 R43, R43, 0x3, RZ ;  /* 0x000000032b2b7819 */ /* 0x000fe400000012ff */
[----:B------:R-:W-:Y:S02]  /*9870*/  LOP3.LUT R20, R21, 0x380, RZ, 0xc0, !PT ;  /* 0x0000038015147812 */ /* 0x000fe400078ec0ff */
[----:B------:R-:W-:-:S02]  /*9880*/  IADD3 R11, P3, R6, 0x4000, RZ ;  /* 0x00004000060b7810 */ /* 0x000fc40007f7e0ff */
[----:B------:R-:W-:Y:S02]  /*9890*/  F2FP.BF16.F32.PACK_AB R13, R13, R14 ;  /* 0x0000000e0d0d723e */ /* 0x000fe400000010ff */
[C---:B------:R-:W-:Y:S02]  /*98a0*/  IADD3 R14, P5, R6.reuse, 0x4040, RZ ;  /* 0x00004040060e7810 */ /* 0x040fe40007fbe0ff */
[C---:B------:R-:W-:Y:S02]  /*98b0*/  IADD3 R12, P4, R6.reuse, 0x4020, RZ ;  /* 0x00004020060c7810 */ /* 0x040fe40007f9e0ff */
[----:B------:R-:W-:Y:S02]  /*98c0*/  IADD3 R9, P1, R6, 0x60, RZ ;  /* 0x0000006006097810 */ /* 0x000fe40007f3e0ff */
[----:B------:R-:W-:Y:S01]  /*98d0*/  LOP3.LUT R42, R43, R6, RZ, 0x3c, !PT ;  /* 0x000000062b2a7212 */ /* 0x000fe200078e3cff */
[--C-:B------:R-:W-:Y:S01]  /*98e0*/  IMAD.MOV.U32 R43, RZ, RZ, R7.reuse ;  /* 0x000000ffff2b7224 */ /* 0x100fe200078e0007 */
[----:B------:R-:W-:Y:S01]  /*98f0*/  SHF.R.U64 R20, R20, 0x3, RZ ;  /* 0x0000000314147819 */ /* 0x000fe200000012ff */
[----:B------:R-:W-:Y:S01]  /*9900*/  IMAD.X R39, RZ, RZ, R7, P4 ;  /* 0x000000ffff277224 */ /* 0x000fe200020e0607 */
[----:B------:R-:W-:-:S02]  /*9910*/  LOP3.LUT R6, R11, 0x380, RZ, 0xc0, !PT ;  /* 0x000003800b067812 */ /* 0x000fc400078ec0ff */
[----:B------:R-:W-:Y:S01]  /*9920*/  LOP3.LUT R20, R20, R21, RZ, 0x3c, !PT ;  /* 0x0000001514147212 */ /* 0x000fe200078e3cff */
[----:B------:R-:W-:Y:S01]  /*9930*/  IMAD.X R21, RZ, RZ, R27, P2 ;  /* 0x000000ffff157224 */ /* 0x000fe200010e061b */
[----:B------:R-:W-:Y:S02]  /*9940*/  SHF.R.U64 R6, R6, 0x3, RZ ;  /* 0x0000000306067819 */ /* 0x000fe400000012ff */
[----:B-1----:R-:W-:Y:S02]  /*9950*/  ISETP.NE.AND P2, PT, R5, 0x1, PT ;  /* 0x000000010500780c */ /* 0x002fe40003f45270 */
[----:B------:R-:W-:Y:S02]  /*9960*/  F2FP.BF16.F32.PACK_AB R41, R40, R41 ;  /* 0x000000292829723e */ /* 0x000fe400000010ff */
[----:B------:R-:W-:Y:S02]  /*9970*/  LOP3.LUT R40, R6, R11, RZ, 0x3c, !PT ;  /* 0x0000000b06287212 */ /* 0x000fe400078e3cff */
[----:B------:R-:W-:-:S02]  /*9980*/  LOP3.LUT R6, R9, 0x380, RZ, 0xc0, !PT ;  /* 0x0000038009067812 */ /* 0x000fc400078ec0ff */
[----:B------:R-:W-:Y:S02]  /*9990*/  IADD3 R25, P6, R26, 0x1000, RZ ;  /* 0x000010001a197810 */ /* 0x000fe40007fde0ff */
[----:B------:R-:W-:Y:S02]  /*99a0*/  SHF.R.U64 R6, R6, 0x3, RZ ;  /* 0x0000000306067819 */ /* 0x000fe400000012ff */
[----:B------:R-:W-:Y:S02]  /*99b0*/  F2FP.BF16.F32.PACK_AB R67, R67, R70 ;  /* 0x000000464343723e */ /* 0x000fe400000010ff */
[----:B------:R-:W-:Y:S02]  /*99c0*/  F2FP.BF16.F32.PACK_AB R74, R71, R74 ;  /* 0x0000004a474a723e */ /* 0x000fe400000010ff */
[----:B------:R-:W-:Y:S02]  /*99d0*/  SEL R71, R30, R31, P0 ;  /* 0x0000001f1e477207 */ /* 0x000fe40000000000 */
[----:B------:R-:W-:Y:S01]  /*99e0*/  SEL R70, R31, R30, P0 ;  /* 0x0000001e1f467207 */ /* 0x000fe20000000000 */
[----:B------:R-:W-:Y:S01]  /*99f0*/  IMAD.X R31, RZ, RZ, R7, P1 ;  /* 0x000000ffff1f7224 */ /* 0x000fe200008e0607 */
[----:B------:R-:W-:-:S02]  /*9a00*/  SEL R47, R13, R24, P0 ;  /* 0x000000180d2f7207 */ /* 0x000fc40000000000 */
[----:B------:R-:W-:Y:S02]  /*9a10*/  SEL R48, R24, R13, P0 ;  /* 0x0000000d18307207 */ /* 0x000fe40000000000 */
[----:B------:R-:W-:Y:S02]  /*9a20*/  LOP3.LUT R30, R6, R9, RZ, 0x3c, !PT ;  /* 0x00000009061e7212 */ /* 0x000fe400078e3cff */
[----:B------:R-:W-:Y:S01]  /*9a30*/  MOV R79, R34 ;  /* 0x00000022004f7202 */ /* 0x000fe20000000f00 */
[----:B------:R-:W-:Y:S01]  /*9a40*/  IMAD R34, RZ, RZ, -UR42 ;  /* 0x8000002aff227e24 */ /* 0x000fe2000f8e02ff */
[----:B------:R-:W-:Y:S01]  /*9a50*/  F2FP.BF16.F32.PACK_AB R58, R55, R58 ;  /* 0x0000003a373a723e */ /* 0x000fe200000010ff */
[----:B------:R-:W1:Y:S01]  /*9a60*/  @P2 LDC R35, c[0x0][0xbec] ;  /* 0x0002fb00ff232b82 */ /* 0x000e620000000800 */
[----:B------:R-:W-:Y:S01]  /*9a70*/  LOP3.LUT R24, R25, 0x380, RZ, 0xc0, !PT ;  /* 0x0000038019187812 */ /* 0x000fe200078ec0ff */
[----:B0-----:R-:W-:Y:S01]  /*9a80*/  IMAD R87, R87, R34, UR41 ;  /* 0x0000002957577e24 */ /* 0x001fe2000f8e0222 */
[----:B------:R-:W-:Y:S01]  /*9a90*/  SEL R77, R51, R58, P0 ;  /* 0x0000003a334d7207 */ /* 0x000fe20000000000 */
[----:B------:R-:W-:Y:S01]  /*9aa0*/  IMAD.U32 R34, RZ, RZ, UR8 ;  /* 0x00000008ff227e24 */ /* 0x000fe2000f8e00ff */
[----:B------:R-:W-:Y:S01]  /*9ab0*/  SHF.R.U64 R24, R24, 0x3, RZ ;  /* 0x0000000318187819 */ /* 0x000fe200000012ff */
[----:B------:R-:W-:Y:S01]  /*9ac0*/  ULDC.64 UR8, c[0x0][0xae8] ;  /* 0x0002ba0000087ab9 */ /* 0x000fe20000000a00 */
[----:B------:R-:W-:-:S02]  /*9ad0*/  MOV R84, R30 ;  /* 0x0000001e00547202 */ /* 0x000fc40000000f00 */
[----:B------:R-:W-:Y:S01]  /*9ae0*/  SEL R58, R58, R51, P0 ;  /* 0x000000333a3a7207 */ /* 0x000fe20000000000 */
[----:B------:R-:W0:Y:S01]  /*9af0*/  @P2 LDC R30, c[0x0][0xbf0] ;  /* 0x0002fc00ff1e2b82 */ /* 0x000e220000000800 */
[----:B------:R-:W-:Y:S02]  /*9b00*/  SEL R51, R59, R66, P0 ;  /* 0x000000423b337207 */ /* 0x000fe40000000000 */
[----:B------:R-:W-:Y:S02]  /*9b10*/  SEL R66, R66, R59, P0 ;  /* 0x0000003b42427207 */ /* 0x000fe40000000000 */
[----:B------:R-:W-:Y:S02]  /*9b20*/  SEL R59, R67, R74, P0 ;  /* 0x0000004a433b7207 */ /* 0x000fe40000000000 */
[----:B------:R-:W-:Y:S01]  /*9b30*/  LOP3.LUT R24, R24, R25, RZ, 0x3c, !PT ;  /* 0x0000001918187212 */ /* 0x000fe200078e3cff */
[----:B------:R-:W-:Y:S01]  /*9b40*/  IMAD.X R25, RZ, RZ, R27, P6 ;  /* 0x000000ffff197224 */ /* 0x000fe200030e061b */
[----:B------:R-:W-:-:S02]  /*9b50*/  SEL R74, R74, R67, P0 ;  /* 0x000000434a4a7207 */ /* 0x000fc40000000000 */
[----:B------:R-:W-:Y:S02]  /*9b60*/  IADD3 R67, P6, R26, 0x7000, RZ ;  /* 0x000070001a437810 */ /* 0x000fe40007fde0ff */
[----:B------:R-:W-:Y:S02]  /*9b70*/  MOV R85, R42 ;  /* 0x0000002a00557202 */ /* 0x000fe40000000f00 */
[----:B------:R-:W-:Y:S02]  /*9b80*/  LOP3.LUT R6, R67, 0x380, RZ, 0xc0, !PT ;  /* 0x0000038043067812 */ /* 0x000fe400078ec0ff */
[----:B------:R-:W-:Y:S01]  /*9b90*/  MOV R42, R32 ;  /* 0x00000020002a7202 */ /* 0x000fe20000000f00 */
[----:B------:R-:W-:Y:S01]  /*9ba0*/  IMAD R32, R87, 0x80, R169 ;  /* 0x0000008057207824 */ /* 0x000fe200078e02a9 */
[----:B------:R-:W-:Y:S02]  /*9bb0*/  SHF.R.U64 R6, R6, 0x3, RZ ;  /* 0x0000000306067819 */ /* 0x000fe400000012ff */
[----:B------:R-:W-:-:S02]  /*9bc0*/  LOP3.LUT R13, R14, 0x380, RZ, 0xc0, !PT ;  /* 0x000003800e0d7812 */ /* 0x000fc400078ec0ff */
[----:B------:R-:W-:Y:S02]  /*9bd0*/  LOP3.LUT R6, R6, R67, RZ, 0x3c, !PT ;  /* 0x0000004306067212 */ /* 0x000fe400078e3cff */
[----:B------:R-:W-:Y:S01]  /*9be0*/  MOV R67, R28 ;  /* 0x0000001c00437202 */ /* 0x000fe20000000f00 */
[----:B-1----:R-:W-:Y:S01]  /*9bf0*/  @P2 IMAD.HI.U32 R29, R32, R35, RZ ;  /* 0x00000023201d2227 */ /* 0x002fe200078e00ff */
[----:B------:R-:W-:Y:S02]  /*9c00*/  F2FP.BF16.F32.PACK_AB R36, R36, R37 ;  /* 0x000000252424723e */ /* 0x000fe400000010ff */
[----:B------:R-:W-:Y:S01]  /*9c10*/  SHF.R.U64 R13, R13, 0x3, RZ ;  /* 0x000000030d0d7819 */ /* 0x000fe200000012ff */
[----:B------:R-:W-:Y:S01]  /*9c20*/  IMAD.X R37, RZ, RZ, R7, P5 ;  /* 0x000000ffff257224 */ /* 0x000fe200028e0607 */
[----:B------:R-:W-:Y:S02]  /*9c30*/  IADD3 R15, P1, R26, 0x3000, RZ ;  /* 0x000030001a0f7810 */ /* 0x000fe40007f3e0ff */
[----:B------:R-:W-:-:S02]  /*9c40*/  MOV R28, R32 ;  /* 0x00000020001c7202 */ /* 0x000fc40000000f00 */
[----:B------:R-:W-:Y:S02]  /*9c50*/  SEL R55, R36, R41, P0 ;  /* 0x0000002924377207 */ /* 0x000fe40000000000 */
[----:B------:R-:W-:Y:S02]  /*9c60*/  SEL R56, R41, R36, P0 ;  /* 0x0000002429387207 */ /* 0x000fe40000000000 */
[----:B0-----:R-:W-:Y:S02]  /*9c70*/  @P2 SHF.R.U32.HI R28, RZ, R30, R29 ;  /* 0x0000001eff1c2219 */ /* 0x001fe4000001161d */
[----:B------:R-:W-:Y:S02]  /*9c80*/  LOP3.LUT R36, R13, R14, RZ, 0x3c, !PT ;  /* 0x0000000e0d247212 */ /* 0x000fe400078e3cff */
[----:B------:R-:W-:Y:S01]  /*9c90*/  LOP3.LUT R14, R15, 0x380, RZ, 0xc0, !PT ;  /* 0x000003800f0e7812 */ /* 0x000fe200078ec0ff */
[----:B------:R-:W-:Y:S01]  /*9ca0*/  IMAD.MOV R30, RZ, RZ, -R28 ;  /* 0x000000ffff1e7224 */ /* 0x000fe200078e0a1c */
[----:B------:R-:W-:-:S02]  /*9cb0*/  IADD3.X R41, RZ, R7, RZ, P3, !PT ;  /* 0x00000007ff297210 */ /* 0x000fc40001ffe4ff */
[----:B------:R-:W-:Y:S02]  /*9cc0*/  SHF.R.U64 R14, R14, 0x3, RZ ;  /* 0x000000030e0e7819 */ /* 0x000fe400000012ff */
[----:B------:R-:W-:Y:S01]  /*9cd0*/  MOV R81, R36 ;  /* 0x0000002400517202 */ /* 0x000fe20000000f00 */
[----:B------:R-:W-:Y:S01]  /*9ce0*/  IMAD R37, R5, R30, R32 ;  /* 0x0000001e05257224 */ /* 0x000fe200078e0220 */
[----:B------:R-:W-:Y:S02]  /*9cf0*/  LOP3.LUT R14, R14, R15, RZ, 0x3c, !PT ;  /* 0x0000000f0e0e7212 */ /* 0x000fe400078e3cff */
[----:B------:R-:W-:Y:S02]  /*9d00*/  IADD3.X R15, RZ, R27, RZ, P1, !PT ;  /* 0x0000001bff0f7210 */ /* 0x000fe40000ffe4ff */
[----:B------:R-:W-:Y:S02]  /*9d10*/  MOV R83, R40 ;  /* 0x0000002800537202 */ /* 0x000fe40000000f00 */
[----:B------:R-:W-:-:S02]  /*9d20*/  LOP3.LUT R7, R12, 0x380, RZ, 0xc0, !PT ;  /* 0x000003800c077812 */ /* 0x000fc400078ec0ff */
[----:B------:R-:W-:Y:S02]  /*9d30*/  SHF.R.S32.HI R29, RZ, 0x1f, R28 ;  /* 0x0000001fff1d7819 */ /* 0x000fe4000001141c */
[----:B------:R-:W-:Y:S02]  /*9d40*/  IADD3 R40, P1, R28, UR6, RZ ;  /* 0x000000061c287c10 */ /* 0x000fe4000ff3e0ff */
[C---:B------:R-:W-:Y:S02]  /*9d50*/  IADD3 R11, P4, R26.reuse, 0x5000, RZ ;  /* 0x000050001a0b7810 */ /* 0x040fe40007f9e0ff */
[----:B------:R-:W-:Y:S02]  /*9d60*/  SHF.R.S32.HI R36, RZ, 0x1f, R37 ;  /* 0x0000001fff247819 */ /* 0x000fe40000011425 */
[----:B------:R-:W-:Y:S02]  /*9d70*/  SHF.R.U64 R7, R7, 0x3, RZ ;  /* 0x0000000307077819 */ /* 0x000fe400000012ff */
[----:B------:R-:W-:Y:S01]  /*9d80*/  IADD3.X R41, R29, UR7, R34, P1, !PT ;  /* 0x000000071d297c10 */ /* 0x000fe20008ffe422 */
[----:B------:R-:W-:Y:S01]  /*9d90*/  ULDC.64 UR6, c[0x0][0xb88] ;  /* 0x0002e20000067ab9 */ /* 0x000fe20000000a00 */
[----:B------:R-:W-:Y:S01]  /*9da0*/  IADD3 R13, P3, R26, 0x4000, RZ ;  /* 0x000040001a0d7810 */ /* 0x000fe20007f7e0ff */
[----:B--2---:R-:W-:Y:S01]  /*9db0*/  SHFL.IDX PT, R45, R45, R4, 0x1c1f ;  /* 0x001c1f042d2d7589 */ /* 0x004fe200000e0000 */
[----:B------:R-:W-:Y:S01]  /*9dc0*/  LOP3.LUT R33, R4, 0x2, RZ, 0x3c, !PT ;  /* 0x0000000204217812 */ /* 0x000fe200078e3cff */
[----:B------:R-:W-:Y:S01]  /*9dd0*/  IMAD R36, R36, UR6, RZ ;  /* 0x0000000624247c24 */ /* 0x000fe2000f8e02ff */
[----:B------:R-:W-:Y:S01]  /*9de0*/  LOP3.LUT R10, R11, 0x380, RZ, 0xc0, !PT ;  /* 0x000003800b0a7812 */ /* 0x000fe200078ec0ff */
[----:B------:R-:W-:Y:S01]  /*9df0*/  SHFL.IDX PT, R65, R65, R4, 0x1c1f ;  /* 0x001c1f0441417589 */ /* 0x000fe200000e0000 */
[----:B------:R-:W-:Y:S01]  /*9e00*/  LOP3.LUT R38, R7, R12, RZ, 0x3c, !PT ;  /* 0x0000000c07267212 */ /* 0x000fe200078e3cff */
[----:B------:R-:W-:Y:S01]  /*9e10*/  IMAD.WIDE.U32 R40, R37, UR6, R40 ;  /* 0x0000000625287c25 */ /* 0x000fe2000f8e0028 */
[----:B------:R-:W-:Y:S01]  /*9e20*/  LOP3.LUT R12, R13, 0x380, RZ, 0xc0, !PT ;  /* 0x000003800d0c7812 */ /* 0x000fe200078ec0ff */
[----:B------:R-:W0:Y:S01]  /*9e30*/  SHFL.IDX PT, R46, R46, R33, 0x1c1f ;  /* 0x001c1f212e2e7589 */ /* 0x000e2200000e0000 */
[----:B------:R-:W-:Y:S01]  /*9e40*/  SHF.R.U64 R10, R10, 0x3, RZ ;  /* 0x000000030a0a7819 */ /* 0x000fe200000012ff */
[----:B------:R-:W-:Y:S01]  /*9e50*/  ULDC UR6, c[0x0][0xa88] ;  /* 0x0002a20000067ab9 */ /* 0x000fe20000000800 */
[----:B------:R-:W-:Y:S01]  /*9e60*/  SHF.R.U64 R12, R12, 0x3, RZ ;  /* 0x000000030c0c7819 */ /* 0x000fe200000012ff */
[----:B------:R-:W1:Y:S01]  /*9e70*/  SHFL.IDX PT, R62, R62, R33, 0x1c1f ;  /* 0x001c1f213e3e7589 */ /* 0x000e6200000e0000 */
[----:B------:R-:W-:Y:S01]  /*9e80*/  LOP3.LUT R10, R10, R11, RZ, 0x3c, !PT ;  /* 0x0000000b0a0a7212 */ /* 0x000fe200078e3cff */
[----:B------:R-:W-:Y:S01]  /*9e90*/  IMAD.X R11, RZ, RZ, R27, P4 ;  /* 0x000000ffff0b7224 */ /* 0x000fe200020e061b */
[----:B------:R-:W-:Y:S01]  /*9ea0*/  LOP3.LUT P1, RZ, R19, 0x3, RZ, 0xc0, !PT ;  /* 0x0000000313ff7812 */ /* 0x000fe2000782c0ff */
[----:B------:R-:W-:Y:S01]  /*9eb0*/  SHFL.IDX PT, R47, R47, R4, 0x1c1f ;  /* 0x001c1f042f2f7589 */ /* 0x000fe200000e0000 */
[----:B------:R-:W-:-:S02]  /*9ec0*/  MOV R82, R38 ;  /* 0x0000002600527202 */ /* 0x000fc40000000f00 */
[----:B------:R-:W-:Y:S01]  /*9ed0*/  LOP3.LUT R12, R12, R13, RZ, 0x3c, !PT ;  /* 0x0000000d0c0c7212 */ /* 0x000fe200078e3cff */
[----:B------:R-:W-:Y:S01]  /*9ee0*/  SHFL.IDX PT, R69, R69, R4, 0x1c1f ;  /* 0x001c1f0445457589 */ /* 0x000fe200000e0000 */
[----:B------:R-:W-:Y:S01]  /*9ef0*/  IMAD.X R13, RZ, RZ, R27, P3 ;  /* 0x000000ffff0d7224 */ /* 0x000fe200018e061b */
[C---:B------:R-:W-:Y:S02]  /*9f00*/  IADD3 R9, P5, R26.reuse, 0x6000, RZ ;  /* 0x000060001a097810 */ /* 0x040fe40007fbe0ff */
[----:B------:R-:W2:Y:S01]  /*9f10*/  SHFL.IDX PT, R48, R48, R33, 0x1c1f ;  /* 0x001c1f2130307589 */ /* 0x000ea200000e0000 */
[----:B------:R-:W-:Y:S02]  /*9f20*/  LOP3.LUT R7, R26, 0x380, RZ, 0xc0, !PT ;  /* 0x000003801a077812 */ /* 0x000fe400078ec0ff */
[----:B------:R-:W-:Y:S01]  /*9f30*/  LOP3.LUT R8, R9, 0x380, RZ, 0xc0, !PT ;  /* 0x0000038009087812 */ /* 0x000fe200078ec0ff */
[----:B------:R-:W3:Y:S01]  /*9f40*/  SHFL.IDX PT, R64, R64, R33, 0x1c1f ;  /* 0x001c1f2140407589 */ /* 0x000ee200000e0000 */
[----:B------:R-:W-:-:S02]  /*9f50*/  SHF.R.U64 R7, R7, 0x3, RZ ;  /* 0x0000000307077819 */ /* 0x000fc400000012ff */
[----:B------:R-:W-:Y:S01]  /*9f60*/  SHF.R.U64 R8, R8, 0x3, RZ ;  /* 0x0000000308087819 */ /* 0x000fe200000012ff */
[----:B------:R-:W-:Y:S01]  /*9f70*/  SHFL.IDX PT, R53, R53, R4, 0x1c1f ;  /* 0x001c1f0435357589 */ /* 0x000fe200000e0000 */
[----:B0-----:R-:W-:Y:S02]  /*9f80*/  SEL R28, R45, R46, P0 ;  /* 0x0000002e2d1c7207 */ /* 0x001fe40000000000 */
[----:B------:R-:W-:Y:S01]  /*9f90*/  SEL R30, R46, R45, P0 ;  /* 0x0000002d2e1e7207 */ /* 0x000fe20000000000 */
[----:B------:R-:W-:Y:S01]  /*9fa0*/  SHFL.IDX PT, R71, R71, R4, 0x1c1f ;  /* 0x001c1f0447477589 */ /* 0x000fe200000e0000 */
[----:B-1----:R-:W-:Y:S01]  /*9fb0*/  SEL R29, R65, R62, P0 ;  /* 0x0000003e411d7207 */ /* 0x002fe20000000000 */
[----:B------:R-:W-:Y:S01]  /*9fc0*/  IMAD R45, R37, UR7, R36 ;  /* 0x00000007252d7c24 */ /* 0x000fe2000f8e0224 */
[----:B------:R-:W-:Y:S01]  /*9fd0*/  SEL R31, R62, R65, P0 ;  /* 0x000000413e1f7207 */ /* 0x000fe20000000000 */
[----:B------:R-:W-:Y:S01]  /*9fe0*/  BAR.SYNC.DEFER_BLOCKING 0x1, 0x100 ;  /* 0x0044000000007b1d */ /* 0x000fe20000010000 */
[----:B------:R-:W-:Y:S01]  /*9ff0*/  IMAD R46, R87, 0x80, R168 ;  /* 0x00000080572e7824 */ /* 0x000fe200078e02a8 */
[----:B------:R-:W-:Y:S01]  /*a000*/  LOP3.LUT R8, R8, R9, RZ, 0x3c, !PT ;  /* 0x0000000908087212 */ /* 0x000fe200078e3cff */
[--C-:B------:R-:W-:Y:S01]  /*a010*/  IMAD.X R9, RZ, RZ, R27.reuse, P5 ;  /* 0x000000ffff097224 */ /* 0x100fe200028e061b */
[----:B------:R-:W-:Y:S01]  /*a020*/  LOP3.LUT R26, R7, R26, RZ, 0x3c, !PT ;  /* 0x0000001a071a7212 */ /* 0x000fe200078e3cff */
[----:B------:R-:W-:Y:S01]  /*a030*/  IMAD.X R7, RZ, RZ, R27, P6 ;  /* 0x000000ffff077224 */ /* 0x000fe200030e061b */
[----:B------:R-:W0:Y:S01]  /*a040*/  SHFL.IDX PT, R54, R54, R33, 0x1c1f ;  /* 0x001c1f2136367589 */ /* 0x000e2200000e0000 */
[----:B--2---:R-:W-:-:S02]  /*a050*/  SEL R32, R47, R48, P0 ;  /* 0x000000302f207207 */ /* 0x004fc40000000000 */
[----:B------:R-:W-:Y:S01]  /*a060*/  SEL R34, R48, R47, P0 ;  /* 0x0000002f30227207 */ /* 0x000fe20000000000 */
[----:B------:R-:W1:Y:S01]  /*a070*/  SHFL.IDX PT, R70, R70, R33, 0x1c1f ;  /* 0x001c1f2146467589 */ /* 0x000e6200000e0000 */
[----:B---3--:R-:W-:-:S03]  /*a080*/  SEL R35, R64, R69, P0 ;  /* 0x0000004540237207 */ /* 0x008fc60000000000 */
[----:B------:R-:W-:Y:S04]  /*a090*/  SHFL.IDX PT, R55, R55, R4, 0x1c1f ;  /* 0x001c1f0437377589 */ /* 0x000fe800000e0000 */
[----:B------:R-:W-:Y:S04]  /*a0a0*/  SHFL.IDX PT, R43, R63, R4, 0x1c1f ;  /* 0x001c1f043f2b7589 */ /* 0x000fe800000e0000 */
[----:B------:R-:W-:Y:S04]  /*a0b0*/  SHFL.IDX PT, R73, R73, R4, 0x1c1f ;  /* 0x001c1f0449497589 */ /* 0x000fe800000e0000 */
[----:B------:R-:W-:Y:S04]  /*a0c0*/  SHFL.IDX PT, R56, R56, R33, 0x1c1f ;  /* 0x001c1f2138387589 */ /* 0x000fe800000e0000 */
[----:B------:R-:W2:Y:S01]  /*a0d0*/  SHFL.IDX PT, R68, R68, R33, 0x1c1f ;  /* 0x001c1f2144447589 */ /* 0x000ea200000e0000 */
[----:B0-----:R-:W-:-:S02]  /*a0e0*/  SEL R36, R53, R54, P0 ;  /* 0x0000003635247207 */ /* 0x001fc40000000000 */
[----:B------:R-:W-:Y:S01]  /*a0f0*/  SEL R38, R54, R53, P0 ;  /* 0x0000003536267207 */ /* 0x000fe20000000000 */
[----:B------:R2:W-:Y:S01]  /*a100*/  SHFL.IDX PT, R50, R72, R33, 0x1c1f ;  /* 0x001c1f2148327589 */ /* 0x0005e200000e0000 */
[----:B-1----:R-:W-:Y:S02]  /*a110*/  SEL R37, R71, R70, P0 ;  /* 0x0000004647257207 */ /* 0x002fe40000000000 */
[----:B------:R-:W-:Y:S01]  /*a120*/  SEL R39, R70, R71, P0 ;  /* 0x0000004746277207 */ /* 0x000fe20000000000 */
[----:B------:R-:W-:Y:S04]  /*a130*/  SHFL.IDX PT, R61, R61, R4, 0x1c1f ;  /* 0x001c1f043d3d7589 */ /* 0x000fe800000e0000 */
[----:B------:R-:W-:Y:S04]  /*a140*/  SHFL.IDX PT, R75, R75, R4, 0x1c1f ;  /* 0x001c1f044b4b7589 */ /* 0x000fe800000e0000 */
[----:B------:R-:W-:Y:S04]  /*a150*/  SHFL.IDX PT, R44, R44, R33, 0x1c1f ;  /* 0x001c1f212c2c7589 */ /* 0x000fe800000e0000 */
[----:B------:R-:W-:Y:S04]  /*a160*/  SHFL.IDX PT, R76, R76, R33, 0x1c1f ;  /* 0x001c1f214c4c7589 */ /* 0x000fe800000e0000 */
[----:B------:R-:W-:Y:S01]  /*a170*/  SHFL.IDX PT, R49, R49, R4, 0x1c1f ;  /* 0x001c1f0431317589 */ /* 0x000fe200000e0000 */
[----:B--2---:R-:W-:-:S03]  /*a180*/  SEL R72, R43, R68, P0 ;  /* 0x000000442b487207 */ /* 0x004fc60000000000 */
[----:B------:R-:W-:Y:S04]  /*a190*/  SHFL.IDX PT, R57, R57, R4, 0x1c1f ;  /* 0x001c1f0439397589 */ /* 0x000fe800000e0000 */
[----:B------:R-:W-:Y:S04]  /*a1a0*/  SHFL.IDX PT, R77, R77, R4, 0x1c1f ;  /* 0x001c1f044d4d7589 */ /* 0x000fe800000e0000 */
[----:B------:R-:W-:Y:S04]  /*a1b0*/  SHFL.IDX PT, R51, R51, R4, 0x1c1f ;  /* 0x001c1f0433337589 */ /* 0x000fe800000e0000 */
[----:B------:R-:W-:Y:S04]  /*a1c0*/  SHFL.IDX PT, R59, R59, R4, 0x1c1f ;  /* 0x001c1f043b3b7589 */ /* 0x000fe800000e0000 */
[----:B------:R-:W0:Y:S04]  /*a1d0*/  SHFL.IDX PT, R52, R52, R33, 0x1c1f ;  /* 0x001c1f2134347589 */ /* 0x000e2800000e0000 */
[----:B------:R-:W1:Y:S04]  /*a1e0*/  SHFL.IDX PT, R58, R58, R33, 0x1c1f ;  /* 0x001c1f213a3a7589 */ /* 0x000e6800000e0000 */
[----:B------:R-:W2:Y:S04]  /*a1f0*/  SHFL.IDX PT, R4, R60, R33, 0x1c1f ;  /* 0x001c1f213c047589 */ /* 0x000ea800000e0000 */
[----:B------:R0:W3:Y:S04]  /*a200*/  SHFL.IDX PT, R78, R66, R33, 0x1c1f ;  /* 0x001c1f21424e7589 */ /* 0x0000e800000e0000 */
[----:B------:R4:W3:Y:S04]  /*a210*/  SHFL.IDX PT, R80, R74, R33, 0x1c1f ;  /* 0x001c1f214a507589 */ /* 0x0008e800000e0000 */
[----:B------:R1:W-:Y:S01]  /*a220*/  STSM.16.M88.4 [R85], R28 ;  /* 0x0000001c55007844 */ /* 0x0003e20000000200 */
[----:B0-----:R-:W-:-:S02]  /*a230*/  SEL R66, R52, R49, P0 ;  /* 0x0000003134427207 */ /* 0x001fc40000000000 */
[----:B----4-:R-:W-:Y:S01]  /*a240*/  SEL R33, R69, R64, P0 ;  /* 0x0000004045217207 */ /* 0x010fe20000000000 */
[----:B------:R-:W-:Y:S01]  /*a250*/  IMAD R69, R5, UR6, RZ ;  /* 0x0000000605457c24 */ /* 0x000fe2000f8e02ff */
[----:B------:R-:W-:Y:S02]  /*a260*/  SEL R74, R68, R43, P0 ;  /* 0x0000002b444a7207 */ /* 0x000fe40000000000 */
[----:B------:R-:W-:Y:S01]  /*a270*/  SEL R43, R76, R75, P0 ;  /* 0x0000004b4c2b7207 */ /* 0x000fe20000000000 */
[----:B------:R0:W-:Y:S01]  /*a280*/  STSM.16.M88.4 [R42], R32 ;  /* 0x000000202a007844 */ /* 0x0001e20000000200 */
[C---:B------:R-:W-:Y:S02]  /*a290*/  ISETP.GE.OR P3, PT, R46.reuse, R69, P1 ;  /* 0x000000452e00720c */ /* 0x040fe40000f66670 */
[----:B------:R-:W-:Y:S01]  /*a2a0*/  SEL R64, R49, R52, P0 ;  /* 0x0000003431407207 */ /* 0x000fe20000000000 */
[----:B------:R4:W-:Y:S01]  /*a2b0*/  STSM.16.M88.4 [R67], R36 ;  /* 0x0000002443007844 */ /* 0x0009e20000000200 */
[----:B-1----:R-:W-:Y:S01]  /*a2c0*/  VIADD R28, R46, 0x8 ;  /* 0x000000082e1c7836 */ /* 0x002fe20000000000 */
[----:B------:R-:W-:Y:S01]  /*a2d0*/  SEL R30, R56, R55, P0 ;  /* 0x00000037381e7207 */ /* 0x000fe20000000000 */
[----:B------:R-:W-:Y:S01]  /*a2e0*/  IMAD.IADD R29, R41, 0x1, R45 ;  /* 0x00000001291d7824 */ /* 0x000fe200078e022d */
[----:B------:R-:W-:-:S02]  /*a2f0*/  SEL R31, R50, R73, P0 ;  /* 0x00000049321f7207 */ /* 0x000fc40000000000 */
[----:B------:R-:W-:Y:S02]  /*a300*/  ISETP.GE.OR P1, PT, R28, R69, P1 ;  /* 0x000000451c00720c */ /* 0x000fe40000f26670 */
[----:B------:R-:W-:Y:S02]  /*a310*/  SEL R28, R55, R56, P0 ;  /* 0x00000038371c7207 */ /* 0x000fe40000000000 */
[----:B------:R-:W-:Y:S02]  /*a320*/  SEL R41, R75, R76, P0 ;  /* 0x0000004c4b297207 */ /* 0x000fe40000000000 */
[----:B0-----:R-:W-:Y:S02]  /*a330*/  LEA R32, P4, R40, UR4, 0x2 ;  /* 0x0000000428207c11 */ /* 0x001fe4000f8810ff */
[----:B------:R-:W-:Y:S02]  /*a340*/  SEL R42, R44, R61, P0 ;  /* 0x0000003d2c2a7207 */ /* 0x000fe40000000000 */
[----:B------:R-:W-:Y:S01]  /*a350*/  LEA.HI.X R33, R40, UR5, R29, 0x2, P4 ;  /* 0x0000000528217c11 */ /* 0x000fe2000a0f141d */
[----:B------:R-:W-:Y:S01]  /*a360*/  SHFL.IDX PT, R60, R32, RZ, 0x1c1f ;  /* 0x001c1fff203c7589 */ /* 0x000fe200000e0000 */
[----:B------:R-:W-:-:S02]  /*a370*/  SEL R29, R73, R50, P0 ;  /* 0x00000032491d7207 */ /* 0x000fc40000000000 */
[----:B------:R-:W-:Y:S01]  /*a380*/  SEL R40, R61, R44, P0 ;  /* 0x0000002c3d287207 */ /* 0x000fe20000000000 */
[----:B------:R-:W-:Y:S01]  /*a390*/  SHFL.IDX PT, R62, R32, 0x1, 0x1c1f ;  /* 0x003c1f00203e7f89 */ /* 0x000fe200000e0000 */
[----:B------:R-:W-:Y:S02]  /*a3a0*/  SEL R65, R77, R58, P0 ;  /* 0x0000003a4d417207 */ /* 0x000fe40000000000 */
[----:B----4-:R-:W-:Y:S01]  /*a3b0*/  SEL R67, R58, R77, P0 ;  /* 0x0000004d3a437207 */ /* 0x010fe20000000000 */
[----:B------:R-:W-:Y:S01]  /*a3c0*/  STSM.16.M88.4 [R84], R28 ;  /* 0x0000001c54007844 */ /* 0x000fe20000000200 */
[----:B--2---:R-:W-:Y:S02]  /*a3d0*/  SEL R36, R57, R4, P0 ;  /* 0x0000000439247207 */ /* 0x004fe40000000000 */
[----:B------:R-:W-:Y:S01]  /*a3e0*/  SEL R38, R4, R57, P0 ;  /* 0x0000003904267207 */ /* 0x000fe20000000000 */
[----:B------:R-:W-:Y:S01]  /*a3f0*/  STSM.16.M88.4 [R83], R40 ;  /* 0x0000002853007844 */ /* 0x000fe20000000200 */
[----:B---3--:R-:W-:-:S02]  /*a400*/  SEL R37, R51, R78, P0 ;  /* 0x0000004e33257207 */ /* 0x008fc40000000000 */
[----:B------:R-:W-:Y:S01]  /*a410*/  SEL R39, R78, R51, P0 ;  /* 0x000000334e277207 */ /* 0x000fe20000000000 */
[----:B------:R0:W-:Y:S01]  /*a420*/  STSM.16.M88.4 [R82], R64 ;  /* 0x0000004052007844 */ /* 0x0001e20000000200 */
[----:B------:R-:W-:Y:S02]  /*a430*/  SEL R73, R59, R80, P0 ;  /* 0x000000503b497207 */ /* 0x000fe40000000000 */
[----:B------:R-:W-:Y:S01]  /*a440*/  SEL R75, R80, R59, P0 ;  /* 0x0000003b504b7207 */ /* 0x000fe20000000000 */
[----:B------:R-:W-:Y:S04]  /*a450*/  STSM.16.M88.4 [R81], R36 ;  /* 0x0000002451007844 */ /* 0x000fe80000000200 */
[----:B------:R-:W-:Y:S04]  /*a460*/  STSM.16.M88.4 [R79], R72 ;  /* 0x000000484f007844 */ /* 0x000fe80000000200 */
[----:B------:R-:W1:Y:S01]  /*a470*/  SHFL.IDX PT, R61, R33, RZ, 0x1c1f ;  /* 0x001c1fff213d7589 */ /* 0x000e6200000e0000 */
[----:B------:R-:W-:Y:S08]  /*a480*/  BAR.SYNC.DEFER_BLOCKING 0x1, 0x100 ;  /* 0x0044000000007b1d */ /* 0x000ff00000010000 */
[----:B0-----:R-:W0:Y:S01]  /*a490*/  @P2 LDC R65, c[0x0][0xbec] ;  /* 0x0002fb00ff412b82 */ /* 0x001e220000000800 */
[----:B------:R-:W2:Y:S01]  /*a4a0*/  SHFL.IDX PT, R63, R33, 0x1, 0x1c1f ;  /* 0x003c1f00213f7f89 */ /* 0x000ea200000e0000 */
[----:B------:R-:W-:-:S03]  /*a4b0*/  UIMAD UR6, UR12, UR8, URZ ;  /* 0x000000080c0672a4 */ /* 0x000fc6000f8e023f */
[----:B-1----:R1:W-:Y:S04]  /*a4c0*/  @!P3 ST.E desc[UR48][R60.64], R3 ;  /* 0x000000033c00b985 */ /* 0x0023e8000c101930 */
[----:B--2---:R2:W-:Y:S01]  /*a4d0*/  @!P1 ST.E desc[UR48][R62.64], R0 ;  /* 0x000000003e009985 */ /* 0x0045e2000c101930 */
[----:B-1----:R-:W1:Y:S03]  /*a4e0*/  @P2 LDC R61, c[0x0][0xbf0] ;  /* 0x0002fc00ff3d2b82 */ /* 0x002e660000000800 */
[----:B------:R3:W5:Y:S01]  /*a4f0*/  LD.E.128 R40, desc[UR48][R8.64] ;  /* 0x0000003008287980 */ /* 0x000762000c101d00 */
[----:B------:R-:W-:Y:S02]  /*a500*/  UIMAD.WIDE.U32 UR4, UR13, UR8, URZ ;  /* 0x000000080d0472a5 */ /* 0x000fe4000f8e003f */
[----:B------:R-:W-:Y:S01]  /*a510*/  UIMAD UR6, UR13, UR9, UR6 ;  /* 0x000000090d0672a4 */ /* 0x000fe2000f8e0206 */
[----:B------:R4:W5:Y:S02]  /*a520*/  LD.E.128 R36, desc[UR48][R6.64] ;  /* 0x0000003006247980 */ /* 0x000964000c101d00 */
[----:B------:R-:W-:Y:S01]  /*a530*/  ULDC.64 UR8, c[0x0][0xaf0] ;  /* 0x0002bc0000087ab9 */ /* 0x000fe20000000a00 */
[----:B--2---:R-:W-:Y:S01]  /*a540*/  IMAD R0, R17, 0x20, R18 ;  /* 0x0000002011007824 */ /* 0x004fe200078e0212 */
[----:B------:R-:W5:Y:S04]  /*a550*/  LD.E.128 R48, desc[UR48][R26.64] ;  /* 0x000000301a307980 */ /* 0x000f68000c101d00 */
[----:B---3--:R-:W-:Y:S01]  /*a560*/  LEA R8, R87, R0, 0x7 ;  /* 0x0000000057087211 */ /* 0x008fe200078e38ff */
[----:B------:R-:W-:Y:S01]  /*a570*/  UIMAD UR7, UR14, UR8, URZ ;  /* 0x000000080e0772a4 */ /* 0x000fe2000f8e023f */
[----:B------:R-:W5:Y:S01]  /*a580*/  LD.E.128 R44, desc[UR48][R24.64] ;  /* 0x00000030182c7980 */ /* 0x000f62000c101d00 */
[----:B------:R-:W-:-:S02]  /*a590*/  UIADD3 UR5, UR5, UR6, URZ ;  /* 0x0000000605057290 */ /* 0x000fc4000fffe03f */
[----:B0-----:R-:W-:Y:S01]  /*a5a0*/  @P2 IMAD.HI.U32 R0, R8, R65, RZ ;  /* 0x0000004108002227 */ /* 0x001fe200078e00ff */
[----:B------:R-:W-:Y:S01]  /*a5b0*/  UIMAD UR6, UR40, UR9, UR7 ;  /* 0x00000009280672a4 */ /* 0x000fe2000f8e0207 */
[----:B------:R-:W5:Y:S02]  /*a5c0*/  LD.E.128 R32, desc[UR48][R20.64] ;  /* 0x0000003014207980 */ /* 0x000f64000c101d00 */
[----:B------:R-:W-:Y:S01]  /*a5d0*/  IMAD.MOV.U32 R3, RZ, RZ, R8 ;  /* 0x000000ffff037224 */ /* 0x000fe200078e0008 */
[----:B------:R-:W-:Y:S01]  /*a5e0*/  UIMAD.WIDE.U32 UR4, UR40, UR8, UR4 ;  /* 0x00000008280472a5 */ /* 0x000fe2000f8e0004 */
[----:B-1----:R-:W-:Y:S01]  /*a5f0*/  @P2 SHF.R.U32.HI R3, RZ, R61, R0 ;  /* 0x0000003dff032219 */ /* 0x002fe20000011600 */
[----:B------:R-:W5:Y:S01]  /*a600*/  LD.E.128 R28, desc[UR48][R14.64] ;  /* 0x000000300e1c7980 */ /* 0x000f62000c101d00 */
[----:B------:R-:W-:Y:S01]  /*a610*/  ULDC.64 UR8, c[0x0][0xae0] ;  /* 0x0002b80000087ab9 */ /* 0x000fe20000000a00 */
[----:B------:R-:W-:Y:S01]  /*a620*/  UIADD3 UR6, UR5, UR6, URZ ;  /* 0x0000000605067290 */ /* 0x000fe2000fffe03f */
[--C-:B------:R-:W-:Y:S01]  /*a630*/  SHF.R.S32.HI R0, RZ, 0x1f, R3.reuse ;  /* 0x0000001fff007819 */ /* 0x100fe20000011403 */
[----:B------:R-:W-:Y:S01]  /*a640*/  IMAD.MOV R4, RZ, RZ, -R3 ;  /* 0x000000ffff047224 */ /* 0x000fe200078e0a03 */
[----:B------:R-:W5:Y:S01]  /*a650*/  LD.E.128 R56, desc[UR48][R12.64] ;  /* 0x000000300c387980 */ /* 0x000f62000c101d00 */
[----:B----4-:R-:W-:-:S02]  /*a660*/  IMAD.U32 R7, RZ, RZ, UR5 ;  /* 0x00000005ff077e24 */ /* 0x010fc4000f8e00ff */
[----:B------:R-:W-:Y:S01]  /*a670*/  IMAD R0, R0, UR8, RZ ;  /* 0x0000000800007c24 */ /* 0x000fe2000f8e02ff */
[----:B------:R0:W5:Y:S01]  /*a680*/  LD.E.128 R52, desc[UR48][R10.64] ;  /* 0x000000300a347980 */ /* 0x000162000c101d00 */
[----:B------:R-:W-:Y:S02]  /*a690*/  IMAD R9, R5, R4, R8 ;  /* 0x0000000405097224 */ /* 0x000fe400078e0208 */
[----:B------:R-:W-:Y:S01]  /*a6a0*/  IMAD.U32 R6, RZ, RZ, UR4 ;  /* 0x00000004ff067e24 */ /* 0x000fe2000f8e00ff */
[----:B------:R-:W-:Y:S01]  /*a6b0*/  @!PT LDS RZ, [RZ] ;  /* 0x00000000fffff984 */ /* 0x000fe20000000800 */
[----:B------:R-:W-:Y:S01]  /*a6c0*/  @!PT LDS RZ, [RZ] ;  /* 0x00000000fffff984 */ /* 0x000fe20000000800 */
[----:B------:R-:W-:Y:S01]  /*a6d0*/  @!PT LDS RZ, [RZ] ;  /* 0x00000000fffff984 */ /* 0x000fe20000000800 */
[----:B------:R-:W-:Y:S01]  /*a6e0*/  @!PT LDS RZ, [RZ] ;  /* 0x00000000fffff984 */ /* 0x000fe20000000800 */
[----:B------:R1:W-:Y:S06]  /*a6f0*/  MEMBAR.ALL.CTA ;  /* 0x0000000000007992 */ /* 0x0003ec0000008000 */
[----:B-1----:R-:W1:Y:S01]  /*a700*/  FENCE.VIEW.ASYNC.S ;  /* 0x00000000000073c6 */ /* 0x002e620000000000 */
[----:B------:R-:W-:Y:S01]  /*a710*/  IMAD.U32 R7, RZ, RZ, UR6 ;  /* 0x00000006ff077e24 */ /* 0x000fe2000f8e00ff */
[----:B------:R-:W-:Y:S01]  /*a720*/  ULDC.64 UR6, c[0x0][0xad8] ;  /* 0x0002b60000067ab9 */ /* 0x000fe20000000a00 */
[C---:B0-----:R-:W-:Y:S01]  /*a730*/  IMAD R11, R3.reuse, UR9, R0 ;  /* 0x00000009030b7c24 */ /* 0x041fe2000f8e0200 */
[----:B------:R-:W-:Y:S01]  /*a740*/  SHF.R.S32.HI R0, RZ, 0x1f, R9 ;  /* 0x0000001fff007819 */ /* 0x000fe20000011409 */
[----:B------:R-:W-:Y:S01]  /*a750*/  IMAD.WIDE.U32 R4, R3, UR8, R6 ;  /* 0x0000000803047c25 */ /* 0x000fe2000f8e0006 */
[----:B------:R-:W-:-:S03]  /*a760*/  LEA R12, R87, R18, 0x7 ;  /* 0x00000012570c7211 */ /* 0x000fc600078e38ff */
[----:B------:R-:W-:Y:S02]  /*a770*/  IMAD.IADD R5, R5, 0x1, R11 ;  /* 0x0000000105057824 */ /* 0x000fe400078e020b */
[----:B------:R-:W-:Y:S01]  /*a780*/  IMAD R6, R0, UR6, RZ ;  /* 0x0000000600067c24 */ /* 0x000fe2000f8e02ff */
[----:B------:R-:W-:Y:S01]  /*a790*/  UIADD3 UR39, UR39, 0x29820, URZ ;  /* 0x0002982027277890 */ /* 0x000fe2000fffe03f */
[C---:B------:R-:W-:Y:S01]  /*a7a0*/  IMAD.WIDE.U32 R4, R9.reuse, UR6, R4 ;  /* 0x0000000609047c25 */ /* 0x040fe2000f8e0004 */
[----:B------:R-:W-:Y:S01]  /*a7b0*/  UIADD3 UR43, UR43, 0x1, URZ ;  /* 0x000000012b2b7890 */ /* 0x000fe2000fffe03f */
[----:B------:R-:W-:Y:S02]  /*a7c0*/  ISETP.GE.AND P1, PT, R12, R69, PT ;  /* 0x000000450c00720c */ /* 0x000fe40003f26270 */
[----:B------:R-:W-:Y:S01]  /*a7d0*/  IMAD R3, R9, UR7, R6 ;  /* 0x0000000709037c24 */ /* 0x000fe2000f8e0206 */
[----:B------:R-:W-:Y:S01]  /*a7e0*/  ULDC.64 UR6, c[0x0][0xa80] ;  /* 0x0002a00000067ab9 */ /* 0x000fe20000000a00 */
[----:B------:R-:W-:Y:S01]  /*a7f0*/  UPRMT UR39, URZ, 0x654, UR39 ;  /* 0x000006543f277896 */ /* 0x000fe20008000027 */
[----:B------:R-:W-:Y:S01]  /*a800*/  LEA R10, P2, R4, UR6, 0x1 ;  /* 0x00000006040a7c11 */ /* 0x000fe2000f8408ff */
[----:B------:R-:W-:Y:S01]  /*a810*/  IMAD.IADD R3, R5, 0x1, R3 ;  /* 0x0000000105037824 */ /* 0x000fe200078e0203 */
[----:B------:R-:W-:Y:S01]  /*a820*/  UISETP.NE.AND UP0, UPT, UR43, 0x2, UPT ;  /* 0x000000022b00788c */ /* 0x000fe2000bf05270 */
[----:B------:R-:W-:-:S03]  /*a830*/  VIADD R0, R12, 0x20 ;  /* 0x000000200c007836 */ /* 0x000fc60000000000 */
[----:B------:R-:W-:Y:S01]  /*a840*/  LEA.HI.X R3, R4, UR7, R3, 0x1, P2 ;  /* 0x0000000704037c11 */ /* 0x000fe200090f0c03 */
[----:B------:R-:W-:Y:S01]  /*a850*/  USEL UR5, URZ, 0x1, UP0 ;  /* 0x000000013f057887 */ /* 0x000fe20008000000 */
[-C--:B------:R-:W-:Y:S01]  /*a860*/  ISETP.GE.AND P3, PT, R0, R69.reuse, PT ;  /* 0x000000450000720c */ /* 0x080fe20003f66270 */
[----:B------:R-:W-:Y:S01]  /*a870*/  ULDC UR4, c[0x0][0xc] ;  /* 0x0000030000047ab9 */ /* 0x000fe20000000800 */
[----:B------:R-:W-:Y:S01]  /*a880*/  VIADD R0, R12, 0x40 ;  /* 0x000000400c007836 */ /* 0x000fe20000000000 */
[----:B------:R-:W-:Y:S01]  /*a890*/  UIADD3 UR41, UR4, UR41, URZ ;  /* 0x0000002904297290 */ /* 0x000fe2000fffe03f */
[----:B-1----:R0:W1:Y:S01]  /*a8a0*/  SHFL.IDX PT, R8, R10, RZ, 0x181f ;  /* 0x00181fff0a087589 */ /* 0x00206200000e0000 */
[----:B------:R-:W-:Y:S01]  /*a8b0*/  USEL UR43, UR43, URZ, UP0 ;  /* 0x0000003f2b2b7287 */ /* 0x000fe20008000000 */
[----:B------:R-:W-:Y:S01]  /*a8c0*/  SYNCS.ARRIVE.TRANS64.RED.A1T0 RZ, [UR39], RZ ;  /* 0x000000ffffff79a7 */ /* 0x000fe20008100427 */
[----:B------:R-:W-:Y:S01]  /*a8d0*/  ULOP3.LUT UR44, UR44, UR5, URZ, 0x3c, !UPT ;  /* 0x000000052c2c7292 */ /* 0x000fe2000f8e3c3f */
[----:B------:R0:W2:Y:S01]  /*a8e0*/  SHFL.IDX PT, R9, R3, RZ, 0x181f ;  /* 0x00181fff03097589 */ /* 0x0000a200000e0000 */
[----:B------:R-:W-:Y:S01]  /*a8f0*/  BSSY B0, `(.L_x_31) ;  /* 0x000000b000007945 */ /* 0x000fe20003800000 */
[----:B------:R-:W-:-:S03]  /*a900*/  ISETP.GE.AND P0, PT, R0, R69, PT ;  /* 0x000000450000720c */ /* 0x000fc60003f06270 */
[----:B------:R-:W-:Y:S10]  /*a910*/  @P1 BRA `(.L_x_32) ;  /* 0x0000000000201947 */ /* 0x000ff40003800000 */
[----:B------:R-:W-:Y:S02]  /*a920*/  ULDC UR4, c[0x0][0xac8] ;  /* 0x0002b20000047ab9 */ /* 0x000fe40000000800 */
[----:B------:R-:W-:Y:S02]  /*a930*/  ISETP.GE.AND P2, PT, R16, UR4, PT ;  /* 0x0000000410007c0c */ /* 0x000fe4000bf46270 */
[----:B------:R-:W-:-:S11]  /*a940*/  ISETP.GE.AND P1, PT, R2, UR4, PT ;  /* 0x0000000402007c0c */ /* 0x000fd6000bf26270 */
[----:B-1----:R-:W-:Y:S02]  /*a950*/  @!P2 LEA R6, P4, R16, R8, 0x1 ;  /* 0x000000081006a211 */ /* 0x002fe400078808ff */
[----:B--2---:R-:W-:Y:S02]  /*a960*/  @!P1 IMAD.WIDE R4, R2, 0x2, R8 ;  /* 0x0000000202049825 */ /* 0x004fe400078e0208 */
[----:B------:R-:W-:-:S03]  /*a970*/  @!P2 LEA.HI.X R7, R16, R9, R192, 0x1, P4 ;  /* 0x000000091007a211 */ /* 0x000fc600020f0cc0 */
[----:B-----5:R3:W-:Y:S04]  /*a980*/  @!P1 ST.E.128 desc[UR48][R4.64], R48 ;  /* 0x0000003004009985 */ /* 0x0207e8000c101d30 */
[----:B------:R3:W-:Y:S02]  /*a990*/  @!P2 ST.E.128 desc[UR48][R6.64], R56 ;  /* 0x000000380600a985 */ /* 0x0007e4000c101d30 */
.L_x_32:
[----:B------:R-:W-:Y:S05]  /*a9a0*/  BSYNC B0 ;  /* 0x0000000000007941 */ /* 0x000fea0003800000 */
.L_x_31:
[----:B--2---:R2:W4:Y:S01]  /*a9b0*/  SHFL.IDX PT, R9, R3, 0x1, 0x181f ;  /* 0x00381f0003097f89 */ /* 0x00452200000e0000 */
[----:B------:R-:W-:Y:S03]  /*a9c0*/  BSSY B0, `(.L_x_33) ;  /* 0x000000b000007945 */ /* 0x000fe60003800000 */
[----:B-1----:R2:W1:Y:S01]  /*a9d0*/  SHFL.IDX PT, R8, R10, 0x1, 0x181f ;  /* 0x00381f000a087f89 */ /* 0x00246200000e0000 */
[----:B------:R-:W-:Y:S05]  /*a9e0*/  @P3 BRA `(.L_x_34) ;  /* 0x0000000000203947 */ /* 0x000fea0003800000 */
[----:B------:R-:W-:Y:S02]  /*a9f0*/  ULDC UR4, c[0x0][0xac8] ;  /* 0x0002b20000047ab9 */ /* 0x000fe40000000800 */
[----:B------:R-:W-:Y:S02]  /*aa00*/  ISETP.GE.AND P3, PT, R16, UR4, PT ;  /* 0x0000000410007c0c */ /* 0x000fe4000bf66270 */
[----:B------:R-:W-:-:S11]  /*aa10*/  ISETP.GE.AND P2, PT, R2, UR4, PT ;  /* 0x0000000402007c0c */ /* 0x000fd6000bf46270 */
[----:B-1-3--:R-:W-:Y:S02]  /*aa20*/  @!P3 LEA R6, P1, R16, R8, 0x1 ;  /* 0x000000081006b211 */ /* 0x00afe400078208ff */
[----:B----4-:R-:W-:Y:S02]  /*aa30*/  @!P2 IMAD.WIDE R4, R2, 0x2, R8 ;  /* 0x000000020204a825 */ /* 0x010fe400078e0208 */
[----:B------:R-:W-:-:S03]  /*aa40*/  @!P3 LEA.HI.X R7, R16, R9, R192, 0x1, P1 ;  /* 0x000000091007b211 */ /* 0x000fc600008f0cc0 */
[----:B-----5:R1:W-:Y:S04]  /*aa50*/  @!P2 ST.E.128 desc[UR48][R4.64], R44 ;  /* 0x0000002c0400a985 */ /* 0x0203e8000c101d30 */
[----:B------:R1:W-:Y:S02]  /*aa60*/  @!P3 ST.E.128 desc[UR48][R6.64], R52 ;  /* 0x000000340600b985 */ /* 0x0003e4000c101d30 */
.L_x_34:
[----:B------:R-:W-:Y:S05]  /*aa70*/  BSYNC B0 ;  /* 0x0000000000007941 */ /* 0x000fea0003800000 */
.L_x_33:
[----:B----4-:R4:W0:Y:S01]  /*aa80*/  SHFL.IDX PT, R9, R3, 0x2, 0x181f ;  /* 0x00581f0003097f89 */ /* 0x01082200000e0000 */
[----:B------:R-:W-:Y:S03]  /*aa90*/  BSSY B0, `(.L_x_35) ;  /* 0x000000b000007945 */ /* 0x000fe60003800000 */
[----:B-1----:R4:W1:Y:S01]  /*aaa0*/  SHFL.IDX PT, R8, R10, 0x2, 0x181f ;  /* 0x00581f000a087f89 */ /* 0x00286200000e0000 */
[----:B------:R-:W-:Y:S05]  /*aab0*/  @P0 BRA `(.L_x_36) ;  /* 0x0000000000200947 */ /* 0x000fea0003800000 */
[----:B------:R-:W-:Y:S02]  /*aac0*/  ULDC UR4, c[0x0][0xac8] ;  /* 0x0002b20000047ab9 */ /* 0x000fe40000000800 */
[----:B------:R-:W-:Y:S02]  /*aad0*/  ISETP.GE.AND P2, PT, R16, UR4, PT ;  /* 0x0000000410007c0c */ /* 0x000fe4000bf46270 */
[----:B------:R-:W-:-:S11]  /*aae0*/  ISETP.GE.AND P1, PT, R2, UR4, PT ;  /* 0x0000000402007c0c */ /* 0x000fd6000bf26270 */
[----:B-1-3--:R-:W-:Y:S02]  /*aaf0*/  @!P2 LEA R6, P0, R16, R8, 0x1 ;  /* 0x000000081006a211 */ /* 0x00afe400078008ff */
[----:B0-----:R-:W-:Y:S02]  /*ab00*/  @!P1 IMAD.WIDE R4, R2, 0x2, R8 ;  /* 0x0000000202049825 */ /* 0x001fe400078e0208 */
[----:B------:R-:W-:-:S03]  /*ab10*/  @!P2 LEA.HI.X R7, R16, R9, R192, 0x1, P0 ;  /* 0x000000091007a211 */ /* 0x000fc600000f0cc0 */
[----:B-----5:R0:W-:Y:S04]  /*ab20*/  @!P1 ST.E.128 desc[UR48][R4.64], R32 ;  /* 0x0000002004009985 */ /* 0x0201e8000c101d30 */
[----:B------:R0:W-:Y:S02]  /*ab30*/  @!P2 ST.E.128 desc[UR48][R6.64], R40 ;  /* 0x000000280600a985 */ /* 0x0001e4000c101d30 */
.L_x_36:
[----:B------:R-:W-:Y:S05]  /*ab40*/  BSYNC B0 ;  /* 0x0000000000007941 */ /* 0x000fea0003800000 */
.L_x_35:
[----:B------:R-:W-:Y:S01]  /*ab50*/  VIADD R0, R12, 0x60 ;  /* 0x000000600c007836 */ /* 0x000fe20000000000 */
[----:B0-----:R0:W0:Y:S01]  /*ab60*/  SHFL.IDX PT, R9, R3, 0x3, 0x181f ;  /* 0x00781f0003097f89 */ /* 0x00102200000e0000 */
[----:B------:R-:W-:Y:S01]  /*ab70*/  UIADD3 UR45, UR45, 0x1, URZ ;  /* 0x000000012d2d7890 */ /* 0x000fe2000fffe03f */
[----:B------:R-:W-:Y:S02]  /*ab80*/  BSSY B0, `(.L_x_37) ;  /* 0x000000c000007945 */ /* 0x000fe40003800000 */
[----:B------:R-:W-:Y:S01]  /*ab90*/  ISETP.GE.AND P0, PT, R0, R69, PT ;  /* 0x000000450000720c */ /* 0x000fe20003f06270 */
[----:B-1----:R1:W0:-:S12]  /*aba0*/  SHFL.IDX PT, R8, R10, 0x3, 0x181f ;  /* 0x00781f000a087f89 */ /* 0x00221800000e0000 */
[----:B-1----:R-:W-:Y:S05]  /*abb0*/  @P0 BRA `(.L_x_38) ;  /* 0x0000000000200947 */ /* 0x002fea0003800000 */
[----:B------:R-:W-:Y:S02]  /*abc0*/  ULDC UR4, c[0x0][0xac8] ;  /* 0x0002b20000047ab9 */ /* 0x000fe40000000800 */
[----:B------:R-:W-:Y:S02]  /*abd0*/  ISETP.GE.AND P2, PT, R16, UR4, PT ;  /* 0x0000000410007c0c */ /* 0x000fe4000bf46270 */
[----:B------:R-:W-:-:S11]  /*abe0*/  ISETP.GE.AND P1, PT, R2, UR4, PT ;  /* 0x0000000402007c0c */ /* 0x000fd6000bf26270 */
[----:B0--3--:R-:W-:Y:S02]  /*abf0*/  @!P2 LEA R6, P0, R16, R8, 0x1 ;  /* 0x000000081006a211 */ /* 0x009fe400078008ff */
[----:B------:R-:W-:Y:S02]  /*ac00*/  @!P1 IMAD.WIDE R4, R2, 0x2, R8 ;  /* 0x0000000202049825 */ /* 0x000fe400078e0208 */
[----:B------:R-:W-:-:S03]  /*ac10*/  @!P2 LEA.HI.X R7, R16, R9, R192, 0x1, P0 ;  /* 0x000000091007a211 */ /* 0x000fc600000f0cc0 */
[----:B-----5:R1:W-:Y:S04]  /*ac20*/  @!P1 ST.E.128 desc[UR48][R4.64], R28 ;  /* 0x0000001c04009985 */ /* 0x0203e8000c101d30 */
[----:B------:R1:W-:Y:S02]  /*ac30*/  @!P2 ST.E.128 desc[UR48][R6.64], R36 ;  /* 0x000000240600a985 */ /* 0x0003e4000c101d30 */
.L_x_38:
[----:B------:R-:W-:Y:S05]  /*ac40*/  BSYNC B0 ;  /* 0x0000000000007941 */ /* 0x000fea0003800000 */
.L_x_37:
[----:B------:R-:W2:Y:S02]  /*ac50*/  LDC R0, c[0x0][0xc34] ;  /* 0x00030d00ff007b82 */ /* 0x000ea40000000800 */
[----:B--2---:R-:W-:-:S13]  /*ac60*/  ISETP.LE.AND P0, PT, R0, UR41, PT ;  /* 0x0000002900007c0c */ /* 0x004fda000bf03270 */
[----:B------:R-:W-:Y:S05]  /*ac70*/  @!P0 BRA `(.L_x_39) ;  /* 0xffffff6000188947 */ /* 0x000fea000383ffff */
[----:B------:R-:W-:Y:S05]  /*ac80*/  EXIT ;  /* 0x000000000000794d */ /* 0x000fea0003800000 */
.L_x_5:
[----:B------:R-:W-:-:S08]  /*ac90*/  NOP ;  /* 0x0000000000007918 */ /* 0x000fd00000000000 */
[----:B------:R-:W0:-:S00]  /*aca0*/  USETMAXREG.DEALLOC.CTAPOOL 0x28 ;  /* 0x00000028000079c8 */ /* 0x000e0000080e0500 */
[----:B------:R-:W1:Y:S01]  /*acb0*/  S2UR UR38, SR_CTAID.X ;  /* 0x00000000002679c3 */ /* 0x000e620000002500 */
[----:B------:R-:W-:Y:S01]  /*acc0*/  UMOV UR37, 0x1 ;  /* 0x0000000100257882 */ /* 0x000fe20000000000 */
[----:B0-----:R-:W-:Y:S02]  /*acd0*/  IMAD.MOV.U32 R19, RZ, RZ, RZ ;  /* 0x000000ffff137224 */ /* 0x001fe400078e00ff */
[----:B------:R-:W-:-:S04]  /*ace0*/  IMAD.MOV.U32 R31, RZ, RZ, 0x1 ;  /* 0x00000001ff1f7424 */ /* 0x000fc800078e00ff */
[----:B------:R-:W1:Y:S02]  /*acf0*/  LDC R2, c[0x0][0xc34] ;  /* 0x00030d00ff027b82 */ /* 0x000e640000000800 */
[----:B-1----:R-:W-:-:S13]  /*ad00*/  ISETP.LE.AND P0, PT, R2, UR38, PT ;  /* 0x0000002602007c0c */ /* 0x002fda000bf03270 */
[----:B------:R-:W-:Y:S05]  /*ad10*/  @P0 BRA `(.L_x_40) ;  /* 0x0000004800440947 */ /* 0x000fea0003800000 */
[----:B------:R-:W0:Y:S01]  /*ad20*/  S2R R8, SR_TID.X ;  /* 0x0000000000087919 */ /* 0x000e220000002100 */
[----:B------:R-:W-:Y:S01]  /*ad30*/  ULDC.64 UR4, c[0x0][0x418] ;  /* 0x0001060000047ab9 */ /* 0x000fe20000000a00 */
[----:B------:R-:W-:Y:S01]  /*ad40*/  ULDC.64 UR8, c[0x0][0x2f0] ;  /* 0x0000bc0000087ab9 */ /* 0x000fe20000000a00 */
[----:B------:R-:W-:Y:S01]  /*ad50*/  UISETP.NE.U32.AND UP0, UPT, UR4, URZ, UPT ;  /* 0x0000003f0400728c */ /* 0x000fe2000bf05070 */
[----:B------:R-:W-:Y:S01]  /*ad60*/  MOV R34, 0x40 ;  /* 0x0000004000227802 */ /* 0x000fe20000000f00 */
[----:B------:R-:W-:Y:S01]  /*ad70*/  UMOV UR6, 0xa0 ;  /* 0x000000a000067882 */ /* 0x000fe20000000000 */
[----:B------:R-:W-:Y:S01]  /*ad80*/  ULDC UR4, c[0x0][0x424] ;  /* 0x0001090000047ab9 */ /* 0x000fe20000000800 */
[----:B------:R-:W-:Y:S01]  /*ad90*/  UISETP.NE.AND.EX UP0, UPT, UR5, URZ, UPT, UP0 ;  /* 0x0000003f0500728c */ /* 0x000fe2000bf05300 */
[----:B------:R-:W-:Y:S01]  /*ada0*/  LOP3.LUT R16, R16, 0xfffffffd, RZ, 0xc0, !PT ;  /* 0xfffffffd10107812 */ /* 0x000fe200078ec0ff */
[----:B------:R-:W-:Y:S01]  /*adb0*/  ULDC UR10, c[0x0][0x320] ;  /* 0x0000c800000a7ab9 */ /* 0x000fe20000000800 */
[----:B------:R-:W-:Y:S01]  /*adc0*/  UMOV UR41, 0x400 ;  /* 0x0000040000297882 */ /* 0x000fe20000000000 */
[----:B------:R-:W-:Y:S01]  /*add0*/  USEL UR4, UR4, 0x1, UP0 ;  /* 0x0000000104047887 */ /* 0x000fe20008000000 */
[----:B------:R-:W-:Y:S01]  /*ade0*/  IMAD.MOV.U32 R31, RZ, RZ, 0x1 ;  /* 0x00000001ff1f7424 */ /* 0x000fe200078e00ff */
[----:B------:R-:W-:Y:S01]  /*adf0*/  ULEA UR41, UR45, UR41, 0x18 ;  /* 0x000000292d297291 */ /* 0x000fe2000f8ec03f */
[----:B------:R-:W-:Y:S01]  /*ae00*/  IMAD.MOV.U32 R19, RZ, RZ, RZ ;  /* 0x000000ffff137224 */ /* 0x000fe200078e00ff */
[----:B------:R-:W-:Y:S01]  /*ae10*/  UIMAD UR39, UR4, UR8, URZ ;  /* 0x00000008042772a4 */ /* 0x000fe2000f8e023f */
[----:B------:R-:W-:-:S02]  /*ae20*/  ULDC UR40, c[0x0][0x448] ;  /* 0x0001120000287ab9 */ /* 0x000fc40000000800 */
[----:B------:R-:W-:Y:S01]  /*ae30*/  ULDC UR8, c[0x0][0x2b8] ;  /* 0x0000ae0000087ab9 */ /* 0x000fe20000000800 */
[----:B------:R-:W-:Y:S01]  /*ae40*/  UIADD3 UR4, UR39, 0x9f, URZ ;  /* 0x0000009f27047890 */ /* 0x000fe2000fffe03f */
[----:B------:R-:W-:Y:S01]  /*ae50*/  ULDC UR7, c[0x0][0x288] ;  /* 0x0000a20000077ab9 */ /* 0x000fe20000000800 */
[----:B------:R-:W-:Y:S02]  /*ae60*/  ULOP3.LUT UR46, UR36, 0x2, URZ, 0xfc, !UPT ;  /* 0x00000002242e7892 */ /* 0x000fe4000f8efc3f */
[----:B------:R-:W-:Y:S02]  /*ae70*/  UIMAD.WIDE UR4, UR4, 0x66666667, URZ ;  /* 0x66666667040478a5 */ /* 0x000fe4000f8e023f */
[----:B------:R-:W-:Y:S02]  /*ae80*/  ULOP3.LUT UR47, UR36, 0x1, URZ, 0xfc, !UPT ;  /* 0x00000001242f7892 */ /* 0x000fe4000f8efc3f */
[----:B------:R-:W-:Y:S01]  /*ae90*/  USHF.R.U32.HI UR4, URZ, 0x1f, UR5 ;  /* 0x0000001f3f047899 */ /* 0x000fe20008011605 */
[----:B------:R-:W-:Y:S01]  /*aea0*/  ULDC UR50, c[0x0][0xc] ;  /* 0x0000030000327ab9 */ /* 0x000fe20000000800 */
[----:B------:R-:W-:Y:S01]  /*aeb0*/  UMOV UR37, URZ ;  /* 0x0000003f00257c82 */ /* 0x000fe20008000000 */
[C---:B0-----:R-:W-:Y:S01]  /*aec0*/  SHF.L.U32 R4, R8.reuse, 0x4, RZ ;  /* 0x0000000408047819 */ /* 0x041fe200000006ff */
[C---:B------:R-:W-:Y:S01]  /*aed0*/  IMAD.SHL.U32 R3, R8.reuse, 0x2, RZ ;  /* 0x0000000208037824 */ /* 0x040fe200078e00ff */
[C---:B------:R-:W-:Y:S01]  /*aee0*/  LOP3.LUT P0, RZ, R8.reuse, 0x4, RZ, 0xc0, !PT ;  /* 0x0000000408ff7812 */ /* 0x040fe2000780c0ff */
[----:B------:R-:W-:Y:S01]  /*aef0*/  IMAD.SHL.U32 R7, R8, 0x20, RZ ;  /* 0x0000002008077824 */ /* 0x000fe200078e00ff */
[----:B------:R-:W-:Y:S01]  /*af00*/  LOP3.LUT R0, R4, 0x1b0, RZ, 0xc0, !PT ;  /* 0x000001b004007812 */ /* 0x000fe200078ec0ff */
[C---:B------:R-:W-:Y:S01]  /*af10*/  IMAD.SHL.U32 R33, R8.reuse, 0x4, RZ ;  /* 0x0000000408217824 */ /* 0x040fe200078e00ff */
[----:B------:R-:W-:Y:S01]  /*af20*/  LOP3.LUT P1, RZ, R8, 0x10, RZ, 0xc0, !PT ;  /* 0x0000001008ff7812 */ /* 0x000fe2000782c0ff */
[----:B------:R-:W-:Y:S01]  /*af30*/  ULEA.HI.SX32 UR42, UR5, UR4, 0x1a ;  /* 0x00000004052a7291 */ /* 0x000fe2000f8fd23f */
[----:B------:R-:W-:Y:S01]  /*af40*/  LOP3.LUT R9, R0, 0x30, R3, 0x78, !PT ;  /* 0x0000003000097812 */ /* 0x000fe200078e7803 */
[C---:B------:R-:W-:Y:S01]  /*af50*/  IMAD.SHL.U32 R3, R8.reuse, 0x80, RZ ;  /* 0x0000008008037824 */ /* 0x040fe200078e00ff */
[----:B------:R-:W-:Y:S01]  /*af60*/  LOP3.LUT R0, R8, 0x7f, RZ, 0xc0, !PT ;  /* 0x0000007f08007812 */ /* 0x000fe200078ec0ff */
[----:B------:R-:W-:Y:S01]  /*af70*/  UIMAD UR5, UR42, UR6, -0xa0 ;  /* 0xffffff602a0574a4 */ /* 0x000fe2000f8e0206 */
[----:B------:R-:W-:Y:S01]  /*af80*/  LOP3.LUT R6, R7, 0x80, RZ, 0xc0, !PT ;  /* 0x0000008007067812 */ /* 0x000fe200078ec0ff */
[----:B------:R-:W-:Y:S01]  /*af90*/  UIADD3 UR4, UR42, -0x1, URZ ;  /* 0xffffffff2a047890 */ /* 0x000fe2000fffe03f */
[----:B------:R-:W-:Y:S01]  /*afa0*/  SHF.R.U32.HI R2, RZ, 0x5, R0 ;  /* 0x00000005ff027819 */ /* 0x000fe20000011600 */
[----:B------:R-:W-:Y:S01]  /*afb0*/  UIMAD UR40, UR40, UR7, URZ ;  /* 0x00000007282872a4 */ /* 0x000fe2000f8e023f */
[----:B------:R-:W-:Y:S01]  /*afc0*/  LOP3.LUT R5, R3, 0x380, RZ, 0xc0, !PT ;  /* 0x0000038003057812 */ /* 0x000fe200078ec0ff */
[----:B------:R-:W-:Y:S01]  /*afd0*/  UIMAD UR4, UR4, -0xa0, UR39 ;  /* 0xffffff60040478a4 */ /* 0x000fe2000f8e0227 */
[----:B------:R-:W-:Y:S01]  /*afe0*/  LOP3.LUT R6, R6, 0x10, R8, 0xf8, !PT ;  /* 0x0000001006067812 */ /* 0x000fe200078ef808 */
[----:B------:R-:W-:Y:S01]  /*aff0*/  UIADD3 UR42, UR42, -0x2, URZ ;  /* 0xfffffffe2a2a7890 */ /* 0x000fe2000fffe03f */
[----:B------:R-:W-:Y:S01]  /*b000*/  LOP3.LUT R11, R7, 0x380, RZ, 0xc0, !PT ;  /* 0x00000380070b7812 */ /* 0x000fe200078ec0ff */
[----:B------:R-:W-:Y:S01]  /*b010*/  IMAD R5, R2, 0x10, R5 ;  /* 0x0000001002057824 */ /* 0x000fe200078e0205 */
[----:B------:R-:W-:-:S02]  /*b020*/  LOP3.LUT R8, R6, 0x10, R33, 0x78, !PT ;  /* 0x0000001006087812 */ /* 0x000fc400078e7821 */
[----:B------:R-:W-:Y:S02]  /*b030*/  LOP3.LUT R35, R4, 0x30, RZ, 0xc0, !PT ;  /* 0x0000003004237812 */ /* 0x000fe400078ec0ff */
[--C-:B------:R-:W-:Y:S01]  /*b040*/  LOP3.LUT R6, R5, 0x70, R4.reuse, 0x78, !PT ;  /* 0x0000007005067812 */ /* 0x100fe200078e7804 */
[C---:B------:R-:W-:Y:S01]  /*b050*/  IMAD.SHL.U32 R5, R2.reuse, 0x200, RZ ;  /* 0x0000020002057824 */ /* 0x040fe200078e00ff */
[--C-:B------:R-:W-:Y:S01]  /*b060*/  LOP3.LUT R11, R11, 0x30, R4.reuse, 0xf8, !PT ;  /* 0x000000300b0b7812 */ /* 0x100fe200078ef804 */
[----:B------:R-:W-:Y:S01]  /*b070*/  IMAD.SHL.U32 R2, R2, 0x400, RZ ;  /* 0x0000040002027824 */ /* 0x000fe200078e00ff */
[----:B------:R-:W-:Y:S02]  /*b080*/  LOP3.LUT R3, R6, 0xc00, R3, 0xf8, !PT ;  /* 0x00000c0006037812 */ /* 0x000fe400078ef803 */
[----:B------:R-:W-:Y:S02]  /*b090*/  LOP3.LUT R6, R5, 0x40, R4, 0xf8, !PT ;  /* 0x0000004005067812 */ /* 0x000fe400078ef804 */
[----:B------:R-:W-:Y:S01]  /*b0a0*/  LOP3.LUT R2, R35, 0x80, RZ, 0xfc, !PT ;  /* 0x0000008023027812 */ /* 0x000fe200078efcff */
[----:B------:R0:W-:Y:S01]  /*b0b0*/  STL [R1+0xc], R3 ;  /* 0x00000c0301007387 */ /* 0x0001e20000100800 */
[----:B------:R-:W-:-:S02]  /*b0c0*/  LOP3.LUT R9, R6, R9, RZ, 0xfc, !PT ;  /* 0x0000000906097212 */ /* 0x000fc400078efcff */
[--C-:B------:R-:W-:Y:S02]  /*b0d0*/  LOP3.LUT R6, R5, 0x60, R7.reuse, 0xf8, !PT ;  /* 0x0000006005067812 */ /* 0x100fe400078ef807 */
[----:B------:R-:W-:Y:S01]  /*b0e0*/  SHF.R.U32.HI R5, RZ, 0x2, R0 ;  /* 0x00000002ff057819 */ /* 0x000fe20000011600 */
[----:B------:R-:W-:Y:S01]  /*b0f0*/  STL [R1+0x4], R9 ;  /* 0x0000040901007387 */ /* 0x000fe20000100800 */
[----:B------:R-:W-:Y:S02]  /*b100*/  SEL R0, R34, 0xffffffc0, !P0 ;  /* 0xffffffc022007807 */ /* 0x000fe40004000000 */
[--C-:B------:R-:W-:Y:S02]  /*b110*/  LOP3.LUT R4, R5, 0x60, R7.reuse, 0xf8, !PT ;  /* 0x0000006005047812 */ /* 0x100fe400078ef807 */
[----:B0-----:R-:W-:Y:S02]  /*b120*/  LOP3.LUT R3, R6, 0x100, R7, 0xf8, !PT ;  /* 0x0000010006037812 */ /* 0x001fe400078ef807 */
[C---:B------:R-:W-:Y:S01]  /*b130*/  LOP3.LUT R36, R4.reuse, 0x80, RZ, 0xfc, !PT ;  /* 0x0000008004247812 */ /* 0x040fe200078efcff */
[----:B------:R-:W-:Y:S01]  /*b140*/  VIADD R4, R4, UR5 ;  /* 0x0000000504047c36 */ /* 0x000fe20008000000 */
[----:B------:R-:W-:-:S02]  /*b150*/  LOP3.LUT R3, R3, R8, RZ, 0xfc, !PT ;  /* 0x0000000803037212 */ /* 0x000fc400078efcff */
[----:B------:R-:W-:Y:S02]  /*b160*/  SEL R34, R34, 0xffffffc0, !P1 ;  /* 0xffffffc022227807 */ /* 0x000fe40004800000 */
[----:B------:R-:W-:Y:S01]  /*b170*/  ISETP.GE.AND P0, PT, R35, UR10, PT ;  /* 0x0000000a23007c0c */ /* 0x000fe2000bf06270 */
[----:B------:R0:W-:Y:S01]  /*b180*/  STL [R1+0x8], R3 ;  /* 0x0000080301007387 */ /* 0x0001e20000100800 */
[----:B------:R-:W-:-:S03]  /*b190*/  LOP3.LUT R33, R11, 0x70, R33, 0x78, !PT ;  /* 0x000000700b217812 */ /* 0x000fc600078e7821 */
[----:B------:R1:W-:Y:S01]  /*b1a0*/  STL [R1+0x10], R0 ;  /* 0x0000100001007387 */ /* 0x0003e20000100800 */
[----:B0-----:R-:W-:Y:S01]  /*b1b0*/  VIADD R3, R36, UR5 ;  /* 0x0000000524037c36 */ /* 0x001fe20008000000 */
[----:B-1----:R-:W-:-:S04]  /*b1c0*/  LOP3.LUT R0, R35, 0x40, RZ, 0xfc, !PT ;  /* 0x0000004023007812 */ /* 0x002fc800078efcff */
[----:B------:R0:W-:Y:S01]  /*b1d0*/  STL [R1+0x20], R3 ;  /* 0x0000200301007387 */ /* 0x0001e20000100800 */
[----:B------:R-:W-:Y:S02]  /*b1e0*/  ISETP.GE.AND P1, PT, R3, UR39, PT ;  /* 0x0000002703007c0c */ /* 0x000fe4000bf26270 */
[----:B------:R-:W-:Y:S02]  /*b1f0*/  ISETP.GE.AND P2, PT, R0, UR9, PT ;  /* 0x0000000900007c0c */ /* 0x000fe4000bf46270 */
[----:B0-----:R-:W-:Y:S01]  /*b200*/  IADD3 R3, -R5, UR4, RZ ;  /* 0x0000000405037c10 */ /* 0x001fe2000fffe1ff */
[----:B------:R-:W-:-:S03]  /*b210*/  VIADD R5, R9, UR41 ;  /* 0x0000002909057c36 */ /* 0x000fc60008000000 */
[C---:B------:R-:W-:Y:S01]  /*b220*/  ISETP.LT.OR P3, PT, R3.reuse, 0x21, P0 ;  /* 0x000000210300780c */ /* 0x040fe20000761670 */
[----:B------:R0:W-:Y:S06]  /*b230*/  STL [R1+0x18], R3 ;  /* 0x0000180301007387 */ /* 0x0001ec0000100800 */
[----:B------:R-:W-:Y:S02]  /*b240*/  @P2 LOP3.LUT R16, R16, 0x2, RZ, 0xfc, !PT ;  /* 0x0000000210102812 */ /* 0x000fe400078efcff */
[----:B------:R-:W-:Y:S01]  /*b250*/  ISETP.LT.U32.AND P2, PT, R36, 0xa0, !P1 ;  /* 0x000000a02400780c */ /* 0x000fe20004f41070 */
[----:B------:R0:W-:Y:S01]  /*b260*/  STL [R1+0x14], R5 ;  /* 0x0000140501007387 */ /* 0x0001e20000100800 */
[----:B------:R-:W-:-:S02]  /*b270*/  ISETP.LT.OR P1, PT, R3, 0x1, P0 ;  /* 0x000000010300780c */ /* 0x000fc40000721670 */
[----:B------:R-:W-:Y:S01]  /*b280*/  LOP3.LUT R16, R16, 0xfffff7ff, RZ, 0xc0, !PT ;  /* 0xfffff7ff10107812 */ /* 0x000fe200078ec0ff */
[----:B------:R0:W-:Y:S08]  /*b290*/  STL [R1+0x1c], R4 ;  /* 0x00001c0401007387 */ /* 0x0001f00000100800 */
[----:B------:R-:W-:Y:S02]  /*b2a0*/  @P2 LOP3.LUT R16, R16, 0x800, RZ, 0xfc, !PT ;  /* 0x0000080010102812 */ /* 0x000fe400078efcff */
[----:B------:R-:W-:-:S02]  /*b2b0*/  ISETP.LT.OR P2, PT, R3, 0x41, P0 ;  /* 0x000000410300780c */ /* 0x000fc40000741670 */
[----:B------:R-:W-:-:S04]  /*b2c0*/  LOP3.LUT R16, R16, 0xffbfffff, RZ, 0xc0, !PT ;  /* 0xffbfffff10107812 */ /* 0x000fc800078ec0ff */
[----:B------:R-:W-:Y:S02]  /*b2d0*/  @P1 LOP3.LUT R16, R16, 0x400000, RZ, 0xfc, !PT ;  /* 0x0040000010101812 */ /* 0x000fe400078efcff */
[C---:B------:R-:W-:Y:S02]  /*b2e0*/  ISETP.LT.OR P1, PT, R3.reuse, 0x61, P0 ;  /* 0x000000610300780c */ /* 0x040fe40000721670 */
[----:B------:R-:W-:Y:S02]  /*b2f0*/  LOP3.LUT R16, R16, 0xffefffff, RZ, 0xc0, !PT ;  /* 0xffefffff10107812 */ /* 0x000fe400078ec0ff */
[C---:B------:R-:W-:Y:S02]  /*b300*/  ISETP.LT.OR P0, PT, R3.reuse, 0x81, P0 ;  /* 0x000000810300780c */ /* 0x040fe40000701670 */
[----:B------:R-:W-:Y:S02]  /*b310*/  @P3 LOP3.LUT R16, R16, 0x100000, RZ, 0xfc, !PT ;  /* 0x0010000010103812 */ /* 0x000fe400078efcff */
[----:B------:R-:W-:-:S02]  /*b320*/  ISETP.GE.AND P3, PT, R3, 0x1, PT ;  /* 0x000000010300780c */ /* 0x000fc40003f66270 */
[----:B------:R-:W-:-:S04]  /*b330*/  LOP3.LUT R16, R16, 0xfffbffff, RZ, 0xc0, !PT ;  /* 0xfffbffff10107812 */ /* 0x000fc800078ec0ff */
[----:B------:R-:W-:Y:S02]  /*b340*/  @P2 LOP3.LUT R16, R16, 0x40000, RZ, 0xfc, !PT ;  /* 0x0004000010102812 */ /* 0x000fe400078efcff */
[----:B------:R-:W-:Y:S02]  /*b350*/  ISETP.GE.AND P2, PT, R2, UR9, PT ;  /* 0x0000000902007c0c */ /* 0x000fe4000bf46270 */
[----:B------:R-:W-:-:S04]  /*b360*/  LOP3.LUT R16, R16, 0xfffeffff, RZ, 0xc0, !PT ;  /* 0xfffeffff10107812 */ /* 0x000fc800078ec0ff */
[----:B------:R-:W-:Y:S02]  /*b370*/  @P1 LOP3.LUT R16, R16, 0x10000, RZ, 0xfc, !PT ;  /* 0x0001000010101812 */ /* 0x000fe400078efcff */
[----:B------:R-:W-:Y:S02]  /*b380*/  ISETP.GE.AND P1, PT, R0, UR10, PT ;  /* 0x0000000a00007c0c */ /* 0x000fe4000bf26270 */
[----:B------:R-:W-:-:S04]  /*b390*/  LOP3.LUT R16, R16, 0xfdffffff, RZ, 0xc0, !PT ;  /* 0xfdffffff10107812 */ /* 0x000fc800078ec0ff */
[----:B------:R-:W-:Y:S02]  /*b3a0*/  @P0 LOP3.LUT R16, R16, 0x2000000, RZ, 0xfc, !PT ;  /* 0x0200000010100812 */ /* 0x000fe400078efcff */
[----:B------:R-:W-:Y:S02]  /*b3b0*/  ISETP.GE.AND P0, PT, R0, UR8, PT ;  /* 0x0000000800007c0c */ /* 0x000fe4000bf06270 */
[----:B------:R-:W-:-:S04]  /*b3c0*/  LOP3.LUT R16, R16, 0xfffffffe, RZ, 0xc0, !PT ;  /* 0xfffffffe10107812 */ /* 0x000fc800078ec0ff */
[----:B------:R-:W-:-:S07]  /*b3d0*/  LOP3.LUT R16, R16, 0xffffdfff, RZ, 0xc0, !PT ;  /* 0xffffdfff10107812 */ /* 0x000fce00078ec0ff */
[----:B------:R-:W-:Y:S02]  /*b3e0*/  @P0 LOP3.LUT R16, R16, 0x2000, RZ, 0xfc, !PT ;  /* 0x0000200010100812 */ /* 0x000fe400078efcff */
[----:B------:R-:W-:Y:S02]  /*b3f0*/  ISETP.GE.AND P0, PT, R2, UR8, PT ;  /* 0x0000000802007c0c */ /* 0x000fe4000bf06270 */
[----:B------:R-:W-:Y:S02]  /*b400*/  @P2 LOP3.LUT R16, R16, 0x1, RZ, 0xfc, !PT ;  /* 0x0000000110102812 */ /* 0x000fe400078efcff */
[----:B------:R-:W-:Y:S02]  /*b410*/  ISETP.GE.AND P2, PT, R3, 0x21, PT ;  /* 0x000000210300780c */ /* 0x000fe40003f46270 */
[----:B------:R-:W-:-:S04]  /*b420*/  LOP3.LUT R16, R16, 0xfffffff7, RZ, 0xc0, !PT ;  /* 0xfffffff710107812 */ /* 0x000fc800078ec0ff */
[----:B------:R-:W-:-:S04]  /*b430*/  @P1 LOP3.LUT R16, R16, 0x8, RZ, 0xfc, !PT ;  /* 0x0000000810101812 */ /* 0x000fc800078efcff */
[----:B------:R-:W-:-:S04]  /*b440*/  LOP3.LUT R16, R16, 0xffffefff, RZ, 0xc0, !PT ;  /* 0xffffefff10107812 */ /* 0x000fc800078ec0ff */
[----:B------:R-:W-:Y:S02]  /*b450*/  @P0 LOP3.LUT R16, R16, 0x1000, RZ, 0xfc, !PT ;  /* 0x0000100010100812 */ /* 0x000fe400078efcff */
[----:B------:R-:W-:Y:S02]  /*b460*/  ISETP.LT.OR P0, PT, R3, 0x1, P1 ;  /* 0x000000010300780c */ /* 0x000fe40000f01670 */
[----:B------:R-:W-:-:S04]  /*b470*/  LOP3.LUT R16, R16, 0xfffffbff, RZ, 0xc0, !PT ;  /* 0xfffffbff10107812 */ /* 0x000fc800078ec0ff */
[----:B------:R-:W-:Y:S02]  /*b480*/  @P3 LOP3.LUT R16, R16, 0x400, RZ, 0xfc, !PT ;  /* 0x0000040010103812 */ /* 0x000fe400078efcff */
[----:B------:R-:W-:Y:S02]  /*b490*/  ISETP.LT.OR P3, PT, R3, 0x21, P1 ;  /* 0x000000210300780c */ /* 0x000fe40000f61670 */
[----:B------:R-:W-:-:S04]  /*b4a0*/  LOP3.LUT R16, R16, 0xffdfffff, RZ, 0xc0, !PT ;  /* 0xffdfffff10107812 */ /* 0x000fc800078ec0ff */
[----:B------:R-:W-:Y:S02]  /*b4b0*/  @P0 LOP3.LUT R16, R16, 0x200000, RZ, 0xfc, !PT ;  /* 0x0020000010100812 */ /* 0x000fe400078efcff */
[----:B------:R-:W-:Y:S02]  /*b4c0*/  ISETP.GE.AND P0, PT, R3, 0x41, PT ;  /* 0x000000410300780c */ /* 0x000fe40003f06270 */
        /* <DEDUP_REMOVED lines=14> */
[----:B------:R-:W-:-:S04]  /*b5b0*/  @P3 LOP3.LUT R16, R16, 0x80, RZ, 0xfc, !PT ;  /* 0x0000008010103812 */ /* 0x000fc800078efcff */
[----:B------:R-:W-:-:S04]  /*b5c0*/  LOP3.LUT R16, R16, 0xffff7fff, RZ, 0xc0, !PT ;  /* 0xffff7fff10107812 */ /* 0x000fc800078ec0ff */
[----:B------:R-:W-:Y:S02]  /*b5d0*/  @P0 LOP3.LUT R16, R16, 0x8000, RZ, 0xfc, !PT ;  /* 0x0000800010100812 */ /* 0x000fe400078efcff */
[----:B------:R-:W-:Y:S02]  /*b5e0*/  ISETP.GE.AND P0, PT, R35, UR9, PT ;  /* 0x0000000923007c0c */ /* 0x000fe4000bf06270 */
[----:B------:R-:W-:-:S04]  /*b5f0*/  LOP3.LUT R16, R16, 0xff7fffff, RZ, 0xc0, !PT ;  /* 0xff7fffff10107812 */ /* 0x000fc800078ec0ff */
[----:B------:R-:W-:-:S04]  /*b600*/  @P2 LOP3.LUT R16, R16, 0x800000, RZ, 0xfc, !PT ;  /* 0x0080000010102812 */ /* 0x000fc800078efcff */
[----:B------:R-:W-:-:S04]  /*b610*/  LOP3.LUT R16, R16, 0xfffffffb, RZ, 0xc0, !PT ;  /* 0xfffffffb10107812 */ /* 0x000fc800078ec0ff */
[----:B------:R-:W-:-:S04]  /*b620*/  LOP3.LUT R16, R16, 0xfeffffff, RZ, 0xc0, !PT ;  /* 0xfeffffff10107812 */ /* 0x000fc800078ec0ff */
[----:B------:R-:W-:Y:S02]  /*b630*/  @P1 LOP3.LUT R16, R16, 0x1000000, RZ, 0xfc, !PT ;  /* 0x0100000010101812 */ /* 0x000fe400078efcff */
[C---:B------:R-:W-:Y:S02]  /*b640*/  ISETP.GE.AND P1, PT, R35.reuse, UR10, PT ;  /* 0x0000000a23007c0c */ /* 0x040fe4000bf26270 */
[----:B------:R-:W-:Y:S02]  /*b650*/  @P0 LOP3.LUT R16, R16, 0x4, RZ, 0xfc, !PT ;  /* 0x0000000410100812 */ /* 0x000fe400078efcff */
[----:B------:R-:W-:Y:S02]  /*b660*/  ISETP.GE.AND P0, PT, R35, UR8, PT ;  /* 0x0000000823007c0c */ /* 0x000fe4000bf06270 */
[----:B------:R-:W-:-:S04]  /*b670*/  LOP3.LUT R16, R16, 0xffffbfff, RZ, 0xc0, !PT ;  /* 0xffffbfff10107812 */ /* 0x000fc800078ec0ff */
[----:B------:R-:W-:-:S04]  /*b680*/  LOP3.LUT R16, R16, 0xffffffef, RZ, 0xc0, !PT ;  /* 0xffffffef10107812 */ /* 0x000fc800078ec0ff */
[----:B------:R-:W-:-:S04]  /*b690*/  @P1 LOP3.LUT R16, R16, 0x10, RZ, 0xfc, !PT ;  /* 0x0000001010101812 */ /* 0x000fc800078efcff */
[----:B0-----:R-:W-:-:S07]  /*b6a0*/  @P0 LOP3.LUT R16, R16, 0x4000, RZ, 0xfc, !PT ;  /* 0x0000400010100812 */ /* 0x001fce00078efcff */
.L_x_92:
[----:B------:R-:W-:Y:S01]  /*b6b0*/  ULDC UR4, c[0x0][0xc38] ;  /* 0x00030e0000047ab9 */ /* 0x000fe20000000800 */
[----:B------:R-:W-:Y:S01]  /*b6c0*/  ULDC.64 UR8, c[0x0][0xa28] ;  /* 0x00028a0000087ab9 */ /* 0x000fe20000000a00 */
[----:B------:R-:W-:Y:S01]  /*b6d0*/  UISETP.NE.AND UP0, UPT, UR4, 0x1, UPT ;  /* 0x000000010400788c */ /* 0x000fe2000bf05270 */
[----:B------:R0:W-:Y:S01]  /*b6e0*/  STL [R1], RZ ;  /* 0x000000ff01007387 */ /* 0x0001e20000100800 */
[----:B------:R-:W-:Y:S01]  /*b6f0*/  ISETP.NE.U32.AND P0, PT, RZ, UR8, PT ;  /* 0x00000008ff007c0c */ /* 0x000fe2000bf05070 */
[----:B------:R-:W-:Y:S01]  /*b700*/  ULDC UR4, c[0x0][0xc44] ;  /* 0x0003110000047ab9 */ /* 0x000fe20000000800 */
[----:B------:R-:W-:Y:S01]  /*b710*/  UMOV UR43, UR38 ;  /* 0x00000026002b7c82 */ /* 0x000fe20008000000 */
[----:B------:R-:W-:Y:S01]  /*b720*/  UISETP.NE.AND UP1, UPT, UR4, 0x1, UPT ;  /* 0x000000010400788c */ /* 0x000fe2000bf25270 */
[----:B------:R-:W-:Y:S01]  /*b730*/  ISETP.NE.AND.EX P0, PT, RZ, UR9, PT, P0 ;  /* 0x00000009ff007c0c */ /* 0x000fe2000bf05300 */
[----:B------:R-:W-:-:S04]  /*b740*/  UIADD3 UR11, UR41, 0x1a400, URZ ;  /* 0x0001a400290b7890 */ /* 0x000fc8000fffe03f */
[----:B------:R-:W-:Y:S01]  /*b750*/  @UP0 ULDC UR4, c[0x0][0xc3c] ;  /* 0x00030f0000040ab9 */ /* 0x000fe20000000800 */
[----:B------:R-:W-:Y:S01]  /*b760*/  @UP0 ULDC UR10, c[0x0][0xc40] ;  /* 0x00031000000a0ab9 */ /* 0x000fe20000000800 */
[----:B------:R-:W-:-:S03]  /*b770*/  UIMAD.WIDE.U32 UR4, UR38, UR4, URZ ;  /* 0x00000004260472a5 */ /* 0x000fc6000f8e003f */
[----:B------:R-:W-:Y:S01]  /*b780*/  @UP1 ULDC.64 UR6, c[0x0][0xc48] ;  /* 0x0003120000061ab9 */ /* 0x000fe20000000a00 */
[----:B------:R-:W-:Y:S02]  /*b790*/  @UP0 USHF.R.U32.HI UR43, URZ, UR10, UR5 ;  /* 0x0000000a3f2b0299 */ /* 0x000fe40008011605 */
[----:B------:R-:W-:Y:S02]  /*b7a0*/  ULOP3.LUT UP0, URZ, UR11, 0x1bf, URZ, 0xc0, !UPT ;  /* 0x000001bf0b3f7892 */ /* 0x000fe4000f80c03f */
[----:B------:R-:W-:-:S03]  /*b7b0*/  UIMAD.WIDE.U32 UR4, UR43, UR6, URZ ;  /* 0x000000062b0472a5 */ /* 0x000fc6000f8e003f */
[----:B------:R-:W-:Y:S01]  /*b7c0*/  UMOV UR44, UR43 ;  /* 0x0000002b002c7c82 */ /* 0x000fe20008000000 */
[----:B------:R-:W-:Y:S01]  /*b7d0*/  @UP1 USHF.R.U32.HI UR44, URZ, UR7, UR5 ;  /* 0x000000073f2c1299 */ /* 0x000fe20008011605 */
[----:B0-----:R-:W-:Y:S11]  /*b7e0*/  @!P0 BRA `(.L_x_41) ;  /* 0x0000000000188947 */ /* 0x001ff60003800000 */
[----:B------:R-:W-:Y:S02]  /*b7f0*/  ULDC.64 UR4, c[0x0][0xa28] ;  /* 0x00028a0000047ab9 */ /* 0x000fe40000000a00 */
[----:B------:R-:W-:-:S06]  /*b800*/  UIMAD.WIDE UR4, UR44, 0x4, UR4 ;  /* 0x000000042c0478a5 */ /* 0x000fcc000f8e0204 */
[----:B------:R-:W-:Y:S01]  /*b810*/  MOV R2, UR4 ;  /* 0x0000000400027c02 */ /* 0x000fe20008000f00 */
[----:B------:R-:W-:-:S05]  /*b820*/  IMAD.U32 R3, RZ, RZ, UR5 ;  /* 0x00000005ff037e24 */ /* 0x000fca000f8e00ff */
[----:B------:R-:W2:Y:S04]  /*b830*/  LDG.E R0, desc[UR48][R2.64] ;  /* 0x0000003002007981 */ /* 0x000ea8000c1e1900 */
[----:B--2---:R0:W-:Y:S02]  /*b840*/  STL [R1], R0 ;  /* 0x0000000001007387 */ /* 0x0041e40000100800 */
.L_x_41:
[----:B------:R-:W-:-:S13]  /*b850*/  PLOP3.LUT P0, PT, PT, PT, UP0, 0x80, 0x0 ;  /* 0x000000000000781c */ /* 0x000fda0003f0f008 */
[----:B------:R-:W-:Y:S05]  /*b860*/  @!P0 BRA `(.L_x_42) ;  /* 0x0000000000408947 */ /* 0x000fea0003800000 */
[----:B------:R-:W-:Y:S01]  /*b870*/  MOV R2, 0x0 ;  /* 0x0000000000027802 */ /* 0x000fe20000000f00 */
[----:B------:R-:W-:Y:S01]  /*b880*/  ULDC.64 UR6, c[0x4][0xc8] ;  /* 0x0100320000067ab9 */ /* 0x000fe20000000a00 */
[----:B------:R-:W-:Y:S01]  /*b890*/  ULDC.64 UR8, c[0x4][0xd0] ;  /* 0x0100340000087ab9 */ /* 0x000fe20000000a00 */
[----:B------:R-:W-:Y:S01]  /*b8a0*/  ULDC.64 UR4, c[0x4][0x8] ;  /* 0x0100020000047ab9 */ /* 0x000fe20000000a00 */
[----:B------:R-:W-:Y:S01]  /*b8b0*/  IMAD.U32 R4, RZ, RZ, UR6 ;  /* 0x00000006ff047e24 */ /* 0x000fe2000f8e00ff */
[----:B------:R-:W-:Y:S01]  /*b8c0*/  MOV R11, UR5 ;  /* 0x00000005000b7c02 */ /* 0x000fe20008000f00 */
[----:B------:R-:W1:Y:S01]  /*b8d0*/  LDC.64 R2, c[0x4][R2] ;  /* 0x0100000002027b82 */ /* 0x000e620000000a00 */
[----:B------:R-:W-:Y:S02]  /*b8e0*/  IMAD.U32 R5, RZ, RZ, UR7 ;  /* 0x00000007ff057e24 */ /* 0x000fe4000f8e00ff */
[----:B------:R-:W-:Y:S02]  /*b8f0*/  IMAD.U32 R6, RZ, RZ, UR8 ;  /* 0x00000008ff067e24 */ /* 0x000fe4000f8e00ff */
[----:B------:R-:W-:-:S02]  /*b900*/  IMAD.U32 R7, RZ, RZ, UR9 ;  /* 0x00000009ff077e24 */ /* 0x000fc4000f8e00ff */
[----:B------:R-:W-:Y:S02]  /*b910*/  IMAD.U32 R10, RZ, RZ, UR4 ;  /* 0x00000004ff0a7e24 */ /* 0x000fe4000f8e00ff */
[----:B------:R-:W-:Y:S02]  /*b920*/  IMAD.MOV.U32 R8, RZ, RZ, 0x70 ;  /* 0x00000070ff087424 */ /* 0x000fe400078e00ff */
[----:B------:R-:W-:Y:S02]  /*b930*/  IMAD.MOV.U32 R12, RZ, RZ, 0x1 ;  /* 0x00000001ff0c7424 */ /* 0x000fe400078e00ff */
[----:B------:R-:W-:-:S07]  /*b940*/  IMAD.MOV.U32 R13, RZ, RZ, RZ ;  /* 0x000000ffff0d7224 */ /* 0x000fce00078e00ff */
[----:B------:R-:W-:-:S07]  /*b950*/  LEPC R20, `(.L_x_42) ;  /* 0x000000001014794e */ /* 0x000fce0000000000 */
[----:B01----:R-:W-:Y:S05]  /*b960*/  CALL.ABS.NOINC R2 ;  /* 0x0000000002007343 */ /* 0x003fea0003c00000 */
.L_x_42:
[----:B------:R-:W-:Y:S01]  /*b970*/  UIADD3 UR4, UR41, 0xa400, URZ ;  /* 0x0000a40029047890 */ /* 0x000fe2000fffe03f */
[----:B------:R-:W-:-:S05]  /*b980*/  LOP3.LUT R16, R16, 0xffffffdf, RZ, 0xc0, !PT ;  /* 0xffffffdf10107812 */ /* 0x000fca00078ec0ff */
[----:B------:R-:W-:-:S05]  /*b990*/  IMAD.U32 R17, RZ, RZ, UR4 ;  /* 0x00000004ff117e24 */ /* 0x000fca000f8e00ff */
[----:B------:R-:W-:-:S13]  /*b9a0*/  LOP3.LUT P0, RZ, R17, 0x3ff, RZ, 0xc0, !PT ;  /* 0x000003ff11ff7812 */ /* 0x000fda000780c0ff */
[----:B------:R-:W-:Y:S01]  /*b9b0*/  @P0 LOP3.LUT R16, R16, 0x20, RZ, 0xfc, !PT ;  /* 0x0000002010100812 */ /* 0x000fe200078efcff */
[----:B------:R-:W-:Y:S06]  /*b9c0*/  @!P0 BRA `(.L_x_43) ;  /* 0x0000000000408947 */ /* 0x000fec0003800000 */
        /* <DEDUP_REMOVED lines=16> */
.L_x_43:
[----:B------:R-:W-:-:S04]  /*bad0*/  UIADD3 UR4, UR41, 0x400, URZ ;  /* 0x0000040029047890 */ /* 0x000fc8000fffe03f */
[----:B------:R-:W-:-:S06]  /*bae0*/  ULOP3.LUT UP0, URZ, UR4, 0x9f, URZ, 0xc0, !UPT ;  /* 0x0000009f043f7892 */ /* 0x000fcc000f80c03f */
[----:B------:R-:W-:-:S13]  /*baf0*/  PLOP3.LUT P0, PT, PT, PT, UP0, 0x80, 0x0 ;  /* 0x000000000000781c */ /* 0x000fda0003f0f008 */
[----:B------:R-:W-:Y:S05]  /*bb00*/  @!P0 BRA `(.L_x_44) ;  /* 0x0000000000408947 */ /* 0x000fea0003800000 */
[----:B------:R-:W-:Y:S01]  /*bb10*/  MOV R2, 0x0 ;  /* 0x0000000000027802 */ /* 0x000fe20000000f00 */
[----:B------:R-:W-:Y:S01]  /*bb20*/  ULDC.64 UR6, c[0x4][0xc8] ;  /* 0x0100320000067ab9 */ /* 0x000fe20000000a00 */
[----:B------:R-:W-:Y:S01]  /*bb30*/  ULDC.64 UR8, c[0x4][0xd0] ;  /* 0x0100340000087ab9 */ /* 0x000fe20000000a00 */
[----:B------:R-:W-:Y:S01]  /*bb40*/  ULDC.64 UR4, c[0x4][0x18] ;  /* 0x0100060000047ab9 */ /* 0x000fe20000000a00 */
[----:B------:R-:W-:Y:S01]  /*bb50*/  MOV R4, UR6 ;  /* 0x0000000600047c02 */ /* 0x000fe20008000f00 */
[----:B------:R-:W-:Y:S01]  /*bb60*/  IMAD.U32 R5, RZ, RZ, UR7 ;  /* 0x00000007ff057e24 */ /* 0x000fe2000f8e00ff */
[----:B------:R-:W1:Y:S01]  /*bb70*/  LDC.64 R2, c[0x4][R2] ;  /* 0x0100000002027b82 */ /* 0x000e620000000a00 */
[----:B------:R-:W-:Y:S01]  /*bb80*/  IMAD.U32 R6, RZ, RZ, UR8 ;  /* 0x00000008ff067e24 */ /* 0x000fe2000f8e00ff */
[----:B------:R-:W-:Y:S01]  /*bb90*/  MOV R12, 0x1 ;  /* 0x00000001000c7802 */ /* 0x000fe20000000f00 */
[----:B------:R-:W-:Y:S02]  /*bba0*/  IMAD.U32 R7, RZ, RZ, UR9 ;  /* 0x00000009ff077e24 */ /* 0x000fe4000f8e00ff */
[----:B------:R-:W-:-:S02]  /*bbb0*/  IMAD.U32 R10, RZ, RZ, UR4 ;  /* 0x00000004ff0a7e24 */ /* 0x000fc4000f8e00ff */
[----:B------:R-:W-:Y:S02]  /*bbc0*/  IMAD.U32 R11, RZ, RZ, UR5 ;  /* 0x00000005ff0b7e24 */ /* 0x000fe4000f8e00ff */
[----:B------:R-:W-:Y:S02]  /*bbd0*/  IMAD.MOV.U32 R8, RZ, RZ, 0x70 ;  /* 0x00000070ff087424 */ /* 0x000fe400078e00ff */
[----:B------:R-:W-:-:S07]  /*bbe0*/  IMAD.MOV.U32 R13, RZ, RZ, RZ ;  /* 0x000000ffff0d7224 */ /* 0x000fce00078e00ff */
[----:B------:R-:W-:-:S07]  /*bbf0*/  LEPC R20, `(.L_x_44) ;  /* 0x000000001014794e */ /* 0x000fce0000000000 */
[----:B01----:R-:W-:Y:S05]  /*bc00*/  CALL.ABS.NOINC R2 ;  /* 0x0000000002007343 */ /* 0x003fea0003c00000 */
.L_x_44:
[----:B------:R-:W-:-:S13]  /*bc10*/  LOP3.LUT P6, RZ, R17, 0x3ff, RZ, 0xc0, !PT ;  /* 0x000003ff11ff7812 */ /* 0x000fda00078cc0ff */
        /* <DEDUP_REMOVED lines=17> */
.L_x_45:
[----:B------:R-:W-:Y:S01]  /*bd30*/  ULDC.64 UR4, c[0x0][0x9f8] ;  /* 0x00027e0000047ab9 */ /* 0x000fe20000000a00 */
[----:B------:R-:W-:Y:S01]  /*bd40*/  IMAD.U32 R30, RZ, RZ, UR44 ;  /* 0x0000002cff1e7e24 */ /* 0x000fe2000f8e00ff */
[----:B------:R-:W-:Y:S01]  /*bd50*/  UISETP.NE.U32.AND UP0, UPT, UR4, URZ, UPT ;  /* 0x0000003f0400728c */ /* 0x000fe2000bf05070 */
[----:B------:R-:W1:Y:S03]  /*bd60*/  LDC R17, c[0x0][0x430] ;  /* 0x00010c00ff117b82 */ /* 0x000e660000000800 */
[----:B------:R-:W-:-:S06]  /*bd70*/  UISETP.NE.AND.EX UP0, UPT, UR5, URZ, UPT, UP0 ;  /* 0x0000003f0500728c */ /* 0x000fcc000bf05300 */
[----:B------:R-:W-:-:S05]  /*bd80*/  PLOP3.LUT P0, PT, PT, PT, UP0, 0x80, 0x0 ;  /* 0x000000000000781c */ /* 0x000fca0003f0f008 */
[----:B------:R-:W-:Y:S02]  /*bd90*/  @UP0 ULDC.64 UR4, c[0x0][0x9f8] ;  /* 0x00027e0000040ab9 */ /* 0x000fe40000000a00 */
[----:B------:R-:W-:-:S06]  /*bda0*/  @UP0 UIMAD.WIDE UR4, UR44, 0x4, UR4 ;  /* 0x000000042c0408a5 */ /* 0x000fcc000f8e0204 */
[----:B------:R-:W-:Y:S02]  /*bdb0*/  IMAD.U32 R2, RZ, RZ, UR4 ;  /* 0x00000004ff027e24 */ /* 0x000fe4000f8e00ff */
[----:B------:R-:W-:-:S05]  /*bdc0*/  IMAD.U32 R3, RZ, RZ, UR5 ;  /* 0x00000005ff037e24 */ /* 0x000fca000f8e00ff */
[----:B------:R2:W5:Y:S01]  /*bdd0*/  @P0 LDG.E R30, desc[UR48][R2.64] ;  /* 0x00000030021e0981 */ /* 0x000562000c1e1900 */
[----:B------:R-:W-:-:S03]  /*bde0*/  UMOV UR4, 0xffffffff ;  /* 0xffffffff00047882 */ /* 0x000fc60000000000 */
[----:B------:R-:W-:Y:S05]  /*bdf0*/  BRA.DIV UR4, `(.L_x_46) ;  /* 0x0000003e04607947 */ /* 0x000fea000b800000 */
.L_x_109:
[----:B--2---:R-:W2:Y:S04]  /*be00*/  LDL R2, [R1+0x1c] ;  /* 0x00001c0001027983 */ /* 0x004ea80000100800 */
[----:B0-----:R-:W3:Y:S04]  /*be10*/  LDL R0, [R1] ;  /* 0x0000000001007983 */ /* 0x001ee80000100800 */
[----:B------:R-:W4:Y:S01]  /*be20*/  LDL R10, [R1+0x20] ;  /* 0x00002000010a7983 */ /* 0x000f220000100800 */
[----:B-1----:R-:W-:Y:S01]  /*be30*/  ISETP.NE.AND P3, PT, R17, 0x1, PT ;  /* 0x000000011100780c */ /* 0x002fe20003f65270 */
[----:B------:R-:W0:-:S12]  /*be40*/  LDC R18, c[0x0][0xc44] ;  /* 0x00031100ff127b82 */ /* 0x000e180000000800 */
[----:B------:R-:W1:Y:S08]  /*be50*/  @P3 LDC R5, c[0x0][0x434] ;  /* 0x00010d00ff053b82 */ /* 0x000e700000000800 */
[----:B------:R-:W0:Y:S01]  /*be60*/  @P3 LDC R7, c[0x0][0x438] ;  /* 0x00010e00ff073b82 */ /* 0x000e220000000800 */
[----:B-----5:R-:W-:Y:S02]  /*be70*/  SHF.R.S32.HI R37, RZ, 0x1f, R30 ;  /* 0x0000001fff257819 */ /* 0x020fe4000001141e */
[----:B------:R-:W-:-:S02]  /*be80*/  LOP3.LUT P2, RZ, R16, 0x800, RZ, 0xc0, !PT ;  /* 0x0000080010ff7812 */ /* 0x000fc4000784c0ff */
[----:B--2---:R-:W-:Y:S02]  /*be90*/  ISETP.GE.AND P0, PT, R2, UR39, PT ;  /* 0x0000002702007c0c */ /* 0x004fe4000bf06270 */
[----:B---3--:R-:W-:-:S05]  /*bea0*/  MOV R11, R0 ;  /* 0x00000000000b7202 */ /* 0x008fca0000000f00 */
[----:B------:R-:W-:-:S06]  /*beb0*/  IMAD.IADD R0, R2, 0x1, R11 ;  /* 0x0000000102007824 */ /* 0x000fcc00078e020b */
[----:B------:R-:W2:Y:S01]  /*bec0*/  @!P0 LDC.64 R2, c[0x0][0x428] ;  /* 0x00010a00ff028b82 */ /* 0x000ea20000000a00 */
[----:B-1----:R-:W-:-:S04]  /*bed0*/  @P3 IMAD.HI.U32 R4, R0, R5, RZ ;  /* 0x0000000500043227 */ /* 0x002fc800078e00ff */
[----:B------:R-:W-:Y:S01]  /*bee0*/  IMAD.MOV.U32 R8, RZ, RZ, R0 ;  /* 0x000000ffff087224 */ /* 0x000fe200078e0000 */
[----:B0-----:R-:W-:Y:S02]  /*bef0*/  @P3 SHF.R.U32.HI R8, RZ, R7, R4 ;  /* 0x00000007ff083219 */ /* 0x001fe40000011604 */
[----:B------:R-:W0:Y:S02]  /*bf00*/  @!P0 LDC.64 R4, c[0x0][0x418] ;  /* 0x00010600ff048b82 */ /* 0x000e240000000a00 */
[----:B------:R-:W-:Y:S01]  /*bf10*/  @!P0 SHF.R.S32.HI R7, RZ, 0x1f, R8 ;  /* 0x0000001fff078819 */ /* 0x000fe20000011408 */
[----:B--2---:R-:W-:-:S04]  /*bf20*/  @!P0 IMAD R6, R37, R2, RZ ;  /* 0x0000000225068224 */ /* 0x004fc800078e02ff */
[----:B------:R-:W-:Y:S02]  /*bf30*/  @!P0 IMAD R9, R30, R3, R6 ;  /* 0x000000031e098224 */ /* 0x000fe400078e0206 */
[----:B------:R-:W-:-:S04]  /*bf40*/  @!P0 IMAD.MOV.U32 R6, RZ, RZ, R8 ;  /* 0x000000ffff068224 */ /* 0x000fc800078e0008 */
[----:B------:R-:W-:-:S04]  /*bf50*/  @!P0 IMAD.WIDE.U32 R2, R30, R2, R6 ;  /* 0x000000021e028225 */ /* 0x000fc800078e0006 */
[----:B------:R-:W-:Y:S01]  /*bf60*/  @!P0 IMAD.IADD R3, R3, 0x1, R9 ;  /* 0x0000000103038824 */ /* 0x000fe200078e0209 */
[C---:B0-----:R-:W-:Y:S02]  /*bf70*/  @!P0 LEA R12, P1, R2.reuse, R4, 0x2 ;  /* 0x00000004020c8211 */ /* 0x041fe400078210ff */
[----:B------:R-:W0:Y:S02]  /*bf80*/  @P3 LDC R4, c[0x0][0x434] ;  /* 0x00010d00ff043b82 */ /* 0x000e240000000800 */
[----:B------:R-:W-:-:S06]  /*bf90*/  @!P0 LEA.HI.X R13, R2, R5, R3, 0x2, P1 ;  /* 0x00000005020d8211 */ /* 0x000fcc00008f1403 */
[----:B------:R-:W1:Y:S01]  /*bfa0*/  @P3 LDC R5, c[0x0][0x438] ;  /* 0x00010e00ff053b82 */ /* 0x000e620000000800 */
[----:B----4-:R-:W-:-:S07]  /*bfb0*/  IMAD.IADD R9, R10, 0x1, R11 ;  /* 0x000000010a097824 */ /* 0x010fce00078e020b */
[----:B------:R-:W2:Y:S01]  /*bfc0*/  @P2 LDC.64 R2, c[0x0][0x428] ;  /* 0x00010a00ff022b82 */ /* 0x000ea20000000a00 */
[----:B------:R-:W-:Y:S02]  /*bfd0*/  IMAD.MOV.U32 R14, RZ, RZ, R9 ;  /* 0x000000ffff0e7224 */ /* 0x000fe400078e0009 */
[----:B0-----:R-:W-:-:S05]  /*bfe0*/  @P3 IMAD.HI.U32 R4, R9, R4, RZ ;  /* 0x0000000409043227 */ /* 0x001fca00078e00ff */
[----:B-1----:R-:W-:Y:S02]  /*bff0*/  @P3 SHF.R.U32.HI R14, RZ, R5, R4 ;  /* 0x00000005ff0e3219 */ /* 0x002fe40000011604 */
[----:B------:R-:W0:Y:S01]  /*c000*/  @P2 LDC.64 R4, c[0x0][0x418] ;  /* 0x00010600ff042b82 */ /* 0x000e220000000a00 */
[----:B--2---:R-:W-:Y:S01]  /*c010*/  @P2 IMAD R6, R37, R2, RZ ;  /* 0x0000000225062224 */ /* 0x004fe200078e02ff */
[----:B------:R-:W-:-:S03]  /*c020*/  @P2 SHF.R.S32.HI R7, RZ, 0x1f, R14 ;  /* 0x0000001fff072819 */ /* 0x000fc6000001140e */
[----:B------:R-:W-:Y:S01]  /*c030*/  @P2 IMAD R11, R30, R3, R6 ;  /* 0x000000031e0b2224 */ /* 0x000fe200078e0206 */
[----:B------:R-:W-:-:S05]  /*c040*/  @P2 MOV R6, R14 ;  /* 0x0000000e00062202 */ /* 0x000fca0000000f00 */
[----:B------:R-:W-:-:S04]  /*c050*/  @P2 IMAD.WIDE.U32 R2, R30, R2, R6 ;  /* 0x000000021e022225 */ /* 0x000fc800078e0006 */
[----:B------:R-:W-:Y:S01]  /*c060*/  @P2 IMAD.IADD R3, R11, 0x1, R3 ;  /* 0x000000010b032824 */ /* 0x000fe200078e0203 */
[----:B0-----:R-:W-:Y:S01]  /*c070*/  @P2 LEA R10, P1, R2, R4, 0x2 ;  /* 0x00000004020a2211 */ /* 0x001fe200078210ff */
[----:B------:R-:W-:-:S03]  /*c080*/  IMAD.MOV.U32 R4, RZ, RZ, RZ ;  /* 0x000000ffff047224 */ /* 0x000fc600078e00ff */
[----:B------:R-:W-:-:S05]  /*c090*/  @P2 LEA.HI.X R11, R2, R5, R3, 0x2, P1 ;  /* 0x00000005020b2211 */ /* 0x000fca00008f1403 */
[----:B------:R0:W5:Y:S01]  /*c0a0*/  @P2 LDG.E R4, desc[UR48][R10.64] ;  /* 0x000000300a042981 */ /* 0x000162000c1e1900 */
[----:B------:R-:W-:Y:S02]  /*c0b0*/  IMAD.MOV R7, RZ, RZ, -R8 ;  /* 0x000000ffff077224 */ /* 0x000fe400078e0a08 */
[----:B------:R-:W-:Y:S02]  /*c0c0*/  IMAD.MOV.U32 R6, RZ, RZ, RZ ;  /* 0x000000ffff067224 */ /* 0x000fe400078e00ff */
[----:B------:R-:W-:Y:S01]  /*c0d0*/  IMAD R7, R17, R7, R0 ;  /* 0x0000000711077224 */ /* 0x000fe200078e0200 */
[----:B------:R-:W-:Y:S01]  /*c0e0*/  MOV R0, UR46 ;  /* 0x0000002e00007c02 */ /* 0x000fe20008000f00 */
[----:B------:R-:W-:Y:S02]  /*c0f0*/  IMAD.MOV R2, RZ, RZ, -R14 ;  /* 0x000000ffff027224 */ /* 0x000fe400078e0a0e */
[----:B------:R0:W5:Y:S01]  /*c100*/  @!P0 LDG.E R6, desc[UR48][R12.64] ;  /* 0x000000300c068981 */ /* 0x000162000c1e1900 */
[----:B------:R-:W-:-:S02]  /*c110*/  ISETP.NE.AND P0, PT, R0, 0x3, PT ;  /* 0x000000030000780c */ /* 0x000fc40003f05270 */
[----:B------:R-:W-:Y:S01]  /*c120*/  LOP3.LUT R16, R16, 0xffffffbf, RZ, 0xc0, !PT ;  /* 0xffffffbf10107812 */ /* 0x000fe200078ec0ff */
[----:B------:R-:W-:Y:S02]  /*c130*/  IMAD R5, R17, R2, R9 ;  /* 0x0000000211057224 */ /* 0x000fe400078e0209 */
[----:B------:R-:W-:Y:S01]  /*c140*/  IMAD R17, RZ, RZ, -UR44 ;  /* 0x8000002cff117e24 */ /* 0x000fe2000f8e02ff */
[----:B------:R-:W-:-:S03]  /*c150*/  @P3 LOP3.LUT R16, R16, 0x40, RZ, 0xfc, !PT ;  /* 0x0000004010103812 */ /* 0x000fc600078efcff */
[----:B------:R-:W-:Y:S01]  /*c160*/  IMAD R17, R18, R17, UR43 ;  /* 0x0000002b12117e24 */ /* 0x000fe2000f8e0211 */
[----:B------:R-:W-:-:S04]  /*c170*/  LOP3.LUT R16, R16, 0xffffffdf, RZ, 0xc0, !PT ;  /* 0xffffffdf10107812 */ /* 0x000fc800078ec0ff */
[----:B------:R-:W-:Y:S02]  /*c180*/  SHF.R.S32.HI R32, RZ, 0x1f, R17 ;  /* 0x0000001fff207819 */ /* 0x000fe40000011411 */
[----:B------:R-:W-:Y:S01]  /*c190*/  @P0 LOP3.LUT R16, R16, 0x20, RZ, 0xfc, !PT ;  /* 0x0000002010100812 */ /* 0x000fe200078efcff */
[----:B0-----:R-:W-:Y:S06]  /*c1a0*/  @!P0 BRA `(.L_x_47) ;  /* 0x0000000000048947 */ /* 0x001fec0003800000 */
[----:B------:R-:W-:Y:S01]  /*c1b0*/  BPT.TRAP 0x1 ;  /* 0x000000040000795c */ /* 0x000fe20000300000 */
.L_x_47:
[----:B------:R-:W-:Y:S01]  /*c1c0*/  LEA R0, R19, UR41, 0x3 ;  /* 0x0000002913007c11 */ /* 0x000fe2000f8e18ff */
[----:B------:R-:W-:Y:S01]  /*c1d0*/  BSSY B0, `(.L_x_48) ;  /* 0x0000005000007945 */ /* 0x000fe20003800000 */
[----:B------:R-:W-:Y:S02]  /*c1e0*/  SHF.L.U32 R26, R31, 0x1f, RZ ;  /* 0x0000001f1f1a7819 */ /* 0x000fe400000006ff */
[----:B------:R-:W-:Y:S02]  /*c1f0*/  SHF.R.S32.HI R22, RZ, 0x1f, R7 ;  /* 0x0000001fff167819 */ /* 0x000fe40000011407 */
[----:B------:R-:W0:Y:S02]  /*c200*/  SYNCS.PHASECHK.TRANS64.TRYWAIT P0, [R0+URZ+0x29880], R26 ;  /* 0x0298801a000075a7 */ /* 0x000e24000800017f */
[----:B0-----:R-:W-:Y:S05]  /*c210*/  @!P0 BRA `(.L_x_49) ;  /* 0x0000003800848947 */ /* 0x001fea0003800000 */
.L_x_110:
[----:B------:R-:W-:Y:S05]  /*c220*/  BSYNC B0 ;  /* 0x0000000000007941 */ /* 0x000fea0003800000 */
.L_x_48:
[----:B------:R-:W-:Y:S01]  /*c230*/  ULDC.64 UR4, c[0x0][0x328] ;  /* 0x0000ca0000047ab9 */ /* 0x000fe20000000a00 */
[----:B-----5:R-:W-:Y:S01]  /*c240*/  SHF.R.S32.HI R23, RZ, 0x1f, R6 ;  /* 0x0000001fff177819 */ /* 0x020fe20000011406 */
[----:B------:R-:W-:Y:S01]  /*c250*/  IMAD R2, R22, UR4, RZ ;  /* 0x0000000416027c24 */ /* 0x000fe2000f8e02ff */
[----:B------:R-:W-:Y:S01]  /*c260*/  ULDC.64 UR6, c[0x0][0x338] ;  /* 0x0000ce0000067ab9 */ /* 0x000fe20000000a00 */
[----:B------:R-:W1:Y:S01]  /*c270*/  S2R R11, SR_TID.X ;  /* 0x00000000000b7919 */ /* 0x000e620000002100 */
[----:B------:R-:W-:Y:S01]  /*c280*/  ULDC.64 UR8, c[0x0][0x330] ;  /* 0x0000cc0000087ab9 */ /* 0x000fe20000000a00 */
[C---:B------:R-:W-:Y:S01]  /*c290*/  IMAD R9, R7.reuse, UR5, R2 ;  /* 0x0000000507097c24 */ /* 0x040fe2000f8e0202 */
[----:B------:R-:W-:Y:S01]  /*c2a0*/  SHF.R.S32.HI R24, RZ, 0x1f, R5 ;  /* 0x0000001fff187819 */ /* 0x000fe20000011405 */
[----:B------:R-:W-:Y:S01]  /*c2b0*/  IMAD.WIDE.U32 R2, R7, UR4, RZ ;  /* 0x0000000407027c25 */ /* 0x000fe2000f8e00ff */
[----:B------:R-:W-:Y:S01]  /*c2c0*/  ULDC.64 UR10, c[0x0][0x318] ;  /* 0x0000c600000a7ab9 */ /* 0x000fe20000000a00 */
[----:B------:R-:W-:-:S02]  /*c2d0*/  SHF.R.S32.HI R25, RZ, 0x1f, R4 ;  /* 0x0000001fff197819 */ /* 0x000fc40000011404 */
[----:B------:R-:W-:Y:S02]  /*c2e0*/  IMAD.IADD R3, R3, 0x1, R9 ;  /* 0x0000000103037824 */ /* 0x000fe400078e0209 */
[----:B------:R-:W-:Y:S02]  /*c2f0*/  IMAD R9, R23, UR6, RZ ;  /* 0x0000000617097c24 */ /* 0x000fe4000f8e02ff */
[----:B------:R-:W-:-:S04]  /*c300*/  IMAD.WIDE.U32 R2, R6, UR6, R2 ;  /* 0x0000000606027c25 */ /* 0x000fc8000f8e0002 */
[----:B------:R-:W-:Y:S02]  /*c310*/  IMAD R8, R6, UR7, R9 ;  /* 0x0000000706087c24 */ /* 0x000fe4000f8e0209 */
[----:B------:R-:W-:Y:S02]  /*c320*/  IMAD R9, R24, UR4, RZ ;  /* 0x0000000418097c24 */ /* 0x000fe4000f8e02ff */
[----:B------:R-:W-:Y:S02]  /*c330*/  IMAD.IADD R3, R3, 0x1, R8 ;  /* 0x0000000103037824 */ /* 0x000fe400078e0208 */
[----:B------:R-:W-:Y:S02]  /*c340*/  IMAD R8, R32, UR8, RZ ;  /* 0x0000000820087c24 */ /* 0x000fe4000f8e02ff */
[----:B------:R-:W-:-:S04]  /*c350*/  IMAD.WIDE.U32 R2, R17, UR8, R2 ;  /* 0x0000000811027c25 */ /* 0x000fc8000f8e0002 */
[----:B------:R-:W-:Y:S01]  /*c360*/  IMAD R8, R17, UR9, R8 ;  /* 0x0000000911087c24 */ /* 0x000fe2000f8e0208 */
[----:B------:R-:W-:Y:S01]  /*c370*/  IADD3 R10, P0, R2, UR10, RZ ;  /* 0x0000000a020a7c10 */ /* 0x000fe2000ff1e0ff */
[----:B------:R-:W-:Y:S01]  /*c380*/  IMAD R9, R5, UR5, R9 ;  /* 0x0000000505097c24 */ /* 0x000fe2000f8e0209 */
[----:B-1----:R-:W-:Y:S02]  /*c390*/  LOP3.LUT R11, R11, 0x7f, RZ, 0xc0, !PT ;  /* 0x0000007f0b0b7812 */ /* 0x002fe400078ec0ff */
[----:B------:R-:W-:Y:S01]  /*c3a0*/  IADD3.X R18, R3, UR11, R8, P0, !PT ;  /* 0x0000000b03127c10 */ /* 0x000fe200087fe408 */
[----:B------:R-:W-:Y:S01]  /*c3b0*/  IMAD.WIDE.U32 R2, R5, UR4, RZ ;  /* 0x0000000405027c25 */ /* 0x000fe2000f8e00ff */
[----:B------:R-:W-:Y:S01]  /*c3c0*/  SHF.R.U32.HI R11, RZ, 0x5, R11 ;  /* 0x00000005ff0b7819 */ /* 0x000fe2000001160b */
[----:B------:R-:W-:Y:S02]  /*c3d0*/  UMOV UR4, 0xffffffff ;  /* 0xffffffff00047882 */ /* 0x000fe40000000000 */
[----:B------:R-:W-:-:S02]  /*c3e0*/  IMAD.IADD R3, R3, 0x1, R9 ;  /* 0x0000000103037824 */ /* 0x000fc400078e0209 */
[----:B------:R-:W-:Y:S02]  /*c3f0*/  IMAD R9, R25, UR6, RZ ;  /* 0x0000000619097c24 */ /* 0x000fe4000f8e02ff */
[----:B------:R-:W-:-:S04]  /*c400*/  IMAD.WIDE.U32 R2, R4, UR6, R2 ;  /* 0x0000000604027c25 */ /* 0x000fc8000f8e0002 */
[----:B------:R-:W-:Y:S02]  /*c410*/  IMAD R9, R4, UR7, R9 ;  /* 0x0000000704097c24 */ /* 0x000fe4000f8e0209 */
[----:B------:R-:W-:Y:S02]  /*c420*/  IMAD.SHL.U32 R11, R11, 0x400, RZ ;  /* 0x000004000b0b7824 */ /* 0x000fe400078e00ff */
[----:B------:R-:W-:Y:S02]  /*c430*/  IMAD.IADD R3, R3, 0x1, R9 ;  /* 0x0000000103037824 */ /* 0x000fe400078e0209 */
[----:B------:R-:W-:-:S03]  /*c440*/  IMAD.WIDE.U32 R2, R17, UR8, R2 ;  /* 0x0000000811027c25 */ /* 0x000fc6000f8e0002 */
[----:B------:R-:W-:-:S04]  /*c450*/  IADD3 R21, P0, R2, UR10, RZ ;  /* 0x0000000a02157c10 */ /* 0x000fc8000ff1e0ff */
[----:B------:R-:W-:Y:S01]  /*c460*/  IADD3.X R20, R8, UR11, R3, P0, !PT ;  /* 0x0000000b08147c10 */ /* 0x000fe200087fe403 */
[----:B------:R-:W-:Y:S01]  /*c470*/  IMAD R8, R19, 0x5000, R11 ;  /* 0x0000500013087824 */ /* 0x000fe200078e020b */
[----:B------:R-:W-:Y:S07]  /*c480*/  BRA.DIV UR4, `(.L_x_50) ;  /* 0x0000003604fc7947 */ /* 0x000fee000b800000 */
[----:B------:R-:W1:Y:S01]  /*c490*/  SHFL.IDX PT, R2, R10, RZ, 0x1c1f ;  /* 0x001c1fff0a027589 */ /* 0x000e6200000e0000 */
[C---:B------:R-:W-:Y:S02]  /*c4a0*/  LOP3.LUT P6, RZ, R16.reuse, 0x100000, RZ, 0xc0, !PT ;  /* 0x0010000010ff7812 */ /* 0x040fe400078cc0ff */
[----:B------:R-:W-:Y:S01]  /*c4b0*/  LOP3.LUT R16, R16, 0xfbffffff, RZ, 0xc0, !PT ;  /* 0xfbffffff10107812 */ /* 0x000fe200078ec0ff */
[----:B------:R-:W2:Y:S01]  /*c4c0*/  SHFL.IDX PT, R3, R18, RZ, 0x1c1f ;  /* 0x001c1fff12037589 */ /* 0x000ea200000e0000 */
[----:B------:R-:W-:-:S03]  /*c4d0*/  IADD3 R8, R8, UR41, R33 ;  /* 0x0000002908087c10 */ /* 0x000fc6000fffe021 */
[----:B------:R-:W-:Y:S01]  /*c4e0*/  SHFL.IDX PT, R20, R20, RZ, 0x1c1f ;  /* 0x001c1fff14147589 */ /* 0x000fe200000e0000 */
[----:B------:R-:W-:-:S05]  /*c4f0*/  IADD3 R9, R34, R8, RZ ;  /* 0x0000000822097210 */ /* 0x000fca0007ffe0ff */
[----:B------:R-:W-:-:S04]  /*c500*/  @P6 LOP3.LUT R16, R16, 0x4000000, RZ, 0xfc, !PT ;  /* 0x0400000010106812 */ /* 0x000fc800078efcff */
[C---:B------:R-:W-:Y:S02]  /*c510*/  LOP3.LUT P6, RZ, R16.reuse, 0x400000, RZ, 0xc0, !PT ;  /* 0x0040000010ff7812 */ /* 0x040fe400078cc0ff */
[C---:B------:R-:W-:Y:S02]  /*c520*/  LOP3.LUT P5, RZ, R16.reuse, 0x80000, RZ, 0xc0, !PT ;  /* 0x0008000010ff7812 */ /* 0x040fe400078ac0ff */
[C---:B------:R-:W-:Y:S02]  /*c530*/  LOP3.LUT P4, RZ, R16.reuse, 0x40000, RZ, 0xc0, !PT ;  /* 0x0004000010ff7812 */ /* 0x040fe4000788c0ff */
[----:B-1----:R-:W-:Y:S02]  /*c540*/  IADD3 R2, P0, R35, R2, RZ ;  /* 0x0000000223027210 */ /* 0x002fe40007f1e0ff */
[C---:B------:R-:W-:Y:S02]  /*c550*/  LOP3.LUT P3, RZ, R16.reuse, 0x20000, RZ, 0xc0, !PT ;  /* 0x0002000010ff7812 */ /* 0x040fe4000786c0ff */
[C---:B------:R-:W-:Y:S01]  /*c560*/  LOP3.LUT P2, RZ, R16.reuse, 0x10000, RZ, 0xc0, !PT ;  /* 0x0001000010ff7812 */ /* 0x040fe2000784c0ff */
[----:B--2---:R-:W-:Y:S01]  /*c570*/  IMAD.X R3, RZ, RZ, R3, P0 ;  /* 0x000000ffff037224 */ /* 0x004fe200000e0603 */
[----:B------:R-:W-:-:S02]  /*c580*/  LOP3.LUT P0, RZ, R16, 0x200000, RZ, 0xc0, !PT ;  /* 0x0020000010ff7812 */ /* 0x000fc4000780c0ff */
[C---:B------:R-:W-:Y:S02]  /*c590*/  LOP3.LUT P1, RZ, R16.reuse, 0x8000, RZ, 0xc0, !PT ;  /* 0x0000800010ff7812 */ /* 0x040fe4000782c0ff */
[----:B------:R-:W-:Y:S01]  /*c5a0*/  LDGSTS.E.BYPASS.LTC128B.128 [R8+0xa400], desc[UR48][R2.64], !P6 ;  /* 0x0a40000002087fae */ /* 0x000fe2000f101d70 */
[----:B------:R-:W-:-:S08]  /*c5b0*/  LOP3.LUT P6, RZ, R16, 0x4000000, RZ, 0xc0, !PT ;  /* 0x0400000010ff7812 */ /* 0x000fd000078cc0ff */
[----:B------:R1:W-:Y:S04]  /*c5c0*/  LDGSTS.E.BYPASS.LTC128B.128 [R9+0xa400], desc[UR48][R2.64+0x40], !P0 ;  /* 0x0a40004002097fae */ /* 0x0003e8000c101d70 */
[----:B-1----:R-:W1:Y:S04]  /*c5d0*/  SHFL.IDX PT, R2, R10, 0x1, 0x1c1f ;  /* 0x003c1f000a027f89 */ /* 0x002e6800000e0000 */
[----:B------:R-:W2:Y:S01]  /*c5e0*/  SHFL.IDX PT, R3, R18, 0x1, 0x1c1f ;  /* 0x003c1f0012037f89 */ /* 0x000ea200000e0000 */
[----:B-1----:R-:W-:-:S05]  /*c5f0*/  IADD3 R2, P0, R35, R2, RZ ;  /* 0x0000000223027210 */ /* 0x002fca0007f1e0ff */
[----:B--2---:R-:W-:-:S05]  /*c600*/  IMAD.X R3, RZ, RZ, R3, P0 ;  /* 0x000000ffff037224 */ /* 0x004fca00000e0603 */
[----:B------:R-:W-:Y:S04]  /*c610*/  LDGSTS.E.BYPASS.LTC128B.128 [R8+0xb400], desc[UR48][R2.64], !P6 ;  /* 0x0b40000002087fae */ /* 0x000fe8000f101d70 */
[----:B------:R1:W-:Y:S04]  /*c620*/  LDGSTS.E.BYPASS.LTC128B.128 [R9+0xb400], desc[UR48][R2.64+0x40], !P5 ;  /* 0x0b40004002097fae */ /* 0x0003e8000e901d70 */
[----:B-1----:R-:W1:Y:S04]  /*c630*/  SHFL.IDX PT, R2, R10, 0x2, 0x1c1f ;  /* 0x005c1f000a027f89 */ /* 0x002e6800000e0000 */
[----:B------:R-:W2:Y:S04]  /*c640*/  SHFL.IDX PT, R3, R18, 0x2, 0x1c1f ;  /* 0x005c1f0012037f89 */ /* 0x000ea800000e0000 */
[----:B------:R-:W-:Y:S01]  /*c650*/  SHFL.IDX PT, R18, R18, 0x3, 0x1c1f ;  /* 0x007c1f0012127f89 */ /* 0x000fe200000e0000 */
[----:B-1----:R-:W-:-:S05]  /*c660*/  IADD3 R2, P0, R35, R2, RZ ;  /* 0x0000000223027210 */ /* 0x002fca0007f1e0ff */
[----:B--2---:R-:W-:-:S05]  /*c670*/  IMAD.X R3, RZ, RZ, R3, P0 ;  /* 0x000000ffff037224 */ /* 0x004fca00000e0603 */
[----:B------:R-:W-:Y:S04]  /*c680*/  LDGSTS.E.BYPASS.LTC128B.128 [R8+0xc400], desc[UR48][R2.64], !P4 ;  /* 0x0c40000002087fae */ /* 0x000fe8000e101d70 */
[----:B------:R1:W-:Y:S04]  /*c690*/  LDGSTS.E.BYPASS.LTC128B.128 [R9+0xc400], desc[UR48][R2.64+0x40], !P3 ;  /* 0x0c40004002097fae */ /* 0x0003e8000d901d70 */
[----:B-1----:R-:W1:Y:S02]  /*c6a0*/  SHFL.IDX PT, R2, R10, 0x3, 0x1c1f ;  /* 0x007c1f000a027f89 */ /* 0x002e6400000e0000 */
[----:B-1----:R-:W-:-:S05]  /*c6b0*/  IADD3 R2, P0, R35, R2, RZ ;  /* 0x0000000223027210 */ /* 0x002fca0007f1e0ff */
[----:B------:R-:W-:-:S05]  /*c6c0*/  IMAD.X R3, RZ, RZ, R18, P0 ;  /* 0x000000ffff037224 */ /* 0x000fca00000e0612 */
[----:B------:R-:W-:Y:S04]  /*c6d0*/  LDGSTS.E.BYPASS.LTC128B.128 [R8+0xd400], desc[UR48][R2.64], !P2 ;  /* 0x0d40000002087fae */ /* 0x000fe8000d101d70 */
[----:B------:R1:W-:Y:S04]  /*c6e0*/  LDGSTS.E.BYPASS.LTC128B.128 [R9+0xd400], desc[UR48][R2.64+0x40], !P1 ;  /* 0x0d40004002097fae */ /* 0x0003e8000c901d70 */
[----:B-1----:R1:W2:Y:S02]  /*c6f0*/  SHFL.IDX PT, R2, R21, RZ, 0x1c1f ;  /* 0x001c1fff15027589 */ /* 0x0022a400000e0000 */
.L_x_122:
[C---:B------:R-:W-:Y:S02]  /*c700*/  LOP3.LUT P2, RZ, R16.reuse, 0x2000000, RZ, 0xc0, !PT ;  /* 0x0200000010ff7812 */ /* 0x040fe4000784c0ff */
[----:B------:R-:W-:Y:S02]  /*c710*/  LOP3.LUT P1, RZ, R16, 0x1000000, RZ, 0xc0, !PT ;  /* 0x0100000010ff7812 */ /* 0x000fe4000782c0ff */
[----:B--2---:R-:W-:-:S05]  /*c720*/  IADD3 R2, P0, R35, R2, RZ ;  /* 0x0000000223027210 */ /* 0x004fca0007f1e0ff */
[----:B------:R-:W-:Y:S01]  /*c730*/  IMAD.X R3, RZ, RZ, R20, P0 ;  /* 0x000000ffff037224 */ /* 0x000fe200000e0614 */
[----:B------:R-:W-:-:S04]  /*c740*/  PLOP3.LUT P0, PT, PT, PT, PT, 0x80, 0x0 ;  /* 0x000000000000781c */ /* 0x000fc80003f0f070 */
[----:B------:R-:W-:Y:S01]  /*c750*/  @!PT LDS RZ, [RZ] ;  /* 0x00000000fffff984 */ /* 0x000fe20000000800 */
[----:B------:R-:W-:Y:S01]  /*c760*/  @!PT LDS RZ, [RZ] ;  /* 0x00000000fffff984 */ /* 0x000fe20000000800 */
[----:B------:R-:W-:Y:S01]  /*c770*/  @!PT LDS RZ, [RZ] ;  /* 0x00000000fffff984 */ /* 0x000fe20000000800 */
[----:B------:R2:W-:Y:S04]  /*c780*/  LDGSTS.E.BYPASS.LTC128B.128 [R8+0xe400], desc[UR48][R2.64], !P2 ;  /* 0x0e40000002087fae */ /* 0x0005e8000d101d70 */
[----:B------:R2:W-:Y:S01]  /*c790*/  LDGSTS.E.BYPASS.LTC128B.128 [R9+0xe400], desc[UR48][R2.64+0x40], !P1 ;  /* 0x0e40004002097fae */ /* 0x0005e2000c901d70 */
[----:B------:R-:W-:-:S04]  /*c7a0*/  NOP ;  /* 0x0000000000007918 */ /* 0x000fc80000000000 */
.L_x_51:
[----:B------:R-:W-:Y:S02]  /*c7b0*/  PLOP3.LUT P1, PT, P1, P0, PT, 0xa2, 0x0 ;  /* 0x000000000000781c */ /* 0x000fe40000f21472 */
[----:B------:R-:W-:-:S08]  /*c7c0*/  @P0 R2UR P1, UR4, R0 ;  /* 0x00000000000402ca */ /* 0x000fd00000020000 */
[----:B------:R-:W-:-:S05]  /*c7d0*/  @P0 PLOP3.LUT P0, PT, P1, PT, PT, 0x80, 0x0 ;  /* 0x000000000000081c */ /* 0x000fca0000f0f070 */
[----:B------:R-:W-:Y:S01]  /*c7e0*/  @!P1 SYNCS.ARRIVE.TRANS64.RED.A0T1 RZ, [UR4+0x29870], RZ ;  /* 0x029870ffffff99a7 */ /* 0x000fe20008200404 */
[----:B------:R-:W-:Y:S07]  /*c7f0*/  @!P1 ARRIVES.LDGSTSBAR.64.TRANSCNT [UR4+0x29870] ;  /* 0x02987000ff0099b0 */ /* 0x000fee0008000a84 */
[----:B------:R-:W-:Y:S05]  /*c800*/  @P0 BRA.U.ANY `(.L_x_51) ;  /* 0xfffffffd00e80947 */ /* 0x000fea000393ffff */
[----:B------:R-:W-:Y:S01]  /*c810*/  NOP ;  /* 0x0000000000007918 */ /* 0x000fe20000000000 */
[----:B--2---:R-:W-:-:S05]  /*c820*/  IMAD.U32 R2, RZ, RZ, UR46 ;  /* 0x0000002eff027e24 */ /* 0x004fca000f8e00ff */
[----:B------:R-:W-:-:S13]  /*c830*/  ISETP.NE.AND P2, PT, R2, 0x3, PT ;  /* 0x000000030200780c */ /* 0x000fda0003f45270 */
[----:B------:R-:W-:Y:S05]  /*c840*/  @!P2 BRA `(.L_x_52) ;  /* 0x000000000004a947 */ /* 0x000fea0003800000 */
[----:B------:R-:W-:Y:S01]  /*c850*/  BPT.TRAP 0x1 ;  /* 0x000000040000795c */ /* 0x000fe20000300000 */
.L_x_52:
[----:B------:R2:W-:Y:S01]  /*c860*/  SYNCS.ARRIVE.TRANS64.A1T0 RZ, [R0+URZ+0x29870], RZ ;  /* 0x029870ff00ff79a7 */ /* 0x0005e2000810003f */
[----:B------:R-:W-:Y:S05]  /*c870*/  @!P2 BRA `(.L_x_53) ;  /* 0x000000000004a947 */ /* 0x000fea0003800000 */
[----:B------:R-:W-:Y:S01]  /*c880*/  BPT.TRAP 0x1 ;  /* 0x000000040000795c */ /* 0x000fe20000300000 */
.L_x_53:
[----:B------:R-:W3:Y:S01]  /*c890*/  SYNCS.PHASECHK.TRANS64.TRYWAIT P0, [R0+URZ+0x29840], R26 ;  /* 0x0298401a000075a7 */ /* 0x000ee2000800017f */
[----:B------:R-:W-:Y:S04]  /*c8a0*/  BSSY B0, `(.L_x_54) ;  /* 0x0000002000007945 */ /* 0x000fe80003800000 */
[----:B---3--:R-:W-:Y:S05]  /*c8b0*/  @!P0 BRA `(.L_x_55) ;  /* 0x0000003800848947 */ /* 0x008fea0003800000 */
.L_x_123:
[----:B------:R-:W-:Y:S05]  /*c8c0*/  BSYNC B0 ;  /* 0x0000000000007941 */ /* 0x000fea0003800000 */
.L_x_54:
[----:B------:R-:W4:Y:S01]  /*c8d0*/  LDL R10, [R1+0x4] ;  /* 0x00000400010a7983 */ /* 0x000f220000100800 */
[----:B------:R-:W-:Y:S01]  /*c8e0*/  ULDC.64 UR4, c[0x0][0x300] ;  /* 0x0000c00000047ab9 */ /* 0x000fe20000000a00 */
[----:B------:R-:W-:Y:S02]  /*c8f0*/  ULDC.64 UR6, c[0x0][0x310] ;  /* 0x0000c40000067ab9 */ /* 0x000fe40000000a00 */
[----:B------:R0:W5:Y:S01]  /*c900*/  LDL R18, [R1+0x18] ;  /* 0x0000180001127983 */ /* 0x0001620000100800 */
[----:B------:R-:W-:Y:S01]  /*c910*/  IMAD R22, R22, UR4, RZ ;  /* 0x0000000416167c24 */ /* 0x000fe2000f8e02ff */
[----:B------:R-:W-:Y:S01]  /*c920*/  ULDC.64 UR8, c[0x0][0x308] ;  /* 0x0000c20000087ab9 */ /* 0x000fe20000000a00 */
[----:B------:R-:W-:Y:S01]  /*c930*/  IMAD.WIDE.U32 R2, R7, UR4, RZ ;  /* 0x0000000407027c25 */ /* 0x000fe2000f8e00ff */
[----:B------:R-:W-:-:S03]  /*c940*/  ULDC.64 UR10, c[0x0][0x2e8] ;  /* 0x0000ba00000a7ab9 */ /* 0x000fc60000000a00 */
[----:B------:R-:W-:Y:S02]  /*c950*/  IMAD R9, R7, UR5, R22 ;  /* 0x0000000507097c24 */ /* 0x000fe4000f8e0216 */
[----:B------:R-:W-:Y:S02]  /*c960*/  IMAD R23, R23, UR6, RZ ;  /* 0x0000000617177c24 */ /* 0x000fe4000f8e02ff */
[----:B------:R-:W-:Y:S02]  /*c970*/  IMAD.IADD R3, R3, 0x1, R9 ;  /* 0x0000000103037824 */ /* 0x000fe400078e0209 */
[C---:B------:R-:W-:Y:S02]  /*c980*/  IMAD R23, R6.reuse, UR7, R23 ;  /* 0x0000000706177c24 */ /* 0x040fe4000f8e0217 */
[----:B------:R-:W-:-:S04]  /*c990*/  IMAD.WIDE.U32 R2, R6, UR6, R2 ;  /* 0x0000000606027c25 */ /* 0x000fc8000f8e0002 */
[----:B------:R-:W-:Y:S01]  /*c9a0*/  IMAD R8, R32, UR8, RZ ;  /* 0x0000000820087c24 */ /* 0x000fe2000f8e02ff */
[----:B------:R-:W-:Y:S01]  /*c9b0*/  IADD3 R3, R3, R23, RZ ;  /* 0x0000001703037210 */ /* 0x000fe20007ffe0ff */
[----:B------:R-:W-:Y:S02]  /*c9c0*/  IMAD R24, R24, UR4, RZ ;  /* 0x0000000418187c24 */ /* 0x000fe4000f8e02ff */
[C---:B------:R-:W-:Y:S02]  /*c9d0*/  IMAD R8, R17.reuse, UR9, R8 ;  /* 0x0000000911087c24 */ /* 0x040fe4000f8e0208 */
[----:B------:R-:W-:-:S04]  /*c9e0*/  IMAD.WIDE.U32 R2, R17, UR8, R2 ;  /* 0x0000000811027c25 */ /* 0x000fc8000f8e0002 */
[----:B------:R-:W-:Y:S01]  /*c9f0*/  IMAD R9, R5, UR5, R24 ;  /* 0x0000000505097c24 */ /* 0x000fe2000f8e0218 */
[----:B------:R-:W-:Y:S01]  /*ca00*/  IADD3 R6, P0, R2, UR10, RZ ;  /* 0x0000000a02067c10 */ /* 0x000fe2000ff1e0ff */
[----:B------:R-:W-:-:S03]  /*ca10*/  IMAD R25, R25, UR6, RZ ;  /* 0x0000000619197c24 */ /* 0x000fc6000f8e02ff */
[----:B------:R-:W-:Y:S01]  /*ca20*/  IADD3.X R7, R3, UR11, R8, P0, !PT ;  /* 0x0000000b03077c10 */ /* 0x000fe200087fe408 */
[----:B------:R-:W-:Y:S01]  /*ca30*/  IMAD.WIDE.U32 R2, R5, UR4, RZ ;  /* 0x0000000405027c25 */ /* 0x000fe2000f8e00ff */
[----:B------:R-:W-:-:S03]  /*ca40*/  UMOV UR4, 0xffffffff ;  /* 0xffffffff00047882 */ /* 0x000fc60000000000 */
[----:B------:R-:W-:Y:S02]  /*ca50*/  IMAD.IADD R3, R3, 0x1, R9 ;  /* 0x0000000103037824 */ /* 0x000fe400078e0209 */
[C---:B------:R-:W-:Y:S02]  /*ca60*/  IMAD R25, R4.reuse, UR7, R25 ;  /* 0x0000000704197c24 */ /* 0x040fe4000f8e0219 */
[----:B------:R-:W-:-:S04]  /*ca70*/  IMAD.WIDE.U32 R2, R4, UR6, R2 ;  /* 0x0000000604027c25 */ /* 0x000fc8000f8e0002 */
[----:B------:R-:W-:Y:S02]  /*ca80*/  IMAD.IADD R3, R3, 0x1, R25 ;  /* 0x0000000103037824 */ /* 0x000fe400078e0219 */
[----:B------:R-:W-:-:S03]  /*ca90*/  IMAD.WIDE.U32 R2, R17, UR8, R2 ;  /* 0x0000000811027c25 */ /* 0x000fc6000f8e0002 */
[----:B------:R-:W-:-:S04]  /*caa0*/  IADD3 R9, P0, R2, UR10, RZ ;  /* 0x0000000a02097c10 */ /* 0x000fc8000ff1e0ff */
[----:B------:R-:W-:Y:S01]  /*cab0*/  IADD3.X R5, R8, UR11, R3, P0, !PT ;  /* 0x0000000b08057c10 */ /* 0x000fe200087fe403 */
[----:B----4-:R-:W-:Y:S01]  /*cac0*/  IMAD R4, R19, 0x7800, R10 ;  /* 0x0000780013047824 */ /* 0x010fe200078e020a */
[----:B0-----:R-:W-:Y:S07]  /*cad0*/  BRA.DIV UR4, `(.L_x_56) ;  /* 0x0000003a04107947 */ /* 0x001fee000b800000 */
[----:B------:R-:W0:Y:S01]  /*cae0*/  SHFL.IDX PT, R14, R6, RZ, 0x1c1f ;  /* 0x001c1fff060e7589 */ /* 0x000e2200000e0000 */
[C---:B-----5:R-:W-:Y:S02]  /*caf0*/  ISETP.GE.AND P2, PT, R18.reuse, 0x1, PT ;  /* 0x000000011200780c */ /* 0x060fe40003f46270 */
[----:B------:R-:W-:Y:S01]  /*cb00*/  ISETP.GE.AND P6, PT, R18, 0x21, PT ;  /* 0x000000211200780c */ /* 0x000fe20003fc6270 */
[----:B------:R-:W4:Y:S01]  /*cb10*/  SHFL.IDX PT, R2, R7, RZ, 0x1c1f ;  /* 0x001c1fff07027589 */ /* 0x000f2200000e0000 */
[C---:B------:R-:W-:Y:S02]  /*cb20*/  LOP3.LUT P4, RZ, R16.reuse, 0x4, RZ, 0xc0, !PT ;  /* 0x0000000410ff7812 */ /* 0x040fe4000788c0ff */
[C---:B------:R-:W-:Y:S01]  /*cb30*/  LOP3.LUT P3, RZ, R16.reuse, 0x2, RZ, 0xc0, !PT ;  /* 0x0000000210ff7812 */ /* 0x040fe2000786c0ff */
[----:B------:R-:W-:Y:S01]  /*cb40*/  SHFL.IDX PT, R8, R7, 0x1, 0x1c1f ;  /* 0x003c1f0007087f89 */ /* 0x000fe200000e0000 */
[----:B------:R-:W-:Y:S02]  /*cb50*/  LOP3.LUT P1, RZ, R16, 0x1, RZ, 0xc0, !PT ;  /* 0x0000000110ff7812 */ /* 0x000fe4000782c0ff */
[----:B------:R-:W-:Y:S01]  /*cb60*/  ISETP.GE.AND P5, PT, R18, 0x41, PT ;  /* 0x000000411200780c */ /* 0x000fe20003fa6270 */
[----:B------:R-:W-:Y:S02]  /*cb70*/  SHFL.IDX PT, R5, R5, RZ, 0x1c1f ;  /* 0x001c1fff05057589 */ /* 0x000fe400000e0000 */
[----:B------:R-:W-:-:S02]  /*cb80*/  @P2 VIADD R23, R4, UR41 ;  /* 0x0000002904172c36 */ /* 0x000fc40008000000 */
[----:B-1----:R-:W-:Y:S01]  /*cb90*/  @P6 VIADD R21, R4, UR41 ;  /* 0x0000002904156c36 */ /* 0x002fe20008000000 */
[----:B0-----:R-:W-:Y:S02]  /*cba0*/  @P2 IADD3 R3, P0, R35, R14, RZ ;  /* 0x0000000e23032210 */ /* 0x001fe40007f1e0ff */
[----:B------:R-:W0:Y:S03]  /*cbb0*/  SHFL.IDX PT, R14, R6, 0x1, 0x1c1f ;  /* 0x003c1f00060e7f89 */ /* 0x000e2600000e0000 */
[----:B----4-:R-:W-:-:S05]  /*cbc0*/  @P2 IMAD.X R2, RZ, RZ, R2, P0 ;  /* 0x000000ffff022224 */ /* 0x010fca00000e0602 */
[----:B------:R-:W-:-:S04]  /*cbd0*/  @P2 LOP3.LUT R3, R3, R2, RZ, 0x3c, !PT ;  /* 0x0000000203032212 */ /* 0x000fc800078e3cff */
[----:B------:R-:W-:-:S04]  /*cbe0*/  @P2 LOP3.LUT R2, R3, R2, RZ, 0x3c, !PT ;  /* 0x0000000203022212 */ /* 0x000fc800078e3cff */
[----:B------:R-:W-:-:S05]  /*cbf0*/  @P2 LOP3.LUT R3, R3, R2, RZ, 0x3c, !PT ;  /* 0x0000000203032212 */ /* 0x000fca00078e3cff */
[----:B------:R-:W-:Y:S01]  /*cc00*/  @P2 LDGSTS.E.BYPASS.LTC128B.128 [R23+0x1a400], desc[UR48][R2.64], !P4 ;  /* 0x1a40000002172fae */ /* 0x000fe2000e101d70 */
[----:B0-----:R-:W-:-:S03]  /*cc10*/  @P6 IADD3 R10, P0, R35, R14, RZ ;  /* 0x0000000e230a6210 */ /* 0x001fc60007f1e0ff */
[----:B------:R-:W-:Y:S04]  /*cc20*/  @P2 LDGSTS.E.BYPASS.LTC128B.128 [R23+0x1cc00], desc[UR48][R2.64+0x40], !P3 ;  /* 0x1cc0004002172fae */ /* 0x000fe8000d901d70 */
[----:B------:R-:W0:Y:S01]  /*cc30*/  SHFL.IDX PT, R14, R6, 0x2, 0x1c1f ;  /* 0x005c1f00060e7f89 */ /* 0x000e2200000e0000 */
[----:B------:R-:W-:-:S03]  /*cc40*/  @P6 IMAD.X R8, RZ, RZ, R8, P0 ;  /* 0x000000ffff086224 */ /* 0x000fc600000e0608 */
[----:B------:R1:W-:Y:S01]  /*cc50*/  @P2 LDGSTS.E.BYPASS.LTC128B.128 [R23+0x1f400], desc[UR48][R2.64+0x80], !P1 ;  /* 0x1f40008002172fae */ /* 0x0003e2000c901d70 */
[----:B------:R-:W-:-:S03]  /*cc60*/  ISETP.GE.AND P2, PT, R18, 0x61, PT ;  /* 0x000000611200780c */ /* 0x000fc60003f46270 */
[----:B-1----:R-:W1:Y:S01]  /*cc70*/  SHFL.IDX PT, R2, R7, 0x2, 0x1c1f ;  /* 0x005c1f0007027f89 */ /* 0x002e6200000e0000 */
[----:B------:R-:W-:-:S09]  /*cc80*/  @P6 IMAD.MOV.U32 R3, RZ, RZ, R8 ;  /* 0x000000ffff036224 */ /* 0x000fd200078e0008 */
[C---:B------:R-:W-:Y:S01]  /*cc90*/  @P2 IADD3 R25, R4.reuse, UR41, RZ ;  /* 0x0000002904192c10 */ /* 0x040fe2000fffe0ff */
[----:B------:R-:W-:Y:S01]  /*cca0*/  @P5 VIADD R23, R4, UR41 ;  /* 0x0000002904175c36 */ /* 0x000fe20008000000 */
[----:B------:R-:W-:Y:S01]  /*ccb0*/  SHFL.IDX PT, R7, R7, 0x3, 0x1c1f ;  /* 0x007c1f0007077f89 */ /* 0x000fe200000e0000 */
[----:B0-----:R-:W-:-:S03]  /*ccc0*/  @P5 IADD3 R11, P0, R35, R14, RZ ;  /* 0x0000000e230b5210 */ /* 0x001fc60007f1e0ff */
[----:B------:R-:W0:Y:S02]  /*ccd0*/  SHFL.IDX PT, R14, R6, 0x3, 0x1c1f ;  /* 0x007c1f00060e7f89 */ /* 0x000e2400000e0000 */
[----:B-1----:R-:W-:Y:S02]  /*cce0*/  @P5 IMAD.X R12, RZ, RZ, R2, P0 ;  /* 0x000000ffff0c5224 */ /* 0x002fe400000e0602 */
[----:B------:R-:W-:-:S05]  /*ccf0*/  @P6 IMAD.MOV.U32 R2, RZ, RZ, R10 ;  /* 0x000000ffff026224 */ /* 0x000fca00078e000a */
[----:B------:R-:W-:Y:S01]  /*cd00*/  @P6 LDGSTS.E.BYPASS.LTC128B.128 [R21+0x1ac00], desc[UR48][R2.64], !P4 ;  /* 0x1ac0000002156fae */ /* 0x000fe2000e101d70 */
[----:B0-----:R-:W-:-:S03]  /*cd10*/  @P2 IADD3 R6, P0, R35, R14, RZ ;  /* 0x0000000e23062210 */ /* 0x001fc60007f1e0ff */
[----:B------:R-:W-:Y:S01]  /*cd20*/  @P6 LDGSTS.E.BYPASS.LTC128B.128 [R21+0x1d400], desc[UR48][R2.64+0x40], !P3 ;  /* 0x1d40004002156fae */ /* 0x000fe2000d901d70 */
[----:B------:R-:W-:-:S03]  /*cd30*/  @P2 IADD3.X R7, RZ, R7, RZ, P0, !PT ;  /* 0x00000007ff072210 */ /* 0x000fc600007fe4ff */
[----:B------:R0:W-:Y:S04]  /*cd40*/  @P6 LDGSTS.E.BYPASS.LTC128B.128 [R21+0x1fc00], desc[UR48][R2.64+0x80], !P1 ;  /* 0x1fc0008002156fae */ /* 0x0001e8000c901d70 */
[----:B------:R1:W4:Y:S01]  /*cd50*/  SHFL.IDX PT, R14, R9, RZ, 0x1c1f ;  /* 0x001c1fff090e7589 */ /* 0x00032200000e0000 */
[----:B0-----:R-:W-:Y:S02]  /*cd60*/  @P5 IMAD.MOV.U32 R2, RZ, RZ, R11 ;  /* 0x000000ffff025224 */ /* 0x001fe400078e000b */
[----:B------:R-:W-:-:S05]  /*cd70*/  @P5 IMAD.MOV.U32 R3, RZ, RZ, R12 ;  /* 0x000000ffff035224 */ /* 0x000fca00078e000c */
[----:B------:R-:W-:Y:S04]  /*cd80*/  @P5 LDGSTS.E.BYPASS.LTC128B.128 [R23+0x1b400], desc[UR48][R2.64], !P4 ;  /* 0x1b40000002175fae */ /* 0x000fe8000e101d70 */
[----:B------:R-:W-:Y:S04]  /*cd90*/  @P5 LDGSTS.E.BYPASS.LTC128B.128 [R23+0x1dc00], desc[UR48][R2.64+0x40], !P3 ;  /* 0x1dc0004002175fae */ /* 0x000fe8000d901d70 */
[----:B------:R0:W-:Y:S02]  /*cda0*/  @P5 LDGSTS.E.BYPASS.LTC128B.128 [R23+0x20400], desc[UR48][R2.64+0x80], !P1 ;  /* 0x2040008002175fae */ /* 0x0001e4000c901d70 */
[----:B0-----:R-:W-:-:S02]  /*cdb0*/  @P2 IMAD.MOV.U32 R2, RZ, RZ, R6 ;  /* 0x000000ffff022224 */ /* 0x001fc400078e0006 */
[----:B------:R-:W-:-:S05]  /*cdc0*/  @P2 IMAD.MOV.U32 R3, RZ, RZ, R7 ;  /* 0x000000ffff032224 */ /* 0x000fca00078e0007 */
[----:B------:R1:W-:Y:S04]  /*cdd0*/  @P2 LDGSTS.E.BYPASS.LTC128B.128 [R25+0x1bc00], desc[UR48][R2.64], !P4 ;  /* 0x1bc0000002192fae */ /* 0x0003e8000e101d70 */
[----:B------:R1:W-:Y:S04]  /*cde0*/  @P2 LDGSTS.E.BYPASS.LTC128B.128 [R25+0x1e400], desc[UR48][R2.64+0x40], !P3 ;  /* 0x1e40004002192fae */ /* 0x0003e8000d901d70 */
[----:B----4-:R1:W-:Y:S02]  /*cdf0*/  @P2 LDGSTS.E.BYPASS.LTC128B.128 [R25+0x20c00], desc[UR48][R2.64+0x80], !P1 ;  /* 0x20c0008002192fae */ /* 0x0103e4000c901d70 */
.L_x_135:
[----:B------:R-:W-:Y:S01]  /*ce00*/  ISETP.GE.AND P0, PT, R18, 0x81, PT ;  /* 0x000000811200780c */ /* 0x000fe20003f06270 */
[----:B------:R-:W-:-:S12]  /*ce10*/  BSSY B0, `(.L_x_57) ;  /* 0x000000e000007945 */ /* 0x000fd80003800000 */
[----:B------:R-:W-:Y:S05]  /*ce20*/  @!P0 BRA `(.L_x_58) ;  /* 0x0000000000308947 */ /* 0x000fea0003800000 */
[C---:B------:R-:W-:Y:S02]  /*ce30*/  LOP3.LUT P3, RZ, R16.reuse, 0x4, RZ, 0xc0, !PT ;  /* 0x0000000410ff7812 */ /* 0x040fe4000786c0ff */
[C---:B------:R-:W-:Y:S02]  /*ce40*/  LOP3.LUT P2, RZ, R16.reuse, 0x2, RZ, 0xc0, !PT ;  /* 0x0000000210ff7812 */ /* 0x040fe4000784c0ff */
[----:B------:R-:W-:Y:S02]  /*ce50*/  LOP3.LUT P1, RZ, R16, 0x1, RZ, 0xc0, !PT ;  /* 0x0000000110ff7812 */ /* 0x000fe4000782c0ff */
[----:B-1----:R-:W-:-:S05]  /*ce60*/  IADD3 R2, P0, R35, R14, RZ ;  /* 0x0000000e23027210 */ /* 0x002fca0007f1e0ff */
[----:B------:R-:W-:Y:S02]  /*ce70*/  IMAD.X R3, RZ, RZ, R5, P0 ;  /* 0x000000ffff037224 */ /* 0x000fe400000e0605 */
[----:B------:R-:W-:-:S05]  /*ce80*/  VIADD R5, R4, UR41 ;  /* 0x0000002904057c36 */ /* 0x000fca0008000000 */
[----:B------:R-:W-:Y:S01]  /*ce90*/  @!PT LDS RZ, [RZ] ;  /* 0x00000000fffff984 */ /* 0x000fe20000000800 */
[----:B------:R-:W-:Y:S01]  /*cea0*/  @!PT LDS RZ, [RZ] ;  /* 0x00000000fffff984 */ /* 0x000fe20000000800 */
[----:B------:R-:W-:Y:S01]  /*ceb0*/  @!PT LDS RZ, [RZ] ;  /* 0x00000000fffff984 */ /* 0x000fe20000000800 */
[----:B------:R0:W-:Y:S04]  /*cec0*/  LDGSTS.E.BYPASS.LTC128B.128 [R5+0x1c400], desc[UR48][R2.64], !P3 ;  /* 0x1c40000002057fae */ /* 0x0001e8000d901d70 */
[----:B------:R0:W-:Y:S04]  /*ced0*/  LDGSTS.E.BYPASS.LTC128B.128 [R5+0x1ec00], desc[UR48][R2.64+0x40], !P2 ;  /* 0x1ec0004002057fae */ /* 0x0001e8000d101d70 */
[----:B------:R0:W-:Y:S02]  /*cee0*/  LDGSTS.E.BYPASS.LTC128B.128 [R5+0x21400], desc[UR48][R2.64+0x80], !P1 ;  /* 0x2140008002057fae */ /* 0x0001e4000c901d70 */
.L_x_58:
[----:B------:R-:W-:Y:S05]  /*cef0*/  BSYNC B0 ;  /* 0x0000000000007941 */ /* 0x000fea0003800000 */
.L_x_57:
[----:B------:R-:W-:Y:S01]  /*cf00*/  NOP ;  /* 0x0000000000007918 */ /* 0x000fe20000000000 */
[----:B------:R-:W-:-:S13]  /*cf10*/  PLOP3.LUT P0, PT, PT, PT, PT, 0x80, 0x0 ;  /* 0x000000000000781c */ /* 0x000fda0003f0f070 */
.L_x_59:
[----:B------:R-:W-:Y:S02]  /*cf20*/  PLOP3.LUT P1, PT, P1, P0, PT, 0xa2, 0x0 ;  /* 0x000000000000781c */ /* 0x000fe40000f21472 */
[----:B------:R-:W-:-:S08]  /*cf30*/  @P0 R2UR P1, UR4, R0 ;  /* 0x00000000000402ca */ /* 0x000fd00000020000 */
[----:B------:R-:W-:-:S05]  /*cf40*/  @P0 PLOP3.LUT P0, PT, P1, PT, PT, 0x80, 0x0 ;  /* 0x000000000000081c */ /* 0x000fca0000f0f070 */
[----:B------:R-:W-:Y:S01]  /*cf50*/  @!P1 SYNCS.ARRIVE.TRANS64.RED.A0T1 RZ, [UR4+0x29830], RZ ;  /* 0x029830ffffff99a7 */ /* 0x000fe20008200404 */
[----:B------:R-:W-:Y:S07]  /*cf60*/  @!P1 ARRIVES.LDGSTSBAR.64.TRANSCNT [UR4+0x29830] ;  /* 0x02983000ff0099b0 */ /* 0x000fee0008000a84 */
[----:B------:R-:W-:Y:S05]  /*cf70*/  @P0 BRA.U.ANY `(.L_x_59) ;  /* 0xfffffffd00e80947 */ /* 0x000fea000393ffff */
[----:B------:R-:W-:Y:S01]  /*cf80*/  NOP ;  /* 0x0000000000007918 */ /* 0x000fe20000000000 */
[----:B01----:R-:W-:-:S05]  /*cf90*/  IMAD.U32 R2, RZ, RZ, UR46 ;  /* 0x0000002eff027e24 */ /* 0x003fca000f8e00ff */
[----:B------:R-:W-:-:S13]  /*cfa0*/  ISETP.NE.AND P2, PT, R2, 0x3, PT ;  /* 0x000000030200780c */ /* 0x000fda0003f45270 */
[----:B------:R-:W-:Y:S05]  /*cfb0*/  @!P2 BRA `(.L_x_60) ;  /* 0x000000000004a947 */ /* 0x000fea0003800000 */
[----:B------:R-:W-:Y:S01]  /*cfc0*/  BPT.TRAP 0x1 ;  /* 0x000000040000795c */ /* 0x000fe20000300000 */
.L_x_60:
[----:B------:R0:W-:Y:S02]  /*cfd0*/  SYNCS.ARRIVE.TRANS64.A1T0 RZ, [R0+URZ+0x29830], RZ ;  /* 0x029830ff00ff79a7 */ /* 0x0001e4000810003f */
[----:B------:R-:W-:Y:S05]  /*cfe0*/  WARPSYNC.ALL ;  /* 0x0000000000007948 */ /* 0x000fea0003800000 */
[----:B------:R-:W-:-:S04]  /*cff0*/  UIADD3 UR4, UR41, 0x14400, URZ ;  /* 0x0001440029047890 */ /* 0x000fc8000fffe03f */
[----:B------:R-:W-:Y:S01]  /*d000*/  ULOP3.LUT UP0, URZ, UR4, 0x1bf, URZ, 0xc0, !UPT ;  /* 0x000001bf043f7892 */ /* 0x000fe2000f80c03f */
[----:B------:R-:W-:Y:S05]  /*d010*/  BAR.SYNC.DEFER_BLOCKING 0x8, 0x180 ;  /* 0x0206000000007b1d */ /* 0x000fea0000010000 */
        /* <DEDUP_REMOVED lines=9> */
[----:B------:R-:W-:Y:S01]  /*d0b0*/  IMAD.U32 R6, RZ, RZ, UR8 ;  /* 0x00000008ff067e24 */ /* 0x000fe2000f8e00ff */
[----:B------:R-:W-:Y:S01]  /*d0c0*/  MOV R13, RZ ;  /* 0x000000ff000d7202 */ /* 0x000fe20000000f00 */
[----:B------:R-:W-:Y:S02]  /*d0d0*/  IMAD.U32 R7, RZ, RZ, UR9 ;  /* 0x00000009ff077e24 */ /* 0x000fe4000f8e00ff */
[----:B------:R-:W-:-:S02]  /*d0e0*/  IMAD.U32 R10, RZ, RZ, UR4 ;  /* 0x00000004ff0a7e24 */ /* 0x000fc4000f8e00ff */
[----:B------:R-:W-:Y:S02]  /*d0f0*/  IMAD.U32 R11, RZ, RZ, UR5 ;  /* 0x00000005ff0b7e24 */ /* 0x000fe4000f8e00ff */
[----:B------:R-:W-:Y:S02]  /*d100*/  IMAD.MOV.U32 R8, RZ, RZ, 0x70 ;  /* 0x00000070ff087424 */ /* 0x000fe400078e00ff */
[----:B------:R-:W-:-:S07]  /*d110*/  IMAD.MOV.U32 R12, RZ, RZ, 0x1 ;  /* 0x00000001ff0c7424 */ /* 0x000fce00078e00ff */
[----:B------:R-:W-:-:S07]  /*d120*/  LEPC R20, `(.L_x_61) ;  /* 0x000000001014794e */ /* 0x000fce0000000000 */
[----:B0123--:R-:W-:Y:S05]  /*d130*/  CALL.ABS.NOINC R2 ;  /* 0x0000000002007343 */ /* 0x00ffea0003c00000 */
.L_x_61:
[----:B------:R1:W5:Y:S01]  /*d140*/  LDL R8, [R1+0x14] ;  /* 0x0000140001087983 */ /* 0x0003620000100800 */
[----:B------:R-:W4:Y:S01]  /*d150*/  LDC R6, c[0x0][0x448] ;  /* 0x00011200ff067b82 */ /* 0x000f220000000800 */
[----:B------:R-:W-:Y:S01]  /*d160*/  IMAD R5, RZ, RZ, -UR43 ;  /* 0x8000002bff057e24 */ /* 0x000fe2000f8e02ff */
[C---:B------:R-:W-:Y:S01]  /*d170*/  LOP3.LUT P3, RZ, R16.reuse, 0x4000, RZ, 0xc0, !PT ;  /* 0x0000400010ff7812 */ /* 0x040fe2000786c0ff */
[----:B------:R-:W0:Y:S01]  /*d180*/  S2R R18, SR_TID.X ;  /* 0x0000000000127919 */ /* 0x000e220000002100 */
[C---:B------:R-:W-:Y:S01]  /*d190*/  LOP3.LUT P4, RZ, R16.reuse, 0x2000, RZ, 0xc0, !PT ;  /* 0x0000200010ff7812 */ /* 0x040fe2000788c0ff */
[----:B------:R-:W-:Y:S01]  /*d1a0*/  ULDC.64 UR8, c[0x0][0x2d8] ;  /* 0x0000b60000087ab9 */ /* 0x000fe20000000a00 */
[----:B------:R-:W-:Y:S02]  /*d1b0*/  LOP3.LUT P5, RZ, R16, 0x1000, RZ, 0xc0, !PT ;  /* 0x0000100010ff7812 */ /* 0x000fe400078ac0ff */
[----:B------:R-:W2:Y:S01]  /*d1c0*/  LDC R2, c[0x0][0xc38] ;  /* 0x00030e00ff027b82 */ /* 0x000ea20000000800 */
[----:B----4-:R-:W-:-:S02]  /*d1d0*/  ISETP.NE.AND P0, PT, R6, 0x1, PT ;  /* 0x000000010600780c */ /* 0x010fc40003f05270 */
[----:B------:R-:W-:Y:S02]  /*d1e0*/  R2UR UR6, R32 ;  /* 0x00000000200672ca */ /* 0x000fe400000e0000 */
[C---:B------:R-:W-:Y:S02]  /*d1f0*/  R2UR UR7, R17.reuse ;  /* 0x00000000110772ca */ /* 0x040fe400000e0000 */
[----:B------:R-:W-:Y:S01]  /*d200*/  R2UR UR4, R17 ;  /* 0x00000000110472ca */ /* 0x000fe200000e0000 */
[----:B--2---:R-:W-:Y:S01]  /*d210*/  IMAD R5, R2, R5, UR38 ;  /* 0x0000002602057e24 */ /* 0x004fe2000f8e0205 */
[C---:B0-----:R-:W-:Y:S01]  /*d220*/  LOP3.LUT R20, R18.reuse, 0x7f, RZ, 0xc0, !PT ;  /* 0x0000007f12147812 */ /* 0x041fe200078ec0ff */
[----:B------:R-:W-:-:S04]  /*d230*/  IMAD.SHL.U32 R18, R18, 0x20, RZ ;  /* 0x0000002012127824 */ /* 0x000fc800078e00ff */
[----:B---3--:R-:W0:Y:S01]  /*d240*/  @P0 LDC R0, c[0x0][0x44c] ;  /* 0x00011300ff000b82 */ /* 0x008e220000000800 */
[----:B------:R-:W-:Y:S01]  /*d250*/  IMAD.SHL.U32 R5, R5, 0x80, RZ ;  /* 0x0000008005057824 */ /* 0x000fe200078e00ff */
[----:B------:R-:W-:-:S04]  /*d260*/  SHF.R.U32.HI R20, RZ, 0x2, R20 ;  /* 0x00000002ff147819 */ /* 0x000fc80000011614 */
[----:B------:R-:W-:Y:S02]  /*d270*/  LOP3.LUT R18, R20, 0x60, R18, 0xf8, !PT ;  /* 0x0000006014127812 */ /* 0x000fe400078ef812 */
[----:B------:R-:W2:Y:S01]  /*d280*/  @P0 LDC R3, c[0x0][0x450] ;  /* 0x00011400ff030b82 */ /* 0x000ea20000000800 */
[----:B------:R-:W-:Y:S01]  /*d290*/  UIMAD UR6, UR6, UR8, URZ ;  /* 0x00000008060672a4 */ /* 0x000fe2000f8e023f */
[----:B------:R-:W-:Y:S01]  /*d2a0*/  LOP3.LUT R4, R18, R5, RZ, 0xfc, !PT ;  /* 0x0000000512047212 */ /* 0x000fe200078efcff */
[----:B------:R-:W-:Y:S02]  /*d2b0*/  UIMAD.WIDE.U32 UR4, UR4, UR8, URZ ;  /* 0x00000008040472a5 */ /* 0x000fe4000f8e003f */
[----:B------:R-:W-:Y:S02]  /*d2c0*/  UIMAD UR7, UR7, UR9, UR6 ;  /* 0x00000009070772a4 */ /* 0x000fe4000f8e0206 */
[----:B------:R-:W-:Y:S01]  /*d2d0*/  USHF.R.S32.HI UR6, URZ, 0x1f, UR44 ;  /* 0x0000001f3f067899 */ /* 0x000fe2000801142c */
[----:B------:R-:W-:Y:S01]  /*d2e0*/  IMAD.MOV.U32 R2, RZ, RZ, R4 ;  /* 0x000000ffff027224 */ /* 0x000fe200078e0004 */
[----:B------:R-:W-:Y:S01]  /*d2f0*/  ULDC.64 UR8, c[0x0][0x2e0] ;  /* 0x0000b80000087ab9 */ /* 0x000fe20000000a00 */
[----:B------:R-:W-:Y:S01]  /*d300*/  UIADD3 UR5, UR5, UR7, URZ ;  /* 0x0000000705057290 */ /* 0x000fe2000fffe03f */
[----:B------:R-:W3:Y:S01]  /*d310*/  S2R R18, SR_TID.X ;  /* 0x0000000000127919 */ /* 0x000ee20000002100 */
[----:B0-----:R-:W-:Y:S01]  /*d320*/  @P0 IMAD.HI.U32 R0, R4, R0, RZ ;  /* 0x0000000004000227 */ /* 0x001fe200078e00ff */
[----:B------:R-:W-:-:S02]  /*d330*/  UIMAD UR6, UR6, UR8, URZ ;  /* 0x00000008060672a4 */ /* 0x000fc4000f8e023f */
[----:B------:R-:W-:Y:S02]  /*d340*/  UIMAD.WIDE.U32 UR4, UR44, UR8, UR4 ;  /* 0x000000082c0472a5 */ /* 0x000fe4000f8e0004 */
[----:B--2---:R-:W-:Y:S01]  /*d350*/  @P0 SHF.R.U32.HI R2, RZ, R3, R0 ;  /* 0x00000003ff020219 */ /* 0x004fe20000011600 */
[----:B------:R-:W-:-:S03]  /*d360*/  UIMAD UR6, UR44, UR9, UR6 ;  /* 0x000000092c0672a4 */ /* 0x000fc6000f8e0206 */
[--C-:B------:R-:W-:Y:S01]  /*d370*/  SHF.R.S32.HI R0, RZ, 0x1f, R2.reuse ;  /* 0x0000001fff007819 */ /* 0x100fe20000011402 */
[----:B------:R-:W-:Y:S01]  /*d380*/  ULDC.64 UR8, c[0x0][0x2d0] ;  /* 0x0000b40000087ab9 */ /* 0x000fe20000000a00 */
[----:B------:R-:W-:Y:S01]  /*d390*/  IMAD.MOV R7, RZ, RZ, -R2 ;  /* 0x000000ffff077224 */ /* 0x000fe200078e0a02 */
[----:B------:R-:W-:Y:S01]  /*d3a0*/  UIADD3 UR5, UR5, UR6, URZ ;  /* 0x0000000605057290 */ /* 0x000fe2000fffe03f */
[----:B------:R-:W-:Y:S02]  /*d3b0*/  IMAD.U32 R11, RZ, RZ, UR8 ;  /* 0x00000008ff0b7e24 */ /* 0x000fe4000f8e00ff */
[----:B------:R-:W-:Y:S02]  /*d3c0*/  IMAD R3, R0, UR8, RZ ;  /* 0x0000000800037c24 */ /* 0x000fe4000f8e02ff */
[----:B------:R-:W-:Y:S02]  /*d3d0*/  IMAD R7, R6, R7, R4 ;  /* 0x0000000706077224 */ /* 0x000fe400078e0204 */
[----:B------:R-:W-:-:S02]  /*d3e0*/  IMAD R9, R2, UR9, R3 ;  /* 0x0000000902097c24 */ /* 0x000fc4000f8e0203 */
[----:B------:R-:W-:Y:S01]  /*d3f0*/  IMAD.WIDE.U32 R2, R2, R11, UR4 ;  /* 0x0000000402027e25 */ /* 0x000fe2000f8e000b */
[----:B------:R-:W-:Y:S01]  /*d400*/  SHF.R.S32.HI R0, RZ, 0x1f, R7 ;  /* 0x0000001fff007819 */ /* 0x000fe20000011407 */
[----:B------:R-:W-:-:S03]  /*d410*/  ULDC.64 UR4, c[0x0][0x2c8] ;  /* 0x0000b20000047ab9 */ /* 0x000fc60000000a00 */
[----:B------:R-:W-:Y:S01]  /*d420*/  IADD3 R3, R3, R9, RZ ;  /* 0x0000000903037210 */ /* 0x000fe20007ffe0ff */
[----:B------:R-:W-:Y:S02]  /*d430*/  IMAD R0, R0, UR4, RZ ;  /* 0x0000000400007c24 */ /* 0x000fe4000f8e02ff */
[----:B------:R-:W-:-:S04]  /*d440*/  IMAD.WIDE.U32 R2, R7, UR4, R2 ;  /* 0x0000000407027c25 */ /* 0x000fc8000f8e0002 */
[----:B------:R-:W-:Y:S01]  /*d450*/  IMAD R7, R7, UR5, R0 ;  /* 0x0000000507077c24 */ /* 0x000fe2000f8e0200 */
[----:B------:R-:W-:Y:S02]  /*d460*/  ULDC.64 UR4, c[0x0][0x280] ;  /* 0x0000a00000047ab9 */ /* 0x000fe40000000a00 */
[----:B------:R-:W-:Y:S01]  /*d470*/  IADD3 R0, P0, R2, UR4, RZ ;  /* 0x0000000402007c10 */ /* 0x000fe2000ff1e0ff */
[----:B------:R-:W-:Y:S01]  /*d480*/  UMOV UR4, 0xffffffff ;  /* 0xffffffff00047882 */ /* 0x000fe20000000000 */
[----:B---3--:R-:W-:Y:S02]  /*d490*/  LOP3.LUT R10, R18, 0x7f, RZ, 0xc0, !PT ;  /* 0x0000007f120a7812 */ /* 0x008fe400078ec0ff */
[----:B------:R-:W-:Y:S02]  /*d4a0*/  IADD3.X R4, R3, UR5, R7, P0, !PT ;  /* 0x0000000503047c10 */ /* 0x000fe400087fe407 */
[----:B------:R-:W-:Y:S01]  /*d4b0*/  SHF.R.U32.HI R10, RZ, 0x2, R10 ;  /* 0x00000002ff0a7819 */ /* 0x000fe2000001160a */
[----:B-1----:R-:W-:Y:S06]  /*d4c0*/  BRA.DIV UR4, `(.L_x_62) ;  /* 0x0000003604687947 */ /* 0x002fec000b800000 */
[----:B------:R-:W0:Y:S01]  /*d4d0*/  SHFL.IDX PT, R14, R0, RZ, 0x1c1f ;  /* 0x001c1fff000e7589 */ /* 0x000e2200000e0000 */
[----:B------:R-:W-:-:S03]  /*d4e0*/  IMAD.IADD R5, R10, 0x1, R5 ;  /* 0x000000010a057824 */ /* 0x000fc600078e0205 */
[----:B------:R-:W1:Y:S01]  /*d4f0*/  SHFL.IDX PT, R2, R4, RZ, 0x1c1f ;  /* 0x001c1fff04027589 */ /* 0x000e6200000e0000 */
[C---:B------:R-:W-:Y:S01]  /*d500*/  VIADD R7, R5.reuse, 0x20 ;  /* 0x0000002005077836 */ /* 0x040fe20000000000 */
[----:B------:R-:W-:Y:S02]  /*d510*/  ISETP.GE.AND P0, PT, R5, UR40, PT ;  /* 0x0000002805007c0c */ /* 0x000fe4000bf06270 */
[----:B------:R-:W-:Y:S11]  /*d520*/  SHFL.IDX PT, R6, R4, 0x1, 0x1c1f ;  /* 0x003c1f0004067f89 */ /* 0x000ff600000e0000 */
[----:B0-----:R-:W-:-:S05]  /*d530*/  @!P0 IADD3 R14, P1, R35, R14, RZ ;  /* 0x0000000e230e8210 */ /* 0x001fca0007f3e0ff */
[----:B-1----:R-:W-:Y:S02]  /*d540*/  @!P0 IMAD.X R3, RZ, RZ, R2, P1 ;  /* 0x000000ffff038224 */ /* 0x002fe400008e0602 */
[----:B------:R-:W-:Y:S02]  /*d550*/  @!P0 IMAD.MOV.U32 R2, RZ, RZ, R14 ;  /* 0x000000ffff028224 */ /* 0x000fe400078e000e */
[----:B------:R-:W0:Y:S04]  /*d560*/  SHFL.IDX PT, R14, R0, 0x1, 0x1c1f ;  /* 0x003c1f00000e7f89 */ /* 0x000e2800000e0000 */
[----:B-----5:R-:W-:Y:S04]  /*d570*/  @!P0 LDGSTS.E.BYPASS.LTC128B.128 [R8+0x14400], desc[UR48][R2.64], !P3 ;  /* 0x1440000002088fae */ /* 0x020fe8000d901d70 */
[----:B------:R-:W-:Y:S04]  /*d580*/  @!P0 LDGSTS.E.BYPASS.LTC128B.128 [R8+0x16400], desc[UR48][R2.64+0x40], !P4 ;  /* 0x1640004002088fae */ /* 0x000fe8000e101d70 */
[----:B------:R1:W-:Y:S01]  /*d590*/  @!P0 LDGSTS.E.BYPASS.LTC128B.128 [R8+0x18400], desc[UR48][R2.64+0x80], !P5 ;  /* 0x1840008002088fae */ /* 0x0003e2000e901d70 */
[----:B------:R-:W-:-:S13]  /*d5a0*/  ISETP.GE.AND P0, PT, R7, UR40, PT ;  /* 0x0000002807007c0c */ /* 0x000fda000bf06270 */
[----:B0-----:R-:W-:-:S05]  /*d5b0*/  @!P0 IADD3 R14, P1, R35, R14, RZ ;  /* 0x0000000e230e8210 */ /* 0x001fca0007f3e0ff */
[----:B------:R-:W-:Y:S02]  /*d5c0*/  @!P0 IMAD.X R7, RZ, RZ, R6, P1 ;  /* 0x000000ffff078224 */ /* 0x000fe400008e0606 */
[----:B-1----:R-:W-:Y:S01]  /*d5d0*/  @!P0 IMAD.MOV.U32 R2, RZ, RZ, R14 ;  /* 0x000000ffff028224 */ /* 0x002fe200078e000e */
[----:B------:R-:W-:Y:S02]  /*d5e0*/  SHFL.IDX PT, R6, R4, 0x2, 0x1c1f ;  /* 0x005c1f0004067f89 */ /* 0x000fe400000e0000 */
[----:B------:R-:W-:Y:S01]  /*d5f0*/  @!P0 MOV R3, R7 ;  /* 0x0000000700038202 */ /* 0x000fe20000000f00 */
[----:B------:R-:W-:Y:S01]  /*d600*/  VIADD R7, R5, 0x40 ;  /* 0x0000004005077836 */ /* 0x000fe20000000000 */
[----:B------:R-:W0:Y:S04]  /*d610*/  SHFL.IDX PT, R14, R0, 0x2, 0x1c1f ;  /* 0x005c1f00000e7f89 */ /* 0x000e2800000e0000 */
[----:B------:R-:W-:Y:S04]  /*d620*/  @!P0 LDGSTS.E.BYPASS.LTC128B.128 [R8+0x14c00], desc[UR48][R2.64], !P3 ;  /* 0x14c0000002088fae */ /* 0x000fe8000d901d70 */
[----:B------:R-:W-:Y:S04]  /*d630*/  @!P0 LDGSTS.E.BYPASS.LTC128B.128 [R8+0x16c00], desc[UR48][R2.64+0x40], !P4 ;  /* 0x16c0004002088fae */ /* 0x000fe8000e101d70 */
[----:B------:R1:W-:Y:S01]  /*d640*/  @!P0 LDGSTS.E.BYPASS.LTC128B.128 [R8+0x18c00], desc[UR48][R2.64+0x80], !P5 ;  /* 0x18c0008002088fae */ /* 0x0003e2000e901d70 */
[----:B------:R-:W-:-:S13]  /*d650*/  ISETP.GE.AND P0, PT, R7, UR40, PT ;  /* 0x0000002807007c0c */ /* 0x000fda000bf06270 */
[----:B0-----:R-:W-:-:S05]  /*d660*/  @!P0 IADD3 R14, P1, R35, R14, RZ ;  /* 0x0000000e230e8210 */ /* 0x001fca0007f3e0ff */
[----:B------:R-:W-:Y:S02]  /*d670*/  @!P0 IMAD.X R7, RZ, RZ, R6, P1 ;  /* 0x000000ffff078224 */ /* 0x000fe400008e0606 */
[----:B-1----:R-:W-:Y:S01]  /*d680*/  @!P0 IMAD.MOV.U32 R2, RZ, RZ, R14 ;  /* 0x000000ffff028224 */ /* 0x002fe200078e000e */
[----:B------:R0:W1:Y:S01]  /*d690*/  SHFL.IDX PT, R6, R4, 0x3, 0x1c1f ;  /* 0x007c1f0004067f89 */ /* 0x00006200000e0000 */
[----:B------:R-:W-:-:S03]  /*d6a0*/  @!P0 IMAD.MOV.U32 R3, RZ, RZ, R7 ;  /* 0x000000ffff038224 */ /* 0x000fc600078e0007 */
[----:B------:R0:W2:Y:S04]  /*d6b0*/  SHFL.IDX PT, R14, R0, 0x3, 0x1c1f ;  /* 0x007c1f00000e7f89 */ /* 0x0000a800000e0000 */
[----:B------:R0:W-:Y:S04]  /*d6c0*/  @!P0 LDGSTS.E.BYPASS.LTC128B.128 [R8+0x15400], desc[UR48][R2.64], !P3 ;  /* 0x1540000002088fae */ /* 0x0001e8000d901d70 */
[----:B------:R0:W-:Y:S04]  /*d6d0*/  @!P0 LDGSTS.E.BYPASS.LTC128B.128 [R8+0x17400], desc[UR48][R2.64+0x40], !P4 ;  /* 0x1740004002088fae */ /* 0x0001e8000e101d70 */
[----:B------:R0:W-:Y:S02]  /*d6e0*/  @!P0 LDGSTS.E.BYPASS.LTC128B.128 [R8+0x19400], desc[UR48][R2.64+0x80], !P5 ;  /* 0x1940008002088fae */ /* 0x0001e4000e901d70 */
.L_x_144:
[----:B------:R-:W-:-:S05]  /*d6f0*/  VIADD R5, R5, 0x60 ;  /* 0x0000006005057836 */ /* 0x000fca0000000000 */
[----:B------:R-:W-:-:S13]  /*d700*/  ISETP.GE.AND P0, PT, R5, UR40, PT ;  /* 0x0000002805007c0c */ /* 0x000fda000bf06270 */
[----:B0-2---:R-:W-:-:S05]  /*d710*/  @!P0 IADD3 R2, P1, R35, R14, RZ ;  /* 0x0000000e23028210 */ /* 0x005fca0007f3e0ff */
[----:B-1----:R-:W-:-:S05]  /*d720*/  @!P0 IMAD.X R3, RZ, RZ, R6, P1 ;  /* 0x000000ffff038224 */ /* 0x002fca00008e0606 */
[----:B------:R-:W-:Y:S01]  /*d730*/  @!PT LDS RZ, [RZ] ;  /* 0x00000000fffff984 */ /* 0x000fe20000000800 */
[----:B------:R-:W-:Y:S01]  /*d740*/  @!PT LDS RZ, [RZ] ;  /* 0x00000000fffff984 */ /* 0x000fe20000000800 */
[----:B------:R-:W-:Y:S01]  /*d750*/  @!PT LDS RZ, [RZ] ;  /* 0x00000000fffff984 */ /* 0x000fe20000000800 */
[----:B------:R0:W-:Y:S04]  /*d760*/  @!P0 LDGSTS.E.BYPASS.LTC128B.128 [R8+0x15c00], desc[UR48][R2.64], !P3 ;  /* 0x15c0000002088fae */ /* 0x0001e8000d901d70 */
[----:B------:R0:W-:Y:S04]  /*d770*/  @!P0 LDGSTS.E.BYPASS.LTC128B.128 [R8+0x17c00], desc[UR48][R2.64+0x40], !P4 ;  /* 0x17c0004002088fae */ /* 0x0001e8000e101d70 */
[----:B------:R0:W-:Y:S01]  /*d780*/  @!P0 LDGSTS.E.BYPASS.LTC128B.128 [R8+0x19c00], desc[UR48][R2.64+0x80], !P5 ;  /* 0x19c0008002088fae */ /* 0x0001e2000e901d70 */
[----:B------:R-:W-:Y:S01]  /*d790*/  NOP ;  /* 0x0000000000007918 */ /* 0x000fe20000000000 */
[----:B------:R-:W-:Y:S02]  /*d7a0*/  SYNCS.ARRIVE.TRANS64.RED.A0T1 RZ, [UR41+0x29800], RZ ;  /* 0x029800ffffff79a7 */ /* 0x000fe40008200429 */
[----:B------:R-:W-:Y:S01]  /*d7b0*/  ARRIVES.LDGSTSBAR.64.TRANSCNT [UR41+0x29800] ;  /* 0x02980000ff0079b0 */ /* 0x000fe20008000aa9 */
[----:B------:R-:W-:Y:S01]  /*d7c0*/  NOP ;  /* 0x0000000000007918 */ /* 0x000fe20000000000 */
[----:B------:R-:W-:Y:S01]  /*d7d0*/  ULOP3.LUT UR4, UR37, 0x1, URZ, 0xc, !UPT ;  /* 0x0000000125047892 */ /* 0x000fe2000f8e0c3f */
[----:B------:R-:W-:Y:S05]  /*d7e0*/  SYNCS.ARRIVE.TRANS64.A1T0 RZ, [UR41+0x29800], RZ ;  /* 0x029800ffffff79a7 */ /* 0x000fea0008100029 */
[----:B------:R-:W-:-:S04]  /*d7f0*/  MOV R0, UR4 ;  /* 0x0000000400007c02 */ /* 0x000fc80008000f00 */
[----:B------:R-:W-:-:S04]  /*d800*/  SHF.L.U32 R0, R0, 0x1f, RZ ;  /* 0x0000001f00007819 */ /* 0x000fc800000006ff */
[----:B------:R-:W1:Y:S02]  /*d810*/  SYNCS.PHASECHK.TRANS64.TRYWAIT P0, [UR41+0x29820], R0 ;  /* 0x02982000ff0075a7 */ /* 0x000e640008000169 */
[----:B01----:R-:W-:Y:S05]  /*d820*/  @!P0 BRA `(.L_x_63) ;  /* 0x0000003400c88947 */ /* 0x003fea0003800000 */
.L_x_145:
[----:B0-----:R-:W-:-:S05]  /*d830*/  IMAD.U32 R0, RZ, RZ, UR39 ;  /* 0x00000027ff007e24 */ /* 0x001fca000f8e00ff */
[----:B------:R-:W-:-:S13]  /*d840*/  ISETP.GE.AND P0, PT, R0, 0xa1, PT ;  /* 0x000000a10000780c */ /* 0x000fda0003f06270 */
[----:B------:R-:W-:Y:S05]  /*d850*/  @!P0 BRA `(.L_x_64) ;  /* 0x0000001400a08947 */ /* 0x000fea0003800000 */
[----:B------:R-:W-:Y:S02]  /*d860*/  IMAD.MOV.U32 R18, RZ, RZ, R31 ;  /* 0x000000ffff127224 */ /* 0x000fe400078e001f */
[----:B------:R-:W-:Y:S02]  /*d870*/  IMAD.MOV.U32 R10, RZ, RZ, R19 ;  /* 0x000000ffff0a7224 */ /* 0x000fe400078e0013 */
[----:B------:R-:W-:-:S07]  /*d880*/  IMAD.U32 R29, RZ, RZ, UR42 ;  /* 0x0000002aff1d7e24 */ /* 0x000fce000f8e00ff */
.L_x_84:
[----:B------:R-:W2:Y:S01]  /*d890*/  LDL R2, [R1] ;  /* 0x0000000001027983 */ /* 0x000ea20000100800 */
[----:B0-----:R-:W0:Y:S01]  /*d8a0*/  LDC R4, c[0x0][0x430] ;  /* 0x00010c00ff047b82 */ /* 0x001e220000000800 */
[----:B------:R-:W-:Y:S01]  /*d8b0*/  ULDC.64 UR4, c[0x0][0x428] ;  /* 0x00010a0000047ab9 */ /* 0x000fe20000000a00 */
[----:B------:R-:W-:Y:S01]  /*d8c0*/  ULDC.64 UR6, c[0x0][0x418] ;  /* 0x0001060000067ab9 */ /* 0x000fe20000000a00 */
[----:B------:R-:W1:Y:S01]  /*d8d0*/  S2R R0, SR_TID.X ;  /* 0x0000000000007919 */ /* 0x000e620000002100 */
[----:B0-----:R-:W-:Y:S02]  /*d8e0*/  ISETP.NE.AND P1, PT, R4, 0x1, PT ;  /* 0x000000010400780c */ /* 0x001fe40003f25270 */
[C---:B-1----:R-:W-:Y:S01]  /*d8f0*/  LOP3.LUT R3, R0.reuse, 0x7f, RZ, 0xc0, !PT ;  /* 0x0000007f00037812 */ /* 0x042fe200078ec0ff */
[----:B------:R-:W-:-:S10]  /*d900*/  IMAD.SHL.U32 R0, R0, 0x20, RZ ;  /* 0x0000002000007824 */ /* 0x000fd400078e00ff */
[----:B------:R-:W0:Y:S01]  /*d910*/  @P1 LDC R7, c[0x0][0x438] ;  /* 0x00010e00ff071b82 */ /* 0x000e220000000800 */
[----:B------:R-:W-:-:S04]  /*d920*/  SHF.R.U32.HI R3, RZ, 0x2, R3 ;  /* 0x00000002ff037819 */ /* 0x000fc80000011603 */
[----:B------:R-:W-:-:S03]  /*d930*/  LOP3.LUT R0, R3, 0x60, R0, 0xf8, !PT ;  /* 0x0000006003007812 */ /* 0x000fc600078ef800 */
[----:B------:R-:W1:Y:S08]  /*d940*/  @P1 LDC R3, c[0x0][0x434] ;  /* 0x00010d00ff031b82 */ /* 0x000e700000000800 */
[----:B------:R-:W3:Y:S01]  /*d950*/  @P1 LDC R6, c[0x0][0x434] ;  /* 0x00010d00ff061b82 */ /* 0x000ee20000000800 */
[----:B--2---:R-:W-:-:S04]  /*d960*/  IMAD R11, R29, 0xa0, R2 ;  /* 0x000000a01d0b7824 */ /* 0x004fc800078e0202 */
[----:B------:R-:W-:-:S04]  /*d970*/  IMAD.IADD R0, R0, 0x1, R11 ;  /* 0x0000000100007824 */ /* 0x000fc800078e020b */
[----:B-1----:R-:W-:Y:S01]  /*d980*/  @P1 IMAD.HI.U32 R2, R0, R3, RZ ;  /* 0x0000000300021227 */ /* 0x002fe200078e00ff */
[----:B------:R-:W-:-:S04]  /*d990*/  MOV R5, R0 ;  /* 0x0000000000057202 */ /* 0x000fc80000000f00 */
[----:B0-----:R-:W-:Y:S01]  /*d9a0*/  @P1 SHF.R.U32.HI R5, RZ, R7, R2 ;  /* 0x00000007ff051219 */ /* 0x001fe20000011602 */
[----:B------:R-:W-:-:S03]  /*d9b0*/  IMAD R7, R37, UR4, RZ ;  /* 0x0000000425077c24 */ /* 0x000fc6000f8e02ff */
[--C-:B------:R-:W-:Y:S01]  /*d9c0*/  SHF.R.S32.HI R3, RZ, 0x1f, R5.reuse ;  /* 0x0000001fff037819 */ /* 0x100fe20000011405 */
[----:B------:R-:W-:Y:S02]  /*d9d0*/  IMAD.MOV.U32 R2, RZ, RZ, R5 ;  /* 0x000000ffff027224 */ /* 0x000fe400078e0005 */
[C---:B------:R-:W-:Y:S02]  /*d9e0*/  IMAD R4, R30.reuse, UR5, R7 ;  /* 0x000000051e047c24 */ /* 0x040fe4000f8e0207 */
[----:B------:R-:W-:-:S04]  /*d9f0*/  IMAD.WIDE.U32 R2, R30, UR4, R2 ;  /* 0x000000041e027c25 */ /* 0x000fc8000f8e0002 */
[----:B------:R-:W-:Y:S01]  /*da00*/  IMAD.IADD R3, R4, 0x1, R3 ;  /* 0x0000000104037824 */ /* 0x000fe200078e0203 */
[----:B------:R-:W-:-:S04]  /*da10*/  LEA R8, P0, R2, UR6, 0x2 ;  /* 0x0000000602087c11 */ /* 0x000fc8000f8010ff */
[----:B------:R-:W-:Y:S02]  /*da20*/  LEA.HI.X R9, R2, UR7, R3, 0x2, P0 ;  /* 0x0000000702097c11 */ /* 0x000fe400080f1403 */
[----:B------:R-:W0:Y:S01]  /*da30*/  @P1 LDC R2, c[0x0][0x438] ;  /* 0x00010e00ff021b82 */ /* 0x000e220000000800 */
[C---:B------:R-:W-:Y:S01]  /*da40*/  IMAD.IADD R11, R36.reuse, 0x1, R11 ;  /* 0x00000001240b7824 */ /* 0x040fe200078e020b */
[----:B------:R-:W-:-:S03]  /*da50*/  ISETP.GT.U32.AND P0, PT, R36, 0x9f, PT ;  /* 0x0000009f2400780c */ /* 0x000fc60003f04070 */
[----:B---3--:R-:W-:-:S04]  /*da60*/  @P1 IMAD.HI.U32 R3, R11, R6, RZ ;  /* 0x000000060b031227 */ /* 0x008fc800078e00ff */
[----:B------:R-:W-:Y:S01]  /*da70*/  IMAD.MOV.U32 R12, RZ, RZ, R11 ;  /* 0x000000ffff0c7224 */ /* 0x000fe200078e000b */
[----:B0-----:R-:W-:-:S05]  /*da80*/  @P1 SHF.R.U32.HI R12, RZ, R2, R3 ;  /* 0x00000002ff0c1219 */ /* 0x001fca0000011603 */
[--C-:B------:R-:W-:Y:S01]  /*da90*/  @!P0 SHF.R.S32.HI R3, RZ, 0x1f, R12.reuse ;  /* 0x0000001fff038819 */ /* 0x100fe2000001140c */
[----:B------:R-:W-:-:S04]  /*daa0*/  @!P0 IMAD.MOV.U32 R2, RZ, RZ, R12 ;  /* 0x000000ffff028224 */ /* 0x000fc800078e000c */
[----:B------:R-:W-:Y:S01]  /*dab0*/  @!P0 IMAD.WIDE.U32 R2, R30, UR4, R2 ;  /* 0x000000041e028c25 */ /* 0x000fe2000f8e0002 */
[----:B------:R-:W-:-:S03]  /*dac0*/  ULDC UR4, c[0x0][0x430] ;  /* 0x00010c0000047ab9 */ /* 0x000fc60000000800 */
[----:B------:R-:W-:Y:S01]  /*dad0*/  @!P0 IMAD.IADD R4, R4, 0x1, R3 ;  /* 0x0000000104048824 */ /* 0x000fe200078e0203 */
[----:B------:R-:W-:-:S04]  /*dae0*/  @!P0 LEA R6, P1, R2, UR6, 0x2 ;  /* 0x0000000602068c11 */ /* 0x000fc8000f8210ff */
[----:B------:R-:W-:Y:S02]  /*daf0*/  @!P0 LEA.HI.X R7, R2, UR7, R4, 0x2, P1 ;  /* 0x0000000702078c11 */ /* 0x000fe400088f1404 */
[----:B------:R-:W-:-:S06]  /*db00*/  MOV R4, RZ ;  /* 0x000000ff00047202 */ /* 0x000fcc0000000f00 */
[----:B------:R0:W5:Y:S04]  /*db10*/  @!P0 LDG.E R4, desc[UR48][R6.64] ;  /* 0x0000003006048981 */ /* 0x000168000c1e1900 */
[----:B------:R-:W2:Y:S01]  /*db20*/  LDG.E R6, desc[UR48][R8.64] ;  /* 0x0000003008067981 */ /* 0x000ea2000c1e1900 */
[----:B------:R-:W-:Y:S02]  /*db30*/  IMAD.U32 R13, RZ, RZ, UR46 ;  /* 0x0000002eff0d7e24 */ /* 0x000fe4000f8e00ff */
[----:B------:R-:W-:-:S03]  /*db40*/  VIADD R19, R10, 0x1 ;  /* 0x000000010a137836 */ /* 0x000fc60000000000 */
[----:B------:R-:W-:Y:S01]  /*db50*/  ISETP.NE.AND P3, PT, R13, 0x3, PT ;  /* 0x000000030d00780c */ /* 0x000fe20003f65270 */
[----:B------:R-:W-:Y:S01]  /*db60*/  IMAD.MOV R3, RZ, RZ, -R5 ;  /* 0x000000ffff037224 */ /* 0x000fe200078e0a05 */
[----:B------:R-:W-:Y:S01]  /*db70*/  ISETP.NE.AND P0, PT, R19, 0x2, PT ;  /* 0x000000021300780c */ /* 0x000fe20003f05270 */
[----:B------:R-:W-:Y:S02]  /*db80*/  IMAD.MOV R2, RZ, RZ, -R12 ;  /* 0x000000ffff027224 */ /* 0x000fe400078e0a0c */
[----:B0-----:R-:W-:Y:S01]  /*db90*/  IMAD R7, R3, UR4, R0 ;  /* 0x0000000403077c24 */ /* 0x001fe2000f8e0200 */
[----:B------:R-:W-:Y:S01]  /*dba0*/  SEL R31, RZ, 0x1, P0 ;  /* 0x00000001ff1f7807 */ /* 0x000fe20000000000 */
[----:B------:R-:W-:Y:S02]  /*dbb0*/  IMAD.MOV.U32 R0, RZ, RZ, R29 ;  /* 0x000000ffff007224 */ /* 0x000fe400078e001d */
[----:B------:R-:W-:Y:S01]  /*dbc0*/  IMAD R5, R2, UR4, R11 ;  /* 0x0000000402057c24 */ /* 0x000fe2000f8e020b */
[----:B------:R-:W-:Y:S01]  /*dbd0*/  SEL R19, R19, RZ, P0 ;  /* 0x000000ff13137207 */ /* 0x000fe20000000000 */
[----:B------:R-:W-:Y:S01]  /*dbe0*/  VIADD R29, R29, 0xffffffff ;  /* 0xffffffff1d1d7836 */ /* 0x000fe20000000000 */
[----:B------:R-:W-:-:S02]  /*dbf0*/  LOP3.LUT R31, R18, R31, RZ, 0x3c, !PT ;  /* 0x0000001f121f7212 */ /* 0x000fc400078e3cff */
[----:B------:R-:W-:Y:S02]  /*dc00*/  ISETP.GT.AND P2, PT, R0, RZ, PT ;  /* 0x000000ff0000720c */ /* 0x000fe40003f44270 */
[----:B--2---:R-:W-:Y:S01]  /*dc10*/  SHF.R.S32.HI R27, RZ, 0x1f, R6 ;  /* 0x0000001fff1b7819 */ /* 0x004fe20000011406 */
[----:B------:R-:W-:Y:S10]  /*dc20*/  @!P3 BRA `(.L_x_65) ;  /* 0x000000000004b947 */ /* 0x000ff40003800000 */
[----:B------:R-:W-:Y:S01]  /*dc30*/  BPT.TRAP 0x1 ;  /* 0x000000040000795c */ /* 0x000fe20000300000 */
.L_x_65:
[----:B------:R-:W-:Y:S01]  /*dc40*/  LEA R0, R19, UR41, 0x3 ;  /* 0x0000002913007c11 */ /* 0x000fe2000f8e18ff */
[----:B------:R-:W-:Y:S01]  /*dc50*/  BSSY B0, `(.L_x_66) ;  /* 0x0000005000007945 */ /* 0x000fe20003800000 */
[----:B------:R-:W-:Y:S02]  /*dc60*/  SHF.L.U32 R28, R31, 0x1f, RZ ;  /* 0x0000001f1f1c7819 */ /* 0x000fe400000006ff */
[----:B------:R-:W-:Y:S02]  /*dc70*/  SHF.R.S32.HI R24, RZ, 0x1f, R7 ;  /* 0x0000001fff187819 */ /* 0x000fe40000011407 */
[----:B------:R-:W0:Y:S02]  /*dc80*/  SYNCS.PHASECHK.TRANS64.TRYWAIT P0, [R0+URZ+0x29880], R28 ;  /* 0x0298801c000075a7 */ /* 0x000e24000800017f */
[----:B0-----:R-:W-:Y:S05]  /*dc90*/  @!P0 BRA `(.L_x_67) ;  /* 0x0000003000c48947 */ /* 0x001fea0003800000 */
.L_x_146:
[----:B------:R-:W-:Y:S05]  /*dca0*/  BSYNC B0 ;  /* 0x0000000000007941 */ /* 0x000fea0003800000 */
.L_x_66:
[----:B------:R-:W-:Y:S01]  /*dcb0*/  ULDC.64 UR4, c[0x0][0x328] ;  /* 0x0000ca0000047ab9 */ /* 0x000fe20000000a00 */
[----:B------:R-:W-:Y:S01]  /*dcc0*/  ULDC.64 UR6, c[0x0][0x338] ;  /* 0x0000ce0000067ab9 */ /* 0x000fe20000000a00 */
[----:B------:R-:W-:Y:S01]  /*dcd0*/  IMAD R8, R24, UR4, RZ ;  /* 0x0000000418087c24 */ /* 0x000fe2000f8e02ff */
[----:B------:R-:W1:Y:S01]  /*dce0*/  S2R R12, SR_TID.X ;  /* 0x00000000000c7919 */ /* 0x000e620000002100 */
[C---:B------:R-:W-:Y:S01]  /*dcf0*/  IMAD.WIDE.U32 R2, R7.reuse, UR4, RZ ;  /* 0x0000000407027c25 */ /* 0x040fe2000f8e00ff */
[----:B------:R-:W-:Y:S01]  /*dd00*/  ULDC.64 UR8, c[0x0][0x330] ;  /* 0x0000cc0000087ab9 */ /* 0x000fe20000000a00 */
[----:B------:R-:W-:Y:S01]  /*dd10*/  SHF.R.S32.HI R25, RZ, 0x1f, R5 ;  /* 0x0000001fff197819 */ /* 0x000fe20000011405 */
[----:B------:R-:W-:Y:S01]  /*dd20*/  ULDC.64 UR10, c[0x0][0x318] ;  /* 0x0000c600000a7ab9 */ /* 0x000fe20000000a00 */
[----:B------:R-:W-:Y:S01]  /*dd30*/  IMAD R8, R7, UR5, R8 ;  /* 0x0000000507087c24 */ /* 0x000fe2000f8e0208 */
[----:B-----5:R-:W-:Y:S01]  /*dd40*/  SHF.R.S32.HI R26, RZ, 0x1f, R4 ;  /* 0x0000001fff1a7819 */ /* 0x020fe20000011404 */
[----:B------:R-:W-:Y:S01]  /*dd50*/  IMAD R23, R32, UR8, RZ ;  /* 0x0000000820177c24 */ /* 0x000fe2000f8e02ff */
[C---:B------:R-:W-:Y:S01]  /*dd60*/  LOP3.LUT P3, RZ, R16.reuse, 0x10, RZ, 0xc0, !PT ;  /* 0x0000001010ff7812 */ /* 0x040fe2000786c0ff */
[----:B------:R-:W-:Y:S01]  /*dd70*/  IMAD R11, R25, UR4, RZ ;  /* 0x00000004190b7c24 */ /* 0x000fe2000f8e02ff */
[----:B------:R-:W-:Y:S01]  /*dd80*/  IADD3 R3, R3, R8, RZ ;  /* 0x0000000803037210 */ /* 0x000fe20007ffe0ff */
[----:B------:R-:W-:Y:S01]  /*dd90*/  IMAD R8, R27, UR6, RZ ;  /* 0x000000061b087c24 */ /* 0x000fe2000f8e02ff */
[----:B------:R-:W-:Y:S01]  /*dda0*/  LOP3.LUT P1, RZ, R16, 0x8, RZ, 0xc0, !PT ;  /* 0x0000000810ff7812 */ /* 0x000fe2000782c0ff */
[----:B------:R-:W-:-:S02]  /*ddb0*/  IMAD R23, R17, UR9, R23 ;  /* 0x0000000911177c24 */ /* 0x000fc4000f8e0217 */
[C---:B------:R-:W-:Y:S02]  /*ddc0*/  IMAD R8, R6.reuse, UR7, R8 ;  /* 0x0000000706087c24 */ /* 0x040fe4000f8e0208 */
[----:B------:R-:W-:-:S04]  /*ddd0*/  IMAD.WIDE.U32 R2, R6, UR6, R2 ;  /* 0x0000000606027c25 */ /* 0x000fc8000f8e0002 */
[----:B------:R-:W-:Y:S02]  /*dde0*/  IMAD.IADD R3, R3, 0x1, R8 ;  /* 0x0000000103037824 */ /* 0x000fe400078e0208 */
[----:B------:R-:W-:Y:S02]  /*ddf0*/  IMAD R11, R5, UR5, R11 ;  /* 0x00000005050b7c24 */ /* 0x000fe4000f8e020b */
[----:B------:R-:W-:-:S03]  /*de00*/  IMAD.WIDE.U32 R2, R17, UR8, R2 ;  /* 0x0000000811027c25 */ /* 0x000fc6000f8e0002 */
[----:B------:R-:W-:Y:S02]  /*de10*/  IADD3 R8, P0, R2, UR10, RZ ;  /* 0x0000000a02087c10 */ /* 0x000fe4000ff1e0ff */
[----:B-1----:R-:W-:Y:S02]  /*de20*/  LOP3.LUT R12, R12, 0x7f, RZ, 0xc0, !PT ;  /* 0x0000007f0c0c7812 */ /* 0x002fe400078ec0ff */
[----:B------:R-:W-:Y:S01]  /*de30*/  IADD3.X R9, R23, UR11, R3, P0, !PT ;  /* 0x0000000b17097c10 */ /* 0x000fe200087fe403 */
[----:B------:R-:W-:Y:S01]  /*de40*/  IMAD.WIDE.U32 R2, R5, UR4, RZ ;  /* 0x0000000405027c25 */ /* 0x000fe2000f8e00ff */
[----:B------:R-:W-:Y:S01]  /*de50*/  SHF.R.U32.HI R12, RZ, 0x5, R12 ;  /* 0x00000005ff0c7819 */ /* 0x000fe2000001160c */
[----:B------:R-:W-:Y:S02]  /*de60*/  UMOV UR4, 0xffffffff ;  /* 0xffffffff00047882 */ /* 0x000fe40000000000 */
[----:B------:R-:W-:Y:S02]  /*de70*/  IMAD.IADD R3, R3, 0x1, R11 ;  /* 0x0000000103037824 */ /* 0x000fe400078e020b */
[----:B------:R-:W-:-:S02]  /*de80*/  IMAD R11, R26, UR6, RZ ;  /* 0x000000061a0b7c24 */ /* 0x000fc4000f8e02ff */
[----:B------:R-:W-:-:S04]  /*de90*/  IMAD.WIDE.U32 R2, R4, UR6, R2 ;  /* 0x0000000604027c25 */ /* 0x000fc8000f8e0002 */
[----:B------:R-:W-:Y:S02]  /*dea0*/  IMAD R11, R4, UR7, R11 ;  /* 0x00000007040b7c24 */ /* 0x000fe4000f8e020b */
[----:B------:R-:W-:Y:S02]  /*deb0*/  IMAD.SHL.U32 R12, R12, 0x400, RZ ;  /* 0x000004000c0c7824 */ /* 0x000fe400078e00ff */
[----:B------:R-:W-:Y:S02]  /*dec0*/  IMAD.IADD R3, R3, 0x1, R11 ;  /* 0x0000000103037824 */ /* 0x000fe400078e020b */
[----:B------:R-:W-:Y:S02]  /*ded0*/  IMAD R20, R19, 0x5000, R12 ;  /* 0x0000500013147824 */ /* 0x000fe400078e020c */
[----:B------:R-:W-:-:S03]  /*dee0*/  IMAD.WIDE.U32 R2, R17, UR8, R2 ;  /* 0x0000000811027c25 */ /* 0x000fc6000f8e0002 */
[----:B------:R-:W-:-:S04]  /*def0*/  IADD3 R22, P0, R2, UR10, RZ ;  /* 0x0000000a02167c10 */ /* 0x000fc8000ff1e0ff */
[----:B------:R-:W-:Y:S01]  /*df00*/  IADD3.X R23, R23, UR11, R3, P0, !PT ;  /* 0x0000000b17177c10 */ /* 0x000fe200087fe403 */
[----:B------:R-:W-:Y:S08]  /*df10*/  BRA.DIV UR4, `(.L_x_68) ;  /* 0x0000003204387947 */ /* 0x000ff0000b800000 */
[----:B------:R-:W1:Y:S01]  /*df20*/  SHFL.IDX PT, R2, R8, RZ, 0x1c1f ;  /* 0x001c1fff08027589 */ /* 0x000e6200000e0000 */
[----:B------:R-:W-:-:S03]  /*df30*/  IADD3 R20, R20, UR41, R33 ;  /* 0x0000002914147c10 */ /* 0x000fc6000fffe021 */
[----:B------:R-:W2:Y:S02]  /*df40*/  SHFL.IDX PT, R3, R9, RZ, 0x1c1f ;  /* 0x001c1fff09037589 */ /* 0x000ea400000e0000 */
[----:B------:R-:W-:Y:S02]  /*df50*/  IMAD.IADD R21, R34, 0x1, R20 ;  /* 0x0000000122157824 */ /* 0x000fe400078e0214 */
[----:B------:R-:W-:Y:S01]  /*df60*/  SHFL.IDX PT, R23, R23, RZ, 0x1c1f ;  /* 0x001c1fff17177589 */ /* 0x000fe200000e0000 */
[----:B-1----:R-:W-:-:S05]  /*df70*/  IADD3 R2, P0, R35, R2, RZ ;  /* 0x0000000223027210 */ /* 0x002fca0007f1e0ff */
[----:B--2---:R-:W-:-:S05]  /*df80*/  IMAD.X R3, RZ, RZ, R3, P0 ;  /* 0x000000ffff037224 */ /* 0x004fca00000e0603 */
[----:B------:R-:W-:Y:S04]  /*df90*/  LDGSTS.E.BYPASS.LTC128B.128 [R20+0xa400], desc[UR48][R2.64], !P3 ;  /* 0x0a40000002147fae */ /* 0x000fe8000d901d70 */
[----:B------:R1:W-:Y:S04]  /*dfa0*/  LDGSTS.E.BYPASS.LTC128B.128 [R21+0xa400], desc[UR48][R2.64+0x40], !P1 ;  /* 0x0a40004002157fae */ /* 0x0003e8000c901d70 */
[----:B-1----:R-:W1:Y:S04]  /*dfb0*/  SHFL.IDX PT, R2, R8, 0x1, 0x1c1f ;  /* 0x003c1f0008027f89 */ /* 0x002e6800000e0000 */
[----:B------:R-:W2:Y:S01]  /*dfc0*/  SHFL.IDX PT, R3, R9, 0x1, 0x1c1f ;  /* 0x003c1f0009037f89 */ /* 0x000ea200000e0000 */
[----:B-1----:R-:W-:-:S04]  /*dfd0*/  IADD3 R2, P0, R35, R2, RZ ;  /* 0x0000000223027210 */ /* 0x002fc80007f1e0ff */
[----:B--2---:R-:W-:-:S05]  /*dfe0*/  IADD3.X R3, RZ, R3, RZ, P0, !PT ;  /* 0x00000003ff037210 */ /* 0x004fca00007fe4ff */
        /* <DEDUP_REMOVED lines=15> */
.L_x_158:
        /* <DEDUP_REMOVED lines=9> */
.L_x_69:
        /* <DEDUP_REMOVED lines=11> */
.L_x_70:
[----:B------:R2:W-:Y:S01]  /*e220*/  SYNCS.ARRIVE.TRANS64.A1T0 RZ, [R0+URZ+0x29870], RZ ;  /* 0x029870ff00ff79a7 */ /* 0x0005e2000810003f */
[----:B------:R-:W-:Y:S05]  /*e230*/  @!P3 BRA `(.L_x_71) ;  /* 0x000000000004b947 */ /* 0x000fea0003800000 */
[----:B------:R-:W-:Y:S01]  /*e240*/  BPT.TRAP 0x1 ;  /* 0x000000040000795c */ /* 0x000fe20000300000 */
.L_x_71:
[----:B------:R-:W3:Y:S01]  /*e250*/  SYNCS.PHASECHK.TRANS64.TRYWAIT P0, [R0+URZ+0x29840], R28 ;  /* 0x0298401c000075a7 */ /* 0x000ee2000800017f */
[----:B------:R-:W-:Y:S04]  /*e260*/  BSSY B0, `(.L_x_72) ;  /* 0x0000002000007945 */ /* 0x000fe80003800000 */
[----:B---3--:R-:W-:Y:S05]  /*e270*/  @!P0 BRA `(.L_x_73) ;  /* 0x0000003000d48947 */ /* 0x008fea0003800000 */
.L_x_159:
[----:B------:R-:W-:Y:S05]  /*e280*/  BSYNC B0 ;  /* 0x0000000000007941 */ /* 0x000fea0003800000 */
.L_x_72:
[----:B------:R-:W4:Y:S01]  /*e290*/  LDL R9, [R1+0x4] ;  /* 0x0000040001097983 */ /* 0x000f220000100800 */
[----:B------:R-:W-:Y:S01]  /*e2a0*/  ULDC.64 UR4, c[0x0][0x300] ;  /* 0x0000c00000047ab9 */ /* 0x000fe20000000a00 */
[----:B------:R-:W-:Y:S01]  /*e2b0*/  ULDC.64 UR6, c[0x0][0x310] ;  /* 0x0000c40000067ab9 */ /* 0x000fe20000000a00 */
[----:B------:R-:W-:Y:S01]  /*e2c0*/  IMAD R8, R24, UR4, RZ ;  /* 0x0000000418087c24 */ /* 0x000fe2000f8e02ff */
[----:B------:R-:W-:Y:S01]  /*e2d0*/  ULDC.64 UR8, c[0x0][0x308] ;  /* 0x0000c20000087ab9 */ /* 0x000fe20000000a00 */
[C---:B------:R-:W-:Y:S01]  /*e2e0*/  IMAD.WIDE.U32 R2, R7.reuse, UR4, RZ ;  /* 0x0000000407027c25 */ /* 0x040fe2000f8e00ff */
[----:B------:R-:W-:Y:S01]  /*e2f0*/  ULDC.64 UR10, c[0x0][0x2e8] ;  /* 0x0000ba00000a7ab9 */ /* 0x000fe20000000a00 */
[C---:B------:R-:W-:Y:S02]  /*e300*/  LOP3.LUT P4, RZ, R16.reuse, 0x4, RZ, 0xc0, !PT ;  /* 0x0000000410ff7812 */ /* 0x040fe4000788c0ff */
[----:B------:R-:W-:Y:S01]  /*e310*/  IMAD R8, R7, UR5, R8 ;  /* 0x0000000507087c24 */ /* 0x000fe2000f8e0208 */
[C---:B------:R-:W-:Y:S01]  /*e320*/  LOP3.LUT P3, RZ, R16.reuse, 0x2, RZ, 0xc0, !PT ;  /* 0x0000000210ff7812 */ /* 0x040fe2000786c0ff */
[----:B------:R-:W-:Y:S01]  /*e330*/  IMAD R27, R27, UR6, RZ ;  /* 0x000000061b1b7c24 */ /* 0x000fe2000f8e02ff */
[----:B------:R-:W-:Y:S01]  /*e340*/  LOP3.LUT P1, RZ, R16, 0x1, RZ, 0xc0, !PT ;  /* 0x0000000110ff7812 */ /* 0x000fe2000782c0ff */
[----:B------:R-:W-:-:S02]  /*e350*/  IMAD.IADD R3, R3, 0x1, R8 ;  /* 0x0000000103037824 */ /* 0x000fc400078e0208 */
[C---:B------:R-:W-:Y:S02]  /*e360*/  IMAD R27, R6.reuse, UR7, R27 ;  /* 0x00000007061b7c24 */ /* 0x040fe4000f8e021b */
[----:B------:R-:W-:-:S04]  /*e370*/  IMAD.WIDE.U32 R2, R6, UR6, R2 ;  /* 0x0000000606027c25 */ /* 0x000fc8000f8e0002 */
[----:B------:R-:W-:Y:S02]  /*e380*/  IMAD.IADD R3, R3, 0x1, R27 ;  /* 0x0000000103037824 */ /* 0x000fe400078e021b */
[----:B------:R-:W-:Y:S02]  /*e390*/  IMAD R20, R32, UR8, RZ ;  /* 0x0000000820147c24 */ /* 0x000fe4000f8e02ff */
[----:B------:R-:W-:-:S04]  /*e3a0*/  IMAD.WIDE.U32 R2, R17, UR8, R2 ;  /* 0x0000000811027c25 */ /* 0x000fc8000f8e0002 */
[----:B------:R-:W-:Y:S01]  /*e3b0*/  IMAD R20, R17, UR9, R20 ;  /* 0x0000000911147c24 */ /* 0x000fe2000f8e0214 */
[----:B------:R-:W-:Y:S01]  /*e3c0*/  IADD3 R6, P0, R2, UR10, RZ ;  /* 0x0000000a02067c10 */ /* 0x000fe2000ff1e0ff */
[----:B------:R-:W-:-:S03]  /*e3d0*/  IMAD R8, R25, UR4, RZ ;  /* 0x0000000419087c24 */ /* 0x000fc6000f8e02ff */
[----:B------:R-:W-:Y:S01]  /*e3e0*/  IADD3.X R7, R20, UR11, R3, P0, !PT ;  /* 0x0000000b14077c10 */ /* 0x000fe200087fe403 */
[C---:B------:R-:W-:Y:S02]  /*e3f0*/  IMAD R8, R5.reuse, UR5, R8 ;  /* 0x0000000505087c24 */ /* 0x040fe4000f8e0208 */
[----:B------:R-:W-:Y:S01]  /*e400*/  IMAD.WIDE.U32 R2, R5, UR4, RZ ;  /* 0x0000000405027c25 */ /* 0x000fe2000f8e00ff */
[----:B------:R-:W-:-:S03]  /*e410*/  UMOV UR4, 0xffffffff ;  /* 0xffffffff00047882 */ /* 0x000fc60000000000 */
[----:B------:R-:W-:Y:S01]  /*e420*/  IMAD R5, R26, UR6, RZ ;  /* 0x000000061a057c24 */ /* 0x000fe2000f8e02ff */
[----:B------:R-:W-:-:S03]  /*e430*/  IADD3 R3, R3, R8, RZ ;  /* 0x0000000803037210 */ /* 0x000fc60007ffe0ff */
[C---:B------:R-:W-:Y:S02]  /*e440*/  IMAD R5, R4.reuse, UR7, R5 ;  /* 0x0000000704057c24 */ /* 0x040fe4000f8e0205 */
[----:B------:R-:W-:-:S04]  /*e450*/  IMAD.WIDE.U32 R2, R4, UR6, R2 ;  /* 0x0000000604027c25 */ /* 0x000fc8000f8e0002 */
[----:B------:R-:W-:Y:S02]  /*e460*/  IMAD.IADD R3, R3, 0x1, R5 ;  /* 0x0000000103037824 */ /* 0x000fe400078e0205 */
[----:B------:R-:W-:-:S03]  /*e470*/  IMAD.WIDE.U32 R2, R17, UR8, R2 ;  /* 0x0000000811027c25 */ /* 0x000fc6000f8e0002 */
[----:B------:R-:W-:-:S04]  /*e480*/  IADD3 R8, P0, R2, UR10, RZ ;  /* 0x0000000a02087c10 */ /* 0x000fc8000ff1e0ff */
[----:B------:R-:W-:Y:S01]  /*e490*/  IADD3.X R20, R20, UR11, R3, P0, !PT ;  /* 0x0000000b14147c10 */ /* 0x000fe200087fe403 */
[----:B----4-:R-:W-:Y:S01]  /*e4a0*/  IMAD R9, R19, 0x7800, R9 ;  /* 0x0000780013097824 */ /* 0x010fe200078e0209 */
[----:B------:R-:W-:Y:S07]  /*e4b0*/  BRA.DIV UR4, `(.L_x_74) ;  /* 0x0000003204587947 */ /* 0x000fee000b800000 */
[----:B------:R-:W4:Y:S01]  /*e4c0*/  SHFL.IDX PT, R14, R6, RZ, 0x1c1f ;  /* 0x001c1fff060e7589 */ /* 0x000f2200000e0000 */
[----:B------:R-:W-:-:S03]  /*e4d0*/  VIADD R9, R9, UR41 ;  /* 0x0000002909097c36 */ /* 0x000fc60008000000 */
[----:B------:R-:W5:Y:S04]  /*e4e0*/  SHFL.IDX PT, R3, R7, RZ, 0x1c1f ;  /* 0x001c1fff07037589 */ /* 0x000f6800000e0000 */
[----:B------:R-:W-:Y:S04]  /*e4f0*/  SHFL.IDX PT, R5, R7, 0x2, 0x1c1f ;  /* 0x005c1f0007057f89 */ /* 0x000fe800000e0000 */
[----:B------:R-:W-:Y:S01]  /*e500*/  SHFL.IDX PT, R20, R20, RZ, 0x1c1f ;  /* 0x001c1fff14147589 */ /* 0x000fe200000e0000 */
[----:B----4-:R-:W-:-:S03]  /*e510*/  IADD3 R2, P0, R35, R14, RZ ;  /* 0x0000000e23027210 */ /* 0x010fc60007f1e0ff */
[----:B------:R-:W4:Y:S02]  /*e520*/  SHFL.IDX PT, R14, R6, 0x1, 0x1c1f ;  /* 0x003c1f00060e7f89 */ /* 0x000f2400000e0000 */
[----:B-----5:R-:W-:-:S05]  /*e530*/  IMAD.X R3, RZ, RZ, R3, P0 ;  /* 0x000000ffff037224 */ /* 0x020fca00000e0603 */
[----:B------:R-:W-:Y:S04]  /*e540*/  LDGSTS.E.BYPASS.LTC128B.128 [R9+0x1a400], desc[UR48][R2.64], !P4 ;  /* 0x1a40000002097fae */ /* 0x000fe8000e101d70 */
[----:B------:R-:W-:Y:S04]  /*e550*/  LDGSTS.E.BYPASS.LTC128B.128 [R9+0x1cc00], desc[UR48][R2.64+0x40], !P3 ;  /* 0x1cc0004002097fae */ /* 0x000fe8000d901d70 */
[----:B------:R5:W-:Y:S04]  /*e560*/  LDGSTS.E.BYPASS.LTC128B.128 [R9+0x1f400], desc[UR48][R2.64+0x80], !P1 ;  /* 0x1f40008002097fae */ /* 0x000be8000c901d70 */
[----:B-----5:R-:W5:Y:S01]  /*e570*/  SHFL.IDX PT, R3, R7, 0x1, 0x1c1f ;  /* 0x003c1f0007037f89 */ /* 0x020f6200000e0000 */
[----:B----4-:R-:W-:-:S03]  /*e580*/  IADD3 R2, P0, R35, R14, RZ ;  /* 0x0000000e23027210 */ /* 0x010fc60007f1e0ff */
[----:B------:R-:W4:Y:S04]  /*e590*/  SHFL.IDX PT, R14, R6, 0x2, 0x1c1f ;  /* 0x005c1f00060e7f89 */ /* 0x000f2800000e0000 */
[----:B------:R-:W-:Y:S01]  /*e5a0*/  SHFL.IDX PT, R7, R7, 0x3, 0x1c1f ;  /* 0x007c1f0007077f89 */ /* 0x000fe200000e0000 */
[----:B-----5:R-:W-:Y:S01]  /*e5b0*/  IMAD.X R3, RZ, RZ, R3, P0 ;  /* 0x000000ffff037224 */ /* 0x020fe200000e0603 */
[----:B----4-:R-:W-:-:S04]  /*e5c0*/  IADD3 R4, P0, R35, R14, RZ ;  /* 0x0000000e23047210 */ /* 0x010fc80007f1e0ff */
[----:B------:R-:W-:Y:S04]  /*e5d0*/  LDGSTS.E.BYPASS.LTC128B.128 [R9+0x1ac00], desc[UR48][R2.64], !P4 ;  /* 0x1ac0000002097fae */ /* 0x000fe8000e101d70 */
[----:B------:R-:W-:Y:S01]  /*e5e0*/  LDGSTS.E.BYPASS.LTC128B.128 [R9+0x1d400], desc[UR48][R2.64+0x40], !P3 ;  /* 0x1d40004002097fae */ /* 0x000fe2000d901d70 */
[----:B------:R-:W-:-:S03]  /*e5f0*/  IMAD.X R5, RZ, RZ, R5, P0 ;  /* 0x000000ffff057224 */ /* 0x000fc600000e0605 */
[----:B------:R4:W-:Y:S04]  /*e600*/  LDGSTS.E.BYPASS.LTC128B.128 [R9+0x1fc00], desc[UR48][R2.64+0x80], !P1 ;  /* 0x1fc0008002097fae */ /* 0x0009e8000c901d70 */
[----:B------:R0:W-:Y:S04]  /*e610*/  LDGSTS.E.BYPASS.LTC128B.128 [R9+0x1b400], desc[UR48][R4.64], !P4 ;  /* 0x1b40000004097fae */ /* 0x0001e8000e101d70 */
[----:B------:R0:W-:Y:S04]  /*e620*/  LDGSTS.E.BYPASS.LTC128B.128 [R9+0x1dc00], desc[UR48][R4.64+0x40], !P3 ;  /* 0x1dc0004004097fae */ /* 0x0001e8000d901d70 */
[----:B----4-:R-:W4:Y:S04]  /*e630*/  SHFL.IDX PT, R2, R6, 0x3, 0x1c1f ;  /* 0x007c1f0006027f89 */ /* 0x010f2800000e0000 */
[----:B------:R0:W-:Y:S04]  /*e640*/  LDGSTS.E.BYPASS.LTC128B.128 [R9+0x20400], desc[UR48][R4.64+0x80], !P1 ;  /* 0x2040008004097fae */ /* 0x0001e8000c901d70 */
[----:B------:R0:W0:Y:S01]  /*e650*/  SHFL.IDX PT, R14, R8, RZ, 0x1c1f ;  /* 0x001c1fff080e7589 */ /* 0x00002200000e0000 */
[----:B----4-:R-:W-:-:S05]  /*e660*/  IADD3 R2, P0, R35, R2, RZ ;  /* 0x0000000223027210 */ /* 0x010fca0007f1e0ff */
[----:B------:R-:W-:-:S05]  /*e670*/  IMAD.X R3, RZ, RZ, R7, P0 ;  /* 0x000000ffff037224 */ /* 0x000fca00000e0607 */
[----:B------:R4:W-:Y:S04]  /*e680*/  LDGSTS.E.BYPASS.LTC128B.128 [R9+0x1bc00], desc[UR48][R2.64], !P4 ;  /* 0x1bc0000002097fae */ /* 0x0009e8000e101d70 */
[----:B------:R4:W-:Y:S04]  /*e690*/  LDGSTS.E.BYPASS.LTC128B.128 [R9+0x1e400], desc[UR48][R2.64+0x40], !P3 ;  /* 0x1e40004002097fae */ /* 0x0009e8000d901d70 */
[----:B0-----:R4:W-:Y:S02]  /*e6a0*/  LDGSTS.E.BYPASS.LTC128B.128 [R9+0x20c00], desc[UR48][R2.64+0x80], !P1 ;  /* 0x20c0008002097fae */ /* 0x0019e4000c901d70 */
.L_x_171:
[----:B----4-:R-:W-:-:S04]  /*e6b0*/  IADD3 R2, P0, R35, R14, RZ ;  /* 0x0000000e23027210 */ /* 0x010fc80007f1e0ff */
[----:B------:R-:W-:Y:S02]  /*e6c0*/  IADD3.X R3, RZ, R20, RZ, P0, !PT ;  /* 0x00000014ff037210 */ /* 0x000fe400007fe4ff */
[----:B------:R-:W-:-:S03]  /*e6d0*/  PLOP3.LUT P0, PT, PT, PT, PT, 0x80, 0x0 ;  /* 0x000000000000781c */ /* 0x000fc60003f0f070 */
[----:B------:R-:W-:Y:S01]  /*e6e0*/  @!PT LDS RZ, [RZ] ;  /* 0x00000000fffff984 */ /* 0x000fe20000000800 */
[----:B------:R-:W-:Y:S01]  /*e6f0*/  @!PT LDS RZ, [RZ] ;  /* 0x00000000fffff984 */ /* 0x000fe20000000800 */
[----:B------:R-:W-:Y:S01]  /*e700*/  @!PT LDS RZ, [RZ] ;  /* 0x00000000fffff984 */ /* 0x000fe20000000800 */
[----:B------:R0:W-:Y:S04]  /*e710*/  LDGSTS.E.BYPASS.LTC128B.128 [R9+0x1c400], desc[UR48][R2.64], !P4 ;  /* 0x1c40000002097fae */ /* 0x0001e8000e101d70 */
[----:B------:R0:W-:Y:S04]  /*e720*/  LDGSTS.E.BYPASS.LTC128B.128 [R9+0x1ec00], desc[UR48][R2.64+0x40], !P3 ;  /* 0x1ec0004002097fae */ /* 0x0001e8000d901d70 */
[----:B------:R0:W-:Y:S01]  /*e730*/  LDGSTS.E.BYPASS.LTC128B.128 [R9+0x21400], desc[UR48][R2.64+0x80], !P1 ;  /* 0x2140008002097fae */ /* 0x0001e2000c901d70 */
[----:B------:R-:W-:Y:S01]  /*e740*/  NOP ;  /* 0x0000000000007918 */ /* 0x000fe20000000000 */
.L_x_75:
[----:B------:R-:W-:Y:S02]  /*e750*/  PLOP3.LUT P1, PT, P1, P0, PT, 0xa2, 0x0 ;  /* 0x000000000000781c */ /* 0x000fe40000f21472 */
[----:B------:R-:W-:-:S08]  /*e760*/  @P0 R2UR P1, UR4, R0 ;  /* 0x00000000000402ca */ /* 0x000fd00000020000 */
[----:B------:R-:W-:-:S05]  /*e770*/  @P0 PLOP3.LUT P0, PT, P1, PT, PT, 0x80, 0x0 ;  /* 0x000000000000081c */ /* 0x000fca0000f0f070 */
[----:B------:R-:W-:Y:S01]  /*e780*/  @!P1 SYNCS.ARRIVE.TRANS64.RED.A0T1 RZ, [UR4+0x29830], RZ ;  /* 0x029830ffffff99a7 */ /* 0x000fe20008200404 */
[----:B------:R-:W-:Y:S07]  /*e790*/  @!P1 ARRIVES.LDGSTSBAR.64.TRANSCNT [UR4+0x29830] ;  /* 0x02983000ff0099b0 */ /* 0x000fee0008000a84 */
[----:B------:R-:W-:Y:S05]  /*e7a0*/  @P0 BRA.U.ANY `(.L_x_75) ;  /* 0xfffffffd00e80947 */ /* 0x000fea000393ffff */
[----:B------:R-:W-:Y:S01]  /*e7b0*/  NOP ;  /* 0x0000000000007918 */ /* 0x000fe20000000000 */
[----:B0-----:R-:W-:-:S05]  /*e7c0*/  IMAD.U32 R2, RZ, RZ, UR46 ;  /* 0x0000002eff027e24 */ /* 0x001fca000f8e00ff */
[----:B------:R-:W-:-:S13]  /*e7d0*/  ISETP.NE.AND P3, PT, R2, 0x3, PT ;  /* 0x000000030200780c */ /* 0x000fda0003f65270 */
[----:B------:R-:W-:Y:S05]  /*e7e0*/  @!P3 BRA `(.L_x_76) ;  /* 0x000000000004b947 */ /* 0x000fea0003800000 */
[----:B------:R-:W-:Y:S01]  /*e7f0*/  BPT.TRAP 0x1 ;  /* 0x000000040000795c */ /* 0x000fe20000300000 */
.L_x_76:
[----:B------:R2:W-:Y:S02]  /*e800*/  SYNCS.ARRIVE.TRANS64.A1T0 RZ, [R0+URZ+0x29830], RZ ;  /* 0x029830ff00ff79a7 */ /* 0x0005e4000810003f */
[----:B--23--:R-:W-:-:S05]  /*e810*/  IMAD.U32 R0, RZ, RZ, UR47 ;  /* 0x0000002fff007e24 */ /* 0x00cfca000f8e00ff */
[----:B------:R-:W-:-:S13]  /*e820*/  ISETP.NE.AND P0, PT, R0, 0x3, PT ;  /* 0x000000030000780c */ /* 0x000fda0003f05270 */
[----:B------:R-:W-:Y:S05]  /*e830*/  @!P0 BRA `(.L_x_77) ;  /* 0x0000000000048947 */ /* 0x000fea0003800000 */
[----:B------:R-:W-:Y:S01]  /*e840*/  BPT.TRAP 0x1 ;  /* 0x000000040000795c */ /* 0x000fe20000300000 */
.L_x_77:
[----:B------:R-:W-:Y:S01]  /*e850*/  LOP3.LUT R3, R18, 0x1, RZ, 0x3c, !PT ;  /* 0x0000000112037812 */ /* 0x000fe200078e3cff */
[----:B------:R-:W-:Y:S01]  /*e860*/  BSSY B0, `(.L_x_78) ;  /* 0x0000005000007945 */ /* 0x000fe20003800000 */
[----:B------:R-:W-:Y:S02]  /*e870*/  LEA R0, R10, UR41, 0x3 ;  /* 0x000000290a007c11 */ /* 0x000fe4000f8e18ff */
[----:B------:R-:W-:-:S04]  /*e880*/  SHF.L.U32 R3, R3, 0x1f, RZ ;  /* 0x0000001f03037819 */ /* 0x000fc800000006ff */
[----:B------:R-:W0:Y:S02]  /*e890*/  SYNCS.PHASECHK.TRANS64.TRYWAIT P1, [R0+URZ+0x29870], R3 ;  /* 0x02987003000075a7 */ /* 0x000e24000802017f */
[----:B0-----:R-:W-:Y:S05]  /*e8a0*/  @!P1 BRA `(.L_x_79) ;  /* 0x0000003000cc9947 */ /* 0x001fea0003800000 */
.L_x_172:
[----:B------:R-:W-:Y:S05]  /*e8b0*/  BSYNC B0 ;  /* 0x0000000000007941 */ /* 0x000fea0003800000 */
.L_x_78:
[----:B------:R-:W-:-:S05]  /*e8c0*/  IMAD.U32 R2, RZ, RZ, UR46 ;  /* 0x0000002eff027e24 */ /* 0x000fca000f8e00ff */
[----:B------:R-:W-:-:S13]  /*e8d0*/  ISETP.NE.AND P1, PT, R2, 0x3, PT ;  /* 0x000000030200780c */ /* 0x000fda0003f25270 */
[----:B------:R-:W-:Y:S05]  /*e8e0*/  @!P1 BRA `(.L_x_80) ;  /* 0x0000000000049947 */ /* 0x000fea0003800000 */
[----:B------:R-:W-:Y:S01]  /*e8f0*/  BPT.TRAP 0x1 ;  /* 0x000000040000795c */ /* 0x000fe20000300000 */
.L_x_80:
[----:B0-----:R-:W-:Y:S01]  /*e900*/  SHF.L.U32 R3, R18, 0x1f, RZ ;  /* 0x0000001f12037819 */ /* 0x001fe200000006ff */
[----:B------:R-:W-:-:S03]  /*e910*/  IMAD R12, R10, 0x5000, RZ ;  /* 0x000050000a0c7824 */ /* 0x000fc600078e02ff */
[----:B------:R-:W0:Y:S02]  /*e920*/  SYNCS.PHASECHK.TRANS64.TRYWAIT P1, [R0+URZ+0x29860], R3 ;  /* 0x02986003000075a7 */ /* 0x000e24000802017f */
[----:B0-----:R-:W-:Y:S05]  /*e930*/  @!P1 BRA `(.L_x_81) ;  /* 0x0000003000bc9947 */ /* 0x001fea0003800000 */
.L_x_173:
[----:B------:R-:W0:Y:S04]  /*e940*/  LDL R2, [R1+0xc] ;  /* 0x00000c0001027983 */ /* 0x000e280000100800 */
[----:B------:R-:W2:Y:S04]  /*e950*/  LDL R10, [R1+0x10] ;  /* 0x00001000010a7983 */ /* 0x000ea80000100800 */
[----:B------:R-:W3:Y:S01]  /*e960*/  LDL R13, [R1+0x8] ;  /* 0x00000800010d7983 */ /* 0x000ee20000100800 */
[----:B------:R-:W-:Y:S05]  /*e970*/  WARPSYNC.ALL ;  /* 0x0000000000007948 */ /* 0x000fea0003800000 */
[----:B------:R-:W-:-:S04]  /*e980*/  MOV R24, UR46 ;  /* 0x0000002e00187c02 */ /* 0x000fc80008000f00 */
[----:B------:R-:W-:Y:S02]  /*e990*/  ISETP.NE.AND P1, PT, R24, 0x3, PT ;  /* 0x000000031800780c */ /* 0x000fe40003f25270 */
[----:B0-----:R-:W-:-:S05]  /*e9a0*/  LOP3.LUT R3, R12, R2, RZ, 0xfc, !PT ;  /* 0x000000020c037212 */ /* 0x001fca00078efcff */
[----:B------:R-:W0:Y:S01]  /*e9b0*/  LDSM.16.MT88.4 R4, [R3+UR41+0xa400] ;  /* 0x00a400290304783b */ /* 0x000e220008004200 */
[----:B------:R-:W-:Y:S01]  /*e9c0*/  VIADD R2, R3, UR41 ;  /* 0x0000002903027c36 */ /* 0x000fe20008000000 */
[----:B---3--:R-:W-:-:S03]  /*e9d0*/  LOP3.LUT R18, R12, R13, RZ, 0xfc, !PT ;  /* 0x0000000d0c127212 */ /* 0x008fc600078efcff */
[----:B--2---:R-:W-:Y:S02]  /*e9e0*/  IMAD.IADD R2, R10, 0x1, R2 ;  /* 0x000000010a027824 */ /* 0x004fe400078e0202 */
[----:B------:R-:W-:Y:S01]  /*e9f0*/  VIADD R18, R18, UR41 ;  /* 0x0000002912127c36 */ /* 0x000fe20008000000 */
[C-C-:B0-----:R-:W-:Y:S02]  /*ea00*/  PRMT R8, R4.reuse, 0x6420, R5.reuse ;  /* 0x0000642004087816 */ /* 0x141fe40000000005 */
[----:B------:R-:W-:Y:S02]  /*ea10*/  PRMT R9, R4, 0x7531, R5 ;  /* 0x0000753104097816 */ /* 0x000fe40000000005 */
[C-C-:B------:R-:W-:Y:S02]  /*ea20*/  PRMT R10, R6.reuse, 0x6420, R7.reuse ;  /* 0x00006420060a7816 */ /* 0x140fe40000000007 */
[----:B------:R-:W-:Y:S02]  /*ea30*/  PRMT R11, R6, 0x7531, R7 ;  /* 0x00007531060b7816 */ /* 0x000fe40000000007 */
[----:B------:R-:W0:Y:S04]  /*ea40*/  LDSM.16.MT88.4 R4, [R2+0xa400] ;  /* 0x00a400000204783b */ /* 0x000e280000004200 */
[----:B------:R-:W-:Y:S01]  /*ea50*/  STSM.16.M88.4 [R18+0x400], R8 ;  /* 0x0004000812007844 */ /* 0x000fe20000000200 */
[----:B0-----:R-:W-:-:S02]  /*ea60*/  PRMT R12, R4, 0x6420, R5 ;  /* 0x00006420040c7816 */ /* 0x001fc40000000005 */
[----:B------:R-:W-:Y:S02]  /*ea70*/  PRMT R13, R4, 0x7531, R5 ;  /* 0x00007531040d7816 */ /* 0x000fe40000000005 */
[C-C-:B------:R-:W-:Y:S02]  /*ea80*/  PRMT R14, R6.reuse, 0x6420, R7.reuse ;  /* 0x00006420060e7816 */ /* 0x140fe40000000007 */
[----:B------:R-:W-:-:S05]  /*ea90*/  PRMT R15, R6, 0x7531, R7 ;  /* 0x00007531060f7816 */ /* 0x000fca0000000007 */
[----:B------:R-:W-:Y:S04]  /*eaa0*/  STSM.16.M88.4 [R18+0xc00], R12 ;  /* 0x000c000c12007844 */ /* 0x000fe80000000200 */
[----:B------:R-:W0:Y:S02]  /*eab0*/  LDSM.16.MT88.4 R8, [R3+UR41+0xb400] ;  /* 0x00b400290308783b */ /* 0x000e240008004200 */
[C-C-:B0-----:R-:W-:Y:S02]  /*eac0*/  PRMT R4, R8.reuse, 0x6420, R9.reuse ;  /* 0x0000642008047816 */ /* 0x141fe40000000009 */
[----:B------:R-:W-:Y:S02]  /*ead0*/  PRMT R5, R8, 0x7531, R9 ;  /* 0x0000753108057816 */ /* 0x000fe40000000009 */
[----:B------:R-:W-:-:S02]  /*eae0*/  PRMT R6, R10, 0x6420, R11 ;  /* 0x000064200a067816 */ /* 0x000fc4000000000b */
[----:B------:R-:W-:Y:S02]  /*eaf0*/  PRMT R7, R10, 0x7531, R11 ;  /* 0x000075310a077816 */ /* 0x000fe4000000000b */
[----:B------:R-:W0:Y:S04]  /*eb00*/  LDSM.16.MT88.4 R8, [R2+0xb400] ;  /* 0x00b400000208783b */ /* 0x000e280000004200 */
[----:B------:R-:W-:Y:S01]  /*eb10*/  STSM.16.M88.4 [R18+0x1400], R4 ;  /* 0x0014000412007844 */ /* 0x000fe20000000200 */
[C-C-:B0-----:R-:W-:Y:S02]  /*eb20*/  PRMT R20, R8.reuse, 0x6420, R9.reuse ;  /* 0x0000642008147816 */ /* 0x141fe40000000009 */
[----:B------:R-:W-:Y:S02]  /*eb30*/  PRMT R21, R8, 0x7531, R9 ;  /* 0x0000753108157816 */ /* 0x000fe40000000009 */
[----:B-1----:R-:W-:-:S02]  /*eb40*/  PRMT R22, R10, 0x6420, R11 ;  /* 0x000064200a167816 */ /* 0x002fc4000000000b */
        /* <DEDUP_REMOVED lines=11> */
[----:B------:R-:W-:-:S02]  /*ec00*/  PRMT R14, R10, 0x6420, R11 ;  /* 0x000064200a0e7816 */ /* 0x000fc4000000000b */
        /* <DEDUP_REMOVED lines=8> */
[----:B------:R0:W-:Y:S02]  /*ec90*/  STSM.16.M88.4 [R18+0x3400], R4 ;  /* 0x0034000412007844 */ /* 0x0001e40000000200 */
[C-C-:B0-----:R-:W-:Y:S02]  /*eca0*/  PRMT R4, R8.reuse, 0x6420, R9.reuse ;  /* 0x0000642008047816 */ /* 0x141fe40000000009 */
[----:B------:R-:W-:-:S02]  /*ecb0*/  PRMT R5, R8, 0x7531, R9 ;  /* 0x0000753108057816 */ /* 0x000fc40000000009 */
[C-C-:B------:R-:W-:Y:S02]  /*ecc0*/  PRMT R6, R10.reuse, 0x6420, R11.reuse ;  /* 0x000064200a067816 */ /* 0x140fe4000000000b */
[----:B------:R-:W-:-:S05]  /*ecd0*/  PRMT R7, R10, 0x7531, R11 ;  /* 0x000075310a077816 */ /* 0x000fca000000000b */
[----:B------:R-:W-:Y:S04]  /*ece0*/  STSM.16.M88.4 [R18+0x3c00], R4 ;  /* 0x003c000412007844 */ /* 0x000fe80000000200 */
[----:B------:R-:W0:Y:S04]  /*ecf0*/  LDSM.16.MT88.4 R8, [R3+UR41+0xe400] ;  /* 0x00e400290308783b */ /* 0x000e280008004200 */
[----:B------:R-:W1:Y:S01]  /*ed00*/  LDSM.16.MT88.4 R12, [R2+0xe400] ;  /* 0x00e40000020c783b */ /* 0x000e620000004200 */
[C-C-:B0-----:R-:W-:Y:S02]  /*ed10*/  PRMT R20, R8.reuse, 0x6420, R9.reuse ;  /* 0x0000642008147816 */ /* 0x141fe40000000009 */
[----:B------:R-:W-:-:S02]  /*ed20*/  PRMT R21, R8, 0x7531, R9 ;  /* 0x0000753108157816 */ /* 0x000fc40000000009 */
[C-C-:B------:R-:W-:Y:S02]  /*ed30*/  PRMT R22, R10.reuse, 0x6420, R11.reuse ;  /* 0x000064200a167816 */ /* 0x140fe4000000000b */
[----:B------:R-:W-:Y:S02]  /*ed40*/  PRMT R23, R10, 0x7531, R11 ;  /* 0x000075310a177816 */ /* 0x000fe4000000000b */
[C-C-:B-1----:R-:W-:Y:S02]  /*ed50*/  PRMT R4, R12.reuse, 0x6420, R13.reuse ;  /* 0x000064200c047816 */ /* 0x142fe4000000000d */
[----:B------:R-:W-:Y:S01]  /*ed60*/  PRMT R5, R12, 0x7531, R13 ;  /* 0x000075310c057816 */ /* 0x000fe2000000000d */
[----:B------:R0:W-:Y:S01]  /*ed70*/  STSM.16.M88.4 [R18+0x4400], R20 ;  /* 0x0044001412007844 */ /* 0x0001e20000000200 */
[C-C-:B------:R-:W-:Y:S02]  /*ed80*/  PRMT R6, R14.reuse, 0x6420, R15.reuse ;  /* 0x000064200e067816 */ /* 0x140fe4000000000f */
[----:B------:R-:W-:-:S05]  /*ed90*/  PRMT R7, R14, 0x7531, R15 ;  /* 0x000075310e077816 */ /* 0x000fca000000000f */
[----:B------:R0:W-:Y:S01]  /*eda0*/  STSM.16.M88.4 [R18+0x4c00], R4 ;  /* 0x004c000412007844 */ /* 0x0001e20000000200 */
[----:B------:R-:W-:Y:S01]  /*edb0*/  @!PT LDS RZ, [RZ] ;  /* 0x00000000fffff984 */ /* 0x000fe20000000800 */
[----:B------:R-:W-:Y:S01]  /*edc0*/  @!PT LDS RZ, [RZ] ;  /* 0x00000000fffff984 */ /* 0x000fe20000000800 */
[----:B------:R-:W-:Y:S01]  /*edd0*/  @!PT LDS RZ, [RZ] ;  /* 0x00000000fffff984 */ /* 0x000fe20000000800 */
[----:B------:R-:W-:Y:S01]  /*ede0*/  @!PT LDS RZ, [RZ] ;  /* 0x00000000fffff984 */ /* 0x000fe20000000800 */
[----:B------:R1:W-:Y:S06]  /*edf0*/  MEMBAR.ALL.CTA ;  /* 0x0000000000007992 */ /* 0x0003ec0000008000 */
[----:B-1----:R-:W1:Y:S01]  /*ee00*/  FENCE.VIEW.ASYNC.S ;  /* 0x00000000000073c6 */ /* 0x002e620000000000 */
[----:B------:R-:W-:Y:S05]  /*ee10*/  @!P1 BRA `(.L_x_82) ;  /* 0x0000000000049947 */ /* 0x000fea0003800000 */
[----:B------:R-:W-:Y:S01]  /*ee20*/  BPT.TRAP 0x1 ;  /* 0x000000040000795c */ /* 0x000fe20000300000 */
.L_x_82:
[----:B-1----:R1:W-:Y:S01]  /*ee30*/  SYNCS.ARRIVE.TRANS64.A1T0 RZ, [R0+URZ+0x29850], RZ ;  /* 0x029850ff00ff79a7 */ /* 0x0023e2000810003f */
[----:B------:R-:W-:Y:S06]  /*ee40*/  BAR.SYNC.DEFER_BLOCKING 0x2, 0x80 ;  /* 0x0082000000007b1d */ /* 0x000fec0000010000 */
[----:B------:R-:W-:Y:S05]  /*ee50*/  @!P0 BRA `(.L_x_83) ;  /* 0x0000000000048947 */ /* 0x000fea0003800000 */
[----:B------:R-:W-:Y:S01]  /*ee60*/  BPT.TRAP 0x1 ;  /* 0x000000040000795c */ /* 0x000fe20000300000 */
.L_x_83:
[----:B-1----:R-:W-:Y:S02]  /*ee70*/  VIADD R0, R0, 0x29880 ;  /* 0x0002988000007836 */ /* 0x002fe40000000000 */
[----:B------:R-:W-:Y:S02]  /*ee80*/  IMAD.U32 R3, RZ, RZ, UR45 ;  /* 0x0000002dff037e24 */ /* 0x000fe4000f8e00ff */
[----:B0-----:R-:W-:Y:S02]  /*ee90*/  IMAD.MOV.U32 R18, RZ, RZ, R31 ;  /* 0x000000ffff127224 */ /* 0x001fe400078e001f */
[----:B------:R-:W-:Y:S01]  /*eea0*/  IMAD.MOV.U32 R10, RZ, RZ, R19 ;  /* 0x000000ffff0a7224 */ /* 0x000fe200078e0013 */
[----:B------:R-:W-:-:S04]  /*eeb0*/  PRMT R0, R3, 0x654, R0 ;  /* 0x0000065403007816 */ /* 0x000fc80000000000 */
[----:B------:R0:W-:Y:S01]  /*eec0*/  SYNCS.ARRIVE.TRANS64.RED.A1T0 RZ, [R0+URZ], RZ ;  /* 0x000000ff00ff79a7 */ /* 0x0001e2000810043f */
[----:B------:R-:W-:Y:S05]  /*eed0*/  @P2 BRA `(.L_x_84) ;  /* 0xffffffe8006c2947 */ /* 0x000fea000383ffff */
.L_x_64:
[----:B0-----:R-:W-:-:S05]  /*eee0*/  IMAD.U32 R0, RZ, RZ, UR47 ;  /* 0x0000002fff007e24 */ /* 0x001fca000f8e00ff */
[----:B------:R-:W-:-:S13]  /*eef0*/  ISETP.NE.AND P1, PT, R0, 0x3, PT ;  /* 0x000000030000780c */ /* 0x000fda0003f25270 */
[----:B------:R-:W-:Y:S05]  /*ef00*/  @!P1 BRA `(.L_x_85) ;  /* 0x0000000000049947 */ /* 0x000fea0003800000 */
[----:B------:R-:W-:Y:S01]  /*ef10*/  BPT.TRAP 0x1 ;  /* 0x000000040000795c */ /* 0x000fe20000300000 */
.L_x_85:
[----:B------:R-:W-:Y:S01]  /*ef20*/  LOP3.LUT R0, R31, 0x1, RZ, 0x3c, !PT ;  /* 0x000000011f007812 */ /* 0x000fe200078e3cff */
[----:B------:R-:W-:Y:S01]  /*ef30*/  BSSY B0, `(.L_x_86) ;  /* 0x0000005000007945 */ /* 0x000fe20003800000 */
[----:B------:R-:W-:Y:S02]  /*ef40*/  LEA R3, R19, UR41, 0x3 ;  /* 0x0000002913037c11 */ /* 0x000fe4000f8e18ff */
[----:B------:R-:W-:-:S04]  /*ef50*/  SHF.L.U32 R0, R0, 0x1f, RZ ;  /* 0x0000001f00007819 */ /* 0x000fc800000006ff */
[----:B------:R-:W0:Y:S02]  /*ef60*/  SYNCS.PHASECHK.TRANS64.TRYWAIT P0, [R3+URZ+0x29870], R0 ;  /* 0x02987000030075a7 */ /* 0x000e24000800017f */
[----:B0-----:R-:W-:Y:S05]  /*ef70*/  @!P0 BRA `(.L_x_87) ;  /* 0x0000002c00408947 */ /* 0x001fea0003800000 */
.L_x_174:
[----:B------:R-:W-:Y:S05]  /*ef80*/  BSYNC B0 ;  /* 0x0000000000007941 */ /* 0x000fea0003800000 */
.L_x_86:
[----:B------:R-:W-:-:S05]  /*ef90*/  IMAD.U32 R2, RZ, RZ, UR46 ;  /* 0x0000002eff027e24 */ /* 0x000fca000f8e00ff */
[----:B------:R-:W-:-:S13]  /*efa0*/  ISETP.NE.AND P0, PT, R2, 0x3, PT ;  /* 0x000000030200780c */ /* 0x000fda0003f05270 */
[----:B------:R-:W-:Y:S05]  /*efb0*/  @!P0 BRA `(.L_x_88) ;  /* 0x0000000000048947 */ /* 0x000fea0003800000 */
[----:B------:R-:W-:Y:S01]  /*efc0*/  BPT.TRAP 0x1 ;  /* 0x000000040000795c */ /* 0x000fe20000300000 */
.L_x_88:
[----:B0-----:R-:W-:Y:S01]  /*efd0*/  SHF.L.U32 R0, R31, 0x1f, RZ ;  /* 0x0000001f1f007819 */ /* 0x001fe200000006ff */
[----:B------:R-:W-:-:S03]  /*efe0*/  IMAD R14, R19, 0x5000, RZ ;  /* 0x00005000130e7824 */ /* 0x000fc600078e02ff */
[----:B------:R-:W0:Y:S02]  /*eff0*/  SYNCS.PHASECHK.TRANS64.TRYWAIT P0, [R3+URZ+0x29860], R0 ;  /* 0x02986000030075a7 */ /* 0x000e24000800017f */
[----:B0-----:R-:W-:Y:S05]  /*f000*/  @!P0 BRA `(.L_x_89) ;  /* 0x0000002c00308947 */ /* 0x001fea0003800000 */
.L_x_175:
[----:B------:R-:W0:Y:S04]  /*f010*/  LDL R2, [R1+0xc] ;  /* 0x00000c0001027983 */ /* 0x000e280000100800 */
[----:B------:R-:W2:Y:S04]  /*f020*/  LDL R4, [R1+0x10] ;  /* 0x0000100001047983 */ /* 0x000ea80000100800 */
[----:B------:R-:W3:Y:S01]  /*f030*/  LDL R15, [R1+0x8] ;  /* 0x00000800010f7983 */ /* 0x000ee20000100800 */
[----:B------:R-:W-:Y:S05]  /*f040*/  WARPSYNC.ALL ;  /* 0x0000000000007948 */ /* 0x000fea0003800000 */
[----:B------:R-:W-:-:S05]  /*f050*/  IMAD.U32 R18, RZ, RZ, UR46 ;  /* 0x0000002eff127e24 */ /* 0x000fca000f8e00ff */
[----:B------:R-:W-:Y:S02]  /*f060*/  ISETP.NE.AND P0, PT, R18, 0x3, PT ;  /* 0x000000031200780c */ /* 0x000fe40003f05270 */
[----:B0-----:R-:W-:-:S04]  /*f070*/  LOP3.LUT R0, R14, R2, RZ, 0xfc, !PT ;  /* 0x000000020e007212 */ /* 0x001fc800078efcff */
[----:B------:R-:W-:Y:S02]  /*f080*/  IADD3 R2, R0, UR41, RZ ;  /* 0x0000002900027c10 */ /* 0x000fe4000fffe0ff */
[----:B---3--:R-:W-:-:S03]  /*f090*/  LOP3.LUT R17, R14, R15, RZ, 0xfc, !PT ;  /* 0x0000000f0e117212 */ /* 0x008fc600078efcff */
[----:B--2---:R-:W-:Y:S02]  /*f0a0*/  IMAD.IADD R2, R4, 0x1, R2 ;  /* 0x0000000104027824 */ /* 0x004fe400078e0202 */
[----:B------:R-:W0:Y:S01]  /*f0b0*/  LDSM.16.MT88.4 R4, [R0+UR41+0xa400] ;  /* 0x00a400290004783b */ /* 0x000e220008004200 */
[----:B------:R-:W-:-:S03]  /*f0c0*/  VIADD R17, R17, UR41 ;  /* 0x0000002911117c36 */ /* 0x000fc60008000000 */
[----:B------:R-:W1:Y:S01]  /*f0d0*/  LDSM.16.MT88.4 R8, [R2+0xa400] ;  /* 0x00a400000208783b */ /* 0x000e620000004200 */
[C-C-:B0-----:R-:W-:Y:S02]  /*f0e0*/  PRMT R12, R4.reuse, 0x6420, R5.reuse ;  /* 0x00006420040c7816 */ /* 0x141fe40000000005 */
[----:B------:R-:W-:Y:S02]  /*f0f0*/  PRMT R13, R4, 0x7531, R5 ;  /* 0x00007531040d7816 */ /* 0x000fe40000000005 */
[C-C-:B------:R-:W-:Y:S02]  /*f100*/  PRMT R14, R6.reuse, 0x6420, R7.reuse ;  /* 0x00006420060e7816 */ /* 0x140fe40000000007 */
[----:B------:R-:W-:Y:S02]  /*f110*/  PRMT R15, R6, 0x7531, R7 ;  /* 0x00007531060f7816 */ /* 0x000fe40000000007 */
[C-C-:B-1----:R-:W-:Y:S02]  /*f120*/  PRMT R4, R8.reuse, 0x6420, R9.reuse ;  /* 0x0000642008047816 */ /* 0x142fe40000000009 */
[----:B------:R-:W-:Y:S01]  /*f130*/  PRMT R5, R8, 0x7531, R9 ;  /* 0x0000753108057816 */ /* 0x000fe20000000009 */
[----:B------:R-:W-:Y:S01]  /*f140*/  STSM.16.M88.4 [R17+0x400], R12 ;  /* 0x0004000c11007844 */ /* 0x000fe20000000200 */
[----:B------:R-:W-:-:S02]  /*f150*/  PRMT R6, R10, 0x6420, R11 ;  /* 0x000064200a067816 */ /* 0x000fc4000000000b */
        /* <DEDUP_REMOVED lines=10> */
[----:B------:R-:W-:Y:S01]  /*f200*/  STSM.16.M88.4 [R17+0x1400], R12 ;  /* 0x0014000c11007844 */ /* 0x000fe20000000200 */
        /* <DEDUP_REMOVED lines=47> */
.L_x_90:
[----:B-1----:R1:W-:Y:S01]  /*f500*/  SYNCS.ARRIVE.TRANS64.A1T0 RZ, [R3+URZ+0x29850], RZ ;  /* 0x029850ff03ff79a7 */ /* 0x0023e2000810003f */
[----:B------:R-:W-:Y:S06]  /*f510*/  BAR.SYNC.DEFER_BLOCKING 0x2, 0x80 ;  /* 0x0082000000007b1d */ /* 0x000fec0000010000 */
[----:B------:R-:W-:Y:S05]  /*f520*/  @!P1 BRA `(.L_x_91) ;  /* 0x0000000000049947 */ /* 0x000fea0003800000 */
[----:B------:R-:W-:Y:S01]  /*f530*/  BPT.TRAP 0x1 ;  /* 0x000000040000795c */ /* 0x000fe20000300000 */
.L_x_91:
[----:B0-----:R-:W0:Y:S01]  /*f540*/  LDC R4, c[0x0][0xc34] ;  /* 0x00030d00ff047b82 */ /* 0x001e220000000800 */
[----:B------:R-:W-:Y:S01]  /*f550*/  VIADD R19, R19, 0x1 ;  /* 0x0000000113137836 */ /* 0x000fe20000000000 */
[----:B------:R-:W-:Y:S01]  /*f560*/  UIADD3 UR38, UR50, UR38, URZ ;  /* 0x0000002632267290 */ /* 0x000fe2000fffe03f */
[----:B-1----:R-:W-:Y:S01]  /*f570*/  VIADD R3, R3, 0x29880 ;  /* 0x0002988003037836 */ /* 0x002fe20000000000 */
[----:B------:R-:W-:Y:S01]  /*f580*/  UIADD3 UR37, UR37, 0x1, URZ ;  /* 0x0000000125257890 */ /* 0x000fe2000fffe03f */
[----:B------:R-:W-:Y:S01]  /*f590*/  IMAD.U32 R2, RZ, RZ, UR45 ;  /* 0x0000002dff027e24 */ /* 0x000fe2000f8e00ff */
[----:B------:R-:W-:-:S04]  /*f5a0*/  ISETP.NE.AND P0, PT, R19, 0x2, PT ;  /* 0x000000021300780c */ /* 0x000fc80003f05270 */
[----:B------:R-:W-:Y:S02]  /*f5b0*/  SEL R19, R19, RZ, P0 ;  /* 0x000000ff13137207 */ /* 0x000fe40000000000 */
[----:B------:R-:W-:Y:S02]  /*f5c0*/  SEL R0, RZ, 0x1, P0 ;  /* 0x00000001ff007807 */ /* 0x000fe40000000000 */
[----:B------:R-:W-:Y:S02]  /*f5d0*/  PRMT R3, R2, 0x654, R3 ;  /* 0x0000065402037816 */ /* 0x000fe40000000003 */
[----:B------:R-:W-:Y:S02]  /*f5e0*/  LOP3.LUT R31, R31, R0, RZ, 0x3c, !PT ;  /* 0x000000001f1f7212 */ /* 0x000fe400078e3cff */
[----:B------:R1:W-:Y:S01]  /*f5f0*/  SYNCS.ARRIVE.TRANS64.RED.A1T0 RZ, [R3+URZ], RZ ;  /* 0x000000ff03ff79a7 */ /* 0x0003e2000810043f */
[----:B0-----:R-:W-:-:S13]  /*f600*/  ISETP.LE.AND P0, PT, R4, UR38, PT ;  /* 0x0000002604007c0c */ /* 0x001fda000bf03270 */
[----:B-1----:R-:W-:Y:S05]  /*f610*/  @!P0 BRA `(.L_x_92) ;  /* 0xffffffc000248947 */ /* 0x002fea000383ffff */
[----:B------:R-:W-:-:S12]  /*f620*/  ULOP3.LUT UR37, UR37, 0x1, URZ, 0xc, !UPT ;  /* 0x0000000125257892 */ /* 0x000fd8000f8e0c3f */
.L_x_40:
[----:B------:R-:W0:Y:S01]  /*f630*/  S2R R3, SR_CgaCtaId ;  /* 0x0000000000037919 */ /* 0x000e220000008800 */
[----:B------:R-:W-:Y:S02]  /*f640*/  MOV R0, 0x400 ;  /* 0x0000040000007802 */ /* 0x000fe40000000f00 */
[----:B------:R-:W-:Y:S02]  /*f650*/  MOV R2, UR37 ;  /* 0x0000002500027c02 */ /* 0x000fe40008000f00 */
[----:B0-----:R-:W-:Y:S02]  /*f660*/  LEA R4, R3, R0, 0x18 ;  /* 0x0000000003047211 */ /* 0x001fe400078ec0ff */
[----:B------:R-:W-:-:S04]  /*f670*/  SHF.L.U32 R0, R2, 0x1f, RZ ;  /* 0x0000001f02007819 */ /* 0x000fc800000006ff */
[----:B------:R-:W0:Y:S02]  /*f680*/  SYNCS.PHASECHK.TRANS64.TRYWAIT P0, [R4+URZ+0x29820], R0 ;  /* 0x02982000040075a7 */ /* 0x000e24000800017f */
[----:B0-----:R-:W-:Y:S05]  /*f690*/  @!P0 BRA `(.L_x_93) ;  /* 0x0000002400a08947 */ /* 0x001fea0003800000 */
.L_x_176:
[----:B------:R-:W1:Y:S02]  /*f6a0*/  S2R R2, SR_TID.X ;  /* 0x0000000000027919 */ /* 0x000e640000002100 */
[----:B-1----:R-:W-:-:S04]  /*f6b0*/  SHF.R.U32.HI R2, RZ, 0x5, R2 ;  /* 0x00000005ff027819 */ /* 0x002fc80000011602 */
[----:B------:R-:W-:-:S05]  /*f6c0*/  LOP3.LUT R2, R2, 0x3, RZ, 0xc0, !PT ;  /* 0x0000000302027812 */ /* 0x000fca00078ec0ff */
[----:B0-----:R-:W0:Y:S02]  /*f6d0*/  SHFL.IDX PT, R0, R2, RZ, 0x1f ;  /* 0x00001fff02007589 */ /* 0x001e2400000e0000 */
[----:B0-----:R-:W-:-:S13]  /*f6e0*/  ISETP.NE.AND P0, PT, R0, RZ, PT ;  /* 0x000000ff0000720c */ /* 0x001fda0003f05270 */
[----:B------:R-:W-:Y:S05]  /*f6f0*/  @P0 EXIT ;  /* 0x000000000000094d */ /* 0x000fea0003800000 */
[----:B------:R-:W-:Y:S01]  /*f700*/  ELECT P0, URZ, PT ;  /* 0x00000000003f782f */ /* 0x000fe20003800000 */
[----:B------:R-:W-:-:S12]  /*f710*/  BSSY B0, `(.L_x_94) ;  /* 0x0000028000007945 */ /* 0x000fd80003800000 */
[----:B------:R-:W-:Y:S05]  /*f720*/  @!P0 BRA `(.L_x_95) ;  /* 0x0000000000988947 */ /* 0x000fea0003800000 */
[----:B------:R-:W-:-:S06]  /*f730*/  ULOP3.LUT UR4, UR36, 0x2, URZ, 0xfc, !UPT ;  /* 0x0000000224047892 */ /* 0x000fcc000f8efc3f */
[----:B------:R-:W-:-:S05]  /*f740*/  IMAD.U32 R0, RZ, RZ, UR4 ;  /* 0x00000004ff007e24 */ /* 0x000fca000f8e00ff */
[----:B------:R-:W-:-:S13]  /*f750*/  ISETP.NE.AND P0, PT, R0, 0x3, PT ;  /* 0x000000030000780c */ /* 0x000fda0003f05270 */
[----:B------:R-:W-:Y:S05]  /*f760*/  @!P0 BRA `(.L_x_96) ;  /* 0x0000000000048947 */ /* 0x000fea0003800000 */
[----:B------:R-:W-:Y:S01]  /*f770*/  BPT.TRAP 0x1 ;  /* 0x000000040000795c */ /* 0x000fe20000300000 */
.L_x_96:
[----:B------:R-:W-:Y:S01]  /*f780*/  IMAD R3, R19, 0x8, R4 ;  /* 0x0000000813037824 */ /* 0x000fe200078e0204 */
[----:B------:R-:W-:Y:S01]  /*f790*/  SHF.L.U32 R2, R31, 0x1f, RZ ;  /* 0x0000001f1f027819 */ /* 0x000fe200000006ff */
[----:B------:R-:W-:-:S03]  /*f7a0*/  VIADD R19, R19, 0x1 ;  /* 0x0000000113137836 */ /* 0x000fc60000000000 */
[----:B------:R-:W0:Y:S02]  /*f7b0*/  SYNCS.PHASECHK.TRANS64.TRYWAIT P1, [R3+URZ+0x29840], R2 ;  /* 0x02984002030075a7 */ /* 0x000e24000802017f */
[----:B------:R-:W-:-:S04]  /*f7c0*/  ISETP.NE.AND P2, PT, R19, 0x2, PT ;  /* 0x000000021300780c */ /* 0x000fc80003f45270 */
[----:B------:R-:W-:Y:S01]  /*f7d0*/  SEL R0, RZ, 0x1, P2 ;  /* 0x00000001ff007807 */ /* 0x000fe20001000000 */
[----:B0-----:R-:W-:Y:S08]  /*f7e0*/  @!P1 BRA `(.L_x_97) ;  /* 0x0000002400609947 */ /* 0x001ff00003800000 */
.L_x_177:
[----:B------:R-:W-:Y:S02]  /*f7f0*/  SEL R19, R19, RZ, P2 ;  /* 0x000000ff13137207 */ /* 0x000fe40001000000 */
[----:B------:R-:W-:Y:S01]  /*f800*/  LOP3.LUT R0, R31, R0, RZ, 0x3c, !PT ;  /* 0x000000001f007212 */ /* 0x000fe200078e3cff */
[----:B------:R-:W-:Y:S06]  /*f810*/  @!P0 BRA `(.L_x_98) ;  /* 0x0000000000048947 */ /* 0x000fec0003800000 */
[----:B------:R-:W-:Y:S01]  /*f820*/  BPT.TRAP 0x1 ;  /* 0x000000040000795c */ /* 0x000fe20000300000 */
.L_x_98:
[----:B------:R-:W-:Y:S01]  /*f830*/  IMAD R19, R19, 0x8, R4 ;  /* 0x0000000813137824 */ /* 0x000fe200078e0204 */
[----:B------:R-:W-:-:S04]  /*f840*/  SHF.L.U32 R0, R0, 0x1f, RZ ;  /* 0x0000001f00007819 */ /* 0x000fc800000006ff */
[----:B------:R-:W1:Y:S02]  /*f850*/  SYNCS.PHASECHK.TRANS64.TRYWAIT P1, [R19+URZ+0x29840], R0 ;  /* 0x02984000130075a7 */ /* 0x000e64000802017f */
[----:B-1----:R-:W-:Y:S05]  /*f860*/  @!P1 BRA `(.L_x_99) ;  /* 0x0000002400549947 */ /* 0x002fea0003800000 */
.L_x_178:
[----:B------:R-:W-:Y:S05]  /*f870*/  @!P0 BRA `(.L_x_100) ;  /* 0x0000000000048947 */ /* 0x000fea0003800000 */
[----:B------:R-:W-:Y:S01]  /*f880*/  BPT.TRAP 0x1 ;  /* 0x000000040000795c */ /* 0x000fe20000300000 */
.L_x_100:
[----:B------:R-:W2:Y:S02]  /*f890*/  SYNCS.PHASECHK.TRANS64.TRYWAIT P1, [R3+URZ+0x29860], R2 ;  /* 0x02986002030075a7 */ /* 0x000ea4000802017f */
[----:B--2---:R-:W-:Y:S05]  /*f8a0*/  @!P1 BRA `(.L_x_101) ;  /* 0x0000002400589947 */ /* 0x004fea0003800000 */
.L_x_179:
[----:B------:R-:W-:Y:S05]  /*f8b0*/  @!P0 BRA `(.L_x_102) ;  /* 0x0000000000048947 */ /* 0x000fea0003800000 */
[----:B------:R-:W-:Y:S01]  /*f8c0*/  BPT.TRAP 0x1 ;  /* 0x000000040000795c */ /* 0x000fe20000300000 */
.L_x_102:
[----:B------:R-:W3:Y:S02]  /*f8d0*/  SYNCS.PHASECHK.TRANS64.TRYWAIT P1, [R19+URZ+0x29860], R0 ;  /* 0x02986000130075a7 */ /* 0x000ee4000802017f */
[----:B---3--:R-:W-:Y:S05]  /*f8e0*/  @!P1 BRA `(.L_x_103) ;  /* 0x00000024005c9947 */ /* 0x008fea0003800000 */
.L_x_180:
[----:B------:R-:W-:Y:S05]  /*f8f0*/  @!P0 BRA `(.L_x_104) ;  /* 0x0000000000048947 */ /* 0x000fea0003800000 */
[----:B------:R-:W-:Y:S01]  /*f900*/  BPT.TRAP 0x1 ;  /* 0x000000040000795c */ /* 0x000fe20000300000 */
.L_x_104:
[----:B------:R-:W4:Y:S02]  /*f910*/  SYNCS.PHASECHK.TRANS64.TRYWAIT P1, [R3+URZ+0x29880], R2 ;  /* 0x02988002030075a7 */ /* 0x000f24000802017f */
[----:B----4-:R-:W-:Y:S05]  /*f920*/  @!P1 BRA `(.L_x_105) ;  /* 0x0000002400609947 */ /* 0x010fea0003800000 */
.L_x_181:
[----:B------:R-:W-:Y:S05]  /*f930*/  @!P0 BRA `(.L_x_106) ;  /* 0x0000000000048947 */ /* 0x000fea0003800000 */
[----:B------:R-:W-:Y:S01]  /*f940*/  BPT.TRAP 0x1 ;  /* 0x000000040000795c */ /* 0x000fe20000300000 */
.L_x_106:
[----:B------:R0:W0:Y:S02]  /*f950*/  SYNCS.PHASECHK.TRANS64.TRYWAIT P0, [R19+URZ+0x29880], R0 ;  /* 0x02988000130075a7 */ /* 0x000024000800017f */
[----:B0-----:R-:W-:Y:S05]  /*f960*/  @!P0 NANOSLEEP.SYNCS 0x989680 ;  /* 0x009896800000895d */ /* 0x001fea0003900000 */
[----:B------:R-:W0:Y:S02]  /*f970*/  @!P0 SYNCS.PHASECHK.TRANS64 P0, [R19+URZ+0x29880], R0 ;  /* 0x02988000130085a7 */ /* 0x000e24000800007f */
[----:B0-----:R-:W-:Y:S05]  /*f980*/  @!P0 BRA `(.L_x_106) ;  /* 0xfffffffc00f08947 */ /* 0x001fea000383ffff */
.L_x_95:
[----:B------:R-:W-:Y:S05]  /*f990*/  BSYNC B0 ;  /* 0x0000000000007941 */ /* 0x000fea0003800000 */
.L_x_94:
[----:B------:R-:W-:Y:S05]  /*f9a0*/  EXIT ;  /* 0x000000000000794d */ /* 0x000fea0003800000 */
.L_x_8:
[----:B0-----:R-:W-:-:S04]  /*f9b0*/  IMAD.U32 R3, RZ, RZ, UR39 ;  /* 0x00000027ff037e24 */ /* 0x001fc8000f8e00ff */
[----:B------:R0:W1:Y:S03]  /*f9c0*/  SYNCS.PHASECHK.TRANS64.TRYWAIT P1, [R3+URZ+0x29800], R8 ;  /* 0x02980008030075a7 */ /* 0x000066000802017f */
[----:B-1----:R-:W-:Y:S05]  /*f9d0*/  @!P1 NANOSLEEP.SYNCS 0x989680 ;  /* 0x009896800000995d */ /* 0x002fea0003900000 */
[----:B------:R-:W1:Y:S02]  /*f9e0*/  @!P1 SYNCS.PHASECHK.TRANS64 P1, [R3+URZ+0x29800], R8 ;  /* 0x02980008030095a7 */ /* 0x000e64000802007f */
[----:B-1----:R-:W-:Y:S05]  /*f9f0*/  @!P1 BRA `(.L_x_8) ;  /* 0xfffffffc00ec9947 */ /* 0x002fea000383ffff */
[----:B------:R-:W-:Y:S05]  /*fa00*/  BRA `(.L_x_107) ;  /* 0xffffff1800807947 */ /* 0x000fea000383ffff */
.L_x_12:
[----:B-1----:R1:W2:Y:S02]  /*fa10*/  SYNCS.PHASECHK.TRANS64.TRYWAIT P1, [R3+URZ+0x29830], R4 ;  /* 0x02983004030075a7 */ /* 0x0022a4000802017f */
[----:B--2---:R-:W-:Y:S05]  /*fa20*/  @!P1 NANOSLEEP.SYNCS 0x989680 ;  /* 0x009896800000995d */ /* 0x004fea0003900000 */
[----:B------:R-:W2:Y:S02]  /*fa30*/  @!P1 SYNCS.PHASECHK.TRANS64 P1, [R3+URZ+0x29830], R4 ;  /* 0x02983004030095a7 */ /* 0x000ea4000802007f */
[----:B--2---:R-:W-:Y:S05]  /*fa40*/  @!P1 BRA `(.L_x_12) ;  /* 0xfffffffc00f09947 */ /* 0x004fea000383ffff */
[----:B------:R-:W-:Y:S05]  /*fa50*/  BRA `(.L_x_11) ;  /* 0xffffff1800a07947 */ /* 0x000fea000383ffff */
.L_x_18:
[----:B-1----:R-:W-:-:S04]  /*fa60*/  IMAD.U32 R8, RZ, RZ, UR6 ;  /* 0x00000006ff087e24 */ /* 0x002fc8000f8e00ff */
[----:B------:R1:W2:Y:S03]  /*fa70*/  SYNCS.PHASECHK.TRANS64.TRYWAIT P1, [R8+URZ+0x29830], R7 ;  /* 0x02983007080075a7 */ /* 0x0002a6000802017f */
[----:B--2---:R-:W-:Y:S05]  /*fa80*/  @!P1 NANOSLEEP.SYNCS 0x989680 ;  /* 0x009896800000995d */ /* 0x004fea0003900000 */
[----:B------:R-:W2:Y:S02]  /*fa90*/  @!P1 SYNCS.PHASECHK.TRANS64 P1, [R8+URZ+0x29830], R7 ;  /* 0x02983007080095a7 */ /* 0x000ea4000802007f */
[----:B--2---:R-:W-:Y:S05]  /*faa0*/  @!P1 BRA `(.L_x_18) ;  /* 0xfffffffc00ec9947 */ /* 0x004fea000383ffff */
[----:B------:R-:W-:Y:S05]  /*fab0*/  BRA `(.L_x_15) ;  /* 0xffffff5400f47947 */ /* 0x000fea000383ffff */
.L_x_22:
[----:B-1----:R-:W-:-:S04]  /*fac0*/  MOV R8, UR6 ;  /* 0x0000000600087c02 */ /* 0x002fc80008000f00 */
[----:B------:R1:W2:Y:S03]  /*fad0*/  SYNCS.PHASECHK.TRANS64.TRYWAIT P1, [R8+URZ+0x29850], R7 ;  /* 0x02985007080075a7 */ /* 0x0002a6000802017f */
[----:B--2---:R-:W-:Y:S05]  /*fae0*/  @!P1 NANOSLEEP.SYNCS 0x989680 ;  /* 0x009896800000995d */ /* 0x004fea0003900000 */
[----:B------:R-:W2:Y:S02]  /*faf0*/  @!P1 SYNCS.PHASECHK.TRANS64 P1, [R8+URZ+0x29850], R7 ;  /* 0x02985007080095a7 */ /* 0x000ea4000802007f */
[----:B--2---:R-:W-:Y:S05]  /*fb00*/  @!P1 BRA `(.L_x_22) ;  /* 0xfffffffc00ec9947 */ /* 0x004fea000383ffff */
[----:B------:R-:W-:Y:S05]  /*fb10*/  BRA `(.L_x_19) ;  /* 0xffffff6000f47947 */ /* 0x000fea000383ffff */
.L_x_29:
[----:B-1----:R-:W-:-:S04]  /*fb20*/  IMAD.U32 R3, RZ, RZ, UR4 ;  /* 0x00000004ff037e24 */ /* 0x002fc8000f8e00ff */
[----:B------:R1:W2:Y:S03]  /*fb30*/  SYNCS.PHASECHK.TRANS64.TRYWAIT P1, [R3+URZ+0x29850], R0 ;  /* 0x02985000030075a7 */ /* 0x0002a6000802017f */
[----:B--2---:R-:W-:Y:S05]  /*fb40*/  @!P1 NANOSLEEP.SYNCS 0x989680 ;  /* 0x009896800000995d */ /* 0x004fea0003900000 */
[----:B------:R-:W2:Y:S02]  /*fb50*/  @!P1 SYNCS.PHASECHK.TRANS64 P1, [R3+URZ+0x29850], R0 ;  /* 0x02985000030095a7 */ /* 0x000ea4000802007f */
[----:B--2---:R-:W-:Y:S05]  /*fb60*/  @!P1 BRA `(.L_x_29) ;  /* 0xfffffffc00ec9947 */ /* 0x004fea000383ffff */
[----:B------:R-:W-:Y:S05]  /*fb70*/  BRA `(.L_x_28) ;  /* 0xffffff8c004c7947 */ /* 0x000fea000383ffff */
.L_x_46:
[----:B------:R-:W3:Y:S01]  /*fb80*/  S2R R18, SR_TID.X ;  /* 0x0000000000127919 */ /* 0x000ee20000002100 */
[----:B------:R-:W-:Y:S02]  /*fb90*/  IMAD.MOV.U32 R12, RZ, RZ, RZ ;  /* 0x000000ffff0c7224 */ /* 0x000fe400078e00ff */
[----:B------:R-:W-:Y:S02]  /*fba0*/  IMAD.MOV.U32 R11, RZ, RZ, 0x1f ;  /* 0x0000001fff0b7424 */ /* 0x000fe400078e00ff */
[----:B------:R-:W-:Y:S01]  /*fbb0*/  IMAD.MOV.U32 R15, RZ, RZ, -0x1 ;  /* 0xffffffffff0f7424 */ /* 0x000fe200078e00ff */
[----:B---3--:R-:W-:-:S04]  /*fbc0*/  SHF.R.U32.HI R18, RZ, 0x5, R18 ;  /* 0x00000005ff127819 */ /* 0x008fc80000011612 */
[----:B------:R-:W-:-:S05]  /*fbd0*/  LOP3.LUT R18, R18, 0x3, RZ, 0xc0, !PT ;  /* 0x0000000312127812 */ /* 0x000fca00078ec0ff */
[----:B------:R-:W-:-:S07]  /*fbe0*/  IMAD.MOV.U32 R13, RZ, RZ, R18 ;  /* 0x000000ffff0d7224 */ /* 0x000fce00078e0012 */
[----:B012--5:R-:W-:Y:S05]  /*fbf0*/  WARPSYNC.COLLECTIVE R15, `(.L_x_108) ;  /* 0x000000000f087348 */ /* 0x027fea0003c00000 */
[----:B------:R3:W4:Y:S02]  /*fc00*/  SHFL.IDX P6, R14, R13, R12, R11 ;  /* 0x0000000c0d0e7389 */ /* 0x00072400000c000b */
[----:B012345:R-:W-:Y:S01]  /*fc10*/  ENDCOLLECTIVE ;  /* 0x000000000000791b */ /* 0x03ffe20003800000 */
.L_x_108:
[----:B------:R-:W-:Y:S05]  /*fc20*/  BRA `(.L_x_109) ;  /* 0xffffffc000747947 */ /* 0x000fea000383ffff */
.L_x_49:
[----:B0-----:R0:W1:Y:S02]  /*fc30*/  SYNCS.PHASECHK.TRANS64.TRYWAIT P0, [R0+URZ+0x29880], R26 ;  /* 0x0298801a000075a7 */ /* 0x001064000800017f */
[----:B-1----:R-:W-:Y:S05]  /*fc40*/  @!P0 NANOSLEEP.SYNCS 0x989680 ;  /* 0x009896800000895d */ /* 0x002fea0003900000 */
[----:B------:R-:W1:Y:S02]  /*fc50*/  @!P0 SYNCS.PHASECHK.TRANS64 P0, [R0+URZ+0x29880], R26 ;  /* 0x0298801a000085a7 */ /* 0x000e64000800007f */
[----:B-1----:R-:W-:Y:S05]  /*fc60*/  @!P0 BRA `(.L_x_49) ;  /* 0xfffffffc00f08947 */ /* 0x002fea000383ffff */
[----:B------:R-:W-:Y:S05]  /*fc70*/  BRA `(.L_x_110) ;  /* 0xffffffc400687947 */ /* 0x000fea000383ffff */
.L_x_50:
[----:B------:R-:W-:Y:S01]  /*fc80*/  BSSY B0, `(.L_x_111) ;  /* 0x0000008000007945 */ /* 0x000fe20003800000 */
[----:B------:R-:W-:Y:S01]  /*fc90*/  IMAD.MOV.U32 R13, RZ, RZ, R18 ;  /* 0x000000ffff0d7224 */ /* 0x000fe200078e0012 */
[----:B------:R-:W-:Y:S01]  /*fca0*/  MOV R12, RZ ;  /* 0x000000ff000c7202 */ /* 0x000fe20000000f00 */
[----:B------:R-:W-:Y:S02]  /*fcb0*/  IMAD.MOV.U32 R11, RZ, RZ, 0x1c1f ;  /* 0x00001c1fff0b7424 */ /* 0x000fe400078e00ff */
[----:B------:R-:W-:-:S07]  /*fcc0*/  IMAD.MOV.U32 R15, RZ, RZ, -0x1 ;  /* 0xffffffffff0f7424 */ /* 0x000fce00078e00ff */
[----:B0-----:R-:W-:Y:S05]  /*fcd0*/  WARPSYNC.COLLECTIVE R15, `(.L_x_112) ;  /* 0x000000000f087348 */ /* 0x001fea0003c00000 */
[----:B------:R1:W2:Y:S02]  /*fce0*/  SHFL.IDX P6, R14, R13, R12, R11 ;  /* 0x0000000c0d0e7389 */ /* 0x0002a400000c000b */
[----:B012---:R-:W-:Y:S01]  /*fcf0*/  ENDCOLLECTIVE ;  /* 0x000000000000791b */ /* 0x007fe20003800000 */
.L_x_112:
[----:B------:R-:W-:Y:S05]  /*fd00*/  BSYNC B0 ;  /* 0x0000000000007941 */ /* 0x000fea0003800000 */
.L_x_111:
[----:B------:R-:W-:Y:S01]  /*fd10*/  IMAD.MOV.U32 R13, RZ, RZ, R10 ;  /* 0x000000ffff0d7224 */ /* 0x000fe200078e000a */
[----:B------:R-:W-:Y:S01]  /*fd20*/  MOV R15, 0xffffffff ;  /* 0xffffffff000f7802 */ /* 0x000fe20000000f00 */
[----:B------:R-:W-:Y:S01]  /*fd30*/  IMAD.MOV.U32 R12, RZ, RZ, RZ ;  /* 0x000000ffff0c7224 */ /* 0x000fe200078e00ff */
[C---:B------:R-:W-:Y:S01]  /*fd40*/  LOP3.LUT P1, RZ, R16.reuse, 0x400000, RZ, 0xc0, !PT ;  /* 0x0040000010ff7812 */ /* 0x040fe2000782c0ff */
[----:B------:R-:W-:Y:S01]  /*fd50*/  IMAD.MOV.U32 R11, RZ, RZ, 0x1c1f ;  /* 0x00001c1fff0b7424 */ /* 0x000fe200078e00ff */
[----:B------:R-:W-:Y:S01]  /*fd60*/  LOP3.LUT P3, RZ, R16, 0x200000, RZ, 0xc0, !PT ;  /* 0x0020000010ff7812 */ /* 0x000fe2000786c0ff */
[----:B------:R-:W-:Y:S01]  /*fd70*/  IMAD.MOV.U32 R3, RZ, RZ, R14 ;  /* 0x000000ffff037224 */ /* 0x000fe200078e000e */
[----:B------:R-:W-:-:S11]  /*fd80*/  IADD3 R8, R8, UR41, R33 ;  /* 0x0000002908087c10 */ /* 0x000fd6000fffe021 */
[----:B------:R-:W-:Y:S05]  /*fd90*/  WARPSYNC.COLLECTIVE R15, `(.L_x_113) ;  /* 0x000000000f087348 */ /* 0x000fea0003c00000 */
[----:B------:R0:W1:Y:S02]  /*fda0*/  SHFL.IDX P6, R14, R13, R12, R11 ;  /* 0x0000000c0d0e7389 */ /* 0x00006400000c000b */
[----:B01----:R-:W-:Y:S01]  /*fdb0*/  ENDCOLLECTIVE ;  /* 0x000000000000791b */ /* 0x003fe20003800000 */
.L_x_113:
[----:B------:R-:W-:Y:S01]  /*fdc0*/  LOP3.LUT P2, RZ, R16, 0x100000, RZ, 0xc0, !PT ;  /* 0x0010000010ff7812 */ /* 0x000fe2000784c0ff */
[----:B------:R-:W-:Y:S01]  /*fdd0*/  IMAD.IADD R9, R34, 0x1, R8 ;  /* 0x0000000122097824 */ /* 0x000fe200078e0208 */
[----:B------:R-:W-:Y:S01]  /*fde0*/  LOP3.LUT P4, RZ, R16, 0x40000, RZ, 0xc0, !PT ;  /* 0x0004000010ff7812 */ /* 0x000fe2000788c0ff */
[----:B------:R-:W-:Y:S02]  /*fdf0*/  IMAD.MOV.U32 R13, RZ, RZ, R18 ;  /* 0x000000ffff0d7224 */ /* 0x000fe400078e0012 */
[----:B------:R-:W-:Y:S02]  /*fe00*/  IMAD.MOV.U32 R12, RZ, RZ, 0x1 ;  /* 0x00000001ff0c7424 */ /* 0x000fe400078e00ff */
[----:B------:R-:W-:-:S08]  /*fe10*/  IMAD.MOV.U32 R2, RZ, RZ, R14 ;  /* 0x000000ffff027224 */ /* 0x000fd000078e000e */
[----:B------:R-:W-:Y:S05]  /*fe20*/  WARPSYNC.COLLECTIVE R15, `(.L_x_114) ;  /* 0x000000000f087348 */ /* 0x000fea0003c00000 */
[----:B------:R0:W1:Y:S02]  /*fe30*/  SHFL.IDX P6, R14, R13, R12, R11 ;  /* 0x0000000c0d0e7389 */ /* 0x00006400000c000b */
[----:B01----:R-:W-:Y:S01]  /*fe40*/  ENDCOLLECTIVE ;  /* 0x000000000000791b */ /* 0x003fe20003800000 */
.L_x_114:
[----:B------:R-:W-:-:S05]  /*fe50*/  IADD3 R2, P0, R35, R2, RZ ;  /* 0x0000000223027210 */ /* 0x000fca0007f1e0ff */
[----:B------:R-:W-:-:S05]  /*fe60*/  IMAD.X R3, RZ, RZ, R3, P0 ;  /* 0x000000ffff037224 */ /* 0x000fca00000e0603 */
[----:B------:R-:W-:Y:S01]  /*fe70*/  @!PT LDS RZ, [RZ] ;  /* 0x00000000fffff984 */ /* 0x000fe20000000800 */
[----:B------:R-:W-:Y:S01]  /*fe80*/  @!PT LDS RZ, [RZ] ;  /* 0x00000000fffff984 */ /* 0x000fe20000000800 */
[----:B------:R-:W-:Y:S01]  /*fe90*/  @!PT LDS RZ, [RZ] ;  /* 0x00000000fffff984 */ /* 0x000fe20000000800 */
[----:B------:R-:W-:Y:S01]  /*fea0*/  LDGSTS.E.BYPASS.LTC128B.128 [R8+0xa400], desc[UR48][R2.64], !P1 ;  /* 0x0a40000002087fae */ /* 0x000fe2000c901d70 */
[----:B------:R-:W-:Y:S02]  /*feb0*/  MOV R13, R10 ;  /* 0x0000000a000d7202 */ /* 0x000fe40000000f00 */
[C---:B------:R-:W-:Y:S01]  /*fec0*/  LOP3.LUT P1, RZ, R16.reuse, 0x80000, RZ, 0xc0, !PT ;  /* 0x0008000010ff7812 */ /* 0x040fe2000782c0ff */
[----:B------:R0:W-:Y:S01]  /*fed0*/  LDGSTS.E.BYPASS.LTC128B.128 [R9+0xa400], desc[UR48][R2.64+0x40], !P3 ;  /* 0x0a40004002097fae */ /* 0x0001e2000d901d70 */
[----:B------:R-:W-:Y:S01]  /*fee0*/  LOP3.LUT P3, RZ, R16, 0x20000, RZ, 0xc0, !PT ;  /* 0x0002000010ff7812 */ /* 0x000fe2000786c0ff */
[----:B0-----:R-:W-:-:S12]  /*fef0*/  IMAD.MOV.U32 R3, RZ, RZ, R14 ;  /* 0x000000ffff037224 */ /* 0x001fd800078e000e */
[----:B------:R-:W-:Y:S05]  /*ff00*/  WARPSYNC.COLLECTIVE R15, `(.L_x_115) ;  /* 0x000000000f087348 */ /* 0x000fea0003c00000 */
[----:B------:R0:W1:Y:S02]  /*ff10*/  SHFL.IDX P6, R14, R13, R12, R11 ;  /* 0x0000000c0d0e7389 */ /* 0x00006400000c000b */
[----:B01----:R-:W-:Y:S01]  /*ff20*/  ENDCOLLECTIVE ;  /* 0x000000000000791b */ /* 0x003fe20003800000 */
.L_x_115:
[----:B------:R-:W-:Y:S02]  /*ff30*/  IMAD.MOV.U32 R13, RZ, RZ, R18 ;  /* 0x000000ffff0d7224 */ /* 0x000fe400078e0012 */
[----:B------:R-:W-:Y:S02]  /*ff40*/  IMAD.MOV.U32 R12, RZ, RZ, 0x2 ;  /* 0x00000002ff0c7424 */ /* 0x000fe400078e00ff */
[----:B------:R-:W-:-:S07]  /*ff50*/  IMAD.MOV.U32 R2, RZ, RZ, R14 ;  /* 0x000000ffff027224 */ /* 0x000fce00078e000e */
[----:B------:R-:W-:Y:S05]  /*ff60*/  WARPSYNC.COLLECTIVE R15, `(.L_x_116) ;  /* 0x000000000f087348 */ /* 0x000fea0003c00000 */
[----:B------:R0:W1:Y:S02]  /*ff70*/  SHFL.IDX P6, R14, R13, R12, R11 ;  /* 0x0000000c0d0e7389 */ /* 0x00006400000c000b */
[----:B01----:R-:W-:Y:S01]  /*ff80*/  ENDCOLLECTIVE ;  /* 0x000000000000791b */ /* 0x003fe20003800000 */
.L_x_116:
[----:B------:R-:W-:-:S05]  /*ff90*/  IADD3 R2, P0, R35, R2, RZ ;  /* 0x0000000223027210 */ /* 0x000fca0007f1e0ff */
[----:B------:R-:W-:-:S05]  /*ffa0*/  IMAD.X R3, RZ, RZ, R3, P0 ;  /* 0x000000ffff037224 */ /* 0x000fca00000e0603 */
[----:B------:R-:W-:Y:S01]  /*ffb0*/  @!PT LDS RZ, [RZ] ;  /* 0x00000000fffff984 */ /* 0x000fe20000000800 */
[----:B------:R-:W-:Y:S01]  /*ffc0*/  @!PT LDS RZ, [RZ] ;  /* 0x00000000fffff984 */ /* 0x000fe20000000800 */
[----:B------:R-:W-:Y:S01]  /*ffd0*/  @!PT LDS RZ, [RZ] ;  /* 0x00000000fffff984 */ /* 0x000fe20000000800 */
[----:B------:R-:W-:Y:S01]  /*ffe0*/  LDGSTS.E.BYPASS.LTC128B.128 [R8+0xb400], desc[UR48][R2.64], !P2 ;  /* 0x0b40000002087fae */ /* 0x000fe2000d101d70 */
[----:B------:R-:W-:Y:S01]  /*fff0*/  IMAD.MOV.U32 R13, RZ, RZ, R10 ;  /* 0x000000ffff0d7224 */ /* 0x000fe200078e000a */
[C---:B------:R-:W-:Y:S02]  /*10000*/  LOP3.LUT P2, RZ, R16.reuse, 0x10000, RZ, 0xc0, !PT ;  /* 0x0001000010ff7812 */ /* 0x040fe4000784c0ff */
[----:B------:R0:W-:Y:S01]  /*10010*/  LDGSTS.E.BYPASS.LTC128B.128 [R9+0xb400], desc[UR48][R2.64+0x40], !P1 ;  /* 0x0b40004002097fae */ /* 0x0001e2000c901d70 */
[----:B------:R-:W-:Y:S01]  /*10020*/  LOP3.LUT P1, RZ, R16, 0x8000, RZ, 0xc0, !PT ;  /* 0x0000800010ff7812 */ /* 0x000fe2000782c0ff */
[----:B0-----:R-:W-:-:S12]  /*10030*/  IMAD.MOV.U32 R3, RZ, RZ, R14 ;  /* 0x000000ffff037224 */ /* 0x001fd800078e000e */
[----:B------:R-:W-:Y:S05]  /*10040*/  WARPSYNC.COLLECTIVE R15, `(.L_x_117) ;  /* 0x000000000f087348 */ /* 0x000fea0003c00000 */
[----:B------:R0:W1:Y:S02]  /*10050*/  SHFL.IDX P6, R14, R13, R12, R11 ;  /* 0x0000000c0d0e7389 */ /* 0x00006400000c000b */
[----:B01----:R-:W-:Y:S01]  /*10060*/  ENDCOLLECTIVE ;  /* 0x000000000000791b */ /* 0x003fe20003800000 */
.L_x_117:
[----:B------:R-:W-:Y:S02]  /*10070*/  IMAD.MOV.U32 R13, RZ, RZ, R18 ;  /* 0x000000ffff0d7224 */ /* 0x000fe400078e0012 */
[----:B------:R-:W-:Y:S01]  /*10080*/  IMAD.MOV.U32 R12, RZ, RZ, 0x3 ;  /* 0x00000003ff0c7424 */ /* 0x000fe200078e00ff */
[----:B------:R-:W-:-:S07]  /*10090*/  MOV R2, R14 ;  /* 0x0000000e00027202 */ /* 0x000fce0000000f00 */
[----:B------:R-:W-:Y:S05]  /*100a0*/  WARPSYNC.COLLECTIVE R15, `(.L_x_118) ;  /* 0x000000000f087348 */ /* 0x000fea0003c00000 */
[----:B------:R0:W1:Y:S02]  /*100b0*/  SHFL.IDX P6, R14, R13, R12, R11 ;  /* 0x0000000c0d0e7389 */ /* 0x00006400000c000b */
[----:B01----:R-:W-:Y:S01]  /*100c0*/  ENDCOLLECTIVE ;  /* 0x000000000000791b */ /* 0x003fe20003800000 */
.L_x_118:
[----:B------:R-:W-:-:S05]  /*100d0*/  IADD3 R2, P0, R35, R2, RZ ;  /* 0x0000000223027210 */ /* 0x000fca0007f1e0ff */
[----:B------:R-:W-:-:S05]  /*100e0*/  IMAD.X R3, RZ, RZ, R3, P0 ;  /* 0x000000ffff037224 */ /* 0x000fca00000e0603 */
[----:B------:R-:W-:Y:S01]  /*100f0*/  @!PT LDS RZ, [RZ] ;  /* 0x00000000fffff984 */ /* 0x000fe20000000800 */
[----:B------:R-:W-:Y:S01]  /*10100*/  @!PT LDS RZ, [RZ] ;  /* 0x00000000fffff984 */ /* 0x000fe20000000800 */
[----:B------:R-:W-:Y:S01]  /*10110*/  @!PT LDS RZ, [RZ] ;  /* 0x00000000fffff984 */ /* 0x000fe20000000800 */
[----:B------:R0:W-:Y:S01]  /*10120*/  LDGSTS.E.BYPASS.LTC128B.128 [R8+0xc400], desc[UR48][R2.64], !P4 ;  /* 0x0c40000002087fae */ /* 0x0001e2000e101d70 */
[----:B------:R-:W-:-:S03]  /*10130*/  IMAD.MOV.U32 R13, RZ, RZ, R10 ;  /* 0x000000ffff0d7224 */ /* 0x000fc600078e000a */
[----:B------:R0:W-:Y:S01]  /*10140*/  LDGSTS.E.BYPASS.LTC128B.128 [R9+0xc400], desc[UR48][R2.64+0x40], !P3 ;  /* 0x0c40004002097fae */ /* 0x0001e2000d901d70 */
[----:B------:R-:W-:-:S07]  /*10150*/  IMAD.MOV.U32 R18, RZ, RZ, R14 ;  /* 0x000000ffff127224 */ /* 0x000fce00078e000e */
[----:B0-----:R-:W-:Y:S05]  /*10160*/  WARPSYNC.COLLECTIVE R15, `(.L_x_119) ;  /* 0x000000000f087348 */ /* 0x001fea0003c00000 */
[----:B------:R1:W2:Y:S02]  /*10170*/  SHFL.IDX P6, R14, R13, R12, R11 ;  /* 0x0000000c0d0e7389 */ /* 0x0002a400000c000b */
[----:B012---:R-:W-:Y:S01]  /*10180*/  ENDCOLLECTIVE ;  /* 0x000000000000791b */ /* 0x007fe20003800000 */
.L_x_119:
[----:B------:R-:W-:Y:S02]  /*10190*/  IMAD.MOV.U32 R13, RZ, RZ, R20 ;  /* 0x000000ffff0d7224 */ /* 0x000fe400078e0014 */
[----:B------:R-:W-:Y:S01]  /*101a0*/  IMAD.MOV.U32 R12, RZ, RZ, RZ ;  /* 0x000000ffff0c7224 */ /* 0x000fe200078e00ff */
[----:B------:R-:W-:-:S07]  /*101b0*/  MOV R2, R14 ;  /* 0x0000000e00027202 */ /* 0x000fce0000000f00 */
[----:B------:R-:W-:Y:S05]  /*101c0*/  WARPSYNC.COLLECTIVE R15, `(.L_x_120) ;  /* 0x000000000f087348 */ /* 0x000fea0003c00000 */
[----:B------:R0:W1:Y:S02]  /*101d0*/  SHFL.IDX P6, R14, R13, R12, R11 ;  /* 0x0000000c0d0e7389 */ /* 0x00006400000c000b */
[----:B01----:R-:W-:Y:S01]  /*101e0*/  ENDCOLLECTIVE ;  /* 0x000000000000791b */ /* 0x003fe20003800000 */
.L_x_120:
        /* <DEDUP_REMOVED lines=12> */
.L_x_121:
[----:B------:R-:W-:Y:S01]  /*102b0*/  MOV R2, R14 ;  /* 0x0000000e00027202 */ /* 0x000fe20000000f00 */
[----:B------:R-:W-:Y:S06]  /*102c0*/  BRA `(.L_x_122) ;  /* 0xffffffc4000c7947 */ /* 0x000fec000383ffff */
.L_x_55:
[----:B---3--:R3:W4:Y:S02]  /*102d0*/  SYNCS.PHASECHK.TRANS64.TRYWAIT P0, [R0+URZ+0x29840], R26 ;  /* 0x0298401a000075a7 */ /* 0x008724000800017f */
[----:B----4-:R-:W-:Y:S05]  /*102e0*/  @!P0 NANOSLEEP.SYNCS 0x989680 ;  /* 0x009896800000895d */ /* 0x010fea0003900000 */
[----:B------:R-:W4:Y:S02]  /*102f0*/  @!P0 SYNCS.PHASECHK.TRANS64 P0, [R0+URZ+0x29840], R26 ;  /* 0x0298401a000085a7 */ /* 0x000f24000800007f */
[----:B----4-:R-:W-:Y:S05]  /*10300*/  @!P0 BRA `(.L_x_55) ;  /* 0xfffffffc00f08947 */ /* 0x010fea000383ffff */
[----:B------:R-:W-:Y:S05]  /*10310*/  BRA `(.L_x_123) ;  /* 0xffffffc400687947 */ /* 0x000fea000383ffff */
.L_x_56:
[----:B------:R-:W-:Y:S01]  /*10320*/  BSSY B0, `(.L_x_124) ;  /* 0x0000008000007945 */ /* 0x000fe20003800000 */
[----:B------:R-:W-:Y:S02]  /*10330*/  IMAD.MOV.U32 R13, RZ, RZ, R7 ;  /* 0x000000ffff0d7224 */ /* 0x000fe400078e0007 */
[----:B------:R-:W-:Y:S02]  /*10340*/  IMAD.MOV.U32 R12, RZ, RZ, RZ ;  /* 0x000000ffff0c7224 */ /* 0x000fe400078e00ff */
[----:B------:R-:W-:Y:S02]  /*10350*/  IMAD.MOV.U32 R11, RZ, RZ, 0x1c1f ;  /* 0x00001c1fff0b7424 */ /* 0x000fe400078e00ff */
[----:B------:R-:W-:-:S07]  /*10360*/  IMAD.MOV.U32 R15, RZ, RZ, -0x1 ;  /* 0xffffffffff0f7424 */ /* 0x000fce00078e00ff */
[----:B-123-5:R-:W-:Y:S05]  /*10370*/  WARPSYNC.COLLECTIVE R15, `(.L_x_125) ;  /* 0x000000000f087348 */ /* 0x02efea0003c00000 */
[----:B------:R0:W4:Y:S02]  /*10380*/  SHFL.IDX P6, R14, R13, R12, R11 ;  /* 0x0000000c0d0e7389 */ /* 0x00012400000c000b */
[----:B012345:R-:W-:Y:S01]  /*10390*/  ENDCOLLECTIVE ;  /* 0x000000000000791b */ /* 0x03ffe20003800000 */
.L_x_125:
[----:B------:R-:W-:Y:S05]  /*103a0*/  BSYNC B0 ;  /* 0x0000000000007941 */ /* 0x000fea0003800000 */
.L_x_124:
[----:B------:R-:W-:Y:S01]  /*103b0*/  MOV R13, R6 ;  /* 0x00000006000d7202 */ /* 0x000fe20000000f00 */
[----:B------:R-:W-:Y:S01]  /*103c0*/  IMAD.MOV.U32 R12, RZ, RZ, RZ ;  /* 0x000000ffff0c7224 */ /* 0x000fe200078e00ff */
[----:B------:R-:W-:Y:S01]  /*103d0*/  ISETP.GE.AND P2, PT, R18, 0x1, PT ;  /* 0x000000011200780c */ /* 0x000fe20003f46270 */
[----:B------:R-:W-:Y:S01]  /*103e0*/  IMAD.MOV.U32 R11, RZ, RZ, 0x1c1f ;  /* 0x00001c1fff0b7424 */ /* 0x000fe200078e00ff */
[C---:B------:R-:W-:Y:S01]  /*103f0*/  LOP3.LUT P4, RZ, R16.reuse, 0x4, RZ, 0xc0, !PT ;  /* 0x0000000410ff7812 */ /* 0x040fe2000788c0ff */
[----:B------:R-:W-:Y:S01]  /*10400*/  IMAD.MOV.U32 R15, RZ, RZ, -0x1 ;  /* 0xffffffffff0f7424 */ /* 0x000fe200078e00ff */
[C---:B------:R-:W-:Y:S01]  /*10410*/  LOP3.LUT P3, RZ, R16.reuse, 0x2, RZ, 0xc0, !PT ;  /* 0x0000000210ff7812 */ /* 0x040fe2000786c0ff */
[----:B------:R-:W-:Y:S01]  /*10420*/  IMAD.MOV.U32 R2, RZ, RZ, R14 ;  /* 0x000000ffff027224 */ /* 0x000fe200078e000e */
[----:B------:R-:W-:-:S13]  /*10430*/  LOP3.LUT P1, RZ, R16, 0x1, RZ, 0xc0, !PT ;  /* 0x0000000110ff7812 */ /* 0x000fda000782c0ff */
[----:B------:R-:W-:Y:S05]  /*10440*/  WARPSYNC.COLLECTIVE R15, `(.L_x_126) ;  /* 0x000000000f087348 */ /* 0x000fea0003c00000 */
[----:B------:R0:W1:Y:S02]  /*10450*/  SHFL.IDX P6, R14, R13, R12, R11 ;  /* 0x0000000c0d0e7389 */ /* 0x00006400000c000b */
[----:B01----:R-:W-:Y:S01]  /*10460*/  ENDCOLLECTIVE ;  /* 0x000000000000791b */ /* 0x003fe20003800000 */
.L_x_126:
[----:B------:R-:W-:Y:S01]  /*10470*/  @P2 VIADD R23, R4, UR41 ;  /* 0x0000002904172c36 */ /* 0x000fe20008000000 */
[----:B------:R-:W-:Y:S01]  /*10480*/  MOV R13, R7 ;  /* 0x00000007000d7202 */ /* 0x000fe20000000f00 */
[----:B------:R-:W-:Y:S01]  /*10490*/  IMAD.MOV.U32 R12, RZ, RZ, 0x1 ;  /* 0x00000001ff0c7424 */ /* 0x000fe200078e00ff */
[----:B------:R-:W-:-:S13]  /*104a0*/  @P2 IADD3 R3, P0, R35, R14, RZ ;  /* 0x0000000e23032210 */ /* 0x000fda0007f1e0ff */
[----:B------:R-:W-:Y:S05]  /*104b0*/  WARPSYNC.COLLECTIVE R15, `(.L_x_127) ;  /* 0x000000000f087348 */ /* 0x000fea0003c00000 */
[----:B------:R0:W1:Y:S02]  /*104c0*/  SHFL.IDX P6, R14, R13, R12, R11 ;  /* 0x0000000c0d0e7389 */ /* 0x00006400000c000b */
[----:B01----:R-:W-:Y:S01]  /*104d0*/  ENDCOLLECTIVE ;  /* 0x000000000000791b */ /* 0x003fe20003800000 */
.L_x_127:
[----:B------:R-:W-:-:S05]  /*104e0*/  @P2 IMAD.X R2, RZ, RZ, R2, P0 ;  /* 0x000000ffff022224 */ /* 0x000fca00000e0602 */
[----:B------:R-:W-:-:S04]  /*104f0*/  @P2 LOP3.LUT R3, R3, R2, RZ, 0x3c, !PT ;  /* 0x0000000203032212 */ /* 0x000fc800078e3cff */
[----:B------:R-:W-:Y:S01]  /*10500*/  @P2 LOP3.LUT R2, R3, R2, RZ, 0x3c, !PT ;  /* 0x0000000203022212 */ /* 0x000fe200078e3cff */
[----:B------:R-:W-:-:S03]  /*10510*/  IMAD.MOV.U32 R13, RZ, RZ, R6 ;  /* 0x000000ffff0d7224 */ /* 0x000fc600078e0006 */
[----:B------:R-:W-:-:S05]  /*10520*/  @P2 LOP3.LUT R3, R3, R2, RZ, 0x3c, !PT ;  /* 0x0000000203032212 */ /* 0x000fca00078e3cff */
[----:B------:R-:W-:Y:S01]  /*10530*/  @!PT LDS RZ, [RZ] ;  /* 0x00000000fffff984 */ /* 0x000fe20000000800 */
[----:B------:R-:W-:Y:S01]  /*10540*/  @!PT LDS RZ, [RZ] ;  /* 0x00000000fffff984 */ /* 0x000fe20000000800 */
[----:B------:R-:W-:Y:S01]  /*10550*/  @!PT LDS RZ, [RZ] ;  /* 0x00000000fffff984 */ /* 0x000fe20000000800 */
[----:B------:R0:W-:Y:S01]  /*10560*/  @P2 LDGSTS.E.BYPASS.LTC128B.128 [R23+0x1a400], desc[UR48][R2.64], !P4 ;  /* 0x1a40000002172fae */ /* 0x0001e2000e101d70 */
[----:B------:R-:W-:-:S03]  /*10570*/  IMAD.MOV.U32 R8, RZ, RZ, R14 ;  /* 0x000000ffff087224 */ /* 0x000fc600078e000e */
[----:B------:R0:W-:Y:S04]  /*10580*/  @P2 LDGSTS.E.BYPASS.LTC128B.128 [R23+0x1cc00], desc[UR48][R2.64+0x40], !P3 ;  /* 0x1cc0004002172fae */ /* 0x0001e8000d901d70 */
[----:B0-----:R-:W-:Y:S05]  /*10590*/  WARPSYNC.COLLECTIVE R15, `(.L_x_128) ;  /* 0x000000000f087348 */ /* 0x001fea0003c00000 */
[----:B------:R1:W2:Y:S02]  /*105a0*/  SHFL.IDX P6, R14, R13, R12, R11 ;  /* 0x0000000c0d0e7389 */ /* 0x0002a400000c000b */
[----:B012---:R-:W-:Y:S01]  /*105b0*/  ENDCOLLECTIVE ;  /* 0x000000000000791b */ /* 0x007fe20003800000 */
.L_x_128:
[----:B------:R-:W-:Y:S01]  /*105c0*/  @!PT LDS RZ, [RZ] ;  /* 0x00000000fffff984 */ /* 0x000fe20000000800 */
[----:B------:R-:W-:Y:S01]  /*105d0*/  @!PT LDS RZ, [RZ] ;  /* 0x00000000fffff984 */ /* 0x000fe20000000800 */
[----:B------:R-:W-:Y:S01]  /*105e0*/  @!PT LDS RZ, [RZ] ;  /* 0x00000000fffff984 */ /* 0x000fe20000000800 */
[----:B------:R0:W-:Y:S01]  /*105f0*/  @P2 LDGSTS.E.BYPASS.LTC128B.128 [R23+0x1f400], desc[UR48][R2.64+0x80], !P1 ;  /* 0x1f40008002172fae */ /* 0x0001e2000c901d70 */
[----:B------:R-:W-:Y:S01]  /*10600*/  ISETP.GE.AND P2, PT, R18, 0x21, PT ;  /* 0x000000211200780c */ /* 0x000fe20003f46270 */
[----:B------:R-:W-:Y:S02]  /*10610*/  IMAD.MOV.U32 R13, RZ, RZ, R7 ;  /* 0x000000ffff0d7224 */ /* 0x000fe400078e0007 */
[----:B------:R-:W-:-:S10]  /*10620*/  IMAD.MOV.U32 R12, RZ, RZ, 0x2 ;  /* 0x00000002ff0c7424 */ /* 0x000fd400078e00ff */
[----:B------:R-:W-:Y:S01]  /*10630*/  @P2 VIADD R21, R4, UR41 ;  /* 0x0000002904152c36 */ /* 0x000fe20008000000 */
[----:B0-----:R-:W-:-:S13]  /*10640*/  @P2 IADD3 R10, P0, R35, R14, RZ ;  /* 0x0000000e230a2210 */ /* 0x001fda0007f1e0ff */
[----:B------:R-:W-:Y:S05]  /*10650*/  WARPSYNC.COLLECTIVE R15, `(.L_x_129) ;  /* 0x000000000f087348 */ /* 0x000fea0003c00000 */
[----:B------:R0:W1:Y:S02]  /*10660*/  SHFL.IDX P6, R14, R13, R12, R11 ;  /* 0x0000000c0d0e7389 */ /* 0x00006400000c000b */
[----:B01----:R-:W-:Y:S01]  /*10670*/  ENDCOLLECTIVE ;  /* 0x000000000000791b */ /* 0x003fe20003800000 */
.L_x_129:
[----:B------:R-:W-:Y:S01]  /*10680*/  @P2 MOV R2, R10 ;  /* 0x0000000a00022202 */ /* 0x000fe20000000f00 */
[----:B------:R-:W-:-:S04]  /*10690*/  @P2 IMAD.X R8, RZ, RZ, R8, P0 ;  /* 0x000000ffff082224 */ /* 0x000fc800000e0608 */
[----:B------:R-:W-:-:S05]  /*106a0*/  @P2 IMAD.MOV.U32 R3, RZ, RZ, R8 ;  /* 0x000000ffff032224 */ /* 0x000fca00078e0008 */
[----:B------:R-:W-:Y:S01]  /*106b0*/  @!PT LDS RZ, [RZ] ;  /* 0x00000000fffff984 */ /* 0x000fe20000000800 */
[----:B------:R-:W-:Y:S01]  /*106c0*/  @!PT LDS RZ, [RZ] ;  /* 0x00000000fffff984 */ /* 0x000fe20000000800 */
[----:B------:R-:W-:Y:S01]  /*106d0*/  @!PT LDS RZ, [RZ] ;  /* 0x00000000fffff984 */ /* 0x000fe20000000800 */
[----:B------:R-:W-:Y:S01]  /*106e0*/  @P2 LDGSTS.E.BYPASS.LTC128B.128 [R21+0x1ac00], desc[UR48][R2.64], !P4 ;  /* 0x1ac0000002152fae */ /* 0x000fe2000e101d70 */
[----:B------:R-:W-:-:S03]  /*106f0*/  IMAD.MOV.U32 R13, RZ, RZ, R6 ;  /* 0x000000ffff0d7224 */ /* 0x000fc600078e0006 */
[----:B------:R-:W-:Y:S04]  /*10700*/  @P2 LDGSTS.E.BYPASS.LTC128B.128 [R21+0x1d400], desc[UR48][R2.64+0x40], !P3 ;  /* 0x1d40004002152fae */ /* 0x000fe8000d901d70 */
[----:B------:R0:W-:Y:S01]  /*10710*/  @P2 LDGSTS.E.BYPASS.LTC128B.128 [R21+0x1fc00], desc[UR48][R2.64+0x80], !P1 ;  /* 0x1fc0008002152fae */ /* 0x0001e2000c901d70 */
[----:B------:R-:W-:Y:S01]  /*10720*/  ISETP.GE.AND P2, PT, R18, 0x41, PT ;  /* 0x000000411200780c */ /* 0x000fe20003f46270 */
[----:B0-----:R-:W-:-:S12]  /*10730*/  IMAD.MOV.U32 R2, RZ, RZ, R14 ;  /* 0x000000ffff027224 */ /* 0x001fd800078e000e */
[----:B------:R-:W-:Y:S05]  /*10740*/  WARPSYNC.COLLECTIVE R15, `(.L_x_130) ;  /* 0x000000000f087348 */ /* 0x000fea0003c00000 */
[----:B------:R0:W1:Y:S02]  /*10750*/  SHFL.IDX P6, R14, R13, R12, R11 ;  /* 0x0000000c0d0e7389 */ /* 0x00006400000c000b */
[----:B01----:R-:W-:Y:S01]  /*10760*/  ENDCOLLECTIVE ;  /* 0x000000000000791b */ /* 0x003fe20003800000 */
.L_x_130:
[----:B------:R-:W-:Y:S02]  /*10770*/  @P2 VIADD R23, R4, UR41 ;  /* 0x0000002904172c36 */ /* 0x000fe40008000000 */
[----:B------:R-:W-:Y:S01]  /*10780*/  IMAD.MOV.U32 R13, RZ, RZ, R7 ;  /* 0x000000ffff0d7224 */ /* 0x000fe200078e0007 */
[----:B------:R-:W-:-:S04]  /*10790*/  @P2 IADD3 R11, P0, R35, R14, RZ ;  /* 0x0000000e230b2210 */ /* 0x000fc80007f1e0ff */
[----:B------:R-:W-:Y:S01]  /*107a0*/  @P2 IADD3.X R12, RZ, R2, RZ, P0, !PT ;  /* 0x00000002ff0c2210 */ /* 0x000fe200007fe4ff */
[----:B------:R-:W-:Y:S01]  /*107b0*/  @P2 IMAD.MOV.U32 R2, RZ, RZ, R11 ;  /* 0x000000ffff022224 */ /* 0x000fe200078e000b */
[----:B------:R-:W-:-:S03]  /*107c0*/  MOV R11, 0x1c1f ;  /* 0x00001c1f000b7802 */ /* 0x000fc60000000f00 */
[----:B------:R-:W-:Y:S02]  /*107d0*/  @P2 IMAD.MOV.U32 R3, RZ, RZ, R12 ;  /* 0x000000ffff032224 */ /* 0x000fe400078e000c */
[----:B------:R-:W-:-:S03]  /*107e0*/  IMAD.MOV.U32 R12, RZ, RZ, 0x3 ;  /* 0x00000003ff0c7424 */ /* 0x000fc600078e00ff */
[----:B------:R-:W-:Y:S01]  /*107f0*/  @!PT LDS RZ, [RZ] ;  /* 0x00000000fffff984 */ /* 0x000fe20000000800 */
[----:B------:R-:W-:Y:S01]  /*10800*/  @!PT LDS RZ, [RZ] ;  /* 0x00000000fffff984 */ /* 0x000fe20000000800 */
[----:B------:R-:W-:Y:S01]  /*10810*/  @!PT LDS RZ, [RZ] ;  /* 0x00000000fffff984 */ /* 0x000fe20000000800 */
[----:B------:R0:W-:Y:S04]  /*10820*/  @P2 LDGSTS.E.BYPASS.LTC128B.128 [R23+0x1b400], desc[UR48][R2.64], !P4 ;  /* 0x1b40000002172fae */ /* 0x0001e8000e101d70 */
[----:B0-----:R-:W-:Y:S05]  /*10830*/  WARPSYNC.COLLECTIVE R15, `(.L_x_131) ;  /* 0x000000000f087348 */ /* 0x001fea0003c00000 */
[----:B------:R1:W2:Y:S02]  /*10840*/  SHFL.IDX P6, R14, R13, R12, R11 ;  /* 0x0000000c0d0e7389 */ /* 0x0002a400000c000b */
[----:B012---:R-:W-:Y:S01]  /*10850*/  ENDCOLLECTIVE ;  /* 0x000000000000791b */ /* 0x007fe20003800000 */
.L_x_131:
[----:B------:R-:W-:Y:S01]  /*10860*/  @!PT LDS RZ, [RZ] ;  /* 0x00000000fffff984 */ /* 0x000fe20000000800 */
[----:B------:R-:W-:Y:S01]  /*10870*/  @!PT LDS RZ, [RZ] ;  /* 0x00000000fffff984 */ /* 0x000fe20000000800 */
[----:B------:R-:W-:Y:S01]  /*10880*/  @!PT LDS RZ, [RZ] ;  /* 0x00000000fffff984 */ /* 0x000fe20000000800 */
[----:B------:R0:W-:Y:S04]  /*10890*/  @P2 LDGSTS.E.BYPASS.LTC128B.128 [R23+0x1dc00], desc[UR48][R2.64+0x40], !P3 ;  /* 0x1dc0004002172fae */ /* 0x0001e8000d901d70 */
[----:B------:R0:W-:Y:S01]  /*108a0*/  @P2 LDGSTS.E.BYPASS.LTC128B.128 [R23+0x20400], desc[UR48][R2.64+0x80], !P1 ;  /* 0x2040008002172fae */ /* 0x0001e2000c901d70 */
[----:B------:R-:W-:Y:S01]  /*108b0*/  ISETP.GE.AND P2, PT, R18, 0x61, PT ;  /* 0x000000611200780c */ /* 0x000fe20003f46270 */
[----:B------:R-:W-:-:S12]  /*108c0*/  IMAD.MOV.U32 R13, RZ, RZ, R6 ;  /* 0x000000ffff0d7224 */ /* 0x000fd800078e0006 */
[----:B------:R-:W-:Y:S02]  /*108d0*/  @P2 VIADD R25, R4, UR41 ;  /* 0x0000002904192c36 */ /* 0x000fe40008000000 */
[----:B0-----:R-:W-:-:S07]  /*108e0*/  IMAD.MOV.U32 R7, RZ, RZ, R14 ;  /* 0x000000ffff077224 */ /* 0x001fce00078e000e */
[----:B------:R-:W-:Y:S05]  /*108f0*/  WARPSYNC.COLLECTIVE R15, `(.L_x_132) ;  /* 0x000000000f087348 */ /* 0x000fea0003c00000 */
[----:B------:R0:W1:Y:S02]  /*10900*/  SHFL.IDX P6, R14, R13, R12, R11 ;  /* 0x0000000c0d0e7389 */ /* 0x00006400000c000b */
[----:B01----:R-:W-:Y:S01]  /*10910*/  ENDCOLLECTIVE ;  /* 0x000000000000791b */ /* 0x003fe20003800000 */
.L_x_132:
[----:B------:R-:W-:Y:S02]  /*10920*/  IMAD.MOV.U32 R13, RZ, RZ, R5 ;  /* 0x000000ffff0d7224 */ /* 0x000fe400078e0005 */
[----:B------:R-:W-:Y:S01]  /*10930*/  IMAD.MOV.U32 R12, RZ, RZ, RZ ;  /* 0x000000ffff0c7224 */ /* 0x000fe200078e00ff */
[----:B------:R-:W-:-:S13]  /*10940*/  @P2 IADD3 R6, P0, R35, R14, RZ ;  /* 0x0000000e23062210 */ /* 0x000fda0007f1e0ff */
[----:B------:R-:W-:Y:S05]  /*10950*/  WARPSYNC.COLLECTIVE R15, `(.L_x_133) ;  /* 0x000000000f087348 */ /* 0x000fea0003c00000 */
[----:B------:R0:W1:Y:S02]  /*10960*/  SHFL.IDX P6, R14, R13, R12, R11 ;  /* 0x0000000c0d0e7389 */ /* 0x00006400000c000b */
[----:B01----:R-:W-:Y:S01]  /*10970*/  ENDCOLLECTIVE ;  /* 0x000000000000791b */ /* 0x003fe20003800000 */
.L_x_133:
[----:B------:R-:W-:Y:S02]  /*10980*/  @P2 IMAD.X R7, RZ, RZ, R7, P0 ;  /* 0x000000ffff072224 */ /* 0x000fe400000e0607 */
[----:B------:R-:W-:-:S03]  /*10990*/  @P2 IMAD.MOV.U32 R2, RZ, RZ, R6 ;  /* 0x000000ffff022224 */ /* 0x000fc600078e0006 */
[----:B------:R-:W-:-:S05]  /*109a0*/  @P2 MOV R3, R7 ;  /* 0x0000000700032202 */ /* 0x000fca0000000f00 */
[----:B------:R-:W-:Y:S01]  /*109b0*/  @!PT LDS RZ, [RZ] ;  /* 0x00000000fffff984 */ /* 0x000fe20000000800 */
[----:B------:R-:W-:Y:S01]  /*109c0*/  @!PT LDS RZ, [RZ] ;  /* 0x00000000fffff984 */ /* 0x000fe20000000800 */
[----:B------:R-:W-:Y:S01]  /*109d0*/  @!PT LDS RZ, [RZ] ;  /* 0x00000000fffff984 */ /* 0x000fe20000000800 */
[----:B------:R0:W-:Y:S01]  /*109e0*/  @P2 LDGSTS.E.BYPASS.LTC128B.128 [R25+0x1bc00], desc[UR48][R2.64], !P4 ;  /* 0x1bc0000002192fae */ /* 0x0001e2000e101d70 */
[----:B------:R-:W-:-:S03]  /*109f0*/  IMAD.MOV.U32 R13, RZ, RZ, R9 ;  /* 0x000000ffff0d7224 */ /* 0x000fc600078e0009 */
[----:B------:R0:W-:Y:S04]  /*10a00*/  @P2 LDGSTS.E.BYPASS.LTC128B.128 [R25+0x1e400], desc[UR48][R2.64+0x40], !P3 ;  /* 0x1e40004002192fae */ /* 0x0001e8000d901d70 */
[----:B------:R0:W-:Y:S01]  /*10a10*/  @P2 LDGSTS.E.BYPASS.LTC128B.128 [R25+0x20c00], desc[UR48][R2.64+0x80], !P1 ;  /* 0x20c0008002192fae */ /* 0x0001e2000c901d70 */
[----:B------:R-:W-:-:S07]  /*10a20*/  IMAD.MOV.U32 R5, RZ, RZ, R14 ;  /* 0x000000ffff057224 */ /* 0x000fce00078e000e */
[----:B0-----:R-:W-:Y:S05]  /*10a30*/  WARPSYNC.COLLECTIVE R15, `(.L_x_134) ;  /* 0x000000000f087348 */ /* 0x001fea0003c00000 */
[----:B------:R1:W2:Y:S02]  /*10a40*/  SHFL.IDX P6, R14, R13, R12, R11 ;  /* 0x0000000c0d0e7389 */ /* 0x0002a400000c000b */
[----:B012---:R-:W-:Y:S01]  /*10a50*/  ENDCOLLECTIVE ;  /* 0x000000000000791b */ /* 0x007fe20003800000 */
.L_x_134:
[----:B------:R-:W-:Y:S05]  /*10a60*/  BRA `(.L_x_135) ;  /* 0xffffffc000e47947 */ /* 0x000fea000383ffff */
.L_x_62:
[----:B------:R-:W-:Y:S01]  /*10a70*/  IMAD.MOV.U32 R13, RZ, RZ, R4 ;  /* 0x000000ffff0d7224 */ /* 0x000fe200078e0004 */
[----:B------:R-:W-:Y:S01]  /*10a80*/  MOV R12, RZ ;  /* 0x000000ff000c7202 */ /* 0x000fe20000000f00 */
[----:B------:R-:W-:Y:S02]  /*10a90*/  IMAD.MOV.U32 R11, RZ, RZ, 0x1c1f ;  /* 0x00001c1fff0b7424 */ /* 0x000fe400078e00ff */
[----:B------:R-:W-:Y:S02]  /*10aa0*/  IMAD.MOV.U32 R15, RZ, RZ, -0x1 ;  /* 0xffffffffff0f7424 */ /* 0x000fe400078e00ff */
[----:B------:R-:W-:-:S07]  /*10ab0*/  IMAD.IADD R5, R10, 0x1, R5 ;  /* 0x000000010a057824 */ /* 0x000fce00078e0205 */
[----:B-----5:R-:W-:Y:S05]  /*10ac0*/  WARPSYNC.COLLECTIVE R15, `(.L_x_136) ;  /* 0x000000000f087348 */ /* 0x020fea0003c00000 */
[----:B------:R0:W1:Y:S02]  /*10ad0*/  SHFL.IDX P6, R14, R13, R12, R11 ;  /* 0x0000000c0d0e7389 */ /* 0x00006400000c000b */
[----:B01---5:R-:W-:Y:S01]  /*10ae0*/  ENDCOLLECTIVE ;  /* 0x000000000000791b */ /* 0x023fe20003800000 */
.L_x_136:
[C---:B------:R-:W-:Y:S01]  /*10af0*/  VIADD R6, R5.reuse, 0x20 ;  /* 0x0000002005067836 */ /* 0x040fe20000000000 */
[----:B------:R-:W-:Y:S01]  /*10b00*/  ISETP.GE.AND P0, PT, R5, UR40, PT ;  /* 0x0000002805007c0c */ /* 0x000fe2000bf06270 */
[----:B------:R-:W-:Y:S02]  /*10b10*/  IMAD.MOV.U32 R13, RZ, RZ, R0 ;  /* 0x000000ffff0d7224 */ /* 0x000fe400078e0000 */
[----:B------:R-:W-:-:S10]  /*10b20*/  IMAD.MOV.U32 R2, RZ, RZ, R14 ;  /* 0x000000ffff027224 */ /* 0x000fd400078e000e */
[----:B------:R-:W-:Y:S05]  /*10b30*/  WARPSYNC.COLLECTIVE R15, `(.L_x_137) ;  /* 0x000000000f087348 */ /* 0x000fea0003c00000 */
[----:B------:R0:W1:Y:S02]  /*10b40*/  SHFL.IDX P6, R14, R13, R12, R11 ;  /* 0x0000000c0d0e7389 */ /* 0x00006400000c000b */
[----:B01----:R-:W-:Y:S01]  /*10b50*/  ENDCOLLECTIVE ;  /* 0x000000000000791b */ /* 0x003fe20003800000 */
.L_x_137:
[----:B------:R-:W-:Y:S02]  /*10b60*/  IMAD.MOV.U32 R13, RZ, RZ, R4 ;  /* 0x000000ffff0d7224 */ /* 0x000fe400078e0004 */
[----:B------:R-:W-:Y:S01]  /*10b70*/  IMAD.MOV.U32 R12, RZ, RZ, 0x1 ;  /* 0x00000001ff0c7424 */ /* 0x000fe200078e00ff */
[----:B------:R-:W-:-:S04]  /*10b80*/  @!P0 IADD3 R14, P1, R35, R14, RZ ;  /* 0x0000000e230e8210 */ /* 0x000fc80007f3e0ff */
[----:B------:R-:W-:Y:S01]  /*10b90*/  @!P0 IADD3.X R3, RZ, R2, RZ, P1, !PT ;  /* 0x00000002ff038210 */ /* 0x000fe20000ffe4ff */
[----:B------:R-:W-:-:S08]  /*10ba0*/  @!P0 IMAD.MOV.U32 R2, RZ, RZ, R14 ;  /* 0x000000ffff028224 */ /* 0x000fd000078e000e */
[----:B------:R-:W-:Y:S05]  /*10bb0*/  WARPSYNC.COLLECTIVE R15, `(.L_x_138) ;  /* 0x000000000f087348 */ /* 0x000fea0003c00000 */
[----:B------:R0:W1:Y:S02]  /*10bc0*/  SHFL.IDX P6, R14, R13, R12, R11 ;  /* 0x0000000c0d0e7389 */ /* 0x00006400000c000b */
[----:B01----:R-:W-:Y:S01]  /*10bd0*/  ENDCOLLECTIVE ;  /* 0x000000000000791b */ /* 0x003fe20003800000 */
.L_x_138:
[----:B------:R-:W-:Y:S01]  /*10be0*/  @!PT LDS RZ, [RZ] ;  /* 0x00000000fffff984 */ /* 0x000fe20000000800 */
[----:B------:R-:W-:Y:S01]  /*10bf0*/  @!PT LDS RZ, [RZ] ;  /* 0x00000000fffff984 */ /* 0x000fe20000000800 */
[----:B------:R-:W-:Y:S01]  /*10c00*/  @!PT LDS RZ, [RZ] ;  /* 0x00000000fffff984 */ /* 0x000fe20000000800 */
[----:B------:R0:W-:Y:S04]  /*10c10*/  @!P0 LDGSTS.E.BYPASS.LTC128B.128 [R8+0x14400], desc[UR48][R2.64], !P3 ;  /* 0x1440000002088fae */ /* 0x0001e8000d901d70 */
[----:B------:R0:W-:Y:S04]  /*10c20*/  @!P0 LDGSTS.E.BYPASS.LTC128B.128 [R8+0x16400], desc[UR48][R2.64+0x40], !P4 ;  /* 0x1640004002088fae */ /* 0x0001e8000e101d70 */
[----:B------:R0:W-:Y:S01]  /*10c30*/  @!P0 LDGSTS.E.BYPASS.LTC128B.128 [R8+0x18400], desc[UR48][R2.64+0x80], !P5 ;  /* 0x1840008002088fae */ /* 0x0001e2000e901d70 */
[----:B------:R-:W-:Y:S02]  /*10c40*/  ISETP.GE.AND P0, PT, R6, UR40, PT ;  /* 0x0000002806007c0c */ /* 0x000fe4000bf06270 */
[----:B------:R-:W-:Y:S01]  /*10c50*/  MOV R13, R0 ;  /* 0x00000000000d7202 */ /* 0x000fe20000000f00 */
[----:B------:R-:W-:-:S10]  /*10c60*/  IMAD.MOV.U32 R6, RZ, RZ, R14 ;  /* 0x000000ffff067224 */ /* 0x000fd400078e000e */
[----:B0-----:R-:W-:Y:S05]  /*10c70*/  WARPSYNC.COLLECTIVE R15, `(.L_x_139) ;  /* 0x000000000f087348 */ /* 0x001fea0003c00000 */
[----:B------:R1:W2:Y:S02]  /*10c80*/  SHFL.IDX P6, R14, R13, R12, R11 ;  /* 0x0000000c0d0e7389 */ /* 0x0002a400000c000b */
[----:B012---:R-:W-:Y:S01]  /*10c90*/  ENDCOLLECTIVE ;  /* 0x000000000000791b */ /* 0x007fe20003800000 */
.L_x_139:
[----:B------:R-:W-:Y:S01]  /*10ca0*/  IMAD.MOV.U32 R13, RZ, RZ, R4 ;  /* 0x000000ffff0d7224 */ /* 0x000fe200078e0004 */
[----:B------:R-:W-:Y:S02]  /*10cb0*/  MOV R12, 0x2 ;  /* 0x00000002000c7802 */ /* 0x000fe40000000f00 */
[----:B------:R-:W-:-:S05]  /*10cc0*/  @!P0 IADD3 R14, P1, R35, R14, RZ ;  /* 0x0000000e230e8210 */ /* 0x000fca0007f3e0ff */
[----:B------:R-:W-:-:S08]  /*10cd0*/  @!P0 IMAD.MOV.U32 R2, RZ, RZ, R14 ;  /* 0x000000ffff028224 */ /* 0x000fd000078e000e */
[----:B------:R-:W-:Y:S05]  /*10ce0*/  WARPSYNC.COLLECTIVE R15, `(.L_x_140) ;  /* 0x000000000f087348 */ /* 0x000fea0003c00000 */
[----:B------:R0:W1:Y:S02]  /*10cf0*/  SHFL.IDX P6, R14, R13, R12, R11 ;  /* 0x0000000c0d0e7389 */ /* 0x00006400000c000b */
[----:B01----:R-:W-:Y:S01]  /*10d00*/  ENDCOLLECTIVE ;  /* 0x000000000000791b */ /* 0x003fe20003800000 */
.L_x_140:
[----:B------:R-:W-:Y:S02]  /*10d10*/  @!P0 IMAD.X R7, RZ, RZ, R6, P1 ;  /* 0x000000ffff078224 */ /* 0x000fe400008e0606 */
[----:B------:R-:W-:Y:S02]  /*10d20*/  VIADD R6, R5, 0x40 ;  /* 0x0000004005067836 */ /* 0x000fe40000000000 */
[----:B------:R-:W-:-:S05]  /*10d30*/  @!P0 IMAD.MOV.U32 R3, RZ, RZ, R7 ;  /* 0x000000ffff038224 */ /* 0x000fca00078e0007 */
[----:B------:R-:W-:Y:S01]  /*10d40*/  @!PT LDS RZ, [RZ] ;  /* 0x00000000fffff984 */ /* 0x000fe20000000800 */
[----:B------:R-:W-:Y:S01]  /*10d50*/  @!PT LDS RZ, [RZ] ;  /* 0x00000000fffff984 */ /* 0x000fe20000000800 */
[----:B------:R-:W-:Y:S01]  /*10d60*/  @!PT LDS RZ, [RZ] ;  /* 0x00000000fffff984 */ /* 0x000fe20000000800 */
[----:B------:R0:W-:Y:S01]  /*10d70*/  @!P0 LDGSTS.E.BYPASS.LTC128B.128 [R8+0x14c00], desc[UR48][R2.64], !P3 ;  /* 0x14c0000002088fae */ /* 0x0001e2000d901d70 */
[----:B------:R-:W-:-:S03]  /*10d80*/  IMAD.MOV.U32 R13, RZ, RZ, R0 ;  /* 0x000000ffff0d7224 */ /* 0x000fc600078e0000 */
[----:B------:R0:W-:Y:S04]  /*10d90*/  @!P0 LDGSTS.E.BYPASS.LTC128B.128 [R8+0x16c00], desc[UR48][R2.64+0x40], !P4 ;  /* 0x16c0004002088fae */ /* 0x0001e8000e101d70 */
[----:B------:R0:W-:Y:S01]  /*10da0*/  @!P0 LDGSTS.E.BYPASS.LTC128B.128 [R8+0x18c00], desc[UR48][R2.64+0x80], !P5 ;  /* 0x18c0008002088fae */ /* 0x0001e2000e901d70 */
[----:B------:R-:W-:Y:S01]  /*10db0*/  ISETP.GE.AND P0, PT, R6, UR40, PT ;  /* 0x0000002806007c0c */ /* 0x000fe2000bf06270 */
[----:B------:R-:W-:-:S12]  /*10dc0*/  IMAD.MOV.U32 R6, RZ, RZ, R14 ;  /* 0x000000ffff067224 */ /* 0x000fd800078e000e */
[----:B0-----:R-:W-:Y:S05]  /*10dd0*/  WARPSYNC.COLLECTIVE R15, `(.L_x_141) ;  /* 0x000000000f087348 */ /* 0x001fea0003c00000 */
[----:B------:R1:W2:Y:S02]  /*10de0*/  SHFL.IDX P6, R14, R13, R12, R11 ;  /* 0x0000000c0d0e7389 */ /* 0x0002a400000c000b */
[----:B012---:R-:W-:Y:S01]  /*10df0*/  ENDCOLLECTIVE ;  /* 0x000000000000791b */ /* 0x007fe20003800000 */
.L_x_141:
[----:B------:R-:W-:Y:S01]  /*10e00*/  MOV R13, R4 ;  /* 0x00000004000d7202 */ /* 0x000fe20000000f00 */
[----:B------:R-:W-:Y:S01]  /*10e10*/  IMAD.MOV.U32 R12, RZ, RZ, 0x3 ;  /* 0x00000003ff0c7424 */ /* 0x000fe200078e00ff */
[----:B------:R-:W-:-:S05]  /*10e20*/  @!P0 IADD3 R14, P1, R35, R14, RZ ;  /* 0x0000000e230e8210 */ /* 0x000fca0007f3e0ff */
[----:B------:R-:W-:-:S08]  /*10e30*/  @!P0 IMAD.MOV.U32 R2, RZ, RZ, R14 ;  /* 0x000000ffff028224 */ /* 0x000fd000078e000e */
[----:B------:R-:W-:Y:S05]  /*10e40*/  WARPSYNC.COLLECTIVE R15, `(.L_x_142) ;  /* 0x000000000f087348 */ /* 0x000fea0003c00000 */
[----:B------:R0:W1:Y:S02]  /*10e50*/  SHFL.IDX P6, R14, R13, R12, R11 ;  /* 0x0000000c0d0e7389 */ /* 0x00006400000c000b */
[----:B01----:R-:W-:Y:S01]  /*10e60*/  ENDCOLLECTIVE ;  /* 0x000000000000791b */ /* 0x003fe20003800000 */
.L_x_142:
[----:B------:R-:W-:-:S04]  /*10e70*/  @!P0 IMAD.X R7, RZ, RZ, R6, P1 ;  /* 0x000000ffff078224 */ /* 0x000fc800008e0606 */
        /* <DEDUP_REMOVED lines=8> */
[----:B------:R-:W-:-:S07]  /*10f00*/  IMAD.MOV.U32 R6, RZ, RZ, R14 ;  /* 0x000000ffff067224 */ /* 0x000fce00078e000e */
[----:B0-----:R-:W-:Y:S05]  /*10f10*/  WARPSYNC.COLLECTIVE R15, `(.L_x_143) ;  /* 0x000000000f087348 */ /* 0x001fea0003c00000 */
[----:B------:R1:W2:Y:S02]  /*10f20*/  SHFL.IDX P6, R14, R13, R12, R11 ;  /* 0x0000000c0d0e7389 */ /* 0x0002a400000c000b */
[----:B012---:R-:W-:Y:S01]  /*10f30*/  ENDCOLLECTIVE ;  /* 0x000000000000791b */ /* 0x007fe20003800000 */
.L_x_143:
[----:B------:R-:W-:Y:S05]  /*10f40*/  BRA `(.L_x_144) ;  /* 0xffffffc400e87947 */ /* 0x000fea000383ffff */
.L_x_63:
[----:B0-----:R-:W-:-:S04]  /*10f50*/  IMAD.U32 R3, RZ, RZ, UR41 ;  /* 0x00000029ff037e24 */ /* 0x001fc8000f8e00ff */
[----:B------:R0:W1:Y:S03]  /*10f60*/  SYNCS.PHASECHK.TRANS64.TRYWAIT P0, [R3+URZ+0x29820], R0 ;  /* 0x02982000030075a7 */ /* 0x000066000800017f */
[----:B-1----:R-:W-:Y:S05]  /*10f70*/  @!P0 NANOSLEEP.SYNCS 0x989680 ;  /* 0x009896800000895d */ /* 0x002fea0003900000 */
[----:B------:R-:W1:Y:S02]  /*10f80*/  @!P0 SYNCS.PHASECHK.TRANS64 P0, [R3+URZ+0x29820], R0 ;  /* 0x02982000030085a7 */ /* 0x000e64000800007f */
[----:B-1----:R-:W-:Y:S05]  /*10f90*/  @!P0 BRA `(.L_x_63) ;  /* 0xfffffffc00ec8947 */ /* 0x002fea000383ffff */
[----:B------:R-:W-:Y:S05]  /*10fa0*/  BRA `(.L_x_145) ;  /* 0xffffffc800207947 */ /* 0x000fea000383ffff */
.L_x_67:
[----:B0-----:R0:W1:Y:S02]  /*10fb0*/  SYNCS.PHASECHK.TRANS64.TRYWAIT P0, [R0+URZ+0x29880], R28 ;  /* 0x0298801c000075a7 */ /* 0x001064000800017f */
[----:B-1----:R-:W-:Y:S05]  /*10fc0*/  @!P0 NANOSLEEP.SYNCS 0x989680 ;  /* 0x009896800000895d */ /* 0x002fea0003900000 */
[----:B------:R-:W1:Y:S02]  /*10fd0*/  @!P0 SYNCS.PHASECHK.TRANS64 P0, [R0+URZ+0x29880], R28 ;  /* 0x0298801c000085a7 */ /* 0x000e64000800007f */
[----:B-1----:R-:W-:Y:S05]  /*10fe0*/  @!P0 BRA `(.L_x_67) ;  /* 0xfffffffc00f08947 */ /* 0x002fea000383ffff */
[----:B------:R-:W-:Y:S05]  /*10ff0*/  BRA `(.L_x_146) ;  /* 0xffffffcc00287947 */ /* 0x000fea000383ffff */
.L_x_68:
        /* <DEDUP_REMOVED lines=8> */
.L_x_148:
[----:B------:R-:W-:Y:S05]  /*11080*/  BSYNC B0 ;  /* 0x0000000000007941 */ /* 0x000fea0003800000 */
.L_x_147:
[----:B------:R-:W-:Y:S01]  /*11090*/  IMAD.MOV.U32 R13, RZ, RZ, R8 ;  /* 0x000000ffff0d7224 */ /* 0x000fe200078e0008 */
[----:B------:R-:W-:Y:S01]  /*110a0*/  MOV R11, 0x1c1f ;  /* 0x00001c1f000b7802 */ /* 0x000fe20000000f00 */
[----:B------:R-:W-:Y:S01]  /*110b0*/  IMAD.MOV.U32 R12, RZ, RZ, RZ ;  /* 0x000000ffff0c7224 */ /* 0x000fe200078e00ff */
[----:B------:R-:W-:Y:S01]  /*110c0*/  IADD3 R20, R20, UR41, R33 ;  /* 0x0000002914147c10 */ /* 0x000fe2000fffe021 */
[----:B------:R-:W-:Y:S02]  /*110d0*/  IMAD.MOV.U32 R15, RZ, RZ, -0x1 ;  /* 0xffffffffff0f7424 */ /* 0x000fe400078e00ff */
[----:B------:R-:W-:Y:S02]  /*110e0*/  IMAD.MOV.U32 R3, RZ, RZ, R14 ;  /* 0x000000ffff037224 */ /* 0x000fe400078e000e */
[----:B------:R-:W-:-:S07]  /*110f0*/  IMAD.IADD R21, R34, 0x1, R20 ;  /* 0x0000000122157824 */ /* 0x000fce00078e0214 */
[----:B------:R-:W-:Y:S05]  /*11100*/  WARPSYNC.COLLECTIVE R15, `(.L_x_149) ;  /* 0x000000000f087348 */ /* 0x000fea0003c00000 */
[----:B------:R0:W1:Y:S02]  /*11110*/  SHFL.IDX P6, R14, R13, R12, R11 ;  /* 0x0000000c0d0e7389 */ /* 0x00006400000c000b */
[----:B01----:R-:W-:Y:S01]  /*11120*/  ENDCOLLECTIVE ;  /* 0x000000000000791b */ /* 0x003fe20003800000 */
.L_x_149:
[----:B------:R-:W-:Y:S01]  /*11130*/  IMAD.MOV.U32 R13, RZ, RZ, R9 ;  /* 0x000000ffff0d7224 */ /* 0x000fe200078e0009 */
[----:B------:R-:W-:Y:S01]  /*11140*/  MOV R12, 0x1 ;  /* 0x00000001000c7802 */ /* 0x000fe20000000f00 */
[----:B------:R-:W-:-:S07]  /*11150*/  IMAD.MOV.U32 R2, RZ, RZ, R14 ;  /* 0x000000ffff027224 */ /* 0x000fce00078e000e */
[----:B------:R-:W-:Y:S05]  /*11160*/  WARPSYNC.COLLECTIVE R15, `(.L_x_150) ;  /* 0x000000000f087348 */ /* 0x000fea0003c00000 */
[----:B------:R0:W1:Y:S02]  /*11170*/  SHFL.IDX P6, R14, R13, R12, R11 ;  /* 0x0000000c0d0e7389 */ /* 0x00006400000c000b */
[----:B01----:R-:W-:Y:S01]  /*11180*/  ENDCOLLECTIVE ;  /* 0x000000000000791b */ /* 0x003fe20003800000 */
.L_x_150:
[----:B------:R-:W-:-:S05]  /*11190*/  IADD3 R2, P0, R35, R2, RZ ;  /* 0x0000000223027210 */ /* 0x000fca0007f1e0ff */
[----:B------:R-:W-:-:S05]  /*111a0*/  IMAD.X R3, RZ, RZ, R3, P0 ;  /* 0x000000ffff037224 */ /* 0x000fca00000e0603 */
[----:B------:R-:W-:Y:S01]  /*111b0*/  @!PT LDS RZ, [RZ] ;  /* 0x00000000fffff984 */ /* 0x000fe20000000800 */
[----:B------:R-:W-:Y:S01]  /*111c0*/  @!PT LDS RZ, [RZ] ;  /* 0x00000000fffff984 */ /* 0x000fe20000000800 */
[----:B------:R-:W-:Y:S01]  /*111d0*/  @!PT LDS RZ, [RZ] ;  /* 0x00000000fffff984 */ /* 0x000fe20000000800 */
[----:B------:R-:W-:Y:S01]  /*111e0*/  LDGSTS.E.BYPASS.LTC128B.128 [R20+0xa400], desc[UR48][R2.64], !P3 ;  /* 0x0a40000002147fae */ /* 0x000fe2000d901d70 */
[----:B------:R-:W-:-:S03]  /*111f0*/  IMAD.MOV.U32 R13, RZ, RZ, R8 ;  /* 0x000000ffff0d7224 */ /* 0x000fc600078e0008 */
[----:B------:R0:W-:Y:S02]  /*11200*/  LDGSTS.E.BYPASS.LTC128B.128 [R21+0xa400], desc[UR48][R2.64+0x40], !P1 ;  /* 0x0a40004002157fae */ /* 0x0001e4000c901d70 */
[----:B0-----:R-:W-:-:S07]  /*11210*/  IMAD.MOV.U32 R3, RZ, RZ, R14 ;  /* 0x000000ffff037224 */ /* 0x001fce00078e000e */
[----:B------:R-:W-:Y:S05]  /*11220*/  WARPSYNC.COLLECTIVE R15, `(.L_x_151) ;  /* 0x000000000f087348 */ /* 0x000fea0003c00000 */
[----:B------:R0:W1:Y:S02]  /*11230*/  SHFL.IDX P6, R14, R13, R12, R11 ;  /* 0x0000000c0d0e7389 */ /* 0x00006400000c000b */
[----:B01----:R-:W-:Y:S01]  /*11240*/  ENDCOLLECTIVE ;  /* 0x000000000000791b */ /* 0x003fe20003800000 */
.L_x_151:
[----:B------:R-:W-:Y:S01]  /*11250*/  IMAD.MOV.U32 R13, RZ, RZ, R9 ;  /* 0x000000ffff0d7224 */ /* 0x000fe200078e0009 */
[----:B------:R-:W-:Y:S01]  /*11260*/  MOV R12, 0x2 ;  /* 0x00000002000c7802 */ /* 0x000fe20000000f00 */
[----:B------:R-:W-:-:S07]  /*11270*/  IMAD.MOV.U32 R2, RZ, RZ, R14 ;  /* 0x000000ffff027224 */ /* 0x000fce00078e000e */
[----:B------:R-:W-:Y:S05]  /*11280*/  WARPSYNC.COLLECTIVE R15, `(.L_x_152) ;  /* 0x000000000f087348 */ /* 0x000fea0003c00000 */
[----:B------:R0:W1:Y:S02]  /*11290*/  SHFL.IDX P6, R14, R13, R12, R11 ;  /* 0x0000000c0d0e7389 */ /* 0x00006400000c000b */
[----:B01----:R-:W-:Y:S01]  /*112a0*/  ENDCOLLECTIVE ;  /* 0x000000000000791b */ /* 0x003fe20003800000 */
.L_x_152:
        /* <DEDUP_REMOVED lines=12> */
.L_x_153:
[----:B------:R-:W-:Y:S01]  /*11370*/  IMAD.MOV.U32 R13, RZ, RZ, R9 ;  /* 0x000000ffff0d7224 */ /* 0x000fe200078e0009 */
[----:B------:R-:W-:Y:S01]  /*11380*/  MOV R12, 0x3 ;  /* 0x00000003000c7802 */ /* 0x000fe20000000f00 */
[----:B------:R-:W-:-:S07]  /*11390*/  IMAD.MOV.U32 R2, RZ, RZ, R14 ;  /* 0x000000ffff027224 */ /* 0x000fce00078e000e */
[----:B------:R-:W-:Y:S05]  /*113a0*/  WARPSYNC.COLLECTIVE R15, `(.L_x_154) ;  /* 0x000000000f087348 */ /* 0x000fea0003c00000 */
[----:B------:R0:W1:Y:S02]  /*113b0*/  SHFL.IDX P6, R14, R13, R12, R11 ;  /* 0x0000000c0d0e7389 */ /* 0x00006400000c000b */
[----:B01----:R-:W-:Y:S01]  /*113c0*/  ENDCOLLECTIVE ;  /* 0x000000000000791b */ /* 0x003fe20003800000 */
.L_x_154:
        /* <DEDUP_REMOVED lines=12> */
.L_x_155:
[----:B------:R-:W-:Y:S01]  /*11490*/  IMAD.MOV.U32 R13, RZ, RZ, R23 ;  /* 0x000000ffff0d7224 */ /* 0x000fe200078e0017 */
[----:B------:R-:W-:Y:S01]  /*114a0*/  MOV R12, RZ ;  /* 0x000000ff000c7202 */ /* 0x000fe20000000f00 */
[----:B------:R-:W-:-:S07]  /*114b0*/  IMAD.MOV.U32 R2, RZ, RZ, R14 ;  /* 0x000000ffff027224 */ /* 0x000fce00078e000e */
[----:B------:R-:W-:Y:S05]  /*114c0*/  WARPSYNC.COLLECTIVE R15, `(.L_x_156) ;  /* 0x000000000f087348 */ /* 0x000fea0003c00000 */
[----:B------:R0:W1:Y:S02]  /*114d0*/  SHFL.IDX P6, R14, R13, R12, R11 ;  /* 0x0000000c0d0e7389 */ /* 0x00006400000c000b */
[----:B01----:R-:W-:Y:S01]  /*114e0*/  ENDCOLLECTIVE ;  /* 0x000000000000791b */ /* 0x003fe20003800000 */
.L_x_156:
        /* <DEDUP_REMOVED lines=12> */
.L_x_157:
[----:B------:R-:W-:Y:S01]  /*115b0*/  IMAD.MOV.U32 R2, RZ, RZ, R14 ;  /* 0x000000ffff027224 */ /* 0x000fe200078e000e */
[----:B------:R-:W-:Y:S06]  /*115c0*/  BRA `(.L_x_158) ;  /* 0xffffffc800c47947 */ /* 0x000fec000383ffff */
.L_x_73:
[----:B---3--:R3:W4:Y:S02]  /*115d0*/  SYNCS.PHASECHK.TRANS64.TRYWAIT P0, [R0+URZ+0x29840], R28 ;  /* 0x0298401c000075a7 */ /* 0x008724000800017f */
[----:B----4-:R-:W-:Y:S05]  /*115e0*/  @!P0 NANOSLEEP.SYNCS 0x989680 ;  /* 0x009896800000895d */ /* 0x010fea0003900000 */
[----:B------:R-:W4:Y:S02]  /*115f0*/  @!P0 SYNCS.PHASECHK.TRANS64 P0, [R0+URZ+0x29840], R28 ;  /* 0x0298401c000085a7 */ /* 0x000f24000800007f */
[----:B----4-:R-:W-:Y:S05]  /*11600*/  @!P0 BRA `(.L_x_73) ;  /* 0xfffffffc00f08947 */ /* 0x010fea000383ffff */
[----:B------:R-:W-:Y:S05]  /*11610*/  BRA `(.L_x_159) ;  /* 0xffffffcc00187947 */ /* 0x000fea000383ffff */
.L_x_74:
[----:B------:R-:W-:Y:S01]  /*11620*/  BSSY B0, `(.L_x_160) ;  /* 0x0000008000007945 */ /* 0x000fe20003800000 */
[----:B------:R-:W-:Y:S01]  /*11630*/  IMAD.MOV.U32 R13, RZ, RZ, R7 ;  /* 0x000000ffff0d7224 */ /* 0x000fe200078e0007 */
[----:B------:R-:W-:Y:S01]  /*11640*/  MOV R11, 0x1c1f ;  /* 0x00001c1f000b7802 */ /* 0x000fe20000000f00 */
[----:B------:R-:W-:Y:S02]  /*11650*/  IMAD.MOV.U32 R12, RZ, RZ, RZ ;  /* 0x000000ffff0c7224 */ /* 0x000fe400078e00ff */
[----:B------:R-:W-:-:S07]  /*11660*/  IMAD.MOV.U32 R15, RZ, RZ, -0x1 ;  /* 0xffffffffff0f7424 */ /* 0x000fce00078e00ff */
[----:B0123--:R-:W-:Y:S05]  /*11670*/  WARPSYNC.COLLECTIVE R15, `(.L_x_161) ;  /* 0x000000000f087348 */ /* 0x00ffea0003c00000 */
[----:B------:R4:W0:Y:S02]  /*11680*/  SHFL.IDX P6, R14, R13, R12, R11 ;  /* 0x0000000c0d0e7389 */ /* 0x00082400000c000b */
[----:B01234-:R-:W-:Y:S01]  /*11690*/  ENDCOLLECTIVE ;  /* 0x000000000000791b */ /* 0x01ffe20003800000 */
.L_x_161:
[----:B------:R-:W-:Y:S05]  /*116a0*/  BSYNC B0 ;  /* 0x0000000000007941 */ /* 0x000fea0003800000 */
.L_x_160:
[----:B------:R-:W-:Y:S01]  /*116b0*/  IMAD.MOV.U32 R13, RZ, RZ, R6 ;  /* 0x000000ffff0d7224 */ /* 0x000fe200078e0006 */
[----:B------:R-:W-:Y:S01]  /*116c0*/  MOV R15, 0xffffffff ;  /* 0xffffffff000f7802 */ /* 0x000fe20000000f00 */
[----:B------:R-:W-:Y:S02]  /*116d0*/  IMAD.MOV.U32 R12, RZ, RZ, RZ ;  /* 0x000000ffff0c7224 */ /* 0x000fe400078e00ff */
[----:B------:R-:W-:Y:S02]  /*116e0*/  IMAD.MOV.U32 R11, RZ, RZ, 0x1c1f ;  /* 0x00001c1fff0b7424 */ /* 0x000fe400078e00ff */
[----:B------:R-:W-:Y:S02]  /*116f0*/  IMAD.MOV.U32 R3, RZ, RZ, R14 ;  /* 0x000000ffff037224 */ /* 0x000fe400078e000e */
[----:B------:R-:W-:-:S07]  /*11700*/  VIADD R9, R9, UR41 ;  /* 0x0000002909097c36 */ /* 0x000fce0008000000 */
[----:B------:R-:W-:Y:S05]  /*11710*/  WARPSYNC.COLLECTIVE R15, `(.L_x_162) ;  /* 0x000000000f087348 */ /* 0x000fea0003c00000 */
[----:B------:R0:W1:Y:S02]  /*11720*/  SHFL.IDX P6, R14, R13, R12, R11 ;  /* 0x0000000c0d0e7389 */ /* 0x00006400000c000b */
[----:B01----:R-:W-:Y:S01]  /*11730*/  ENDCOLLECTIVE ;  /* 0x000000000000791b */ /* 0x003fe20003800000 */
.L_x_162:
[----:B------:R-:W-:Y:S02]  /*11740*/  IMAD.MOV.U32 R13, RZ, RZ, R7 ;  /* 0x000000ffff0d7224 */ /* 0x000fe400078e0007 */
[----:B------:R-:W-:Y:S01]  /*11750*/  IMAD.MOV.U32 R12, RZ, RZ, 0x1 ;  /* 0x00000001ff0c7424 */ /* 0x000fe200078e00ff */
[----:B------:R-:W-:-:S13]  /*11760*/  IADD3 R2, P0, R35, R14, RZ ;  /* 0x0000000e23027210 */ /* 0x000fda0007f1e0ff */
[----:B------:R-:W-:Y:S05]  /*11770*/  WARPSYNC.COLLECTIVE R15, `(.L_x_163) ;  /* 0x000000000f087348 */ /* 0x000fea0003c00000 */
[----:B------:R0:W1:Y:S02]  /*11780*/  SHFL.IDX P6, R14, R13, R12, R11 ;  /* 0x0000000c0d0e7389 */ /* 0x00006400000c000b */
[----:B01----:R-:W-:Y:S01]  /*11790*/  ENDCOLLECTIVE ;  /* 0x000000000000791b */ /* 0x003fe20003800000 */
.L_x_163:
[----:B------:R-:W-:-:S05]  /*117a0*/  IMAD.X R3, RZ, RZ, R3, P0 ;  /* 0x000000ffff037224 */ /* 0x000fca00000e0603 */
[----:B------:R-:W-:Y:S01]  /*117b0*/  @!PT LDS RZ, [RZ] ;  /* 0x00000000fffff984 */ /* 0x000fe20000000800 */
[----:B------:R-:W-:Y:S01]  /*117c0*/  @!PT LDS RZ, [RZ] ;  /* 0x00000000fffff984 */ /* 0x000fe20000000800 */
[----:B------:R-:W-:Y:S01]  /*117d0*/  @!PT LDS RZ, [RZ] ;  /* 0x00000000fffff984 */ /* 0x000fe20000000800 */
[----:B------:R-:W-:Y:S04]  /*117e0*/  LDGSTS.E.BYPASS.LTC128B.128 [R9+0x1a400], desc[UR48][R2.64], !P4 ;  /* 0x1a40000002097fae */ /* 0x000fe8000e101d70 */
[----:B------:R-:W-:Y:S01]  /*117f0*/  LDGSTS.E.BYPASS.LTC128B.128 [R9+0x1cc00], desc[UR48][R2.64+0x40], !P3 ;  /* 0x1cc0004002097fae */ /* 0x000fe2000d901d70 */
[----:B------:R-:W-:-:S03]  /*11800*/  MOV R13, R6 ;  /* 0x00000006000d7202 */ /* 0x000fc60000000f00 */
[----:B------:R0:W-:Y:S02]  /*11810*/  LDGSTS.E.BYPASS.LTC128B.128 [R9+0x1f400], desc[UR48][R2.64+0x80], !P1 ;  /* 0x1f40008002097fae */ /* 0x0001e4000c901d70 */
[----:B0-----:R-:W-:-:S07]  /*11820*/  IMAD.MOV.U32 R3, RZ, RZ, R14 ;  /* 0x000000ffff037224 */ /* 0x001fce00078e000e */
[----:B------:R-:W-:Y:S05]  /*11830*/  WARPSYNC.COLLECTIVE R15, `(.L_x_164) ;  /* 0x000000000f087348 */ /* 0x000fea0003c00000 */
[----:B------:R0:W1:Y:S02]  /*11840*/  SHFL.IDX P6, R14, R13, R12, R11 ;  /* 0x0000000c0d0e7389 */ /* 0x00006400000c000b */
[----:B01----:R-:W-:Y:S01]  /*11850*/  ENDCOLLECTIVE ;  /* 0x000000000000791b */ /* 0x003fe20003800000 */
.L_x_164:
[----:B------:R-:W-:Y:S02]  /*11860*/  IMAD.MOV.U32 R13, RZ, RZ, R7 ;  /* 0x000000ffff0d7224 */ /* 0x000fe400078e0007 */
[----:B------:R-:W-:Y:S01]  /*11870*/  IMAD.MOV.U32 R12, RZ, RZ, 0x2 ;  /* 0x00000002ff0c7424 */ /* 0x000fe200078e00ff */
[----:B------:R-:W-:-:S13]  /*11880*/  IADD3 R2, P0, R35, R14, RZ ;  /* 0x0000000e23027210 */ /* 0x000fda0007f1e0ff */
[----:B------:R-:W-:Y:S05]  /*11890*/  WARPSYNC.COLLECTIVE R15, `(.L_x_165) ;  /* 0x000000000f087348 */ /* 0x000fea0003c00000 */
[----:B------:R0:W1:Y:S02]  /*118a0*/  SHFL.IDX P6, R14, R13, R12, R11 ;  /* 0x0000000c0d0e7389 */ /* 0x00006400000c000b */
[----:B01----:R-:W-:Y:S01]  /*118b0*/  ENDCOLLECTIVE ;  /* 0x000000000000791b */ /* 0x003fe20003800000 */
.L_x_165:
[----:B------:R-:W-:-:S05]  /*118c0*/  IMAD.X R3, RZ, RZ, R3, P0 ;  /* 0x000000ffff037224 */ /* 0x000fca00000e0603 */
[----:B------:R-:W-:Y:S01]  /*118d0*/  @!PT LDS RZ, [RZ] ;  /* 0x00000000fffff984 */ /* 0x000fe20000000800 */
[----:B------:R-:W-:Y:S01]  /*118e0*/  @!PT LDS RZ, [RZ] ;  /* 0x00000000fffff984 */ /* 0x000fe20000000800 */
[----:B------:R-:W-:Y:S01]  /*118f0*/  @!PT LDS RZ, [RZ] ;  /* 0x00000000fffff984 */ /* 0x000fe20000000800 */
[----:B------:R0:W-:Y:S04]  /*11900*/  LDGSTS.E.BYPASS.LTC128B.128 [R9+0x1ac00], desc[UR48][R2.64], !P4 ;  /* 0x1ac0000002097fae */ /* 0x0001e8000e101d70 */
[----:B------:R0:W-:Y:S01]  /*11910*/  LDGSTS.E.BYPASS.LTC128B.128 [R9+0x1d400], desc[UR48][R2.64+0x40], !P3 ;  /* 0x1d40004002097fae */ /* 0x0001e2000d901d70 */
[----:B------:R-:W-:-:S03]  /*11920*/  IMAD.MOV.U32 R13, RZ, RZ, R6 ;  /* 0x000000ffff0d7224 */ /* 0x000fc600078e0006 */
[----:B------:R0:W-:Y:S01]  /*11930*/  LDGSTS.E.BYPASS.LTC128B.128 [R9+0x1fc00], desc[UR48][R2.64+0x80], !P1 ;  /* 0x1fc0008002097fae */ /* 0x0001e2000c901d70 */
[----:B------:R-:W-:-:S07]  /*11940*/  IMAD.MOV.U32 R5, RZ, RZ, R14 ;  /* 0x000000ffff057224 */ /* 0x000fce00078e000e */
[----:B0-----:R-:W-:Y:S05]  /*11950*/  WARPSYNC.COLLECTIVE R15, `(.L_x_166) ;  /* 0x000000000f087348 */ /* 0x001fea0003c00000 */
[----:B------:R1:W2:Y:S02]  /*11960*/  SHFL.IDX P6, R14, R13, R12, R11 ;  /* 0x0000000c0d0e7389 */ /* 0x0002a400000c000b */
[----:B012---:R-:W-:Y:S01]  /*11970*/  ENDCOLLECTIVE ;  /* 0x000000000000791b */ /* 0x007fe20003800000 */
.L_x_166:
[----:B------:R-:W-:Y:S02]  /*11980*/  IMAD.MOV.U32 R13, RZ, RZ, R7 ;  /* 0x000000ffff0d7224 */ /* 0x000fe400078e0007 */
[----:B------:R-:W-:Y:S01]  /*11990*/  IMAD.MOV.U32 R12, RZ, RZ, 0x3 ;  /* 0x00000003ff0c7424 */ /* 0x000fe200078e00ff */
[----:B------:R-:W-:-:S13]  /*119a0*/  IADD3 R2, P0, R35, R14, RZ ;  /* 0x0000000e23027210 */ /* 0x000fda0007f1e0ff */
[----:B------:R-:W-:Y:S05]  /*119b0*/  WARPSYNC.COLLECTIVE R15, `(.L_x_167) ;  /* 0x000000000f087348 */ /* 0x000fea0003c00000 */
[----:B------:R0:W1:Y:S02]  /*119c0*/  SHFL.IDX P6, R14, R13, R12, R11 ;  /* 0x0000000c0d0e7389 */ /* 0x00006400000c000b */
[----:B01----:R-:W-:Y:S01]  /*119d0*/  ENDCOLLECTIVE ;  /* 0x000000000000791b */ /* 0x003fe20003800000 */
.L_x_167:
[----:B------:R-:W-:-:S05]  /*119e0*/  IADD3.X R3, RZ, R5, RZ, P0, !PT ;  /* 0x00000005ff037210 */ /* 0x000fca00007fe4ff */
        /* <DEDUP_REMOVED lines=11> */
.L_x_168:
[----:B------:R-:W-:Y:S02]  /*11aa0*/  IMAD.MOV.U32 R13, RZ, RZ, R20 ;  /* 0x000000ffff0d7224 */ /* 0x000fe400078e0014 */
[----:B------:R-:W-:Y:S02]  /*11ab0*/  IMAD.MOV.U32 R12, RZ, RZ, RZ ;  /* 0x000000ffff0c7224 */ /* 0x000fe400078e00ff */
[----:B------:R-:W-:-:S07]  /*11ac0*/  IMAD.MOV.U32 R2, RZ, RZ, R14 ;  /* 0x000000ffff027224 */ /* 0x000fce00078e000e */
[----:B------:R-:W-:Y:S05]  /*11ad0*/  WARPSYNC.COLLECTIVE R15, `(.L_x_169) ;  /* 0x000000000f087348 */ /* 0x000fea0003c00000 */
[----:B------:R0:W1:Y:S02]  /*11ae0*/  SHFL.IDX P6, R14, R13, R12, R11 ;  /* 0x0000000c0d0e7389 */ /* 0x00006400000c000b */
[----:B01----:R-:W-:Y:S01]  /*11af0*/  ENDCOLLECTIVE ;  /* 0x000000000000791b */ /* 0x003fe20003800000 */
.L_x_169:
[----:B------:R-:W-:-:S04]  /*11b00*/  IADD3 R2, P0, R35, R2, RZ ;  /* 0x0000000223027210 */ /* 0x000fc80007f1e0ff */
[----:B------:R-:W-:-:S05]  /*11b10*/  IADD3.X R3, RZ, R7, RZ, P0, !PT ;  /* 0x00000007ff037210 */ /* 0x000fca00007fe4ff */
[----:B------:R-:W-:Y:S01]  /*11b20*/  @!PT LDS RZ, [RZ] ;  /* 0x00000000fffff984 */ /* 0x000fe20000000800 */
[----:B------:R-:W-:Y:S01]  /*11b30*/  @!PT LDS RZ, [RZ] ;  /* 0x00000000fffff984 */ /* 0x000fe20000000800 */
[----:B------:R-:W-:Y:S01]  /*11b40*/  @!PT LDS RZ, [RZ] ;  /* 0x00000000fffff984 */ /* 0x000fe20000000800 */
[----:B------:R0:W-:Y:S01]  /*11b50*/  LDGSTS.E.BYPASS.LTC128B.128 [R9+0x1bc00], desc[UR48][R2.64], !P4 ;  /* 0x1bc0000002097fae */ /* 0x0001e2000e101d70 */
[----:B------:R-:W-:-:S03]  /*11b60*/  IMAD.MOV.U32 R13, RZ, RZ, R8 ;  /* 0x000000ffff0d7224 */ /* 0x000fc600078e0008 */
[----:B------:R0:W-:Y:S04]  /*11b70*/  LDGSTS.E.BYPASS.LTC128B.128 [R9+0x1e400], desc[UR48][R2.64+0x40], !P3 ;  /* 0x1e40004002097fae */ /* 0x0001e8000d901d70 */
[----:B------:R0:W-:Y:S01]  /*11b80*/  LDGSTS.E.BYPASS.LTC128B.128 [R9+0x20c00], desc[UR48][R2.64+0x80], !P1 ;  /* 0x20c0008002097fae */ /* 0x0001e2000c901d70 */
[----:B------:R-:W-:-:S07]  /*11b90*/  IMAD.MOV.U32 R20, RZ, RZ, R14 ;  /* 0x000000ffff147224 */ /* 0x000fce00078e000e */
[----:B0-----:R-:W-:Y:S05]  /*11ba0*/  WARPSYNC.COLLECTIVE R15, `(.L_x_170) ;  /* 0x000000000f087348 */ /* 0x001fea0003c00000 */
[----:B------:R1:W2:Y:S02]  /*11bb0*/  SHFL.IDX P6, R14, R13, R12, R11 ;  /* 0x0000000c0d0e7389 */ /* 0x0002a400000c000b */
[----:B012---:R-:W-:Y:S01]  /*11bc0*/  ENDCOLLECTIVE ;  /* 0x000000000000791b */ /* 0x007fe20003800000 */
.L_x_170:
[----:B------:R-:W-:Y:S05]  /*11bd0*/  BRA `(.L_x_171) ;  /* 0xffffffc800b47947 */ /* 0x000fea000383ffff */
.L_x_79:
[----:B0-----:R0:W2:Y:S02]  /*11be0*/  SYNCS.PHASECHK.TRANS64.TRYWAIT P1, [R0+URZ+0x29870], R3 ;  /* 0x02987003000075a7 */ /* 0x0010a4000802017f */
[----:B--2---:R-:W-:Y:S05]  /*11bf0*/  @!P1 NANOSLEEP.SYNCS 0x989680 ;  /* 0x009896800000995d */ /* 0x004fea0003900000 */
[----:B------:R-:W2:Y:S02]  /*11c00*/  @!P1 SYNCS.PHASECHK.TRANS64 P1, [R0+URZ+0x29870], R3 ;  /* 0x02987003000095a7 */ /* 0x000ea4000802007f */
[----:B--2---:R-:W-:Y:S05]  /*11c10*/  @!P1 BRA `(.L_x_79) ;  /* 0xfffffffc00f09947 */ /* 0x004fea000383ffff */
[----:B------:R-:W-:Y:S05]  /*11c20*/  BRA `(.L_x_172) ;  /* 0xffffffcc00207947 */ /* 0x000fea000383ffff */
.L_x_81:
[----:B0-----:R0:W2:Y:S02]  /*11c30*/  SYNCS.PHASECHK.TRANS64.TRYWAIT P1, [R0+URZ+0x29860], R3 ;  /* 0x02986003000075a7 */ /* 0x0010a4000802017f */
[----:B--2---:R-:W-:Y:S05]  /*11c40*/  @!P1 NANOSLEEP.SYNCS 0x989680 ;  /* 0x009896800000995d */ /* 0x004fea0003900000 */
[----:B------:R-:W2:Y:S02]  /*11c50*/  @!P1 SYNCS.PHASECHK.TRANS64 P1, [R0+URZ+0x29860], R3 ;  /* 0x02986003000095a7 */ /* 0x000ea4000802007f */
[----:B--2---:R-:W-:Y:S05]  /*11c60*/  @!P1 BRA `(.L_x_81) ;  /* 0xfffffffc00f09947 */ /* 0x004fea000383ffff */
[----:B------:R-:W-:Y:S05]  /*11c70*/  BRA `(.L_x_173) ;  /* 0xffffffcc00307947 */ /* 0x000fea000383ffff */
.L_x_87:
[----:B0-----:R0:W1:Y:S02]  /*11c80*/  SYNCS.PHASECHK.TRANS64.TRYWAIT P0, [R3+URZ+0x29870], R0 ;  /* 0x02987000030075a7 */ /* 0x001064000800017f */
[----:B-1----:R-:W-:Y:S05]  /*11c90*/  @!P0 NANOSLEEP.SYNCS 0x989680 ;  /* 0x009896800000895d */ /* 0x002fea0003900000 */
[----:B------:R-:W1:Y:S02]  /*11ca0*/  @!P0 SYNCS.PHASECHK.TRANS64 P0, [R3+URZ+0x29870], R0 ;  /* 0x02987000030085a7 */ /* 0x000e64000800007f */
[----:B-1----:R-:W-:Y:S05]  /*11cb0*/  @!P0 BRA `(.L_x_87) ;  /* 0xfffffffc00f08947 */ /* 0x002fea000383ffff */
[----:B------:R-:W-:Y:S05]  /*11cc0*/  BRA `(.L_x_174) ;  /* 0xffffffd000ac7947 */ /* 0x000fea000383ffff */
.L_x_89:
[----:B0-----:R0:W1:Y:S02]  /*11cd0*/  SYNCS.PHASECHK.TRANS64.TRYWAIT P0, [R3+URZ+0x29860], R0 ;  /* 0x02986000030075a7 */ /* 0x001064000800017f */
[----:B-1----:R-:W-:Y:S05]  /*11ce0*/  @!P0 NANOSLEEP.SYNCS 0x989680 ;  /* 0x009896800000895d */ /* 0x002fea0003900000 */
[----:B------:R-:W1:Y:S02]  /*11cf0*/  @!P0 SYNCS.PHASECHK.TRANS64 P0, [R3+URZ+0x29860], R0 ;  /* 0x02986000030085a7 */ /* 0x000e64000800007f */
[----:B-1----:R-:W-:Y:S05]  /*11d00*/  @!P0 BRA `(.L_x_89) ;  /* 0xfffffffc00f08947 */ /* 0x002fea000383ffff */
[----:B------:R-:W-:Y:S05]  /*11d10*/  BRA `(.L_x_175) ;  /* 0xffffffd000bc7947 */ /* 0x000fea000383ffff */
.L_x_93:
[----:B0-----:R0:W1:Y:S02]  /*11d20*/  SYNCS.PHASECHK.TRANS64.TRYWAIT P0, [R4+URZ+0x29820], R0 ;  /* 0x02982000040075a7 */ /* 0x001064000800017f */
[----:B-1----:R-:W-:Y:S05]  /*11d30*/  @!P0 NANOSLEEP.SYNCS 0x989680 ;  /* 0x009896800000895d */ /* 0x002fea0003900000 */
[----:B------:R-:W1:Y:S02]  /*11d40*/  @!P0 SYNCS.PHASECHK.TRANS64 P0, [R4+URZ+0x29820], R0 ;  /* 0x02982000040085a7 */ /* 0x000e64000800007f */
[----:B-1----:R-:W-:Y:S05]  /*11d50*/  @!P0 BRA `(.L_x_93) ;  /* 0xfffffffc00f08947 */ /* 0x002fea000383ffff */
[----:B------:R-:W-:Y:S05]  /*11d60*/  BRA `(.L_x_176) ;  /* 0xffffffd8004c7947 */ /* 0x000fea000383ffff */
.L_x_97:
[----:B0-----:R0:W1:Y:S02]  /*11d70*/  SYNCS.PHASECHK.TRANS64.TRYWAIT P1, [R3+URZ+0x29840], R2 ;  /* 0x02984002030075a7 */ /* 0x001064000802017f */
[----:B-1----:R-:W-:Y:S05]  /*11d80*/  @!P1 NANOSLEEP.SYNCS 0x989680 ;  /* 0x009896800000995d */ /* 0x002fea0003900000 */
[----:B------:R-:W1:Y:S02]  /*11d90*/  @!P1 SYNCS.PHASECHK.TRANS64 P1, [R3+URZ+0x29840], R2 ;  /* 0x02984002030095a7 */ /* 0x000e64000802007f */
[----:B-1----:R-:W-:Y:S05]  /*11da0*/  @!P1 BRA `(.L_x_97) ;  /* 0xfffffffc00f09947 */ /* 0x002fea000383ffff */
[----:B------:R-:W-:Y:S05]  /*11db0*/  BRA `(.L_x_177) ;  /* 0xffffffd8008c7947 */ /* 0x000fea000383ffff */
.L_x_99:
[----:B-1----:R1:W2:Y:S02]  /*11dc0*/  SYNCS.PHASECHK.TRANS64.TRYWAIT P1, [R19+URZ+0x29840], R0 ;  /* 0x02984000130075a7 */ /* 0x0022a4000802017f */
[----:B--2---:R-:W-:Y:S05]  /*11dd0*/  @!P1 NANOSLEEP.SYNCS 0x989680 ;  /* 0x009896800000995d */ /* 0x004fea0003900000 */
[----:B------:R-:W2:Y:S02]  /*11de0*/  @!P1 SYNCS.PHASECHK.TRANS64 P1, [R19+URZ+0x29840], R0 ;  /* 0x02984000130095a7 */ /* 0x000ea4000802007f */
[----:B--2---:R-:W-:Y:S05]  /*11df0*/  @!P1 BRA `(.L_x_99) ;  /* 0xfffffffc00f09947 */ /* 0x004fea000383ffff */
[----:B------:R-:W-:Y:S05]  /*11e00*/  BRA `(.L_x_178) ;  /* 0xffffffd800987947 */ /* 0x000fea000383ffff */
.L_x_101:
[----:B--2---:R2:W3:Y:S02]  /*11e10*/  SYNCS.PHASECHK.TRANS64.TRYWAIT P1, [R3+URZ+0x29860], R2 ;  /* 0x02986002030075a7 */ /* 0x0044e4000802017f */
[----:B---3--:R-:W-:Y:S05]  /*11e20*/  @!P1 NANOSLEEP.SYNCS 0x989680 ;  /* 0x009896800000995d */ /* 0x008fea0003900000 */
[----:B------:R-:W3:Y:S02]  /*11e30*/  @!P1 SYNCS.PHASECHK.TRANS64 P1, [R3+URZ+0x29860], R2 ;  /* 0x02986002030095a7 */ /* 0x000ee4000802007f */
[----:B---3--:R-:W-:Y:S05]  /*11e40*/  @!P1 BRA `(.L_x_101) ;  /* 0xfffffffc00f09947 */ /* 0x008fea000383ffff */
[----:B------:R-:W-:Y:S05]  /*11e50*/  BRA `(.L_x_179) ;  /* 0xffffffd800947947 */ /* 0x000fea000383ffff */
.L_x_103:
[----:B---3--:R3:W4:Y:S02]  /*11e60*/  SYNCS.PHASECHK.TRANS64.TRYWAIT P1, [R19+URZ+0x29860], R0 ;  /* 0x02986000130075a7 */ /* 0x008724000802017f */
[----:B----4-:R-:W-:Y:S05]  /*11e70*/  @!P1 NANOSLEEP.SYNCS 0x989680 ;  /* 0x009896800000995d */ /* 0x010fea0003900000 */
[----:B------:R-:W4:Y:S02]  /*11e80*/  @!P1 SYNCS.PHASECHK.TRANS64 P1, [R19+URZ+0x29860], R0 ;  /* 0x02986000130095a7 */ /* 0x000f24000802007f */
[----:B----4-:R-:W-:Y:S05]  /*11e90*/  @!P1 BRA `(.L_x_103) ;  /* 0xfffffffc00f09947 */ /* 0x010fea000383ffff */
[----:B------:R-:W-:Y:S05]  /*11ea0*/  BRA `(.L_x_180) ;  /* 0xffffffd800907947 */ /* 0x000fea000383ffff */
.L_x_105:
[----:B----4-:R4:W0:Y:S02]  /*11eb0*/  SYNCS.PHASECHK.TRANS64.TRYWAIT P1, [R3+URZ+0x29880], R2 ;  /* 0x02988002030075a7 */ /* 0x010824000802017f */
[----:B0-----:R-:W-:Y:S05]  /*11ec0*/  @!P1 NANOSLEEP.SYNCS 0x989680 ;  /* 0x009896800000995d */ /* 0x001fea0003900000 */
[----:B------:R-:W0:Y:S02]  /*11ed0*/  @!P1 SYNCS.PHASECHK.TRANS64 P1, [R3+URZ+0x29880], R2 ;  /* 0x02988002030095a7 */ /* 0x000e24000802007f */
[----:B0-----:R-:W-:Y:S05]  /*11ee0*/  @!P1 BRA `(.L_x_105) ;  /* 0xfffffffc00f09947 */ /* 0x001fea000383ffff */
[----:B------:R-:W-:Y:S05]  /*11ef0*/  BRA `(.L_x_181) ;  /* 0xffffffd8008c7947 */ /* 0x000fea000383ffff */
.L_x_182:
[----:B------:R-:W-:-:S00]  /*11f00*/  BRA `(.L_x_182) ;  /* 0xfffffffc00fc7947 */ /* 0x000fc0000383ffff */
[----:B------:R-:W-:-:S00]  /*11f10*/  NOP ;  /* 0x0000000000007918 */ /* 0x000fc00000000000 */
        /* <DEDUP_REMOVED lines=14> */
.L_x_3190:


//--------------------- .text._ZN7cutlass13device_kernelIN5flash11enable_sm90INS1_16FlashAttnFwdSm90INS1_25CollectiveMainloopFwdSm90ILi2EN4cute5tupleIJNS5_1CILi1EEES8_S8_EEENS6_IJNS7_ILi128EEENS7_ILi160EEENS7_ILi192EEEEEELi128ENS_12float_e4m3_tEfNS_4arch4Sm90ELb0ELb0ELb1ELb1ELb1ELb0ELb0ELb1ELb1ELb1ELb0ELb0EEENS1_21CollectiveEpilogueFwdINS6_IJSA_SA_SB_EEES9_NS_10bfloat16_tESG_Li256ELb1ELb1ELb0ELb1EEENS1_36VarlenDynamicPersistentTileSchedulerILi128ELi160ELi256ELi128ELb0ELb1ELb1ELb0ELb1ELb1EEEEEEEEEvNT_6ParamsE --------------------------
	.section	.text._ZN7cutlass13device_kernelIN5flash11enable_sm90INS1_16FlashAttnFwdSm90INS1_25CollectiveMainloopFwdSm90ILi2EN4cute5tupleIJNS5_1CILi1EEES8_S8_EEENS6_IJNS7_ILi128EEENS7_ILi160EEENS7_ILi192EEEEEELi128ENS_12float_e4m3_tEfNS_4arch4Sm90ELb0ELb0ELb1ELb1ELb1ELb0ELb0ELb1ELb1ELb1ELb0ELb0EEENS1_21CollectiveEpilogueFwdINS6_IJSA_SA_SB_EEES9_NS_10bfloat16_tESG_Li256ELb1ELb1ELb0ELb1EEENS1_36VarlenDynamicPersistentTileSchedulerILi128ELi160ELi256ELi128ELb0ELb1ELb1ELb0ELb1ELb1EEEEEEEEEvNT_6ParamsE,"ax",@progbits
	.align	128
.text._ZN7cutlass13device_kernelIN5flash11enable_sm90INS1_16FlashAttnFwdSm90INS1_25CollectiveMainloopFwdSm90ILi2EN4cute5tupleIJNS5_1CILi1EEES8_S8_EEENS6_IJNS7_ILi128EEENS7_ILi160EEENS7_ILi192EEEEEELi128ENS_12float_e4m3_tEfNS_4arch4Sm90ELb0ELb0ELb1ELb1ELb1ELb0ELb0ELb1ELb1ELb1ELb0ELb0EEENS1_21CollectiveEpilogueFwdINS6_IJSA_SA_SB_EEES9_NS_10bfloat16_tESG_Li256ELb1ELb1ELb0ELb1EEENS1_36VarlenDynamicPersistentTileSchedulerILi128ELi160ELi256ELi128ELb0ELb1ELb1ELb0ELb1ELb1EEEEEEEEEvNT_6ParamsE:
        .type           _ZN7cutlass13device_kernelIN5flash11enable_sm90INS1_16FlashAttnFwdSm90INS1_25CollectiveMainloopFwdSm90ILi2EN4cute5tupleIJNS5_1CILi1EEES8_S8_EEENS6_IJNS7_ILi128EEENS7_ILi160EEENS7_ILi192EEEEEELi128ENS_12float_e4m3_tEfNS_4arch4Sm90ELb0ELb0ELb1ELb1ELb1ELb0ELb0ELb1ELb1ELb1ELb0ELb0EEENS1_21CollectiveEpilogueFwdINS6_IJSA_SA_SB_EEES9_NS_10bfloat16_tESG_Li256ELb1ELb1ELb0ELb1EEENS1_36VarlenDynamicPersistentTileSchedulerILi128ELi160ELi256ELi128ELb0ELb1ELb1ELb0ELb1ELb1EEEEEEEEEvNT_6ParamsE,@function
        .size           _ZN7cutlass13device_kernelIN5flash11enable_sm90INS1_16FlashAttnFwdSm90INS1_25CollectiveMainloopFwdSm90ILi2EN4cute5tupleIJNS5_1CILi1EEES8_S8_EEENS6_IJNS7_ILi128EEENS7_ILi160EEENS7_ILi192EEEEEELi128ENS_12float_e4m3_tEfNS_4arch4Sm90ELb0ELb0ELb1ELb1ELb1ELb0ELb0ELb1ELb1ELb1ELb0ELb0EEENS1_21CollectiveEpilogueFwdINS6_IJSA_SA_SB_EEES9_NS_10bfloat16_tESG_Li256ELb1ELb1ELb0ELb1EEENS1_36VarlenDynamicPersistentTileSchedulerILi128ELi160ELi256ELi128ELb0ELb1ELb1ELb0ELb1ELb1EEEEEEEEEvNT_6ParamsE,(.L_x_3191 - _ZN7cutlass13device_kernelIN5flash11enable_sm90INS1_16FlashAttnFwdSm90INS1_25CollectiveMainloopFwdSm90ILi2EN4cute5tupleIJNS5_1CILi1EEES8_S8_EEENS6_IJNS7_ILi128EEENS7_ILi160EEENS7_ILi192EEEEEELi128ENS_12float_e4m3_tEfNS_4arch4Sm90ELb0ELb0ELb1ELb1ELb1ELb0ELb0ELb1ELb1ELb1ELb0ELb0EEENS1_21CollectiveEpilogueFwdINS6_IJSA_SA_SB_EEES9_NS_10bfloat16_tESG_Li256ELb1ELb1ELb0ELb1EEENS1_36VarlenDynamicPersistentTileSchedulerILi128ELi160ELi256ELi128ELb0ELb1ELb1ELb0ELb1ELb1EEEEEEEEEvNT_6ParamsE)
        .other          _ZN7cutlass13device_kernelIN5flash11enable_sm90INS1_16FlashAttnFwdSm90INS1_25CollectiveMainloopFwdSm90ILi2EN4cute5tupleIJNS5_1CILi1EEES8_S8_EEENS6_IJNS7_ILi128EEENS7_ILi160EEENS7_ILi192EEEEEELi128ENS_12float_e4m3_tEfNS_4arch4Sm90ELb0ELb0ELb1ELb1ELb1ELb0ELb0ELb1ELb1ELb1ELb0ELb0EEENS1_21CollectiveEpilogueFwdINS6_IJSA_SA_SB_EEES9_NS_10bfloat16_tESG_Li256ELb1ELb1ELb0ELb1EEENS1_36VarlenDynamicPersistentTileSchedulerILi128ELi160ELi256ELi128ELb0ELb1ELb1ELb0ELb1ELb1EEEEEEEEEvNT_6ParamsE,@"STO_CUDA_ENTRY STV_DEFAULT"
_ZN7cutlass13device_kernelIN5flash11enable_sm90INS1_16FlashAttnFwdSm90INS1_25CollectiveMainloopFwdSm90ILi2EN4cute5tupleIJNS5_1CILi1EEES8_S8_EEENS6_IJNS7_ILi128EEENS7_ILi160EEENS7_ILi192EEEEEELi128ENS_12float_e4m3_tEfNS_4arch4Sm90ELb0ELb0ELb1ELb1ELb1ELb0ELb0ELb1ELb1ELb1ELb0ELb0EEENS1_21CollectiveEpilogueFwdINS6_IJSA_SA_SB_EEES9_NS_10bfloat16_tESG_Li256ELb1ELb1ELb0ELb1EEENS1_36VarlenDynamicPersistentTileSchedulerILi128ELi160ELi256ELi128ELb0ELb1ELb1ELb0ELb1ELb1EEEEEEEEEvNT_6ParamsE:
        /* <DEDUP_REMOVED lines=45> */
.L_x_183:
        /* <DEDUP_REMOVED lines=22> */
.L_x_184:
        /* <DEDUP_REMOVED lines=18> */
.L_x_185:
        /* <DEDUP_REMOVED lines=22> */
.L_x_186:
[----:B------:R-:W5:Y:S01]  /*06b0*/  SHFL.IDX PT, R3, R0, RZ, 0x1f ;  /* 0x00001fff00037589 */ /* 0x000f6200000e0000 */
[----:B------:R-:W-:Y:S01]  /*06c0*/  R2UR UR9, R4 ;  /* 0x00000000040972ca */ /* 0x000fe200000e0000 */
[----:B------:R-:W-:Y:S01]  /*06d0*/  NOP ;  /* 0x0000000000007918 */ /* 0x000fe20000000000 */
[----:B------:R-:W0:Y:S01]  /*06e0*/  S2R R2, SR_CgaCtaId ;  /* 0x0000000000027919 */ /* 0x000e220000008800 */
        /* <DEDUP_REMOVED lines=20> */
.L_x_187:
        /* <DEDUP_REMOVED lines=8> */
.L_x_189:
[----:B------:R-:W-:-:S08]  /*08b0*/  NOP ;  /* 0x0000000000007918 */ /* 0x000fd00000000000 */
[----:B------:R-:W0:Y:S02]  /*08c0*/  USETMAXREG.TRY_ALLOC.CTAPOOL UP0, 0xe8 ;  /* 0x000000e8000079c8 */ /* 0x000e240008000600 */
[----:B0-----:R-:W-:-:S13]  /*08d0*/  PLOP3.LUT P0, PT, PT, PT, UP0, 0x80, 0x0 ;  /* 0x000000000000781c */ /* 0x001fda0003f0f008 */
[----:B------:R-:W-:Y:S05]  /*08e0*/  @!P0 BRA `(.L_x_189) ;  /* 0xfffffffc00f08947 */ /* 0x000fea000383ffff */
[----:B------:R-:W0:Y:S01]  /*08f0*/  S2R R2, SR_TID.X ;  /* 0x0000000000027919 */ /* 0x000e220000002100 */
[----:B------:R-:W1:Y:S01]  /*0900*/  S2UR UR5, SR_CgaCtaId ;  /* 0x00000000000579c3 */ /* 0x000e620000008800 */
[----:B------:R-:W-:-:S07]  /*0910*/  UMOV UR4, 0x400 ;  /* 0x0000040000047882 */ /* 0x000fce0000000000 */
[----:B------:R-:W-:Y:S06]  /*0920*/  BAR.ARV 0x8, 0x180 ;  /* 0x0206000000007b1d */ /* 0x000fec0000002000 */
[----:B-1----:R-:W-:Y:S01]  /*0930*/  ULEA UR4, UR5, UR4, 0x18 ;  /* 0x0000000405047291 */ /* 0x002fe2000f8ec03f */
[----:B0-----:R-:W-:-:S04]  /*0940*/  LOP3.LUT R0, R2, 0xffffff80, RZ, 0xc0, !PT ;  /* 0xffffff8002007812 */ /* 0x001fc800078ec0ff */
[----:B------:R-:W-:-:S13]  /*0950*/  ISETP.NE.AND P0, PT, R0, 0x80, PT ;  /* 0x000000800000780c */ /* 0x000fda0003f05270 */
[----:B------:R-:W-:Y:S08]  /*0960*/  @!P0 BAR.ARV 0x9, 0x100 ;  /* 0x0244000000008b1d */ /* 0x000ff00000002000 */
[----:B------:R-:W-:Y:S06]  /*0970*/  BAR.SYNC.DEFER_BLOCKING 0x5, 0x180 ;  /* 0x0146000000007b1d */ /* 0x000fec0000010000 */
[----:B------:R-:W0:Y:S01]  /*0980*/  LDS.128 R48, [UR4+0x298d0] ;  /* 0x0298d004ff307984 */ /* 0x000e220008000c00 */
[----:B------:R-:W-:Y:S01]  /*0990*/  ULDC UR4, c[0x0][0xc3c] ;  /* 0x00030f0000047ab9 */ /* 0x000fe20000000800 */
[----:B------:R-:W-:Y:S06]  /*09a0*/  BAR.ARV 0x4, 0x180 ;  /* 0x0106000000007b1d */ /* 0x000fec0000002000 */
[----:B0-----:R-:W-:-:S13]  /*09b0*/  ISETP.GE.AND P0, PT, R51, UR4, PT ;  /* 0x0000000433007c0c */ /* 0x001fda000bf06270 */
[----:B------:R-:W-:Y:S05]  /*09c0*/  @P0 EXIT ;  /* 0x000000000000094d */ /* 0x000fea0003800000 */
[----:B------:R-:W-:Y:S01]  /*09d0*/  VIADD R194, R2, 0xffffff80 ;  /* 0xffffff8002c27836 */ /* 0x000fe20000000000 */
[----:B------:R-:W-:Y:S01]  /*09e0*/  R2UR UR5, R49 ;  /* 0x00000000310572ca */ /* 0x000fe200000e0000 */
[----:B------:R-:W-:Y:S01]  /*09f0*/  ULOP3.LUT UR45, UR36, 0x1, URZ, 0xfc, !UPT ;  /* 0x00000001242d7892 */ /* 0x000fe2000f8efc3f */
[----:B------:R-:W-:Y:S01]  /*0a00*/  R2UR UR46, R50 ;  /* 0x00000000322e72ca */ /* 0x000fe200000e0000 */
[----:B------:R-:W-:Y:S01]  /*0a10*/  UMOV UR44, URZ ;  /* 0x0000003f002c7c82 */ /* 0x000fe20008000000 */
[----:B------:R-:W-:Y:S01]  /*0a20*/  SHF.R.S32.HI R3, RZ, 0x1f, R194 ;  /* 0x0000001fff037819 */ /* 0x000fe200000114c2 */
[----:B------:R-:W-:Y:S01]  /*0a30*/  UMOV UR43, URZ ;  /* 0x0000003f002b7c82 */ /* 0x000fe20008000000 */
[----:B------:R-:W-:Y:S01]  /*0a40*/  MOV R169, 0xfffffffe ;  /* 0xfffffffe00a97802 */ /* 0x000fe20000000f00 */
[----:B------:R-:W-:Y:S01]  /*0a50*/  UMOV UR42, URZ ;  /* 0x0000003f002a7c82 */ /* 0x000fe20008000000 */
[CC--:B------:R-:W-:Y:S02]  /*0a60*/  LEA.HI R2, R3.reuse, R194.reuse, RZ, 0x4 ;  /* 0x000000c203027211 */ /* 0x0c0fe400078f20ff */
[----:B------:R-:W-:-:S02]  /*0a70*/  LEA.HI R4, R3, R194, RZ, 0x5 ;  /* 0x000000c203047211 */ /* 0x000fc400078f28ff */
[----:B------:R-:W-:Y:S02]  /*0a80*/  LEA.HI R0, R3, R194, RZ, 0x7 ;  /* 0x000000c203007211 */ /* 0x000fe400078f38ff */
[----:B------:R-:W-:Y:S01]  /*0a90*/  SHF.R.S32.HI R7, RZ, 0x4, R2 ;  /* 0x00000004ff077819 */ /* 0x000fe20000011402 */
[----:B------:R-:W-:Y:S01]  /*0aa0*/  IMAD.SHL.U32 R4, R4, 0x20, RZ ;  /* 0x0000002004047824 */ /* 0x000fe200078e00ff */
[----:B------:R-:W-:Y:S02]  /*0ab0*/  LOP3.LUT R19, R0, 0xffffff80, RZ, 0xc0, !PT ;  /* 0xffffff8000137812 */ /* 0x000fe400078ec0ff */
[C---:B------:R-:W-:Y:S02]  /*0ac0*/  LOP3.LUT R5, R2.reuse, 0x3fffff0, RZ, 0xc0, !PT ;  /* 0x03fffff002057812 */ /* 0x040fe400078ec0ff */
[----:B------:R-:W-:Y:S01]  /*0ad0*/  LEA.HI R2, R2, R7, RZ, 0x1 ;  /* 0x0000000702027211 */ /* 0x000fe200078f08ff */
[----:B------:R-:W-:Y:S01]  /*0ae0*/  IMAD.IADD R19, R194, 0x1, -R19 ;  /* 0x00000001c2137824 */ /* 0x000fe200078e0a13 */
[----:B------:R-:W-:Y:S01]  /*0af0*/  LOP3.LUT R4, R4, 0xfffffc00, RZ, 0xc0, !PT ;  /* 0xfffffc0004047812 */ /* 0x000fe200078ec0ff */
[----:B------:R-:W-:Y:S01]  /*0b00*/  IMAD.IADD R5, R194, 0x1, -R5 ;  /* 0x00000001c2057824 */ /* 0x000fe200078e0a05 */
[----:B------:R-:W-:-:S02]  /*0b10*/  LOP3.LUT R2, R2, 0x1ffffffe, RZ, 0xc0, !PT ;  /* 0x1ffffffe02027812 */ /* 0x000fc400078ec0ff */
[----:B------:R-:W-:Y:S01]  /*0b20*/  SHF.R.S32.HI R6, RZ, 0x1f, R19 ;  /* 0x0000001fff067819 */ /* 0x000fe20000011413 */
[----:B------:R-:W-:Y:S01]  /*0b30*/  IMAD R5, R5, 0x40, R4 ;  /* 0x0000004005057824 */ /* 0x000fe200078e0204 */
[-C--:B------:R-:W-:Y:S01]  /*0b40*/  LEA.HI R4, R3, R194.reuse, RZ, 0x2 ;  /* 0x000000c203047211 */ /* 0x080fe200078f10ff */
[----:B------:R-:W-:Y:S01]  /*0b50*/  IMAD.IADD R2, R7, 0x1, -R2 ;  /* 0x0000000107027824 */ /* 0x000fe200078e0a02 */
[----:B------:R-:W-:Y:S02]  /*0b60*/  LEA.HI R8, R6, R19, RZ, 0x2 ;  /* 0x0000001306087211 */ /* 0x000fe400078f10ff */
[----:B------:R-:W-:Y:S01]  /*0b70*/  LEA.HI R3, R3, R194, RZ, 0x3 ;  /* 0x000000c203037211 */ /* 0x000fe200078f18ff */
[----:B------:R-:W-:Y:S01]  /*0b80*/  IMAD R171, R2, 0x8, R5 ;  /* 0x0000000802ab7824 */ /* 0x000fe200078e0205 */
[----:B------:R-:W-:Y:S02]  /*0b90*/  LOP3.LUT R5, R4, 0xfffffffc, RZ, 0xc0, !PT ;  /* 0xfffffffc04057812 */ /* 0x000fe400078ec0ff */
[----:B------:R-:W-:-:S02]  /*0ba0*/  SHF.R.S32.HI R9, RZ, 0x2, R8 ;  /* 0x00000002ff097819 */ /* 0x000fc40000011408 */
[----:B------:R-:W-:Y:S01]  /*0bb0*/  SHF.R.S32.HI R10, RZ, 0x1f, R8 ;  /* 0x0000001fff0a7819 */ /* 0x000fe20000011408 */
[----:B------:R-:W-:Y:S01]  /*0bc0*/  IMAD.IADD R5, R194, 0x1, -R5 ;  /* 0x00000001c2057824 */ /* 0x000fe200078e0a05 */
[----:B------:R-:W-:Y:S02]  /*0bd0*/  SHF.R.S32.HI R23, RZ, 0x7, R0 ;  /* 0x00000007ff177819 */ /* 0x000fe40000011400 */
[----:B------:R-:W-:Y:S02]  /*0be0*/  LEA.HI R10, R10, R9, RZ, 0x3 ;  /* 0x000000090a0a7211 */ /* 0x000fe400078f18ff */
[----:B------:R-:W-:Y:S02]  /*0bf0*/  LEA.HI R2, R5, R5, RZ, 0x1 ;  /* 0x0000000505027211 */ /* 0x000fe400078f08ff */
[----:B------:R-:W-:Y:S02]  /*0c00*/  LOP3.LUT R10, R10, 0xfffffff8, RZ, 0xc0, !PT ;  /* 0xfffffff80a0a7812 */ /* 0x000fe400078ec0ff */
[----:B------:R-:W-:-:S02]  /*0c10*/  LOP3.LUT R17, R3, 0xfffffff8, RZ, 0xc0, !PT ;  /* 0xfffffff803117812 */ /* 0x000fc400078ec0ff */
[----:B------:R-:W-:Y:S01]  /*0c20*/  LEA.HI R6, R6, R19, RZ, 0x5 ;  /* 0x0000001306067211 */ /* 0x000fe200078f28ff */
[----:B------:R-:W-:Y:S01]  /*0c30*/  IMAD.IADD R9, R9, 0x1, -R10 ;  /* 0x0000000109097824 */ /* 0x000fe200078e0a0a */
[----:B------:R-:W-:Y:S01]  /*0c40*/  LEA.HI R0, R0, R23, RZ, 0x1 ;  /* 0x0000001700007211 */ /* 0x000fe200078f08ff */
[----:B------:R-:W-:Y:S01]  /*0c50*/  IMAD.IADD R17, R194, 0x1, -R17 ;  /* 0x00000001c2117824 */ /* 0x000fe200078e0a11 */
[----:B------:R-:W-:Y:S02]  /*0c60*/  LOP3.LUT R2, R2, 0x1ffffffe, RZ, 0xc0, !PT ;  /* 0x1ffffffe02027812 */ /* 0x000fe400078ec0ff */
[----:B------:R-:W-:Y:S02]  /*0c70*/  SHF.R.S32.HI R6, RZ, 0x5, R6 ;  /* 0x00000005ff067819 */ /* 0x000fe40000011406 */
[----:B------:R-:W-:Y:S01]  /*0c80*/  LOP3.LUT R0, R0, 0x3fffffe, RZ, 0xc0, !PT ;  /* 0x03fffffe00007812 */ /* 0x000fe200078ec0ff */
[----:B------:R-:W-:Y:S01]  /*0c90*/  IMAD.IADD R5, R5, 0x1, -R2 ;  /* 0x0000000105057824 */ /* 0x000fe200078e0a02 */
[----:B------:R-:W-:Y:S01]  /*0ca0*/  LOP3.LUT R8, R8, 0x7ffffffc, RZ, 0xc0, !PT ;  /* 0x7ffffffc08087812 */ /* 0x000fe200078ec0ff */
[----:B------:R-:W-:Y:S01]  /*0cb0*/  IMAD R9, R6, 0x10, R9 ;  /* 0x0000001006097824 */ /* 0x000fe200078e0209 */
[----:B------:R-:W-:Y:S01]  /*0cc0*/  SHF.R.S32.HI R18, RZ, 0x3, R3 ;  /* 0x00000003ff127819 */ /* 0x000fe20000011403 */
[----:B------:R-:W-:-:S02]  /*0cd0*/  IMAD.IADD R0, R23, 0x1, -R0 ;  /* 0x0000000117007824 */ /* 0x000fc400078e0a00 */
[----:B------:R-:W-:Y:S02]  /*0ce0*/  IMAD.SHL.U32 R2, R17, 0x8, RZ ;  /* 0x0000000811027824 */ /* 0x000fe400078e00ff */
[----:B------:R-:W-:Y:S02]  /*0cf0*/  IMAD R168, R0, 0x40, R9 ;  /* 0x0000004000a87824 */ /* 0x000fe400078e0209 */
[----:B------:R-:W-:Y:S01]  /*0d00*/  VIADD R16, R2, 0x40 ;  /* 0x0000004002107836 */ /* 0x000fe20000000000 */
[----:B------:R-:W-:Y:S01]  /*0d10*/  SHF.R.S32.HI R193, RZ, 0x1f, R2 ;  /* 0x0000001fffc17819 */ /* 0x000fe20000011402 */
[----:B------:R-:W-:Y:S01]  /*0d20*/  IMAD.IADD R8, R19, 0x1, -R8 ;  /* 0x0000000113087824 */ /* 0x000fe200078e0a08 */
[----:B------:R-:W-:Y:S02]  /*0d30*/  LEA R170, R5, R168, 0x3 ;  /* 0x000000a805aa7211 */ /* 0x000fe400078e18ff */
[----:B------:R-:W-:Y:S01]  /*0d40*/  SHF.R.S32.HI R192, RZ, 0x1f, R16 ;  /* 0x0000001fffc07819 */ /* 0x000fe20000011410 */
[----:B------:R-:W-:-:S07]  /*0d50*/  IMAD R169, R8, R169, 0xa0 ;  /* 0x000000a008a97424 */ /* 0x000fce00078e02a9 */
.L_x_235:
[----:B012-4-:R-:W0:Y:S01]  /*0d60*/  LDC.64 R4, c[0x0][0xc88] ;  /* 0x00032200ff047b82 */ /* 0x017e220000000a00 */
[----:B------:R-:W-:Y:S01]  /*0d70*/  ULDC.64 UR6, c[0x0][0xa28] ;  /* 0x00028a0000067ab9 */ /* 0x000fe20000000a00 */
[----:B------:R-:W-:Y:S01]  /*0d80*/  ULDC.64 UR8, c[0x0][0xa20] ;  /* 0x0002880000087ab9 */ /* 0x000fe20000000a00 */
[----:B------:R-:W-:Y:S01]  /*0d90*/  ULDC UR4, c[0x0][0x424] ;  /* 0x0001090000047ab9 */ /* 0x000fe20000000800 */
[----:B0-----:R-:W-:-:S06]  /*0da0*/  IMAD.WIDE R4, R51, 0x4, R4 ;  /* 0x0000000433047825 */ /* 0x001fcc00078e0204 */
[----:B------:R-:W2:Y:S01]  /*0db0*/  LDG.E R4, desc[UR52][R4.64] ;  /* 0x0000003404047981 */ /* 0x000ea2000c1e1900 */
[----:B------:R-:W-:Y:S02]  /*0dc0*/  UISETP.NE.U32.AND UP0, UPT, UR6, URZ, UPT ;  /* 0x0000003f0600728c */ /* 0x000fe4000bf05070 */
[----:B------:R-:W-:Y:S02]  /*0dd0*/  UISETP.NE.U32.AND UP1, UPT, UR8, URZ, UPT ;  /* 0x0000003f0800728c */ /* 0x000fe4000bf25070 */
[----:B------:R-:W-:Y:S02]  /*0de0*/  UISETP.NE.AND.EX UP0, UPT, UR7, URZ, UPT, UP0 ;  /* 0x0000003f0700728c */ /* 0x000fe4000bf05300 */
[----:B------:R-:W-:-:S04]  /*0df0*/  UISETP.NE.AND.EX UP1, UPT, UR9, URZ, UPT, UP1 ;  /* 0x0000003f0900728c */ /* 0x000fc8000bf25310 */
[----:B------:R-:W-:Y:S02]  /*0e00*/  PLOP3.LUT P0, PT, PT, PT, UP0, 0x80, 0x0 ;  /* 0x000000000000781c */ /* 0x000fe40003f0f008 */
[----:B------:R-:W-:Y:S02]  /*0e10*/  PLOP3.LUT P1, PT, PT, PT, UP1, 0x80, 0x0 ;  /* 0x000000000000781c */ /* 0x000fe40003f2f018 */
[----:B--2---:R-:W-:-:S13]  /*0e20*/  R2UR UR37, R4 ;  /* 0x00000000042572ca */ /* 0x004fda00000e0000 */
[----:B------:R-:W-:Y:S02]  /*0e30*/  USHF.R.S32.HI UR38, URZ, 0x1f, UR37 ;  /* 0x0000001f3f267899 */ /* 0x000fe40008011425 */
[----:B------:R-:W-:Y:S02]  /*0e40*/  @UP0 ULEA UR6, UP2, UR37, UR6, 0x2 ;  /* 0x0000000625060291 */ /* 0x000fe4000f84103f */
[----:B------:R-:W-:Y:S02]  /*0e50*/  @UP1 ULEA UR8, UP3, UR37, UR8, 0x2 ;  /* 0x0000000825081291 */ /* 0x000fe4000f86103f */
[----:B------:R-:W-:Y:S02]  /*0e60*/  @UP0 ULEA.HI.X UR7, UR37, UR7, UR38, 0x2, UP2 ;  /* 0x0000000725070291 */ /* 0x000fe400090f1426 */
[----:B------:R-:W-:Y:S01]  /*0e70*/  @UP1 ULEA.HI.X UR9, UR37, UR9, UR38, 0x2, UP3 ;  /* 0x0000000925091291 */ /* 0x000fe200098f1426 */
[----:B------:R-:W-:Y:S02]  /*0e80*/  IMAD.U32 R4, RZ, RZ, UR6 ;  /* 0x00000006ff047e24 */ /* 0x000fe4000f8e00ff */
[----:B------:R-:W-:-:S02]  /*0e90*/  IMAD.U32 R6, RZ, RZ, UR8 ;  /* 0x00000008ff067e24 */ /* 0x000fc4000f8e00ff */
[----:B------:R-:W-:Y:S01]  /*0ea0*/  IMAD.U32 R5, RZ, RZ, UR7 ;  /* 0x00000007ff057e24 */ /* 0x000fe2000f8e00ff */
[----:B------:R-:W-:Y:S01]  /*0eb0*/  ULDC.64 UR6, c[0x0][0x418] ;  /* 0x0001060000067ab9 */ /* 0x000fe20000000a00 */
[----:B---3--:R-:W-:-:S03]  /*0ec0*/  IMAD.U32 R7, RZ, RZ, UR9 ;  /* 0x00000009ff077e24 */ /* 0x008fc6000f8e00ff */
[----:B------:R-:W2:Y:S04]  /*0ed0*/  @P0 LDG.E R4, desc[UR52][R4.64] ;  /* 0x0000003404040981 */ /* 0x000ea8000c1e1900 */
[----:B------:R-:W3:Y:S01]  /*0ee0*/  @P1 LDG.E R6, desc[UR52][R6.64] ;  /* 0x0000003406061981 */ /* 0x000ee2000c1e1900 */
[----:B------:R-:W-:Y:S01]  /*0ef0*/  UISETP.NE.U32.AND UP0, UPT, UR6, URZ, UPT ;  /* 0x0000003f0600728c */ /* 0x000fe2000bf05070 */
[----:B------:R-:W-:Y:S01]  /*0f00*/  IMAD.MOV.U32 R0, RZ, RZ, RZ ;  /* 0x000000ffff007224 */ /* 0x000fe200078e00ff */
[----:B------:R-:W-:Y:S01]  /*0f10*/  UMOV UR50, URZ ;  /* 0x0000003f00327c82 */ /* 0x000fe20008000000 */
[----:B------:R-:W-:Y:S01]  /*0f20*/  ULDC UR6, c[0x0][0x2f0] ;  /* 0x0000bc0000067ab9 */ /* 0x000fe20000000800 */
[----:B------:R-:W-:Y:S01]  /*0f30*/  UISETP.NE.AND.EX UP0, UPT, UR7, URZ, UPT, UP0 ;  /* 0x0000003f0700728c */ /* 0x000fe2000bf05300 */
[----:B------:R-:W-:Y:S01]  /*0f40*/  IMAD.MOV.U32 R3, RZ, RZ, RZ ;  /* 0x000000ffff037224 */ /* 0x000fe200078e00ff */
[----:B------:R-:W-:Y:S01]  /*0f50*/  UMOV UR39, UR5 ;  /* 0x0000000500277c82 */ /* 0x000fe20008000000 */
[----:B------:R-:W-:Y:S01]  /*0f60*/  IMAD.MOV.U32 R87, RZ, RZ, RZ ;  /* 0x000000ffff577224 */ /* 0x000fe200078e00ff */
[----:B------:R-:W-:Y:S01]  /*0f70*/  USEL UR4, UR4, 0x1, UP0 ;  /* 0x0000000104047887 */ /* 0x000fe20008000000 */
[----:B-----5:R-:W-:-:S02]  /*0f80*/  CS2R R8, SRZ ;  /* 0x0000000000087805 */ /* 0x020fc4000001ff00 */
[----:B------:R-:W-:Y:S02]  /*0f90*/  CS2R R10, SRZ ;  /* 0x00000000000a7805 */ /* 0x000fe4000001ff00 */
[----:B------:R-:W-:Y:S01]  /*0fa0*/  CS2R R12, SRZ ;  /* 0x00000000000c7805 */ /* 0x000fe2000001ff00 */
[----:B------:R-:W-:Y:S01]  /*0fb0*/  UIMAD UR4, UR4, UR6, URZ ;  /* 0x00000006040472a4 */ /* 0x000fe2000f8e023f */
        /* <DEDUP_REMOVED lines=18> */
[----:B------:R-:W-:Y:S01]  /*10e0*/  IMAD.MOV.U32 R60, RZ, RZ, RZ ;  /* 0x000000ffff3c7224 */ /* 0x000fe200078e00ff */
[----:B------:R-:W-:Y:S01]  /*10f0*/  CS2R R92, SRZ ;  /* 0x00000000005c7805 */ /* 0x000fe2000001ff00 */
[----:B------:R-:W-:Y:S01]  /*1100*/  IMAD.MOV.U32 R64, RZ, RZ, RZ ;  /* 0x000000ffff407224 */ /* 0x000fe200078e00ff */
[----:B--2---:R-:W-:Y:S02]  /*1110*/  @P0 R2UR UR50, R4 ;  /* 0x00000000043202ca */ /* 0x004fe400000e0000 */
[----:B------:R-:W-:Y:S02]  /*1120*/  PLOP3.LUT P0, PT, PT, PT, PT, 0x80, 0x0 ;  /* 0x000000000000781c */ /* 0x000fe40003f0f070 */
[----:B---3--:R-:W-:Y:S01]  /*1130*/  @P1 R2UR UR4, R6 ;  /* 0x00000000060412ca */ /* 0x008fe200000e0000 */
[----:B------:R-:W-:-:S14]  /*1140*/  @P1 BRA `(.L_x_190) ;  /* 0x0000000000341947 */ /* 0x000fdc0003800000 */
[----:B------:R-:W-:Y:S02]  /*1150*/  ULDC.64 UR6, c[0x0][0xa08] ;  /* 0x0002820000067ab9 */ /* 0x000fe40000000a00 */
[----:B------:R-:W-:-:S04]  /*1160*/  ISETP.NE.U32.AND P1, PT, RZ, UR6, PT ;  /* 0x00000006ff007c0c */ /* 0x000fc8000bf25070 */
[----:B------:R-:W-:-:S13]  /*1170*/  ISETP.NE.AND.EX P1, PT, RZ, UR7, PT, P1 ;  /* 0x00000007ff007c0c */ /* 0x000fda000bf25310 */
[----:B------:R-:W-:Y:S05]  /*1180*/  @!P1 BRA `(.L_x_190) ;  /* 0x0000000000249947 */ /* 0x000fea0003800000 */
[----:B------:R-:W-:Y:S02]  /*1190*/  ULDC.64 UR4, c[0x0][0xa08] ;  /* 0x0002820000047ab9 */ /* 0x000fe40000000a00 */
[----:B------:R-:W-:-:S06]  /*11a0*/  UIMAD.WIDE UR4, UR37, 0x4, UR4 ;  /* 0x00000004250478a5 */ /* 0x000fcc000f8e0204 */
[----:B------:R-:W-:Y:S01]  /*11b0*/  MOV R4, UR4 ;  /* 0x0000000400047c02 */ /* 0x000fe20008000f00 */
[----:B------:R-:W-:-:S05]  /*11c0*/  IMAD.U32 R5, RZ, RZ, UR5 ;  /* 0x00000005ff057e24 */ /* 0x000fca000f8e00ff */
[----:B------:R-:W2:Y:S04]  /*11d0*/  LDG.E R7, desc[UR52][R4.64] ;  /* 0x0000003404077981 */ /* 0x000ea8000c1e1900 */
[----:B------:R-:W3:Y:S01]  /*11e0*/  LDG.E R6, desc[UR52][R4.64+0x4] ;  /* 0x0000043404067981 */ /* 0x000ee2000c1e1900 */
[----:B--2---:R-:W-:Y:S02]  /*11f0*/  R2UR UR4, R7 ;  /* 0x00000000070472ca */ /* 0x004fe400000e0000 */
[----:B---3--:R-:W-:-:S13]  /*1200*/  R2UR UR5, R6 ;  /* 0x00000000060572ca */ /* 0x008fda00000e0000 */
[----:B------:R-:W-:-:S12]  /*1210*/  UIADD3 UR4, -UR4, UR5, URZ ;  /* 0x0000000504047290 */ /* 0x000fd8000fffe13f */
.L_x_190:
[----:B------:R-:W-:Y:S01]  /*1220*/  UIADD3 UR50, -UR50, UR4, URZ ;  /* 0x0000000432327290 */ /* 0x000fe2000fffe13f */
[----:B------:R-:W-:Y:S01]  /*1230*/  IMAD.MOV.U32 R5, RZ, RZ, RZ ;  /* 0x000000ffff057224 */ /* 0x000fe200078e00ff */
[----:B------:R-:W-:Y:S01]  /*1240*/  UMOV UR40, UR46 ;  /* 0x0000002e00287c82 */ /* 0x000fe20008000000 */
[----:B------:R-:W-:Y:S01]  /*1250*/  IMAD.MOV.U32 R61, RZ, RZ, RZ ;  /* 0x000000ffff3d7224 */ /* 0x000fe200078e00ff */
[----:B------:R-:W-:Y:S01]  /*1260*/  UISETP.GE.AND UP0, UPT, UR50, 0x1, UPT ;  /* 0x000000013200788c */ /* 0x000fe2000bf06270 */
[----:B------:R-:W-:Y:S01]  /*1270*/  CS2R R68, SRZ ;  /* 0x0000000000447805 */ /* 0x000fe2000001ff00 */
[----:B------:R-:W-:Y:S01]  /*1280*/  UIADD3 UR4, UR50, 0x9f, URZ ;  /* 0x0000009f32047890 */ /* 0x000fe2000fffe03f */
[----:B------:R-:W-:Y:S01]  /*1290*/  CS2R R94, SRZ ;  /* 0x00000000005e7805 */ /* 0x000fe2000001ff00 */
[----:B------:R-:W-:Y:S01]  /*12a0*/  IMAD.MOV.U32 R65, RZ, RZ, RZ ;  /* 0x000000ffff417224 */ /* 0x000fe200078e00ff */
[----:B------:R-:W-:Y:S02]  /*12b0*/  CS2R R72, SRZ ;  /* 0x0000000000487805 */ /* 0x000fe4000001ff00 */
[----:B------:R-:W-:Y:S01]  /*12c0*/  PLOP3.LUT P1, PT, PT, PT, UP0, 0x80, 0x0 ;  /* 0x000000000000781c */ /* 0x000fe20003f2f008 */
[----:B------:R-:W-:Y:S01]  /*12d0*/  UIMAD.WIDE UR4, UR4, 0x66666667, URZ ;  /* 0x66666667040478a5 */ /* 0x000fe2000f8e023f */
[----:B------:R-:W-:Y:S01]  /*12e0*/  CS2R R96, SRZ ;  /* 0x0000000000607805 */ /* 0x000fe2000001ff00 */
[----:B------:R-:W-:Y:S01]  /*12f0*/  IMAD.MOV.U32 R76, RZ, RZ, RZ ;  /* 0x000000ffff4c7224 */ /* 0x000fe200078e00ff */
[----:B------:R-:W-:Y:S01]  /*1300*/  CS2R R98, SRZ ;  /* 0x0000000000627805 */ /* 0x000fe2000001ff00 */
[----:B------:R-:W-:Y:S01]  /*1310*/  USHF.R.U32.HI UR49, URZ, 0x1f, UR5 ;  /* 0x0000001f3f317899 */ /* 0x000fe20008011605 */
[----:B------:R-:W-:Y:S01]  /*1320*/  IMAD.MOV.U32 R80, RZ, RZ, RZ ;  /* 0x000000ffff507224 */ /* 0x000fe200078e00ff */
[----:B------:R-:W-:-:S02]  /*1330*/  CS2R R100, SRZ ;  /* 0x0000000000647805 */ /* 0x000fc4000001ff00 */
[----:B------:R-:W-:-:S04]  /*1340*/  ULEA.HI.SX32 UR49, UR5, UR49, 0x1a ;  /* 0x0000003105317291 */ /* 0x000fc8000f8fd23f */
[----:B------:R-:W-:Y:S08]  /*1350*/  @!P1 BRA `(.L_x_191) ;  /* 0x0000008400309947 */ /* 0x000ff00003800000 */
[----:B------:R-:W0:Y:S01]  /*1360*/  SHFL.IDX PT, R0, R23, RZ, 0x1f ;  /* 0x00001fff17007589 */ /* 0x000e2200000e0000 */
[----:B------:R-:W1:Y:S01]  /*1370*/  S2UR UR48, SR_CgaCtaId ;  /* 0x00000000003079c3 */ /* 0x000e620000008800 */
[----:B------:R-:W-:Y:S01]  /*1380*/  UMOV UR47, 0x400 ;  /* 0x00000400002f7882 */ /* 0x000fe20000000000 */
[----:B0-----:R-:W-:Y:S01]  /*1390*/  R2UR UR41, R0 ;  /* 0x00000000002972ca */ /* 0x001fe200000e0000 */
[----:B-1----:R-:W-:-:S04]  /*13a0*/  ULEA UR47, UR48, UR47, 0x18 ;  /* 0x0000002f302f7291 */ /* 0x002fc8000f8ec03f */
[----:B------:R-:W-:-:S04]  /*13b0*/  UIADD3 UR5, UR47, 0x14400, URZ ;  /* 0x000144002f057890 */ /* 0x000fc8000fffe03f */
[----:B------:R-:W-:-:S04]  /*13c0*/  ULOP3.LUT UP0, URZ, UR5, 0x9f, URZ, 0xc0, !UPT ;  /* 0x0000009f053f7892 */ /* 0x000fc8000f80c03f */
[----:B------:R-:W-:Y:S02]  /*13d0*/  ULEA.HI UR4, UR41, UR41, URZ, 0x1 ;  /* 0x0000002929047291 */ /* 0x000fe4000f8f083f */
[----:B------:R-:W-:Y:S02]  /*13e0*/  PLOP3.LUT P0, PT, PT, PT, UP0, 0x80, 0x0 ;  /* 0x000000000000781c */ /* 0x000fe40003f0f008 */
[----:B------:R-:W-:-:S04]  /*13f0*/  ULOP3.LUT UR4, UR4, 0x3e, URZ, 0xc0, !UPT ;  /* 0x0000003e04047892 */ /* 0x000fc8000f8ec03f */
[----:B------:R-:W-:-:S04]  /*1400*/  UIADD3 UR4, UR41, -UR4, URZ ;  /* 0x8000000429047290 */ /* 0x000fc8000fffe03f */
[----:B------:R-:W-:-:S04]  /*1410*/  ULEA UR4, UR4, UR5, 0xc ;  /* 0x0000000504047291 */ /* 0x000fc8000f8e603f */
[----:B------:R-:W-:-:S04]  /*1420*/  USHF.R.U32.HI UR4, URZ, 0x4, UR4 ;  /* 0x000000043f047899 */ /* 0x000fc80008011604 */
[----:B------:R-:W-:Y:S01]  /*1430*/  ULOP3.LUT UR51, UR4, 0x3fff, URZ, 0xc0, !UPT ;  /* 0x00003fff04337892 */ /* 0x000fe2000f8ec03f */
[----:B------:R-:W-:Y:S11]  /*1440*/  @!P0 BRA `(.L_x_192) ;  /* 0x0000000000408947 */ /* 0x000ff60003800000 */
[----:B------:R-:W-:Y:S01]  /*1450*/  MOV R0, 0x0 ;  /* 0x0000000000007802 */ /* 0x000fe20000000f00 */
[----:B------:R-:W-:Y:S01]  /*1460*/  ULDC.64 UR4, c[0x4][0xc8] ;  /* 0x0100320000047ab9 */ /* 0x000fe20000000a00 */
[----:B------:R-:W-:Y:S01]  /*1470*/  ULDC.64 UR6, c[0x4][0x38] ;  /* 0x01000e0000067ab9 */ /* 0x000fe20000000a00 */
[----:B------:R-:W-:Y:S01]  /*1480*/  IMAD.U32 R4, RZ, RZ, UR4 ;  /* 0x00000004ff047e24 */ /* 0x000fe2000f8e00ff */
[----:B------:R0:W1:Y:S01]  /*1490*/  LDC.64 R14, c[0x4][R0] ;  /* 0x01000000000e7b82 */ /* 0x0000620000000a00 */
[----:B------:R-:W-:Y:S01]  /*14a0*/  IMAD.U32 R5, RZ, RZ, UR5 ;  /* 0x00000005ff057e24 */ /* 0x000fe2000f8e00ff */
[----:B------:R-:W-:Y:S01]  /*14b0*/  ULDC.64 UR4, c[0x4][0xd0] ;  /* 0x0100340000047ab9 */ /* 0x000fe20000000a00 */
[----:B------:R-:W-:Y:S01]  /*14c0*/  IMAD.U32 R10, RZ, RZ, UR6 ;  /* 0x00000006ff0a7e24 */ /* 0x000fe2000f8e00ff */
[----:B------:R-:W-:Y:S01]  /*14d0*/  MOV R7, UR5 ;  /* 0x0000000500077c02 */ /* 0x000fe20008000f00 */
[----:B------:R-:W-:Y:S02]  /*14e0*/  IMAD.U32 R6, RZ, RZ, UR4 ;  /* 0x00000004ff067e24 */ /* 0x000fe4000f8e00ff */
[----:B------:R-:W-:-:S02]  /*14f0*/  IMAD.U32 R11, RZ, RZ, UR7 ;  /* 0x00000007ff0b7e24 */ /* 0x000fc4000f8e00ff */
[----:B------:R-:W-:Y:S02]  /*1500*/  IMAD.MOV.U32 R8, RZ, RZ, 0x70 ;  /* 0x00000070ff087424 */ /* 0x000fe400078e00ff */
[----:B------:R-:W-:Y:S02]  /*1510*/  IMAD.MOV.U32 R12, RZ, RZ, 0x1 ;  /* 0x00000001ff0c7424 */ /* 0x000fe400078e00ff */
[----:B0-----:R-:W-:-:S07]  /*1520*/  IMAD.MOV.U32 R13, RZ, RZ, RZ ;  /* 0x000000ffff0d7224 */ /* 0x001fce00078e00ff */
[----:B------:R-:W-:-:S07]  /*1530*/  LEPC R20, `(.L_x_192) ;  /* 0x000000001014794e */ /* 0x000fce0000000000 */
[----:B-1----:R-:W-:Y:S05]  /*1540*/  CALL.ABS.NOINC R14 ;  /* 0x000000000e007343 */ /* 0x002fea0003c00000 */
.L_x_192:
        /* <DEDUP_REMOVED lines=10> */
[----:B------:R-:W-:Y:S02]  /*15f0*/  @UP0 ULDC.64 UR16, c[0x0][0x9a8] ;  /* 0x00026a0000100ab9 */ /* 0x000fe40000000a00 */
[----:B------:R-:W-:Y:S01]  /*1600*/  @UP1 ULDC.64 UR14, c[0x0][0x9b8] ;  /* 0x00026e00000e1ab9 */ /* 0x000fe20000000a00 */
[----:B------:R-:W-:Y:S02]  /*1610*/  @UP0 UIMAD UR8, UR38, UR16, URZ ;  /* 0x00000010260802a4 */ /* 0x000fe4000f8e023f */
[----:B------:R-:W-:Y:S02]  /*1620*/  @UP1 UIMAD UR9, UR38, UR14, URZ ;  /* 0x0000000e260912a4 */ /* 0x000fe4000f8e023f */
        /* <DEDUP_REMOVED lines=23> */
[----:B------:R-:W-:-:S02]  /*17a0*/  MOV R6, UR4 ;  /* 0x0000000400067c02 */ /* 0x000fc40008000f00 */
[----:B------:R-:W-:Y:S02]  /*17b0*/  IMAD.U32 R5, RZ, RZ, UR7 ;  /* 0x00000007ff057e24 */ /* 0x000fe4000f8e00ff */
[----:B------:R-:W-:-:S03]  /*17c0*/  IMAD.U32 R7, RZ, RZ, UR5 ;  /* 0x00000005ff077e24 */ /* 0x000fc6000f8e00ff */
[----:B------:R-:W2:Y:S04]  /*17d0*/  @P0 LDG.E R3, desc[UR52][R4.64] ;  /* 0x0000003404030981 */ /* 0x000ea8000c1e1900 */
[----:B------:R-:W2:Y:S01]  /*17e0*/  @P1 LDG.E R0, desc[UR52][R6.64] ;  /* 0x0000003406001981 */ /* 0x000ea2000c1e1900 */
[----:B------:R-:W-:Y:S01]  /*17f0*/  ULEA.HI UR4, UR44, UR44, URZ, 0x1 ;  /* 0x0000002c2c047291 */ /* 0x000fe2000f8f083f */
[----:B------:R-:W-:-:S03]  /*1800*/  IMAD.U32 R9, RZ, RZ, UR45 ;  /* 0x0000002dff097e24 */ /* 0x000fc6000f8e00ff */
[----:B------:R-:W-:Y:S02]  /*1810*/  ULOP3.LUT UR4, UR4, 0xfffffffe, URZ, 0xc0, !UPT ;  /* 0xfffffffe04047892 */ /* 0x000fe4000f8ec03f */
[----:B------:R-:W-:Y:S02]  /*1820*/  ISETP.NE.AND P0, PT, R9, 0x3, PT ;  /* 0x000000030900780c */ /* 0x000fe40003f05270 */
[----:B------:R-:W-:-:S06]  /*1830*/  UIADD3 UR4, UR44, -UR4, URZ ;  /* 0x800000042c047290 */ /* 0x000fcc000fffe03f */
[----:B------:R-:W-:Y:S01]  /*1840*/  IMAD.U32 R8, RZ, RZ, UR4 ;  /* 0x00000004ff087e24 */ /* 0x000fe2000f8e00ff */
[----:B------:R-:W-:-:S04]  /*1850*/  ULDC UR4, c[0x0][0x9d8] ;  /* 0x0002760000047ab9 */ /* 0x000fc80000000800 */
[----:B------:R-:W-:-:S04]  /*1860*/  SHF.L.U32 R8, R8, 0x1f, RZ ;  /* 0x0000001f08087819 */ /* 0x000fc800000006ff */
[----:B------:R-:W0:Y:S01]  /*1870*/  SYNCS.PHASECHK.TRANS64.TRYWAIT P1, [UR47+0x29800], R8 ;  /* 0x02980008ff0075a7 */ /* 0x000e22000802016f */
[----:B--2---:R-:W-:-:S04]  /*1880*/  FMUL.FTZ R0, R3, R0 ;  /* 0x0000000003007220 */ /* 0x004fc80000410000 */
[----:B------:R-:W-:Y:S01]  /*1890*/  FMUL.FTZ R0, R0, UR4 ;  /* 0x0000000400007c20 */ /* 0x000fe20008410000 */
[----:B0-----:R-:W-:Y:S06]  /*18a0*/  @!P1 BRA `(.L_x_193) ;  /* 0x0000010c00349947 */ /* 0x001fec0003800000 */
.L_x_339:
[----:B------:R-:W-:Y:S05]  /*18b0*/  @!P0 BRA `(.L_x_194) ;  /* 0x0000000000048947 */ /* 0x000fea0003800000 */
[----:B------:R-:W-:Y:S01]  /*18c0*/  BPT.TRAP 0x1 ;  /* 0x000000040000795c */ /* 0x000fe20000300000 */
.L_x_194:
[----:B0-----:R-:W-:Y:S02]  /*18d0*/  IMAD.U32 R3, RZ, RZ, UR42 ;  /* 0x0000002aff037e24 */ /* 0x001fe4000f8e00ff */
[----:B------:R-:W-:-:S03]  /*18e0*/  IMAD.U32 R4, RZ, RZ, UR43 ;  /* 0x0000002bff047e24 */ /* 0x000fc6000f8e00ff */
[----:B------:R-:W-:Y:S02]  /*18f0*/  LEA R3, R3, UR47, 0x3 ;  /* 0x0000002f03037c11 */ /* 0x000fe4000f8e18ff */
[----:B------:R-:W-:-:S04]  /*1900*/  SHF.L.U32 R4, R4, 0x1f, RZ ;  /* 0x0000001f04047819 */ /* 0x000fc800000006ff */
[----:B------:R0:W1:Y:S01]  /*1910*/  SYNCS.PHASECHK.TRANS64.TRYWAIT P1, [R3+URZ+0x29830], R4 ;  /* 0x02983004030075a7 */ /* 0x000062000802017f */
[----:B------:R-:W-:Y:S05]  /*1920*/  @!P0 BRA `(.L_x_195) ;  /* 0x0000000000048947 */ /* 0x000fea0003800000 */
[----:B------:R-:W-:Y:S01]  /*1930*/  BPT.TRAP 0x1 ;  /* 0x000000040000795c */ /* 0x000fe20000300000 */
.L_x_195:
[----:B------:R-:W-:Y:S01]  /*1940*/  IMAD.MOV.U32 R87, RZ, RZ, RZ ;  /* 0x000000ffff577224 */ /* 0x000fe200078e00ff */
[----:B-1----:R-:W-:Y:S06]  /*1950*/  @P1 BRA `(.L_x_196) ;  /* 0x0000000000081947 */ /* 0x002fec0003800000 */
[----:B------:R-:W1:Y:S02]  /*1960*/  SYNCS.PHASECHK.TRANS64.TRYWAIT P1, [R3+URZ+0x29830], R4 ;  /* 0x02983004030075a7 */ /* 0x000e64000802017f */
[----:B-1----:R-:W-:Y:S05]  /*1970*/  @!P1 BRA `(.L_x_197) ;  /* 0x0000010c00189947 */ /* 0x002fea0003800000 */
.L_x_196:
        /* <DEDUP_REMOVED lines=11> */
[----:B------:R-:W-:Y:S01]  /*1a30*/  UMOV UR4, UR24 ;  /* 0x0000001800047c82 */ /* 0x000fe20008000000 */
[----:B------:R-:W-:Y:S02]  /*1a40*/  UMOV UR7, 0x80000020 ;  /* 0x8000002000077882 */ /* 0x000fe40000000000 */
        /* <DEDUP_REMOVED lines=191> */
.L_x_198:
[C---:B------:R-:W-:Y:S01]  /*2640*/  FMUL.FTZ R10, R0.reuse, R106 ;  /* 0x0000006a000a7220 */ /* 0x040fe20000410000 */
[C---:B------:R-:W-:Y:S01]  /*2650*/  FMUL.FTZ R11, R0.reuse, R107 ;  /* 0x0000006b000b7220 */ /* 0x040fe20000410000 */
[C---:B------:R-:W-:Y:S01]  /*2660*/  FMUL.FTZ R14, R0.reuse, R110 ;  /* 0x0000006e000e7220 */ /* 0x040fe20000410000 */
[C---:B------:R-:W-:Y:S01]  /*2670*/  FMUL.FTZ R24, R0.reuse, R24 ;  /* 0x0000001800187220 */ /* 0x040fe20000410000 */
[C---:B------:R-:W-:Y:S01]  /*2680*/  FMUL.FTZ R21, R0.reuse, R111 ;  /* 0x0000006f00157220 */ /* 0x040fe20000410000 */
[C---:B------:R-:W-:Y:S01]  /*2690*/  FMUL.FTZ R8, R0.reuse, R113 ;  /* 0x0000007100087220 */ /* 0x040fe20000410000 */
[----:B------:R-:W-:Y:S01]  /*26a0*/  MUFU.TANH R10, R10 ;  /* 0x0000000a000a7308 */ /* 0x000fe20000002400 */
[----:B------:R-:W-:Y:S02]  /*26b0*/  IMAD.U32 R123, RZ, RZ, UR49 ;  /* 0x00000031ff7b7e24 */ /* 0x000fe4000f8e00ff */
[C---:B------:R-:W-:Y:S01]  /*26c0*/  FMUL.FTZ R75, R0.reuse, R114 ;  /* 0x00000072004b7220 */ /* 0x040fe20000410000 */
[C---:B------:R-:W-:Y:S01]  /*26d0*/  FMUL.FTZ R5, R0.reuse, R104 ;  /* 0x0000006800057220 */ /* 0x040fe20000410000 */
[C---:B------:R-:W-:Y:S01]  /*26e0*/  FMUL.FTZ R74, R0.reuse, R115 ;  /* 0x00000073004a7220 */ /* 0x040fe20000410000 */
[C---:B------:R-:W-:Y:S01]  /*26f0*/  FMUL.FTZ R84, R0.reuse, R58 ;  /* 0x0000003a00547220 */ /* 0x040fe20000410000 */
[C---:B01----:R-:W-:Y:S01]  /*2700*/  FMUL.FTZ R4, R0.reuse, R105 ;  /* 0x0000006900047220 */ /* 0x043fe20000410000 */
        /* <DEDUP_REMOVED lines=18> */
[----:B-1----:R-:W-:-:S02]  /*2830*/  VIADD R24, R169, UR50 ;  /* 0x00000032a9187c36 */ /* 0x002fc40008000000 */
[C---:B------:R-:W-:Y:S01]  /*2840*/  FMUL.FTZ R98, R0.reuse, R98 ;  /* 0x0000006200627220 */ /* 0x040fe20000410000 */
[C---:B------:R-:W-:Y:S01]  /*2850*/  FMUL.FTZ R15, R0.reuse, R89 ;  /* 0x00000059000f7220 */ /* 0x040fe20000410000 */
[C---:B------:R-:W-:Y:S01]  /*2860*/  FMUL.FTZ R63, R0.reuse, R63 ;  /* 0x0000003f003f7220 */ /* 0x040fe20000410000 */
[----:B------:R-:W-:Y:S02]  /*2870*/  IMAD R123, R123, -0xa0, R24 ;  /* 0xffffff607b7b7824 */ /* 0x000fe400078e0218 */
[C---:B------:R-:W-:Y:S01]  /*2880*/  FMUL.FTZ R30, R0.reuse, R30 ;  /* 0x0000001e001e7220 */ /* 0x040fe20000410000 */
[C---:B------:R-:W-:Y:S01]  /*2890*/  FMUL.FTZ R73, R0.reuse, R92 ;  /* 0x0000005c00497220 */ /* 0x040fe20000410000 */
[----:B------:R-:W1:Y:S01]  /*28a0*/  MUFU.TANH R21, R21 ;  /* 0x0000001500157308 */ /* 0x000e620000002400 */
[C---:B------:R-:W-:Y:S01]  /*28b0*/  FMUL.FTZ R99, R0.reuse, R99 ;  /* 0x0000006300637220 */ /* 0x040fe20000410000 */
[C---:B------:R-:W-:Y:S01]  /*28c0*/  ISETP.GT.AND P4, PT, R123.reuse, RZ, PT ;  /* 0x000000ff7b00720c */ /* 0x040fe20003f84270 */
[C---:B------:R-:W-:Y:S01]  /*28d0*/  FMUL.FTZ R67, R0.reuse, R67 ;  /* 0x0000004300437220 */ /* 0x040fe20000410000 */
[C---:B------:R-:W-:Y:S01]  /*28e0*/  ISETP.GT.AND P3, PT, R123.reuse, 0x1, PT ;  /* 0x000000017b00780c */ /* 0x040fe20003f64270 */
[C---:B------:R-:W-:Y:S01]  /*28f0*/  FMUL.FTZ R102, R0.reuse, R102 ;  /* 0x0000006600667220 */ /* 0x040fe20000410000 */
[----:B------:R-:W-:Y:S01]  /*2900*/  ISETP.GT.AND P2, PT, R123, 0x8, PT ;  /* 0x000000087b00780c */ /* 0x000fe20003f44270 */
[C---:B------:R-:W-:Y:S01]  /*2910*/  FMUL.FTZ R77, R0.reuse, R96 ;  /* 0x00000060004d7220 */ /* 0x040fe20000410000 */
[----:B------:R-:W3:Y:S01]  /*2920*/  MUFU.TANH R75, R75 ;  /* 0x0000004b004b7308 */ /* 0x000ee20000002400 */
[----:B0-----:R-:W-:Y:S01]  /*2930*/  FSEL R11, R11, -INF , P3 ;  /* 0xff8000000b0b7808 */ /* 0x001fe20001800000 */
[C---:B------:R-:W-:Y:S01]  /*2940*/  FMUL.FTZ R103, R0.reuse, R103 ;  /* 0x0000006700677220 */ /* 0x040fe20000410000 */
[C---:B------:R-:W-:Y:S01]  /*2950*/  ISETP.GT.AND P1, PT, R123.reuse, 0x9, PT ;  /* 0x000000097b00780c */ /* 0x040fe20003f24270 */
[----:B------:R-:W-:Y:S01]  /*2960*/  FMUL.FTZ R34, R0, R34 ;  /* 0x0000002200227220 */ /* 0x000fe20000410000 */
[----:B--2---:R-:W-:Y:S01]  /*2970*/  FSEL R88, R14, -INF , P2 ;  /* 0xff8000000e587808 */ /* 0x004fe20001000000 */
[C---:B------:R-:W-:Y:S01]  /*2980*/  FMUL.FTZ R72, R0.reuse, R93 ;  /* 0x0000005d00487220 */ /* 0x040fe20000410000 */
[----:B------:R-:W-:Y:S01]  /*2990*/  ISETP.GT.AND P6, PT, R123, 0x10, PT ;  /* 0x000000107b00780c */ /* 0x000fe20003fc4270 */
[----:B------:R-:W0:Y:S01]  /*29a0*/  MUFU.TANH R5, R5 ;  /* 0x0000000500057308 */ /* 0x000e220000002400 */
[----:B-1----:R-:W-:Y:S01]  /*29b0*/  FSEL R90, R21, -INF , P1 ;  /* 0xff800000155a7808 */ /* 0x002fe20000800000 */
[C---:B------:R-:W-:Y:S01]  /*29c0*/  FMUL.FTZ R38, R0.reuse, R38 ;  /* 0x0000002600267220 */ /* 0x040fe20000410000 */
[----:B------:R-:W-:Y:S01]  /*29d0*/  ISETP.GT.AND P5, PT, R123, 0x11, PT ;  /* 0x000000117b00780c */ /* 0x000fe20003fa4270 */
[C---:B------:R-:W-:Y:S01]  /*29e0*/  FMUL.FTZ R58, R0.reuse, R60 ;  /* 0x0000003c003a7220 */ /* 0x040fe20000410000 */
[C---:B------:R-:W-:Y:S01]  /*29f0*/  FMUL.FTZ R60, R0.reuse, R65 ;  /* 0x00000041003c7220 */ /* 0x040fe20000410000 */
[C---:B------:R-:W-:Y:S01]  /*2a00*/  FMUL.FTZ R55, R0.reuse, R55 ;  /* 0x0000003700377220 */ /* 0x040fe20000410000 */
[C---:B------:R-:W-:Y:S01]  /*2a10*/  FMUL.FTZ R76, R0.reuse, R97 ;  /* 0x00000061004c7220 */ /* 0x040fe20000410000 */
[----:B------:R-:W1:Y:S01]  /*2a20*/  MUFU.TANH R74, R74 ;  /* 0x0000004a004a7308 */ /* 0x000e620000002400 */
[----:B---3--:R-:W-:Y:S01]  /*2a30*/  FSEL R75, R75, -INF , P6 ;  /* 0xff8000004b4b7808 */ /* 0x008fe20003000000 */
        /* <DEDUP_REMOVED lines=14> */
[----:B------:R-:W3:Y:S01]  /*2b20*/  MUFU.TANH R4, R4 ;  /* 0x0000000400047308 */ /* 0x000ee20000002400 */
[----:B--2---:R-:W-:Y:S01]  /*2b30*/  FSEL R84, R10, -INF , P4 ;  /* 0xff8000000a547808 */ /* 0x004fe20002000000 */
[C---:B------:R-:W-:Y:S01]  /*2b40*/  FMUL.FTZ R57, R0.reuse, R57 ;  /* 0x0000003900397220 */ /* 0x040fe20000410000 */
[----:B0-----:R-:W-:Y:S01]  /*2b50*/  FSEL R10, R5, -INF , P4 ;  /* 0xff800000050a7808 */ /* 0x001fe20002000000 */
[C---:B------:R-:W-:Y:S01]  /*2b60*/  FMUL.FTZ R70, R0.reuse, R70 ;  /* 0x0000004600467220 */ /* 0x040fe20000410000 */
[C---:B------:R-:W-:Y:S01]  /*2b70*/  ISETP.GT.AND P4, PT, R123.reuse, 0x18, PT ;  /* 0x000000187b00780c */ /* 0x040fe20003f84270 */
[----:B------:R-:W-:Y:S01]  /*2b80*/  FMUL.FTZ R47, R0, R47 ;  /* 0x0000002f002f7220 */ /* 0x000fe20000410000 */
[----:B-1----:R-:W-:Y:S01]  /*2b90*/  FSEL R21, R74, -INF , P5 ;  /* 0xff8000004a157808 */ /* 0x002fe20002800000 */
[----:B------:R-:W0:Y:S01]  /*2ba0*/  MUFU.TANH R79, R79 ;  /* 0x0000004f004f7308 */ /* 0x000e220000002400 */
        /* <DEDUP_REMOVED lines=8> */
[----:B---3--:R-:W-:Y:S01]  /*2c30*/  FSEL R4, R4, -INF , P3 ;  /* 0xff80000004047808 */ /* 0x008fe20001800000 */
[C---:B------:R-:W-:Y:S01]  /*2c40*/  FMUL.FTZ R41, R0.reuse, R41 ;  /* 0x0000002900297220 */ /* 0x040fe20000410000 */
[----:B------:R-:W-:Y:S01]  /*2c50*/  ISETP.GT.AND P3, PT, R123, 0x19, PT ;  /* 0x000000197b00780c */ /* 0x000fe20003f64270 */
[C---:B------:R-:W-:Y:S01]  /*2c60*/  FMUL.FTZ R54, R0.reuse, R54 ;  /* 0x0000003600367220 */ /* 0x040fe20000410000 */
[C---:B------:R-:W-:Y:S01]  /*2c70*/  FMUL.FTZ R31, R0.reuse, R31 ;  /* 0x0000001f001f7220 */ /* 0x040fe20000410000 */
[C---:B------:R-:W-:Y:S01]  /*2c80*/  FMUL.FTZ R52, R0.reuse, R52 ;  /* 0x0000003400347220 */ /* 0x040fe20000410000 */
[----:B------:R-:W-:Y:S01]  /*2c90*/  FMUL.FTZ R39, R0, R39 ;  /* 0x0000002700277220 */ /* 0x000fe20000410000 */
[----:B------:R-:W2:Y:S01]  /*2ca0*/  MUFU.TANH R6, R6 ;  /* 0x0000000600067308 */ /* 0x000ea20000002400 */
[----:B-1----:R-:W-:Y:S01]  /*2cb0*/  FMNMX.FTZ R25, R84, R11, !PT ;  /* 0x0000000b54197209 */ /* 0x002fe20007810000 */
[----:B------:R-:W-:Y:S01]  /*2cc0*/  ULDC UR6, c[0x0][0x988] ;  /* 0x0002620000067ab9 */ /* 0x000fe20000000800 */
[----:B0-----:R-:W-:Y:S01]  /*2cd0*/  FSEL R79, R79, -INF , P4 ;  /* 0xff8000004f4f7808 */ /* 0x001fe20002000000 */
[----:B------:R-:W-:Y:S01]  /*2ce0*/  FMUL.FTZ R28, R0, R28 ;  /* 0x0000001c001c7220 */ /* 0x000fe20000410000 */
[----:B------:R-:W-:Y:S01]  /*2cf0*/  FMNMX.FTZ R25, R88, R25, !PT ;  /* 0x0000001958197209 */ /* 0x000fe20007810000 */
[----:B------:R-:W-:Y:S01]  /*2d00*/  FMUL.FTZ R36, R0, R36 ;  /* 0x0000002400247220 */ /* 0x000fe20000410000 */
[----:B------:R-:W-:Y:S01]  /*2d10*/  P2R R120, PR, RZ, 0x1 ;  /* 0x00000001ff787803 */ /* 0x000fe20000000000 */
[----:B------:R-:W-:Y:S01]  /*2d20*/  MUFU.TANH R78, R78 ;  /* 0x0000004e004e7308 */ /* 0x000fe20000002400 */
[----:B------:R-:W-:Y:S01]  /*2d30*/  FMNMX.FTZ R24, R90, R25, !PT ;  /* 0x000000195a187209 */ /* 0x000fe20007810000 */
[C---:B------:R-:W-:Y:S01]  /*2d40*/  FMUL.FTZ R33, R0.reuse, R33 ;  /* 0x0000002100217220 */ /* 0x040fe20000410000 */
[C---:B------:R-:W-:Y:S01]  /*2d50*/  FMUL.FTZ R29, R0.reuse, R29 ;  /* 0x0000001d001d7220 */ /* 0x040fe20000410000 */
[C---:B------:R-:W-:Y:S01]  /*2d60*/  FMUL.FTZ R37, R0.reuse, R37 ;  /* 0x0000002500257220 */ /* 0x040fe20000410000 */
[----:B------:R-:W-:Y:S01]  /*2d70*/  FMNMX.FTZ R24, R75, R24, !PT ;  /* 0x000000184b187209 */ /* 0x000fe20007810000 */
[----:B------:R-:W-:Y:S01]  /*2d80*/  FMUL.FTZ R32, R0, R32 ;  /* 0x0000002000207220 */ /* 0x000fe20000410000 */
[----:B------:R-:W-:Y:S01]  /*2d90*/  UISETP.GE.AND UP0, UPT, UR50, 0xa1, UPT ;  /* 0x000000a13200788c */ /* 0x000fe2000bf06270 */
[----:B------:R-:W-:Y:S01]  /*2da0*/  MUFU.TANH R7, R7 ;  /* 0x0000000700077308 */ /* 0x000fe20000002400 */
[----:B------:R-:W-:-:S02]  /*2db0*/  FMNMX.FTZ R24, R21, R24, !PT ;  /* 0x0000001815187209 */ /* 0x000fc40007810000 */
[----:B--2---:R-:W-:Y:S02]  /*2dc0*/  FSEL R6, R6, -INF , P2 ;  /* 0xff80000006067808 */ /* 0x004fe40001000000 */
[----:B------:R-:W-:-:S03]  /*2dd0*/  ISETP.GT.AND P2, PT, R123, 0x20, PT ;  /* 0x000000207b00780c */ /* 0x000fc60003f44270 */
[----:B------:R-:W-:Y:S08]  /*2de0*/  MUFU.TANH R83, R83 ;  /* 0x0000005300537308 */ /* 0x000ff00000002400 */
[----:B------:R-:W-:Y:S08]  /*2df0*/  MUFU.TANH R9, R9 ;  /* 0x0000000900097308 */ /* 0x000ff00000002400 */
[----:B------:R-:W-:Y:S08]  /*2e00*/  MUFU.TANH R82, R82 ;  /* 0x0000005200527308 */ /* 0x000ff00000002400 */
[----:B------:R-:W0:Y:S08]  /*2e10*/  MUFU.TANH R8, R8 ;  /* 0x0000000800087308 */ /* 0x000e300000002400 */
[----:B------:R-:W-:Y:S08]  /*2e20*/  MUFU.TANH R94, R94 ;  /* 0x0000005e005e7308 */ /* 0x000ff00000002400 */
[----:B------:R-:W1:Y:S01]  /*2e30*/  MUFU.TANH R12, R12 ;  /* 0x0000000c000c7308 */ /* 0x000e620000002400 */
[----:B0-----:R-:W-:-:S02]  /*2e40*/  FSEL R8, R8, -INF , P5 ;  /* 0xff80000008087808 */ /* 0x001fc40002800000 */
[----:B------:R-:W-:-:S05]  /*2e50*/  ISETP.GT.AND P5, PT, R123, 0x29, PT ;  /* 0x000000297b00780c */ /* 0x000fca0003fa4270 */
[----:B------:R-:W0:Y:S08]  /*2e60*/  MUFU.TANH R95, R95 ;  /* 0x0000005f005f7308 */ /* 0x000e300000002400 */
[----:B------:R2:W-:Y:S01]  /*2e70*/  MUFU.TANH R89, R85 ;  /* 0x0000005500597308 */ /* 0x0005e20000002400 */
[----:B-1----:R-:W-:Y:S02]  /*2e80*/  FSEL R12, R12, -INF , P4 ;  /* 0xff8000000c0c7808 */ /* 0x002fe40002000000 */
[----:B------:R-:W-:-:S05]  /*2e90*/  ISETP.GT.AND P4, PT, R123, 0x30, PT ;  /* 0x000000307b00780c */ /* 0x000fca0003f84270 */
[----:B------:R1:W-:Y:S01]  /*2ea0*/  MUFU.TANH R115, R26 ;  /* 0x0000001a00737308 */ /* 0x0003e20000002400 */
[----:B--2---:R-:W-:-:S07]  /*2eb0*/  FSEL R85, R78, -INF , P3 ;  /* 0xff8000004e557808 */ /* 0x004fce0001800000 */
[----:B------:R-:W-:Y:S01]  /*2ec0*/  MUFU.TANH R13, R13 ;  /* 0x0000000d000d7308 */ /* 0x000fe20000002400 */
[----:B-1----:R-:W-:Y:S02]  /*2ed0*/  FMNMX.FTZ R26, R79, R24, !PT ;  /* 0x000000184f1a7209 */ /* 0x002fe40007810000 */
[----:B------:R-:W-:Y:S02]  /*2ee0*/  FSEL R24, R7, -INF , P1 ;  /* 0xff80000007187808 */ /* 0x000fe40000800000 */
[----:B------:R-:W-:-:S03]  /*2ef0*/  ISETP.GT.AND P1, PT, R123, 0x21, PT ;  /* 0x000000217b00780c */ /* 0x000fc60003f24270 */
[----:B------:R1:W-:Y:S08]  /*2f00*/  MUFU.TANH R92, R63 ;  /* 0x0000003f005c7308 */ /* 0x0003f00000002400 */
[----:B------:R-:W2:Y:S01]  /*2f10*/  MUFU.TANH R98, R98 ;  /* 0x0000006200627308 */ /* 0x000ea20000002400 */
[----:B-1----:R-:W-:Y:S01]  /*2f20*/  FMUL.FTZ R63, R0, R69 ;  /* 0x00000045003f7220 */ /* 0x002fe20000410000 */
[----:B------:R-:W-:-:S02]  /*2f30*/  FSEL R69, R83, -INF , P2 ;  /* 0xff80000053457808 */ /* 0x000fc40001000000 */
[----:B0-----:R-:W-:-:S04]  /*2f40*/  FSEL R83, R95, -INF , P5 ;  /* 0xff8000005f537808 */ /* 0x001fc80002800000 */
[----:B------:R0:W-:Y:S08]  /*2f50*/  MUFU.TANH R117, R30 ;  /* 0x0000001e00757308 */ /* 0x0001f00000002400 */
[----:B------:R-:W1:Y:S01]  /*2f60*/  MUFU.TANH R20, R20 ;  /* 0x0000001400147308 */ /* 0x000e620000002400 */
[----:B0-----:R-:W-:Y:S02]  /*2f70*/  FMNMX.FTZ R30, R85, R26, !PT ;  /* 0x0000001a551e7209 */ /* 0x001fe40007810000 */
[----:B------:R-:W-:-:S02]  /*2f80*/  FSEL R26, R9, -INF , P6 ;  /* 0xff800000091a7808 */ /* 0x000fc40003000000 */
[----:B------:R-:W-:Y:S02]  /*2f90*/  ISETP.GT.AND P6, PT, R123, 0x28, PT ;  /* 0x000000287b00780c */ /* 0x000fe40003fc4270 */
[----:B------:R-:W-:Y:S01]  /*2fa0*/  FMNMX.FTZ R30, R69, R30, !PT ;  /* 0x0000001e451e7209 */ /* 0x000fe20007810000 */
[----:B------:R-:W-:Y:S01]  /*2fb0*/  MUFU.TANH R99, R99 ;  /* 0x0000006300637308 */ /* 0x000fe20000002400 */
[----:B------:R-:W-:Y:S02]  /*2fc0*/  FSEL R25, R94, -INF , P6 ;  /* 0xff8000005e197808 */ /* 0x000fe40003000000 */
[----:B--2---:R-:W-:-:S05]  /*2fd0*/  FSEL R65, R98, -INF , P4 ;  /* 0xff80000062417808 */ /* 0x004fca0002000000 */
[----:B------:R0:W-:Y:S08]  /*2fe0*/  MUFU.TANH R96, R67 ;  /* 0x0000004300607308 */ /* 0x0001f00000002400 */
[----:B------:R-:W2:Y:S01]  /*2ff0*/  MUFU.TANH R15, R15 ;  /* 0x0000000f000f7308 */ /* 0x000ea20000002400 */
[----:B0-----:R-:W-:-:S04]  /*3000*/  FSEL R67, R82, -INF , P1 ;  /* 0xff80000052437808 */ /* 0x001fc80000800000 */
[----:B------:R-:W-:-:S03]  /*3010*/  FMNMX.FTZ R30, R67, R30, !PT ;  /* 0x0000001e431e7209 */ /* 0x000fc60007810000 */
[----:B------:R-:W-:Y:S08]  /*3020*/  MUFU.TANH R102, R102 ;  /* 0x0000006600667308 */ /* 0x000ff00000002400 */
[----:B------:R-:W-:Y:S08]  /*3030*/  MUFU.TANH R73, R73 ;  /* 0x0000004900497308 */ /* 0x000ff00000002400 */
[----:B------:R-:W-:Y:S08]  /*3040*/  MUFU.TANH R103, R103 ;  /* 0x0000006700677308 */ /* 0x000ff00000002400 */
[----:B------:R0:W-:Y:S08]  /*3050*/  MUFU.TANH R119, R34 ;  /* 0x0000002200777308 */ /* 0x0001f00000002400 */
[----:B------:R-:W3:Y:S01]  /*3060*/  MUFU.TANH R72, R72 ;  /* 0x0000004800487308 */ /* 0x000ee20000002400 */
[----:B0-----:R-:W-:-:S02]  /*3070*/  FMNMX.FTZ R34, R25, R30, !PT ;  /* 0x0000001e19227209 */ /* 0x001fc40007810000 */
[----:B------:R-:W-:Y:S01]  /*3080*/  FSEL R30, R13, -INF , P3 ;  /* 0xff8000000d1e7808 */ /* 0x000fe20001800000 */
[----:B------:R-:W-:Y:S01]  /*3090*/  IMAD.U32 R13, RZ, RZ, UR6 ;  /* 0x00000006ff0d7e24 */ /* 0x000fe2000f8e00ff */
[----:B------:R-:W-:Y:S02]  /*30a0*/  ISETP.GT.AND P3, PT, R123, 0x31, PT ;  /* 0x000000317b00780c */ /* 0x000fe40003f64270 */
[----:B------:R-:W-:Y:S01]  /*30b0*/  R2UR UR6, R3 ;  /* 0x00000000030672ca */ /* 0x000fe200000e0000 */
[----:B------:R0:W-:Y:S08]  /*30c0*/  MUFU.TANH R122, R38 ;  /* 0x00000026007a7308 */ /* 0x0001f00000002400 */
[----:B------:R-:W-:Y:S01]  /*30d0*/  MUFU.TANH R77, R77 ;  /* 0x0000004d004d7308 */ /* 0x000fe20000002400 */
[----:B0-----:R-:W-:-:S02]  /*30e0*/  FMNMX.FTZ R38, R83, R34, !PT ;  /* 0x0000002253267209 */ /* 0x001fc40007810000 */
[----:B-1----:R-:W-:Y:S01]  /*30f0*/  FSEL R34, R20, -INF , P2 ;  /* 0xff80000014227808 */ /* 0x002fe20001000000 */
[----:B------:R-:W-:Y:S01]  /*3100*/  UIADD3 UR6, UR6, 0x29840, URZ ;  /* 0x0002984006067890 */ /* 0x000fe2000fffe03f */
[----:B------:R-:W-:Y:S02]  /*3110*/  ISETP.GT.AND P2, PT, R123, 0x38, PT ;  /* 0x000000387b00780c */ /* 0x000fe40003f44270 */
[----:B------:R-:W-:Y:S01]  /*3120*/  FMNMX.FTZ R20, R65, R38, !PT ;  /* 0x0000002641147209 */ /* 0x000fe20007810000 */
[----:B------:R0:W-:Y:S01]  /*3130*/  MUFU.TANH R112, R55 ;  /* 0x0000003700707308 */ /* 0x0001e20000002400 */
[----:B--2---:R-:W-:Y:S01]  /*3140*/  FSEL R38, R15, -INF , P1 ;  /* 0xff8000000f267808 */ /* 0x004fe20000800000 */
[----:B------:R-:W-:Y:S01]  /*3150*/  UPRMT UR6, UR48, 0x654, UR6 ;  /* 0x0000065430067896 */ /* 0x000fe20008000006 */
[----:B------:R-:W-:Y:S02]  /*3160*/  ISETP.GT.AND P1, PT, R123, 0x39, PT ;  /* 0x000000397b00780c */ /* 0x000fe40003f24270 */
[----:B---3--:R-:W-:-:S02]  /*3170*/  FSEL R72, R72, -INF , P5 ;  /* 0xff80000048487808 */ /* 0x008fc40002800000 */
[----:B------:R-:W-:Y:S01]  /*3180*/  ISETP.GT.AND P5, PT, R123, 0x41, PT ;  /* 0x000000417b00780c */ /* 0x000fe20003fa4270 */
[----:B------:R-:W1:Y:S01]  /*3190*/  MUFU.TANH R76, R76 ;  /* 0x0000004c004c7308 */ /* 0x000e620000002400 */
[----:B0-----:R-:W-:Y:S02]  /*31a0*/  FSEL R55, R99, -INF , P3 ;  /* 0xff80000063377808 */ /* 0x001fe40001800000 */
[----:B------:R-:W-:Y:S02]  /*31b0*/  SYNCS.ARRIVE.TRANS64.RED.A1T0 RZ, [UR6], RZ ;  /* 0x000000ffffff79a7 */ /* 0x000fe40008100406 */
[----:B------:R-:W-:-:S03]  /*31c0*/  FMNMX.FTZ R20, R55, R20, !PT ;  /* 0x0000001437147209 */ /* 0x000fc60007810000 */
[----:B------:R0:W-:Y:S08]  /*31d0*/  MUFU.TANH R91, R62 ;  /* 0x0000003e005b7308 */ /* 0x0001f00000002400 */
[----:B------:R2:W-:Y:S01]  /*31e0*/  MUFU.TANH R116, R27 ;  /* 0x0000001b00747308 */ /* 0x0005e20000002400 */
[----:B-1----:R-:W-:Y:S01]  /*31f0*/  FSEL R76, R76, -INF , P3 ;  /* 0xff8000004c4c7808 */ /* 0x002fe20001800000 */
[----:B0-----:R-:W-:Y:S01]  /*3200*/  FMUL.FTZ R62, R0, R68 ;  /* 0x00000044003e7220 */ /* 0x001fe20000410000 */
[----:B------:R-:W-:-:S05]  /*3210*/  ISETP.GT.AND P3, PT, R123, 0x49, PT ;  /* 0x000000497b00780c */ /* 0x000fca0003f64270 */
[----:B------:R-:W0:Y:S01]  /*3220*/  MUFU.TANH R81, R81 ;  /* 0x0000005100517308 */ /* 0x000e220000002400 */
[----:B--2---:R-:W-:-:S04]  /*3230*/  FSEL R27, R102, -INF , P2 ;  /* 0xff800000661b7808 */ /* 0x004fc80001000000 */
[----:B------:R-:W-:-:S03]  /*3240*/  FMNMX.FTZ R20, R27, R20, !PT ;  /* 0x000000141b147209 */ /* 0x000fc60007810000 */
[----:B------:R1:W-:Y:S08]  /*3250*/  MUFU.TANH R100, R40 ;  /* 0x0000002800647308 */ /* 0x0003f00000002400 */
[----:B------:R-:W2:Y:S01]  /*3260*/  MUFU.TANH R80, R80 ;  /* 0x0000005000507308 */ /* 0x000ea20000002400 */
[----:B-1----:R-:W-:Y:S02]  /*3270*/  FSEL R40, R73, -INF , P6 ;  /* 0xff80000049287808 */ /* 0x002fe40003000000 */
[----:B------:R-:W-:-:S02]  /*3280*/  ISETP.GT.AND P6, PT, R123, 0x40, PT ;  /* 0x000000407b00780c */ /* 0x000fc40003fc4270 */
[----:B------:R-:W-:-:S03]  /*3290*/  FSEL R73, R103, -INF , P1 ;  /* 0xff80000067497808 */ /* 0x000fc60000800000 */
[----:B------:R1:W-:Y:S01]  /*32a0*/  MUFU.TANH R93, R66 ;  /* 0x00000042005d7308 */ /* 0x0003e20000002400 */
[----:B------:R-:W-:-:S07]  /*32b0*/  FMNMX.FTZ R20, R73, R20, !PT ;  /* 0x0000001449147209 */ /* 0x000fce0007810000 */
[----:B------:R3:W-:Y:S01]  /*32c0*/  MUFU.TANH R110, R53 ;  /* 0x00000035006e7308 */ /* 0x0007e20000002400 */
[----:B-1----:R-:W-:Y:S01]  /*32d0*/  FMUL.FTZ R66, R0, R44 ;  /* 0x0000002c00427220 */ /* 0x002fe20000410000 */
[----:B0-----:R-:W-:Y:S02]  /*32e0*/  FSEL R44, R81, -INF , P2 ;  /* 0xff800000512c7808 */ /* 0x001fe40001000000 */
[C---:B------:R-:W-:Y:S02]  /*32f0*/  ISETP.GT.AND P2, PT, R123.reuse, 0x50, PT ;  /* 0x000000507b00780c */ /* 0x040fe40003f44270 */
[----:B--2---:R-:W-:Y:S02]  /*3300*/  FSEL R80, R80, -INF , P1 ;  /* 0xff80000050507808 */ /* 0x004fe40000800000 */
[----:B------:R-:W0:Y:S01]  /*3310*/  MUFU.TANH R56, R56 ;  /* 0x0000003800387308 */ /* 0x000e220000002400 */
[----:B---3--:R-:W-:Y:S02]  /*3320*/  FSEL R53, R86, -INF , P6 ;  /* 0xff80000056357808 */ /* 0x008fe40003000000 */
[----:B------:R-:W-:-:S02]  /*3330*/  ISETP.GT.AND P1, PT, R123, 0x51, PT ;  /* 0x000000517b00780c */ /* 0x000fc40003f24270 */
[----:B------:R-:W-:Y:S02]  /*3340*/  FMNMX.FTZ R20, R53, R20, !PT ;  /* 0x0000001435147209 */ /* 0x000fe40007810000 */
[----:B------:R-:W-:Y:S01]  /*3350*/  FSEL R45, R96, -INF , P1 ;  /* 0xff800000602d7808 */ /* 0x000fe20000800000 */
[----:B------:R1:W-:Y:S08]  /*3360*/  MUFU.TANH R97, R42 ;  /* 0x0000002a00617308 */ /* 0x0003f00000002400 */
[----:B------:R2:W-:Y:S01]  /*3370*/  MUFU.TANH R108, R51 ;  /* 0x00000033006c7308 */ /* 0x0005e20000002400 */
[----:B-1----:R-:W-:-:S02]  /*3380*/  FSEL R42, R77, -INF , P4 ;  /* 0xff8000004d2a7808 */ /* 0x002fc40002000000 */
[C---:B------:R-:W-:Y:S02]  /*3390*/  ISETP.GT.AND P4, PT, R123.reuse, 0x48, PT ;  /* 0x000000487b00780c */ /* 0x040fe40003f84270 */
[----:B0-----:R-:W-:Y:S02]  /*33a0*/  FSEL R56, R56, -INF , P6 ;  /* 0xff80000038387808 */ /* 0x001fe40003000000 */
[----:B------:R-:W-:Y:S01]  /*33b0*/  ISETP.GT.AND P6, PT, R123, 0x58, PT ;  /* 0x000000587b00780c */ /* 0x000fe20003fc4270 */
[----:B------:R-:W-:Y:S01]  /*33c0*/  MUFU.TANH R57, R57 ;  /* 0x0000003900397308 */ /* 0x000fe20000002400 */
[----:B--2---:R-:W-:-:S04]  /*33d0*/  FSEL R51, R89, -INF , P5 ;  /* 0xff80000059337808 */ /* 0x004fc80002800000 */
[----:B------:R-:W-:-:S03]  /*33e0*/  FMNMX.FTZ R20, R51, R20, !PT ;  /* 0x0000001433147209 */ /* 0x000fc60007810000 */
[----:B------:R-:W-:Y:S08]  /*33f0*/  MUFU.TANH R70, R70 ;  /* 0x0000004600467308 */ /* 0x000ff00000002400 */
[----:B------:R0:W-:Y:S08]  /*3400*/  MUFU.TANH R104, R47 ;  /* 0x0000002f00687308 */ /* 0x0001f00000002400 */
[----:B------:R-:W1:Y:S01]  /*3410*/  MUFU.TANH R58, R58 ;  /* 0x0000003a003a7308 */ /* 0x000e620000002400 */
[----:B0-----:R-:W-:-:S04]  /*3420*/  FSEL R47, R91, -INF , P4 ;  /* 0xff8000005b2f7808 */ /* 0x001fc80002000000 */
[----:B------:R-:W-:-:S03]  /*3430*/  FMNMX.FTZ R20, R47, R20, !PT ;  /* 0x000000142f147209 */ /* 0x000fc60007810000 */
[----:B------:R0:W-:Y:S08]  /*3440*/  MUFU.TANH R68, R71 ;  /* 0x0000004700447308 */ /* 0x0001f00000002400 */
[----:B------:R-:W-:Y:S01]  /*3450*/  MUFU.TANH R59, R59 ;  /* 0x0000003b003b7308 */ /* 0x000fe20000002400 */
[----:B0-----:R-:W-:Y:S02]  /*3460*/  FSEL R71, R92, -INF , P3 ;  /* 0xff8000005c477808 */ /* 0x001fe40001800000 */
[----:B-1----:R-:W-:-:S02]  /*3470*/  FSEL R58, R58, -INF , P4 ;  /* 0xff8000003a3a7808 */ /* 0x002fc40002000000 */
[----:B------:R-:W-:Y:S02]  /*3480*/  FMNMX.FTZ R20, R71, R20, !PT ;  /* 0x0000001447147209 */ /* 0x000fe40007810000 */
[----:B------:R-:W-:Y:S01]  /*3490*/  ISETP.GT.AND P4, PT, R123, 0x60, PT ;  /* 0x000000607b00780c */ /* 0x000fe20003f84270 */
[----:B------:R0:W-:Y:S08]  /*34a0*/  MUFU.TANH R106, R49 ;  /* 0x00000031006a7308 */ /* 0x0001f00000002400 */
[----:B------:R-:W-:Y:S01]  /*34b0*/  MUFU.TANH R61, R61 ;  /* 0x0000003d003d7308 */ /* 0x000fe20000002400 */
[----:B0-----:R-:W-:-:S04]  /*34c0*/  FSEL R49, R93, -INF , P2 ;  /* 0xff8000005d317808 */ /* 0x001fc80001000000 */
[----:B------:R-:W-:-:S03]  /*34d0*/  FMNMX.FTZ R20, R49, R20, !PT ;  /* 0x0000001431147209 */ /* 0x000fc60007810000 */
[----:B------:R-:W0:Y:S01]  /*34e0*/  MUFU.TANH R60, R60 ;  /* 0x0000003c003c7308 */ /* 0x000e220000002400 */
[----:B------:R-:W-:-:S07]  /*34f0*/  FMNMX.FTZ R20, R45, R20, !PT ;  /* 0x000000142d147209 */ /* 0x000fce0007810000 */
[----:B------:R1:W-:Y:S08]  /*3500*/  MUFU.TANH R101, R46 ;  /* 0x0000002e00657308 */ /* 0x0003f00000002400 */
[----:B------:R2:W-:Y:S01]  /*3510*/  MUFU.TANH R121, R35 ;  /* 0x0000002300797308 */ /* 0x0005e20000002400 */
[----:B-1----:R-:W-:Y:S02]  /*3520*/  FSEL R46, R57, -INF , P5 ;  /* 0xff800000392e7808 */ /* 0x002fe40002800000 */
[----:B------:R-:W-:-:S02]  /*3530*/  ISETP.GT.AND P5, PT, R123, 0x59, PT ;  /* 0x000000597b00780c */ /* 0x000fc40003fa4270 */
[----:B0-----:R-:W-:Y:S02]  /*3540*/  FSEL R60, R60, -INF , P1 ;  /* 0xff8000003c3c7808 */ /* 0x001fe40000800000 */
[----:B------:R-:W-:Y:S01]  /*3550*/  FSEL R94, R68, -INF , P5 ;  /* 0xff800000445e7808 */ /* 0x000fe20002800000 */
[----:B------:R-:W0:Y:S01]  /*3560*/  MUFU.TANH R62, R62 ;  /* 0x0000003e003e7308 */ /* 0x000e220000002400 */
[----:B--2---:R-:W-:Y:S02]  /*3570*/  FSEL R35, R70, -INF , P6 ;  /* 0xff80000046237808 */ /* 0x004fe40003000000 */
[----:B------:R-:W-:Y:S02]  /*3580*/  ISETP.GT.AND P1, PT, R123, 0x69, PT ;  /* 0x000000697b00780c */ /* 0x000fe40003f24270 */
[----:B------:R-:W-:Y:S02]  /*3590*/  FMNMX.FTZ R5, R35, R20, !PT ;  /* 0x0000001423057209 */ /* 0x000fe40007810000 */
[----:B------:R-:W-:Y:S01]  /*35a0*/  FSEL R20, R97, -INF , P4 ;  /* 0xff80000061147808 */ /* 0x000fe20002000000 */
[----:B------:R-:W-:Y:S01]  /*35b0*/  MUFU.TANH R63, R63 ;  /* 0x0000003f003f7308 */ /* 0x000fe20000002400 */
[----:B------:R-:W-:-:S04]  /*35c0*/  FMNMX.FTZ R5, R94, R5, !PT ;  /* 0x000000055e057209 */ /* 0x000fc80007810000 */
[----:B------:R-:W-:-:S03]  /*35d0*/  FMNMX.FTZ R5, R20, R5, !PT ;  /* 0x0000000514057209 */ /* 0x000fc60007810000 */
[----:B------:R1:W-:Y:S01]  /*35e0*/  MUFU.TANH R105, R48 ;  /* 0x0000003000697308 */ /* 0x0003e20000002400 */
[----:B0-----:R-:W-:Y:S02]  /*35f0*/  FSEL R62, R62, -INF , P6 ;  /* 0xff8000003e3e7808 */ /* 0x001fe40003000000 */
[----:B------:R-:W-:-:S05]  /*3600*/  ISETP.GT.AND P6, PT, R123, 0x70, PT ;  /* 0x000000707b00780c */ /* 0x000fca0003fc4270 */
[----:B------:R0:W-:Y:S01]  /*3610*/  MUFU.TANH R107, R50 ;  /* 0x00000032006b7308 */ /* 0x0001e20000002400 */
[----:B-1----:R-:W-:Y:S02]  /*3620*/  FSEL R48, R59, -INF , P3 ;  /* 0xff8000003b307808 */ /* 0x002fe40001800000 */
[----:B------:R-:W-:-:S04]  /*3630*/  ISETP.GT.AND P3, PT, R123, 0x61, PT ;  /* 0x000000617b00780c */ /* 0x000fc80003f64270 */
[----:B------:R-:W-:Y:S01]  /*3640*/  FSEL R86, R100, -INF , P3 ;  /* 0xff80000064567808 */ /* 0x000fe20001800000 */
[----:B------:R-:W1:Y:S01]  /*3650*/  MUFU.TANH R64, R64 ;  /* 0x0000004000407308 */ /* 0x000e620000002400 */
[----:B0-----:R-:W-:Y:S02]  /*3660*/  FSEL R50, R61, -INF , P2 ;  /* 0xff8000003d327808 */ /* 0x001fe40001000000 */
[----:B------:R-:W-:Y:S02]  /*3670*/  ISETP.GT.AND P2, PT, R123, 0x68, PT ;  /* 0x000000687b00780c */ /* 0x000fe40003f44270 */
[----:B------:R-:W-:Y:S02]  /*3680*/  FMNMX.FTZ R5, R86, R5, !PT ;  /* 0x0000000556057209 */ /* 0x000fe40007810000 */
[----:B------:R-:W-:Y:S01]  /*3690*/  FSEL R92, R101, -INF , P2 ;  /* 0xff800000655c7808 */ /* 0x000fe20001000000 */
[----:B------:R-:W-:Y:S08]  /*36a0*/  MUFU.TANH R41, R41 ;  /* 0x0000002900297308 */ /* 0x000ff00000002400 */
[----:B------:R0:W-:Y:S01]  /*36b0*/  MUFU.TANH R111, R54 ;  /* 0x00000036006f7308 */ /* 0x0001e20000002400 */
[----:B-1----:R-:W-:-:S02]  /*36c0*/  FSEL R64, R64, -INF , P4 ;  /* 0xff80000040407808 */ /* 0x002fc40002000000 */
[----:B------:R-:W-:-:S05]  /*36d0*/  ISETP.GT.AND P4, PT, R123, 0x78, PT ;  /* 0x000000787b00780c */ /* 0x000fca0003f84270 */
[----:B------:R-:W1:Y:S01]  /*36e0*/  MUFU.TANH R66, R66 ;  /* 0x0000004200427308 */ /* 0x000e620000002400 */
[----:B0-----:R-:W-:-:S07]  /*36f0*/  FMNMX.FTZ R54, R92, R5, !PT ;  /* 0x000000055c367209 */ /* 0x001fce0007810000 */
[----:B------:R0:W-:Y:S08]  /*3700*/  MUFU.TANH R118, R31 ;  /* 0x0000001f00767308 */ /* 0x0001f00000002400 */
[----:B------:R-:W2:Y:S01]  /*3710*/  MUFU.TANH R43, R43 ;  /* 0x0000002b002b7308 */ /* 0x000ea20000002400 */
[----:B0-----:R-:W-:Y:S02]  /*3720*/  FSEL R31, R104, -INF , P1 ;  /* 0xff800000681f7808 */ /* 0x001fe40000800000 */
[----:B-1----:R-:W-:-:S02]  /*3730*/  FSEL R66, R66, -INF , P2 ;  /* 0xff80000042427808 */ /* 0x002fc40001000000 */
[----:B------:R-:W-:Y:S02]  /*3740*/  FMNMX.FTZ R54, R31, R54, !PT ;  /* 0x000000361f367209 */ /* 0x000fe40007810000 */
[----:B------:R-:W-:Y:S01]  /*3750*/  ISETP.GT.AND P2, PT, R123, 0x80, PT ;  /* 0x000000807b00780c */ /* 0x000fe20003f44270 */
[----:B------:R0:W1:Y:S08]  /*3760*/  MUFU.TANH R109, R52 ;  /* 0x00000034006d7308 */ /* 0x0000700000002400 */
[----:B------:R3:W4:Y:S01]  /*3770*/  MUFU.TANH R14, R39 ;  /* 0x00000027000e7308 */ /* 0x0007220000002400 */
[----:B0-----:R-:W-:-:S02]  /*3780*/  FSEL R52, R63, -INF , P5 ;  /* 0xff8000003f347808 */ /* 0x001fc40002800000 */
[----:B------:R-:W-:-:S04]  /*3790*/  ISETP.GT.AND P5, PT, R123, 0x71, PT ;  /* 0x000000717b00780c */ /* 0x000fc80003fa4270 */
[----:B------:R-:W-:Y:S01]  /*37a0*/  FSEL R57, R108, -INF , P5 ;  /* 0xff8000006c397808 */ /* 0x000fe20002800000 */
[----:B------:R-:W-:Y:S01]  /*37b0*/  MUFU.TANH R124, R37 ;  /* 0x00000025007c7308 */ /* 0x000fe20000002400 */
[----:B---3--:R-:W-:-:S04]  /*37c0*/  FSEL R39, R107, -INF , P6 ;  /* 0xff8000006b277808 */ /* 0x008fc80003000000 */
[----:B------:R-:W-:Y:S02]  /*37d0*/  FMNMX.FTZ R68, R39, R54, !PT ;  /* 0x0000003627447209 */ /* 0x000fe40007810000 */
[----:B------:R-:W-:Y:S02]  /*37e0*/  FSEL R54, R41, -INF , P3 ;  /* 0xff80000029367808 */ /* 0x000fe40001800000 */
[----:B------:R-:W-:Y:S02]  /*37f0*/  ISETP.GT.AND P3, PT, R123, 0x79, PT ;  /* 0x000000797b00780c */ /* 0x000fe40003f64270 */
[----:B------:R-:W-:Y:S02]  /*3800*/  FSEL R41, R111, -INF , P4 ;  /* 0xff8000006f297808 */ /* 0x000fe40002000000 */
[----:B------:R-:W-:Y:S02]  /*3810*/  FMNMX.FTZ R68, R57, R68, !PT ;  /* 0x0000004439447209 */ /* 0x000fe40007810000 */
[----:B------:R-:W-:-:S02]  /*3820*/  FSEL R59, R112, -INF , P3 ;  /* 0xff800000703b7808 */ /* 0x000fc40001800000 */
[----:B------:R-:W-:Y:S02]  /*3830*/  FMNMX.FTZ R70, R41, R68, !PT ;  /* 0x0000004429467209 */ /* 0x000fe40007810000 */
[----:B--2---:R-:W-:Y:S02]  /*3840*/  FSEL R68, R43, -INF , P1 ;  /* 0xff8000002b447808 */ /* 0x004fe40000800000 */
[----:B------:R-:W-:Y:S02]  /*3850*/  ISETP.GT.AND P1, PT, R123, 0x81, PT ;  /* 0x000000817b00780c */ /* 0x000fe40003f24270 */
[----:B------:R-:W-:Y:S02]  /*3860*/  FSEL R43, R115, -INF , P2 ;  /* 0xff800000732b7808 */ /* 0x000fe40001000000 */
[----:B------:R-:W-:Y:S02]  /*3870*/  FMNMX.FTZ R74, R59, R70, !PT ;  /* 0x000000463b4a7209 */ /* 0x000fe40007810000 */
[----:B------:R-:W-:-:S02]  /*3880*/  FSEL R70, R105, -INF , P6 ;  /* 0xff80000069467808 */ /* 0x000fc40003000000 */
[----:B------:R-:W-:Y:S02]  /*3890*/  ISETP.GT.AND P6, PT, R123, 0x88, PT ;  /* 0x000000887b00780c */ /* 0x000fe40003fc4270 */
[----:B------:R-:W-:Y:S02]  /*38a0*/  FSEL R61, R116, -INF , P1 ;  /* 0xff800000743d7808 */ /* 0x000fe40000800000 */
[----:B------:R-:W-:Y:S01]  /*38b0*/  FMNMX.FTZ R78, R43, R74, !PT ;  /* 0x0000004a2b4e7209 */ /* 0x000fe20007810000 */
[----:B------:R-:W0:Y:S01]  /*38c0*/  MUFU.TANH R116, R29 ;  /* 0x0000001d00747308 */ /* 0x000e220000002400 */
[----:B------:R-:W-:Y:S02]  /*38d0*/  FSEL R74, R106, -INF , P5 ;  /* 0xff8000006a4a7808 */ /* 0x000fe40002800000 */
[----:B------:R-:W-:Y:S02]  /*38e0*/  ISETP.GT.AND P5, PT, R123, 0x89, PT ;  /* 0x000000897b00780c */ /* 0x000fe40003fa4270 */
[----:B------:R-:W-:-:S02]  /*38f0*/  FSEL R63, R117, -INF , P6 ;  /* 0xff800000753f7808 */ /* 0x000fc40003000000 */
[----:B------:R-:W-:Y:S02]  /*3900*/  FMNMX.FTZ R82, R61, R78, !PT ;  /* 0x0000004e3d527209 */ /* 0x000fe40007810000 */
[----:B-1----:R-:W-:Y:S02]  /*3910*/  FSEL R78, R109, -INF , P4 ;  /* 0xff8000006d4e7808 */ /* 0x002fe40002000000 */
[----:B------:R-:W-:Y:S02]  /*3920*/  ISETP.GT.AND P4, PT, R123, 0x90, PT ;  /* 0x000000907b00780c */ /* 0x000fe40003f84270 */
[----:B------:R-:W-:Y:S02]  /*3930*/  FSEL R77, R118, -INF , P5 ;  /* 0xff800000764d7808 */ /* 0x000fe40002800000 */
[----:B------:R-:W-:Y:S01]  /*3940*/  FMNMX.FTZ R96, R63, R82, !PT ;  /* 0x000000523f607209 */ /* 0x000fe20007810000 */
[----:B------:R-:W1:Y:S01]  /*3950*/  MUFU.TANH R118, R32 ;  /* 0x0000002000767308 */ /* 0x000e620000002400 */
[----:B------:R-:W-:-:S02]  /*3960*/  FSEL R82, R110, -INF , P3 ;  /* 0xff8000006e527808 */ /* 0x000fc40001800000 */
[----:B------:R-:W-:Y:S02]  /*3970*/  ISETP.GT.AND P3, PT, R123, 0x91, PT ;  /* 0x000000917b00780c */ /* 0x000fe40003f64270 */
[----:B------:R-:W-:Y:S02]  /*3980*/  FSEL R81, R119, -INF , P4 ;  /* 0xff80000077517808 */ /* 0x000fe40002000000 */
[----:B------:R-:W-:Y:S02]  /*3990*/  FMNMX.FTZ R98, R77, R96, !PT ;  /* 0x000000604d627209 */ /* 0x000fe40007810000 */
[----:B------:R-:W-:Y:S02]  /*39a0*/  FSEL R96, R113, -INF , P2 ;  /* 0xff80000071607808 */ /* 0x000fe40001000000 */
[----:B------:R-:W-:Y:S02]  /*39b0*/  ISETP.GT.AND P2, PT, R123, 0x98, PT ;  /* 0x000000987b00780c */ /* 0x000fe40003f44270 */
[----:B------:R-:W-:-:S02]  /*39c0*/  FSEL R89, R121, -INF , P3 ;  /* 0xff80000079597808 */ /* 0x000fc40001800000 */
[----:B------:R-:W-:Y:S02]  /*39d0*/  FMNMX.FTZ R100, R81, R98, !PT ;  /* 0x0000006251647209 */ /* 0x000fe40007810000 */
[----:B------:R-:W-:Y:S02]  /*39e0*/  FSEL R98, R114, -INF , P1 ;  /* 0xff80000072627808 */ /* 0x000fe40000800000 */
[----:B------:R-:W-:Y:S01]  /*39f0*/  ISETP.GT.AND P1, PT, R123, 0x99, PT ;  /* 0x000000997b00780c */ /* 0x000fe20003f24270 */
[----:B------:R-:W2:Y:S01]  /*3a00*/  MUFU.TANH R114, R28 ;  /* 0x0000001c00727308 */ /* 0x000ea20000002400 */
[----:B------:R-:W-:Y:S02]  /*3a10*/  FSEL R91, R122, -INF , P2 ;  /* 0xff8000007a5b7808 */ /* 0x000fe40001000000 */
[----:B------:R-:W-:Y:S02]  /*3a20*/  FMNMX.FTZ R102, R89, R100, !PT ;  /* 0x0000006459667209 */ /* 0x000fe40007810000 */
[----:B----4-:R-:W-:-:S02]  /*3a30*/  FSEL R100, R14, -INF , P1 ;  /* 0xff8000000e647808 */ /* 0x010fc40000800000 */
[----:B------:R-:W-:Y:S01]  /*3a40*/  FMNMX.FTZ R5, R91, R102, !PT ;  /* 0x000000665b057209 */ /* 0x000fe20007810000 */
[----:B------:R-:W3:Y:S01]  /*3a50*/  MUFU.TANH R122, R36 ;  /* 0x00000024007a7308 */ /* 0x000ee20000002400 */
[----:B0-----:R-:W-:Y:S02]  /*3a60*/  FSEL R116, R116, -INF , P5 ;  /* 0xff80000074747808 */ /* 0x001fe40002800000 */
[----:B------:R-:W-:Y:S02]  /*3a70*/  FMNMX.FTZ R5, R100, R5, !PT ;  /* 0x0000000564057209 */ /* 0x000fe40007810000 */
[----:B-1----:R-:W-:Y:S02]  /*3a80*/  FSEL R118, R118, -INF , P4 ;  /* 0xff80000076767808 */ /* 0x002fe40002000000 */
[----:B------:R-:W-:Y:S01]  /*3a90*/  FSEL R124, R124, -INF , P1 ;  /* 0xff8000007c7c7808 */ /* 0x000fe20000800000 */
[----:B------:R-:W0:Y:S01]  /*3aa0*/  SHFL.BFLY PT, R14, R5, 0x2, 0x1f ;  /* 0x0c401f00050e7f89 */ /* 0x000e2200000e0000 */
[----:B--2---:R-:W-:-:S02]  /*3ab0*/  FSEL R114, R114, -INF , P6 ;  /* 0xff80000072727808 */ /* 0x004fc40003000000 */
[----:B---3--:R-:W-:Y:S02]  /*3ac0*/  FSEL R122, R122, -INF , P2 ;  /* 0xff8000007a7a7808 */ /* 0x008fe40001000000 */
[----:B0-----:R-:W-:-:S05]  /*3ad0*/  FMNMX.FTZ R7, R5, R14, !PT ;  /* 0x0000000e05077209 */ /* 0x001fca0007810000 */
[----:B------:R-:W0:Y:S02]  /*3ae0*/  SHFL.BFLY PT, R14, R7, 0x1, 0x1f ;  /* 0x0c201f00070e7f89 */ /* 0x000e2400000e0000 */
        /* <DEDUP_REMOVED lines=21> */
[-CC-:B------:R-:W-:Y:S01]  /*3c40*/  FFMA.FTZ R5, R84, R13.reuse, -R102.reuse ;  /* 0x0000000d54057223 */ /* 0x180fe20000010866 */
[----:B-1----:R-:W-:Y:S01]  /*3c50*/  FSEL R120, R120, -INF , P3 ;  /* 0xff80000078787808 */ /* 0x002fe20001800000 */
[--C-:B------:R-:W-:Y:S01]  /*3c60*/  FFMA.FTZ R69, R69, R13, -R102.reuse ;  /* 0x0000000d45457223 */ /* 0x100fe20000010866 */
[----:B------:R-:W-:Y:S01]  /*3c70*/  FMNMX.FTZ R15, R8, R15, !PT ;  /* 0x0000000f080f7209 */ /* 0x000fe20007810000 */
[----:B------:R-:W-:Y:S01]  /*3c80*/  MUFU.EX2 R28, R28 ;  /* 0x0000001c001c7308 */ /* 0x000fe20000000800 */
[----:B------:R-:W-:-:S01]  /*3c90*/  FFMA.FTZ R32, R90, R13, -R102 ;  /* 0x0000000d5a207223 */ /* 0x000fc20000010866 */
[--C-:B------:R-:W-:Y:S01]  /*3ca0*/  FFMA.FTZ R9, R75, R13, -R102.reuse ;  /* 0x0000000d4b097223 */ /* 0x100fe20000010866 */
[----:B------:R-:W-:Y:S01]  /*3cb0*/  FMNMX.FTZ R21, R12, R15, !PT ;  /* 0x0000000f0c157209 */ /* 0x000fe20007810000 */
[-CC-:B------:R-:W-:Y:S01]  /*3cc0*/  FFMA.FTZ R104, R55, R13.reuse, -R102.reuse ;  /* 0x0000000d37687223 */ /* 0x180fe20000010866 */
[----:B------:R-:W-:-:S01]  /*3cd0*/  FFMA.FTZ R126, R57, R13, -R102 ;  /* 0x0000000d397e7223 */ /* 0x000fc20000010866 */
[--C-:B------:R-:W-:Y:S01]  /*3ce0*/  FFMA.FTZ R79, R79, R13, -R102.reuse ;  /* 0x0000000d4f4f7223 */ /* 0x100fe20000010866 */
[----:B------:R-:W-:Y:S01]  /*3cf0*/  FMNMX.FTZ R21, R30, R21, !PT ;  /* 0x000000151e157209 */ /* 0x000fe20007810000 */
[----:B------:R-:W0:Y:S01]  /*3d00*/  MUFU.EX2 R5, R5 ;  /* 0x0000000500057308 */ /* 0x000e220000000800 */
[----:B------:R-:W-:-:S01]  /*3d10*/  FFMA.FTZ R84, R85, R13, -R102 ;  /* 0x0000000d55547223 */ /* 0x000fc20000010866 */
[--C-:B------:R-:W-:Y:S01]  /*3d20*/  FFMA.FTZ R90, R83, R13, -R102.reuse ;  /* 0x0000000d535a7223 */ /* 0x100fe20000010866 */
[----:B------:R-:W-:Y:S01]  /*3d30*/  FMNMX.FTZ R21, R34, R21, !PT ;  /* 0x0000001522157209 */ /* 0x000fe20007810000 */
[-CC-:B------:R-:W-:Y:S01]  /*3d40*/  FFMA.FTZ R110, R71, R13.reuse, -R102.reuse ;  /* 0x0000000d476e7223 */ /* 0x180fe20000010866 */
[----:B------:R-:W-:-:S01]  /*3d50*/  FFMA.FTZ R65, R65, R13, -R102 ;  /* 0x0000000d41417223 */ /* 0x000fc20000010866 */
[--C-:B------:R-:W-:Y:S01]  /*3d60*/  FFMA.FTZ R106, R73, R13, -R102.reuse ;  /* 0x0000000d496a7223 */ /* 0x100fe20000010866 */
[----:B------:R-:W-:Y:S01]  /*3d70*/  FMNMX.FTZ R21, R38, R21, !PT ;  /* 0x0000001526157209 */ /* 0x000fe20007810000 */
[----:B------:R-:W1:Y:S01]  /*3d80*/  MUFU.EX2 R7, R7 ;  /* 0x0000000700077308 */ /* 0x000e620000000800 */
[----:B------:R-:W-:-:S01]  /*3d90*/  FFMA.FTZ R128, R59, R13, -R102 ;  /* 0x0000000d3b807223 */ /* 0x000fc20000010866 */
[--C-:B------:R-:W-:Y:S01]  /*3da0*/  FFMA.FTZ R27, R27, R13, -R102.reuse ;  /* 0x0000000d1b1b7223 */ /* 0x100fe20000010866 */
[----:B------:R-:W-:Y:S01]  /*3db0*/  FMNMX.FTZ R25, R40, R21, !PT ;  /* 0x0000001528197209 */ /* 0x000fe20007810000 */
[-CC-:B------:R-:W-:Y:S01]  /*3dc0*/  FFMA.FTZ R130, R61, R13.reuse, -R102.reuse ;  /* 0x0000000d3d827223 */ /* 0x180fe20000010866 */
[----:B------:R-:W-:-:S01]  /*3dd0*/  FFMA.FTZ R132, R77, R13, -R102 ;  /* 0x0000000d4d847223 */ /* 0x000fc20000010866 */
[--C-:B------:R-:W-:Y:S01]  /*3de0*/  FFMA.FTZ R35, R35, R13, -R102.reuse ;  /* 0x0000000d23237223 */ /* 0x100fe20000010866 */
[----:B------:R-:W-:Y:S01]  /*3df0*/  FMNMX.FTZ R25, R72, R25, !PT ;  /* 0x0000001948197209 */ /* 0x000fe20007810000 */
[----:B------:R2:W-:Y:S01]  /*3e00*/  MUFU.EX2 R21, R33 ;  /* 0x0000002100157308 */ /* 0x0005e20000000800 */
[----:B------:R-:W-:-:S01]  /*3e10*/  FFMA.FTZ R94, R94, R13, -R102 ;  /* 0x0000000d5e5e7223 */ /* 0x000fc20000010866 */
[--C-:B------:R-:W-:Y:S01]  /*3e20*/  FFMA.FTZ R86, R86, R13, -R102.reuse ;  /* 0x0000000d56567223 */ /* 0x100fe20000010866 */
[----:B------:R-:W-:Y:S01]  /*3e30*/  FMNMX.FTZ R25, R42, R25, !PT ;  /* 0x000000192a197209 */ /* 0x000fe20007810000 */
[-CC-:B------:R-:W-:Y:S01]  /*3e40*/  FFMA.FTZ R134, R89, R13.reuse, -R102.reuse ;  /* 0x0000000d59867223 */ /* 0x180fe20000010866 */
[----:B------:R-:W-:-:S02]  /*3e50*/  FFMA.FTZ R100, R100, R13, -R102 ;  /* 0x0000000d64647223 */ /* 0x000fc40000010866 */
[----:B------:R-:W-:Y:S01]  /*3e60*/  FMNMX.FTZ R25, R76, R25, !PT ;  /* 0x000000194c197209 */ /* 0x000fe20007810000 */
[----:B------:R-:W-:Y:S03]  /*3e70*/  MUFU.EX2 R15, R69 ;  /* 0x00000045000f7308 */ /* 0x000fe60000000800 */
[----:B------:R-:W-:-:S04]  /*3e80*/  FMNMX.FTZ R29, R44, R25, !PT ;  /* 0x000000192c1d7209 */ /* 0x000fc80007810000 */
        /* <DEDUP_REMOVED lines=11> */
[----:B--2---:R-:W-:-:S04]  /*3f40*/  FMNMX.FTZ R33, R62, R29, !PT ;  /* 0x0000001d3e217209 */ /* 0x004fc80007810000 */
        /* <DEDUP_REMOVED lines=13> */
[----:B------:R2:W-:Y:S03]  /*4020*/  MUFU.EX2 R37, R49 ;  /* 0x0000003100257308 */ /* 0x0005e60000000800 */
        /* <DEDUP_REMOVED lines=11> */
[----:B------:R-:W-:Y:S01]  /*40e0*/  MUFU.EX2 R27, R27 ;  /* 0x0000001b001b7308 */ /* 0x000fe20000000800 */
[----:B------:R-:W-:-:S01]  /*40f0*/  FFMA.FTZ R47, R92, R13, -R102 ;  /* 0x0000000d5c2f7223 */ /* 0x000fc20000010866 */
[-CC-:B------:R-:W-:Y:S01]  /*4100*/  FFMA.FTZ R92, R31, R13.reuse, -R102.reuse ;  /* 0x0000000d1f5c7223 */ /* 0x180fe20000010866 */
[----:B------:R-:W-:-:S01]  /*4110*/  FFMA.FTZ R31, R39, R13, -R102 ;  /* 0x0000000d271f7223 */ /* 0x000fc20000010866 */
[----:B--2---:R-:W2:Y:S01]  /*4120*/  SHFL.BFLY PT, R49, R20, 0x2, 0x1f ;  /* 0x0c401f0014317f89 */ /* 0x004ea200000e0000 */
[----:B------:R-:W-:-:S01]  /*4130*/  FFMA.FTZ R39, R41, R13, -R102 ;  /* 0x0000000d29277223 */ /* 0x000fc20000010866 */
[-CC-:B------:R-:W-:Y:S01]  /*4140*/  FFMA.FTZ R41, R43, R13.reuse, -R102.reuse ;  /* 0x0000000d2b297223 */ /* 0x180fe20000010866 */
[----:B------:R-:W-:-:S01]  /*4150*/  FFMA.FTZ R43, R63, R13, -R102 ;  /* 0x0000000d3f2b7223 */ /* 0x000fc20000010866 */
[----:B------:R-:W-:Y:S08]  /*4160*/  MUFU.EX2 R106, R106 ;  /* 0x0000006a006a7308 */ /* 0x000ff00000000800 */
[----:B------:R-:W-:Y:S08]  /*4170*/  MUFU.EX2 R108, R108 ;  /* 0x0000006c006c7308 */ /* 0x000ff00000000800 */
[----:B------:R-:W-:Y:S01]  /*4180*/  MUFU.EX2 R110, R110 ;  /* 0x0000006e006e7308 */ /* 0x000fe20000000800 */
[----:B--2---:R-:W-:-:S07]  /*4190*/  FMNMX.FTZ R49, R20, R49, !PT ;  /* 0x0000003114317209 */ /* 0x004fce0007810000 */
[----:B------:R-:W-:Y:S01]  /*41a0*/  MUFU.EX2 R112, R112 ;  /* 0x0000007000707308 */ /* 0x000fe20000000800 */
[----:B------:R-:W2:Y:S07]  /*41b0*/  SHFL.BFLY PT, R20, R49, 0x1, 0x1f ;  /* 0x0c201f0031147f89 */ /* 0x000eae00000e0000 */
[----:B------:R-:W-:Y:S08]  /*41c0*/  MUFU.EX2 R35, R35 ;  /* 0x0000002300237308 */ /* 0x000ff00000000800 */
[----:B------:R-:W-:Y:S08]  /*41d0*/  MUFU.EX2 R94, R94 ;  /* 0x0000005e005e7308 */ /* 0x000ff00000000800 */
[----:B------:R-:W-:Y:S01]  /*41e0*/  MUFU.EX2 R45, R45 ;  /* 0x0000002d002d7308 */ /* 0x000fe20000000800 */
[----:B--2---:R-:W-:Y:S01]  /*41f0*/  FMNMX.FTZ R20, R49, R20, !PT ;  /* 0x0000001431147209 */ /* 0x004fe20007810000 */
[----:B------:R-:W-:-:S03]  /*4200*/  FFMA.FTZ R49, R81, R13, -R102 ;  /* 0x0000000d51317223 */ /* 0x000fc60000010866 */
[C---:B------:R-:W-:Y:S01]  /*4210*/  FSETP.NEU.FTZ.AND P1, PT, R20.reuse, -INF , PT ;  /* 0xff8000001400780b */ /* 0x040fe20003f3d000 */
[----:B------:R-:W-:-:S02]  /*4220*/  FFMA.FTZ R51, R20, R13, -8 ;  /* 0xc100000014337423 */ /* 0x000fc4000001000d */
[----:B------:R-:W-:Y:S03]  /*4230*/  MUFU.EX2 R86, R86 ;  /* 0x0000005600567308 */ /* 0x000fe60000000800 */
[----:B------:R-:W-:Y:S01]  /*4240*/  FSEL R67, R51, RZ, P1 ;  /* 0x000000ff33437208 */ /* 0x000fe20000800000 */
        /* <DEDUP_REMOVED lines=10> */
[----:B------:R-:W-:Y:S01]  /*42f0*/  FFMA.FTZ R12, R12, R13, -R67 ;  /* 0x0000000d0c0c7223 */ /* 0x000fe20000010843 */
[----:B0-----:R-:W-:-:S01]  /*4300*/  FADD.FTZ R38, R5, R28 ;  /* 0x0000001c05267221 */ /* 0x001fc20000010000 */
[-CC-:B------:R-:W-:Y:S01]  /*4310*/  FFMA.FTZ R30, R30, R13.reuse, -R67.reuse ;  /* 0x0000000d1e1e7223 */ /* 0x180fe20000010843 */
[----:B------:R-:W-:-:S01]  /*4320*/  FFMA.FTZ R40, R40, R13, -R67 ;  /* 0x0000000d28287223 */ /* 0x000fc20000010843 */
[----:B------:R-:W-:Y:S01]  /*4330*/  FFMA.FTZ R72, R72, R13, -R67 ;  /* 0x0000000d48487223 */ /* 0x000fe20000010843 */
[----:B-1----:R-:W-:-:S01]  /*4340*/  FADD.FTZ R83, R7, R38 ;  /* 0x0000002607537221 */ /* 0x002fc20000010000 */
[----:B------:R-:W0:Y:S01]  /*4350*/  MUFU.EX2 R53, R53 ;  /* 0x0000003500357308 */ /* 0x000e220000000800 */
[----:B------:R-:W-:-:S01]  /*4360*/  FFMA.FTZ R8, R42, R13, -R67 ;  /* 0x0000000d2a087223 */ /* 0x000fc20000010843 */
        /* <DEDUP_REMOVED lines=11> */
[----:B---3--:R-:W-:-:S01]  /*4420*/  FFMA.FTZ R65, R54, R13, -R67 ;  /* 0x0000000d36417223 */ /* 0x008fc20000010843 */
[-CC-:B------:R-:W-:Y:S01]  /*4430*/  FFMA.FTZ R66, R66, R13.reuse, -R67.reuse ;  /* 0x0000000d42427223 */ /* 0x180fe20000010843 */
[----:B------:R-:W-:-:S01]  /*4440*/  FFMA.FTZ R68, R68, R13, -R67 ;  /* 0x0000000d44447223 */ /* 0x000fc20000010843 */
[----:B------:R3:W4:Y:S01]  /*4450*/  MUFU.EX2 R136, R24 ;  /* 0x0000001800887308 */ /* 0x0007220000000800 */
[----:B-1----:R-:W-:-:S01]  /*4460*/  FFMA.FTZ R6, R34, R13, -R67 ;  /* 0x0000000d22067223 */ /* 0x002fc20000010843 */
[----:B0-----:R-:W-:Y:S01]  /*4470*/  FADD.FTZ R34, R10, R53 ;  /* 0x000000350a227221 */ /* 0x001fe20000010000 */
[----:B------:R-:W-:-:S01]  /*4480*/  FFMA.FTZ R70, R70, R13, -R67 ;  /* 0x0000000d46467223 */ /* 0x000fc20000010843 */
[-CC-:B------:R-:W-:Y:S01]  /*4490*/  FFMA.FTZ R74, R74, R13.reuse, -R67.reuse ;  /* 0x0000000d4a4a7223 */ /* 0x180fe20000010843 */
[----:B------:R-:W-:-:S01]  /*44a0*/  FFMA.FTZ R78, R78, R13, -R67 ;  /* 0x0000000d4e4e7223 */ /* 0x000fc20000010843 */
[-CC-:B------:R-:W-:Y:S01]  /*44b0*/  FFMA.FTZ R82, R82, R13.reuse, -R67.reuse ;  /* 0x0000000d52527223 */ /* 0x180fe20000010843 */
[----:B------:R-:W-:-:S01]  /*44c0*/  FFMA.FTZ R96, R96, R13, -R67 ;  /* 0x0000000d60607223 */ /* 0x000fc20000010843 */
[----:B------:R-:W0:Y:S01]  /*44d0*/  MUFU.EX2 R4, R4 ;  /* 0x0000000400047308 */ /* 0x000e220000000800 */
[----:B--2---:R-:W-:-:S01]  /*44e0*/  FADD.FTZ R81, R69, R34 ;  /* 0x0000002245517221 */ /* 0x004fc20000010000 */
[----:B------:R-:W-:Y:S01]  /*44f0*/  FADD.FTZ R34, R32, R83 ;  /* 0x0000005320227221 */ /* 0x000fe20000010000 */
[----:B---3--:R-:W-:-:S01]  /*4500*/  FFMA.FTZ R24, R50, R13, -R67 ;  /* 0x0000000d32187223 */ /* 0x008fc20000010843 */
[-CC-:B------:R-:W-:Y:S01]  /*4510*/  FFMA.FTZ R98, R98, R13.reuse, -R67.reuse ;  /* 0x0000000d62627223 */ /* 0x180fe20000010843 */
[----:B------:R-:W-:-:S01]  /*4520*/  FFMA.FTZ R114, R114, R13, -R67 ;  /* 0x0000000d72727223 */ /* 0x000fc20000010843 */
[----:B------:R-:W-:Y:S01]  /*4530*/  FADD.FTZ R83, R9, R34 ;  /* 0x0000002209537221 */ /* 0x000fe20000010000 */
[----:B------:R-:W-:-:S01]  /*4540*/  FFMA.FTZ R116, R116, R13, -R67 ;  /* 0x0000000d74747223 */ /* 0x000fc20000010843 */
[----:B------:R-:W1:Y:S01]  /*4550*/  MUFU.EX2 R55, R55 ;  /* 0x0000003700377308 */ /* 0x000e620000000800 */
[----:B----4-:R-:W-:-:S01]  /*4560*/  FADD.FTZ R81, R136, R81 ;  /* 0x0000005188517221 */ /* 0x010fc20000010000 */
[----:B------:R-:W-:Y:S01]  /*4570*/  FADD.FTZ R38, R36, R83 ;  /* 0x0000005324267221 */ /* 0x000fe20000010000 */
[----:B------:R-:W-:Y:S01]  /*4580*/  F2FP.SATFINITE.E4M3.F32.PACK_AB_MERGE_C R69, R136, R69, RZ ;  /* 0x000000458845723e */ /* 0x000fe200048070ff */
[-CC-:B------:R-:W-:Y:S01]  /*4590*/  FFMA.FTZ R118, R118, R13.reuse, -R67.reuse ;  /* 0x0000000d76767223 */ /* 0x180fe20000010843 */
[----:B------:R-:W-:-:S01]  /*45a0*/  FFMA.FTZ R120, R120, R13, -R67 ;  /* 0x0000000d78787223 */ /* 0x000fc20000010843 */
[----:B------:R-:W-:Y:S01]  /*45b0*/  FFMA.FTZ R122, R122, R13, -R67 ;  /* 0x0000000d7a7a7223 */ /* 0x000fe20000010843 */
[----:B------:R-:W-:Y:S01]  /*45c0*/  F2FP.SATFINITE.E4M3.F32.PACK_AB_MERGE_C R172, R53, R10, R69 ;  /* 0x0000000a35ac723e */ /* 0x000fe20004807045 */
[----:B------:R2:W3:Y:S01]  /*45d0*/  MUFU.EX2 R71, R12 ;  /* 0x0000000c00477308 */ /* 0x0004e20000000800 */
[----:B0-----:R-:W-:-:S01]  /*45e0*/  FADD.FTZ R34, R4, R81 ;  /* 0x0000005104227221 */ /* 0x001fc20000010000 */
[----:B------:R-:W-:Y:S01]  /*45f0*/  FADD.FTZ R81, R11, R38 ;  /* 0x000000260b517221 */ /* 0x000fe20000010000 */
[-C--:B------:R-:W-:Y:S01]  /*4600*/  MOV R76, R87.reuse ;  /* 0x00000057004c7202 */ /* 0x080fe20000000f00 */
[--C-:B------:R-:W-:Y:S01]  /*4610*/  IMAD.MOV.U32 R69, RZ, RZ, R87.reuse ;  /* 0x000000ffff457224 */ /* 0x100fe200078e0057 */
[----:B------:R-:W-:Y:S01]  /*4620*/  MOV R46, R87 ;  /* 0x00000057002e7202 */ /* 0x000fe20000000f00 */
[----:B------:R-:W-:-:S02]  /*4630*/  IMAD.MOV.U32 R64, RZ, RZ, R87 ;  /* 0x000000ffff407224 */ /* 0x000fc400078e0057 */
[----:B------:R-:W0:Y:S01]  /*4640*/  MUFU.EX2 R30, R30 ;  /* 0x0000001e001e7308 */ /* 0x000e220000000800 */
[----:B-1----:R-:W-:-:S01]  /*4650*/  FADD.FTZ R34, R55, R34 ;  /* 0x0000002237227221 */ /* 0x002fc20000010000 */
[-CC-:B--2---:R-:W-:Y:S01]  /*4660*/  FFMA.FTZ R12, R56, R13.reuse, -R67.reuse ;  /* 0x0000000d380c7223 */ /* 0x184fe20000010843 */
[----:B------:R-:W-:-:S01]  /*4670*/  FFMA.FTZ R67, R124, R13, -R67 ;  /* 0x0000000d7c437223 */ /* 0x000fc20000010843 */
[--C-:B------:R-:W-:Y:S01]  /*4680*/  IMAD.MOV.U32 R60, RZ, RZ, R87.reuse ;  /* 0x000000ffff3c7224 */ /* 0x100fe200078e0057 */
[----:B------:R-:W-:Y:S01]  /*4690*/  MOV R56, R87 ;  /* 0x0000005700387202 */ /* 0x000fe20000000f00 */
[----:B------:R-:W-:Y:S02]  /*46a0*/  IMAD.MOV.U32 R54, RZ, RZ, R87 ;  /* 0x000000ffff367224 */ /* 0x000fe400078e0057 */
[----:B------:R-:W1:Y:S01]  /*46b0*/  MUFU.EX2 R6, R6 ;  /* 0x0000000600067308 */ /* 0x000e620000000800 */
[----:B---3--:R-:W-:-:S01]  /*46c0*/  FADD.FTZ R3, R71, R34 ;  /* 0x0000002247037221 */ /* 0x008fc20000010000 */
[C---:B------:R-:W-:Y:S01]  /*46d0*/  FADD.FTZ R34, R84.reuse, R81 ;  /* 0x0000005154227221 */ /* 0x040fe20000010000 */
[----:B------:R-:W-:Y:S01]  /*46e0*/  F2FP.SATFINITE.E4M3.F32.PACK_AB_MERGE_C R84, R84, R11, RZ ;  /* 0x0000000b5454723e */ /* 0x000fe200048070ff */
[----:B------:R-:W-:-:S02]  /*46f0*/  IMAD.MOV.U32 R53, RZ, RZ, R87 ;  /* 0x000000ffff357224 */ /* 0x000fc400078e0057 */
[----:B------:R-:W-:-:S01]  /*4700*/  FADD.FTZ R83, R15, R34 ;  /* 0x000000220f537221 */ /* 0x000fc20000010000 */
[----:B------:R-:W-:Y:S01]  /*4710*/  F2FP.SATFINITE.E4M3.F32.PACK_AB_MERGE_C R175, R36, R9, R84 ;  /* 0x0000000924af723e */ /* 0x000fe20004807054 */
[----:B------:R-:W2:Y:S01]  /*4720*/  MUFU.EX2 R57, R57 ;  /* 0x0000003900397308 */ /* 0x000ea20000000800 */
[----:B0-----:R-:W-:-:S01]  /*4730*/  FADD.FTZ R81, R30, R3 ;  /* 0x000000031e517221 */ /* 0x001fc20000010000 */
[----:B------:R-:W-:Y:S01]  /*4740*/  FADD.FTZ R38, R88, R83 ;  /* 0x0000005358267221 */ /* 0x000fe20000010000 */
[----:B------:R-:W-:Y:S01]  /*4750*/  F2FP.SATFINITE.E4M3.F32.PACK_AB_MERGE_C R71, R30, R71, RZ ;  /* 0x000000471e47723e */ /* 0x000fe200048070ff */
[----:B------:R-:W-:Y:S01]  /*4760*/  IMAD.MOV.U32 R84, RZ, RZ, R87 ;  /* 0x000000ffff547224 */ /* 0x000fe200078e0057 */
[----:B------:R-:W-:Y:S01]  /*4770*/  MOV R36, R87 ;  /* 0x0000005700247202 */ /* 0x000fe20000000f00 */
[----:B------:R-:W-:Y:S01]  /*4780*/  FADD.FTZ R83, R21, R38 ;  /* 0x0000002615537221 */ /* 0x000fe20000010000 */
[----:B------:R-:W-:Y:S01]  /*4790*/  F2FP.SATFINITE.E4M3.F32.PACK_AB_MERGE_C R174, R55, R4, R71 ;  /* 0x0000000437ae723e */ /* 0x000fe20004807047 */
[----:B------:R-:W0:Y:S01]  /*47a0*/  MUFU.EX2 R40, R40 ;  /* 0x0000002800287308 */ /* 0x000e220000000800 */
[----:B-1----:R-:W-:-:S01]  /*47b0*/  FADD.FTZ R34, R6, R81 ;  /* 0x0000005106227221 */ /* 0x002fc20000010000 */
[C---:B------:R-:W-:Y:S01]  /*47c0*/  FADD.FTZ R38, R90.reuse, R83 ;  /* 0x000000535a267221 */ /* 0x040fe20000010000 */
[----:B------:R-:W-:Y:S01]  /*47d0*/  F2FP.SATFINITE.E4M3.F32.PACK_AB_MERGE_C R90, R90, R21, RZ ;  /* 0x000000155a5a723e */ /* 0x000fe200048070ff */
[----:B------:R-:W-:-:S02]  /*47e0*/  IMAD.MOV.U32 R71, RZ, RZ, R87 ;  /* 0x000000ffff477224 */ /* 0x000fc400078e0057 */
[----:B------:R-:W-:-:S01]  /*47f0*/  FADD.FTZ R85, R25, R38 ;  /* 0x0000002619557221 */ /* 0x000fc20000010000 */
[----:B------:R-:W-:Y:S01]  /*4800*/  F2FP.SATFINITE.E4M3.F32.PACK_AB_MERGE_C R177, R88, R15, R90 ;  /* 0x0000000f58b1723e */ /* 0x000fe2000480705a */
[----:B------:R1:W3:Y:S01]  /*4810*/  MUFU.EX2 R73, R72 ;  /* 0x0000004800497308 */ /* 0x0002e20000000800 */
[----:B--2---:R-:W-:-:S01]  /*4820*/  FADD.FTZ R81, R57, R34 ;  /* 0x0000002239517221 */ /* 0x004fc20000010000 */
[----:B------:R-:W-:Y:S01]  /*4830*/  FADD.FTZ R38, R104, R85 ;  /* 0x0000005568267221 */ /* 0x000fe20000010000 */
[--C-:B------:R-:W-:Y:S02]  /*4840*/  IMAD.MOV.U32 R55, RZ, RZ, R87.reuse ;  /* 0x000000ffff377224 */ /* 0x100fe400078e0057 */
[----:B------:R-:W-:Y:S02]  /*4850*/  IMAD.MOV.U32 R50, RZ, RZ, R87 ;  /* 0x000000ffff327224 */ /* 0x000fe400078e0057 */
[----:B------:R-:W-:-:S01]  /*4860*/  FADD.FTZ R85, R27, R38 ;  /* 0x000000261b557221 */ /* 0x000fc20000010000 */
[----:B------:R-:W-:Y:S01]  /*4870*/  F2FP.SATFINITE.E4M3.F32.PACK_AB_MERGE_C R38, R32, R7, RZ ;  /* 0x000000072026723e */ /* 0x000fe200048070ff */
[----:B------:R-:W2:Y:S01]  /*4880*/  MUFU.EX2 R8, R8 ;  /* 0x0000000800087308 */ /* 0x000ea20000000800 */
[----:B0-----:R-:W-:-:S01]  /*4890*/  FADD.FTZ R34, R40, R81 ;  /* 0x0000005128227221 */ /* 0x001fc20000010000 */
[C---:B------:R-:W-:Y:S01]  /*48a0*/  FADD.FTZ R32, R106.reuse, R85 ;  /* 0x000000556a207221 */ /* 0x040fe20000010000 */
[----:B------:R-:W-:Y:S01]  /*48b0*/  F2FP.SATFINITE.E4M3.F32.PACK_AB_MERGE_C R106, R106, R27, RZ ;  /* 0x0000001b6a6a723e */ /* 0x000fe200048070ff */
[--C-:B------:R-:W-:Y:S01]  /*48c0*/  IMAD.MOV.U32 R85, RZ, RZ, R87.reuse ;  /* 0x000000ffff557224 */ /* 0x100fe200078e0057 */
[----:B------:R-:W-:Y:S01]  /*48d0*/  F2FP.SATFINITE.E4M3.F32.PACK_AB_MERGE_C R173, R28, R5, R38 ;  /* 0x000000051cad723e */ /* 0x000fe20004807026 */
[----:B-1----:R-:W-:Y:S01]  /*48e0*/  IMAD.MOV.U32 R72, RZ, RZ, R87 ;  /* 0x000000ffff487224 */ /* 0x002fe200078e0057 */
[----:B------:R-:W-:Y:S01]  /*48f0*/  F2FP.SATFINITE.E4M3.F32.PACK_AB_MERGE_C R179, R104, R25, R106 ;  /* 0x0000001968b3723e */ /* 0x000fe2000480706a */
[----:B------:R-:W0:Y:S01]  /*4900*/  MUFU.EX2 R59, R59 ;  /* 0x0000003b003b7308 */ /* 0x000e220000000800 */
[----:B---3--:R-:W-:-:S01]  /*4910*/  FADD.FTZ R83, R73, R34 ;  /* 0x0000002249537221 */ /* 0x008fc20000010000 */
[----:B------:R-:W-:Y:S01]  /*4920*/  F2FP.SATFINITE.E4M3.F32.PACK_AB_MERGE_C R40, R73, R40, RZ ;  /* 0x000000284928723e */ /* 0x000fe200048070ff */
[----:B------:R-:W-:-:S02]  /*4930*/  IMAD.MOV.U32 R73, RZ, RZ, R87 ;  /* 0x000000ffff497224 */ /* 0x000fc400078e0057 */
[--C-:B------:R-:W-:Y:S01]  /*4940*/  IMAD.MOV.U32 R42, RZ, RZ, R87.reuse ;  /* 0x000000ffff2a7224 */ /* 0x100fe200078e0057 */
[----:B------:R-:W-:Y:S01]  /*4950*/  F2FP.SATFINITE.E4M3.F32.PACK_AB_MERGE_C R176, R57, R6, R40 ;  /* 0x0000000639b0723e */ /* 0x000fe20004807028 */
[----:B------:R-:W-:Y:S01]  /*4960*/  IMAD.MOV.U32 R57, RZ, RZ, R87 ;  /* 0x000000ffff397224 */ /* 0x000fe200078e0057 */
[----:B------:R-:W1:Y:S01]  /*4970*/  MUFU.EX2 R44, R44 ;  /* 0x0000002c002c7308 */ /* 0x000e620000000800 */
[----:B--2---:R-:W-:-:S01]  /*4980*/  FADD.FTZ R34, R8, R83 ;  /* 0x0000005308227221 */ /* 0x004fc20000010000 */
[--C-:B------:R-:W-:Y:S02]  /*4990*/  IMAD.MOV.U32 R40, RZ, RZ, R87.reuse ;  /* 0x000000ffff287224 */ /* 0x100fe400078e0057 */
[--C-:B------:R-:W-:Y:S02]  /*49a0*/  IMAD.MOV.U32 R38, RZ, RZ, R87.reuse ;  /* 0x000000ffff267224 */ /* 0x100fe400078e0057 */
[----:B------:R-:W-:Y:S02]  /*49b0*/  IMAD.MOV.U32 R25, RZ, RZ, R87 ;  /* 0x000000ffff197224 */ /* 0x000fe400078e0057 */
[----:B------:R2:W3:Y:S01]  /*49c0*/  MUFU.EX2 R75, R80 ;  /* 0x00000050004b7308 */ /* 0x0004e20000000800 */
[----:B0-----:R-:W-:-:S07]  /*49d0*/  FADD.FTZ R83, R59, R34 ;  /* 0x000000223b537221 */ /* 0x001fce0000010000 */
[----:B------:R-:W0:Y:S01]  /*49e0*/  MUFU.EX2 R12, R12 ;  /* 0x0000000c000c7308 */ /* 0x000e220000000800 */
[----:B-1----:R-:W-:-:S01]  /*49f0*/  FADD.FTZ R34, R44, R83 ;  /* 0x000000532c227221 */ /* 0x002fc20000010000 */
[----:B------:R-:W-:Y:S01]  /*4a00*/  FADD.FTZ R83, R29, R32 ;  /* 0x000000201d537221 */ /* 0x000fe20000010000 */
[----:B--2---:R-:W-:-:S05]  /*4a10*/  IMAD.MOV.U32 R80, RZ, RZ, R87 ;  /* 0x000000ffff507224 */ /* 0x004fca00078e0057 */
        /* <DEDUP_REMOVED lines=36> */
[----:B------:R-:W-:Y:S02]  /*4c60*/  IMAD.MOV.U32 R58, RZ, RZ, R87 ;  /* 0x000000ffff3a7224 */ /* 0x000fe400078e0057 */
[----:B------:R-:W-:-:S01]  /*4c70*/  FADD.FTZ R94, R94, R21 ;  /* 0x000000155e5e7221 */ /* 0x000fc20000010000 */
[----:B------:R-:W-:Y:S01]  /*4c80*/  F2FP.SATFINITE.E4M3.F32.PACK_AB_MERGE_C R183, R112, R37, R35 ;  /* 0x0000002570b7723e */ /* 0x000fe20004807023 */
[----:B------:R1:W3:Y:S01]  /*4c90*/  MUFU.EX2 R79, R52 ;  /* 0x00000034004f7308 */ /* 0x0002e20000000800 */
[----:B0-----:R-:W-:-:S01]  /*4ca0*/  FADD.FTZ R5, R63, R30 ;  /* 0x0000001e3f057221 */ /* 0x001fc20000010000 */
[----:B------:R-:W-:Y:S01]  /*4cb0*/  FADD.FTZ R9, R45, R94 ;  /* 0x0000005e2d097221 */ /* 0x000fe20000010000 */
[----:B------:R-:W-:-:S02]  /*4cc0*/  IMAD.MOV.U32 R37, RZ, RZ, R87 ;  /* 0x000000ffff257224 */ /* 0x000fc400078e0057 */
[----:B------:R-:W-:Y:S02]  /*4cd0*/  IMAD.MOV.U32 R35, RZ, RZ, R87 ;  /* 0x000000ffff237224 */ /* 0x000fe400078e0057 */
[----:B------:R-:W-:-:S01]  /*4ce0*/  FADD.FTZ R30, R86, R9 ;  /* 0x00000009561e7221 */ /* 0x000fc20000010000 */
[----:B------:R-:W-:Y:S01]  /*4cf0*/  IMAD.MOV.U32 R32, RZ, RZ, R87 ;  /* 0x000000ffff207224 */ /* 0x000fe200078e0057 */
        /* <DEDUP_REMOVED lines=11> */
[--C-:B------:R-:W-:Y:S02]  /*4db0*/  IMAD.MOV.U32 R62, RZ, RZ, R87.reuse ;  /* 0x000000ffff3e7224 */ /* 0x100fe400078e0057 */
[----:B------:R-:W-:Y:S02]  /*4dc0*/  IMAD.MOV.U32 R24, RZ, RZ, R87 ;  /* 0x000000ffff187224 */ /* 0x000fe400078e0057 */
[----:B------:R-:W0:Y:S01]  /*4dd0*/  MUFU.EX2 R66, R66 ;  /* 0x0000004200427308 */ /* 0x000e220000000800 */
[----:B-1----:R-:W-:-:S07]  /*4de0*/  FADD.FTZ R9, R65, R28 ;  /* 0x0000001c41097221 */ /* 0x002fce0000010000 */
[----:B------:R-:W1:Y:S01]  /*4df0*/  MUFU.EX2 R92, R92 ;  /* 0x0000005c005c7308 */ /* 0x000e620000000800 */
[----:B--2---:R-:W-:-:S07]  /*4e00*/  FADD.FTZ R15, R47, R30 ;  /* 0x0000001e2f0f7221 */ /* 0x004fce0000010000 */
[----:B------:R2:W3:Y:S01]  /*4e10*/  MUFU.EX2 R3, R68 ;  /* 0x0000004400037308 */ /* 0x0004e20000000800 */
[----:B0-----:R-:W-:-:S07]  /*4e20*/  FADD.FTZ R28, R66, R9 ;  /* 0x00000009421c7221 */ /* 0x001fce0000010000 */
[----:B------:R-:W0:Y:S01]  /*4e30*/  MUFU.EX2 R31, R31 ;  /* 0x0000001f001f7308 */ /* 0x000e220000000800 */
[C---:B-1----:R-:W-:Y:S01]  /*4e40*/  F2FP.SATFINITE.E4M3.F32.PACK_AB_MERGE_C R47, R92.reuse, R47, RZ ;  /* 0x0000002f5c2f723e */ /* 0x042fe200048070ff */
[----:B------:R-:W-:Y:S01]  /*4e50*/  FADD.FTZ R92, R92, R15 ;  /* 0x0000000f5c5c7221 */ /* 0x000fe20000010000 */
[----:B--2---:R-:W-:Y:S02]  /*4e60*/  IMAD.MOV.U32 R68, RZ, RZ, R87 ;  /* 0x000000ffff447224 */ /* 0x004fe400078e0057 */
[----:B------:R-:W-:Y:S01]  /*4e70*/  F2FP.SATFINITE.E4M3.F32.PACK_AB_MERGE_C R185, R86, R45, R47 ;  /* 0x0000002d56b9723e */ /* 0x000fe2000480702f */
[----:B------:R-:W-:Y:S01]  /*4e80*/  IMAD.MOV.U32 R47, RZ, RZ, R87 ;  /* 0x000000ffff2f7224 */ /* 0x000fe200078e0057 */
[----:B------:R-:W-:Y:S01]  /*4e90*/  MOV R86, R87 ;  /* 0x0000005700567202 */ /* 0x000fe20000000f00 */
[----:B------:R-:W1:Y:S01]  /*4ea0*/  MUFU.EX2 R70, R70 ;  /* 0x0000004600467308 */ /* 0x000e620000000800 */
[----:B---3--:R-:W-:-:S01]  /*4eb0*/  FADD.FTZ R9, R3, R28 ;  /* 0x0000001c03097221 */ /* 0x008fc20000010000 */
[----:B------:R-:W-:Y:S01]  /*4ec0*/  F2FP.SATFINITE.E4M3.F32.PACK_AB_MERGE_C R66, R3, R66, RZ ;  /* 0x000000420342723e */ /* 0x000fe200048070ff */
[----:B------:R-:W-:-:S03]  /*4ed0*/  IMAD.MOV.U32 R45, RZ, RZ, R87 ;  /* 0x000000ffff2d7224 */ /* 0x000fc600078e0057 */
[----:B------:R-:W-:Y:S01]  /*4ee0*/  F2FP.SATFINITE.E4M3.F32.PACK_AB_MERGE_C R184, R65, R26, R66 ;  /* 0x0000001a41b8723e */ /* 0x000fe20004807042 */
[----:B------:R-:W-:Y:S01]  /*4ef0*/  IMAD.MOV.U32 R65, RZ, RZ, R87 ;  /* 0x000000ffff417224 */ /* 0x000fe200078e0057 */
[----:B------:R-:W2:Y:S01]  /*4f00*/  MUFU.EX2 R126, R126 ;  /* 0x0000007e007e7308 */ /* 0x000ea20000000800 */
[----:B0-----:R-:W-:-:S01]  /*4f10*/  FADD.FTZ R15, R31, R92 ;  /* 0x0000005c1f0f7221 */ /* 0x001fc20000010000 */
[-C--:B------:R-:W-:Y:S02]  /*4f20*/  MOV R66, R87.reuse ;  /* 0x0000005700427202 */ /* 0x080fe40000000f00 */
[----:B------:R-:W-:-:S04]  /*4f30*/  MOV R26, R87 ;  /* 0x00000057001a7202 */ /* 0x000fc80000000f00 */
[----:B------:R0:W3:Y:S01]  /*4f40*/  MUFU.EX2 R81, R74 ;  /* 0x0000004a00517308 */ /* 0x0000e20000000800 */
[----:B-1----:R-:W-:-:S07]  /*4f50*/  FADD.FTZ R28, R70, R9 ;  /* 0x00000009461c7221 */ /* 0x002fce0000010000 */
[----:B------:R-:W-:Y:S01]  /*4f60*/  MUFU.EX2 R39, R39 ;  /* 0x0000002700277308 */ /* 0x000fe20000000800 */
[----:B--2---:R-:W-:-:S01]  /*4f70*/  FADD.FTZ R30, R126, R15 ;  /* 0x0000000f7e1e7221 */ /* 0x004fc20000010000 */
[----:B0-----:R-:W-:-:S06]  /*4f80*/  IMAD.MOV.U32 R74, RZ, RZ, R87 ;  /* 0x000000ffff4a7224 */ /* 0x001fcc00078e0057 */
[----:B------:R-:W0:Y:S01]  /*4f90*/  MUFU.EX2 R128, R128 ;  /* 0x0000008000807308 */ /* 0x000e220000000800 */
[----:B---3--:R-:W-:-:S01]  /*4fa0*/  FADD.FTZ R9, R81, R28 ;  /* 0x0000001c51097221 */ /* 0x008fc20000010000 */
[----:B------:R-:W-:-:S06]  /*4fb0*/  IMAD.MOV.U32 R28, RZ, RZ, R87 ;  /* 0x000000ffff1c7224 */ /* 0x000fcc00078e0057 */
[----:B------:R-:W1:Y:S08]  /*4fc0*/  MUFU.EX2 R78, R78 ;  /* 0x0000004e004e7308 */ /* 0x000e700000000800 */
[----:B------:R2:W3:Y:S01]  /*4fd0*/  MUFU.EX2 R7, R82 ;  /* 0x0000005200077308 */ /* 0x0004e20000000800 */
        /* <DEDUP_REMOVED lines=8> */
[--C-:B--2---:R-:W-:Y:S02]  /*5060*/  IMAD.MOV.U32 R82, RZ, RZ, R87.reuse ;  /* 0x000000ffff527224 */ /* 0x104fe400078e0057 */
[----:B------:R-:W-:-:S04]  /*5070*/  IMAD.MOV.U32 R31, RZ, RZ, R87 ;  /* 0x000000ffff1f7224 */ /* 0x000fc800078e0057 */
        /* <DEDUP_REMOVED lines=86> */
[----:B------:R-:W-:Y:S01]  /*55e0*/  UMOV UR50, UR43 ;  /* 0x0000002b00327c82 */ /* 0x000fe20008000000 */
[----:B------:R-:W-:-:S10]  /*55f0*/  UMOV UR48, UR42 ;  /* 0x0000002a00307c82 */ /* 0x000fd40008000000 */
.L_x_210:
[----:B------:R-:W-:Y:S01]  /*5600*/  ISETP.NE.AND P2, PT, RZ, UR41, PT ;  /* 0x00000029ff007c0c */ /* 0x000fe2000bf45270 */
[----:B------:R-:W-:-:S04]  /*5610*/  UISETP.NE.AND UP0, UPT, UR48, 0x1, UPT ;  /* 0x000000013000788c */ /* 0x000fc8000bf05270 */
[----:B------:R-:W-:-:S04]  /*5620*/  USEL UR43, URZ, 0x1, UP0 ;  /* 0x000000013f2b7887 */ /* 0x000fc80008000000 */
[----:B------:R-:W-:-:S04]  /*5630*/  ULOP3.LUT UR43, UR50, UR43, URZ, 0x3c, !UPT ;  /* 0x0000002b322b7292 */ /* 0x000fc8000f8e3c3f */
[----:B------:R-:W-:Y:S08]  /*5640*/  @P2 BRA `(.L_x_200) ;  /* 0x0000000000442947 */ /* 0x000ff00003800000 */
[----:B------:R-:W-:Y:S05]  /*5650*/  @!P0 BRA `(.L_x_201) ;  /* 0x0000000000048947 */ /* 0x000fea0003800000 */
[----:B------:R-:W-:Y:S01]  /*5660*/  BPT.TRAP 0x1 ;  /* 0x000000040000795c */ /* 0x000fe20000300000 */
.L_x_201:
[----:B------:R-:W0:Y:S01]  /*5670*/  S2UR UR10, SR_CgaCtaId ;  /* 0x00000000000a79c3 */ /* 0x000e220000008800 */
[----:B------:R-:W-:Y:S01]  /*5680*/  UIADD3 UR6, UR48, 0x1, URZ ;  /* 0x0000000130067890 */ /* 0x000fe2000fffe03f */
[----:B------:R-:W-:Y:S01]  /*5690*/  IMAD.U32 R7, RZ, RZ, UR43 ;  /* 0x0000002bff077e24 */ /* 0x000fe2000f8e00ff */
[----:B------:R-:W-:Y:S02]  /*56a0*/  UMOV UR7, 0x400 ;  /* 0x0000040000077882 */ /* 0x000fe40000000000 */
[----:B------:R-:W-:Y:S02]  /*56b0*/  UISETP.NE.AND UP0, UPT, UR6, 0x2, UPT ;  /* 0x000000020600788c */ /* 0x000fe4000bf05270 */
[----:B------:R-:W-:Y:S02]  /*56c0*/  SHF.L.U32 R7, R7, 0x1f, RZ ;  /* 0x0000001f07077819 */ /* 0x000fe400000006ff */
[----:B------:R-:W-:Y:S02]  /*56d0*/  USEL UR6, UR6, URZ, UP0 ;  /* 0x0000003f06067287 */ /* 0x000fe40008000000 */
[----:B0-----:R-:W-:-:S04]  /*56e0*/  ULEA UR7, UR10, UR7, 0x18 ;  /* 0x000000070a077291 */ /* 0x001fc8000f8ec03f */
[----:B------:R-:W-:-:S09]  /*56f0*/  ULEA UR6, UR6, UR7, 0x3 ;  /* 0x0000000706067291 */ /* 0x000fd2000f8e183f */
[----:B------:R0:W1:Y:S01]  /*5700*/  SYNCS.PHASECHK.TRANS64.TRYWAIT P1, [UR6+0x29830], R7 ;  /* 0x02983007ff0075a7 */ /* 0x0000620008020146 */
[----:B------:R-:W-:Y:S05]  /*5710*/  @!P0 BRA `(.L_x_202) ;  /* 0x0000000000048947 */ /* 0x000fea0003800000 */
[----:B------:R-:W-:Y:S01]  /*5720*/  BPT.TRAP 0x1 ;  /* 0x000000040000795c */ /* 0x000fe20000300000 */
.L_x_202:
[----:B-1----:R-:W-:Y:S05]  /*5730*/  @P1 BRA `(.L_x_200) ;  /* 0x0000000000081947 */ /* 0x002fea0003800000 */
[----:B------:R-:W1:Y:S02]  /*5740*/  SYNCS.PHASECHK.TRANS64.TRYWAIT P1, [UR6+0x29830], R7 ;  /* 0x02983007ff0075a7 */ /* 0x000e640008020146 */
[----:B-1----:R-:W-:Y:S05]  /*5750*/  @!P1 BRA `(.L_x_203) ;  /* 0x000000cc00b49947 */ /* 0x002fea0003800000 */
.L_x_200:
        /* <DEDUP_REMOVED lines=189> */
.L_x_205:
[----:B------:R-:W0:Y:S01]  /*6330*/  S2UR UR7, SR_CgaCtaId ;  /* 0x00000000000779c3 */ /* 0x000e220000008800 */
[----:B------:R-:W-:Y:S01]  /*6340*/  UMOV UR6, 0x400 ;  /* 0x0000040000067882 */ /* 0x000fe20000000000 */
[----:B------:R-:W-:-:S05]  /*6350*/  IMAD.U32 R7, RZ, RZ, UR50 ;  /* 0x00000032ff077e24 */ /* 0x000fca000f8e00ff */
[----:B------:R-:W-:Y:S01]  /*6360*/  SHF.L.U32 R7, R7, 0x1f, RZ ;  /* 0x0000001f07077819 */ /* 0x000fe200000006ff */
[----:B0-----:R-:W-:-:S04]  /*6370*/  ULEA UR6, UR7, UR6, 0x18 ;  /* 0x0000000607067291 */ /* 0x001fc8000f8ec03f */
[----:B------:R-:W-:-:S09]  /*6380*/  ULEA UR6, UR48, UR6, 0x3 ;  /* 0x0000000630067291 */ /* 0x000fd2000f8e183f */
[----:B------:R0:W1:Y:S01]  /*6390*/  SYNCS.PHASECHK.TRANS64.TRYWAIT P1, [UR6+0x29850], R7 ;  /* 0x02985007ff0075a7 */ /* 0x0000620008020146 */
[----:B------:R-:W-:Y:S05]  /*63a0*/  @!P0 BRA `(.L_x_206) ;  /* 0x0000000000048947 */ /* 0x000fea0003800000 */
[----:B------:R-:W-:Y:S01]  /*63b0*/  BPT.TRAP 0x1 ;  /* 0x000000040000795c */ /* 0x000fe20000300000 */
.L_x_206:
[----:B-1----:R-:W-:Y:S05]  /*63c0*/  @P1 BRA `(.L_x_204) ;  /* 0x0000000000081947 */ /* 0x002fea0003800000 */
[----:B------:R-:W1:Y:S02]  /*63d0*/  SYNCS.PHASECHK.TRANS64.TRYWAIT P1, [UR6+0x29850], R7 ;  /* 0x02985007ff0075a7 */ /* 0x000e640008020146 */
[----:B-1----:R-:W-:Y:S05]  /*63e0*/  @!P1 BRA `(.L_x_207) ;  /* 0x000000c000a89947 */ /* 0x002fea0003800000 */
.L_x_204:
[----:B------:R-:W2:Y:S01]  /*63f0*/  S2UR UR11, SR_CgaCtaId ;  /* 0x00000000000b79c3 */ /* 0x000ea20000008800 */
[----:B------:R-:W-:Y:S01]  /*6400*/  UMOV UR6, 0x400 ;  /* 0x0000040000067882 */ /* 0x000fe20000000000 */
[----:B------:R-:W-:Y:S01]  /*6410*/  WARPGROUP.ARRIVE ;  /* 0x00000000000079c5 */ /* 0x000fe20000000000 */
[----:B------:R-:W-:Y:S01]  /*6420*/  UMOV UR7, 0xc0000010 ;  /* 0xc000001000077882 */ /* 0x000fe20000000000 */
[----:B01----:R-:W-:Y:S01]  /*6430*/  IADD3 R7, -R22, 0xb, RZ ;  /* 0x0000000b16077810 */ /* 0x003fe20007ffe1ff */
[----:B--2---:R-:W-:-:S04]  /*6440*/  ULEA UR14, UR11, UR6, 0x18 ;  /* 0x000000060b0e7291 */ /* 0x004fc8000f8ec03f */
[----:B------:R-:W-:-:S04]  /*6450*/  UIADD3 UR6, UR14, 0x400, URZ ;  /* 0x000004000e067890 */ /* 0x000fc8000fffe03f */
        /* <DEDUP_REMOVED lines=30> */
.L_x_208:
        /* <DEDUP_REMOVED lines=275> */
[----:B------:R-:W-:-:S01]  /*7770*/  FFMA.FTZ R12, R12, R13, -R101 ;  /* 0x0000000d0c0c7223 */ /* 0x000fc20000010865 */
[-CC-:B------:R-:W-:Y:S01]  /*7780*/  FFMA.FTZ R103, R148, R13.reuse, -R117.reuse ;  /* 0x0000000d94677223 */ /* 0x180fe20000010875 */
[----:B------:R-:W-:-:S01]  /*7790*/  FFMA.FTZ R148, R188, R13, -R117 ;  /* 0x0000000dbc947223 */ /* 0x000fc20000010875 */
[-CC-:B------:R-:W-:Y:S01]  /*77a0*/  FFMA.FTZ R91, R162, R13.reuse, -R117.reuse ;  /* 0x0000000da25b7223 */ /* 0x180fe20000010875 */
[----:B------:R-:W-:-:S01]  /*77b0*/  FFMA.FTZ R188, R109, R13, -R117 ;  /* 0x0000000d6dbc7223 */ /* 0x000fc20000010875 */
[-C--:B------:R-:W-:Y:S01]  /*77c0*/  FFMA.FTZ R109, R154, R13.reuse, -R101 ;  /* 0x0000000d9a6d7223 */ /* 0x080fe20000010865 */
[----:B------:R-:W-:-:S01]  /*77d0*/  FFMA.FTZ R160, R164, R13, -R117 ;  /* 0x0000000da4a07223 */ /* 0x000fc20000010875 */
[----:B------:R-:W-:Y:S01]  /*77e0*/  MUFU.EX2 R3, R3 ;  /* 0x0000000300037308 */ /* 0x000fe20000000800 */
[----:B------:R-:W-:-:S01]  /*77f0*/  FFMA.FTZ R97, R144, R13, -R117 ;  /* 0x0000000d90617223 */ /* 0x000fc20000010875 */
[-C--:B------:R-:W-:Y:S01]  /*7800*/  FFMA.FTZ R144, R184, R13.reuse, -R117 ;  /* 0x0000000db8907223 */ /* 0x080fe20000010875 */
[----:B------:R-:W-:-:S01]  /*7810*/  FFMA.FTZ R154, R156, R13, -R101 ;  /* 0x0000000d9c9a7223 */ /* 0x000fc20000010865 */
[-CC-:B------:R-:W-:Y:S01]  /*7820*/  FFMA.FTZ R184, R105, R13.reuse, -R117.reuse ;  /* 0x0000000d69b87223 */ /* 0x180fe20000010875 */
[----:B------:R-:W-:-:S01]  /*7830*/  FFMA.FTZ R105, R107, R13, -R117 ;  /* 0x0000000d6b697223 */ /* 0x000fc20000010875 */
[-CC-:B0-----:R-:W-:Y:S01]  /*7840*/  FFMA.FTZ R93, R166, R13.reuse, -R117.reuse ;  /* 0x0000000da65d7223 */ /* 0x181fe20000010875 */
        /* <DEDUP_REMOVED lines=11> */
[-C--:B------:R-:W-:Y:S01]  /*7900*/  FFMA.FTZ R113, R140, R13.reuse, -R101 ;  /* 0x0000000d8c717223 */ /* 0x080fe20000010865 */
[----:B------:R-:W-:-:S01]  /*7910*/  FFMA.FTZ R164, R182, R13, -R117 ;  /* 0x0000000db6a47223 */ /* 0x000fc20000010875 */
[-C--:B------:R-:W-:Y:S01]  /*7920*/  FFMA.FTZ R138, R142, R13.reuse, -R101 ;  /* 0x0000000d8e8a7223 */ /* 0x080fe20000010865 */
        /* <DEDUP_REMOVED lines=17> */
[-C--:B------:R-:W-:Y:S01]  /*7a40*/  FFMA.FTZ R99, R99, R13.reuse, -R117 ;  /* 0x0000000d63637223 */ /* 0x080fe20000010875 */
        /* <DEDUP_REMOVED lines=182> */
.L_x_209:
        /* <DEDUP_REMOVED lines=15> */
[----:B------:R-:W-:Y:S01]  /*86a0*/  F2FP.SATFINITE.E4M3.F32.PACK_AB_MERGE_C R119, R120, R115, R119 ;  /* 0x000000737877723e */ /* 0x000fe20004807077 */
[----:B------:R-:W-:Y:S01]  /*86b0*/  FMUL.FTZ R25, R25, R5 ;  /* 0x0000000519197220 */ /* 0x000fe20000410000 */
[----:B------:R-:W-:Y:S01]  /*86c0*/  F2FP.SATFINITE.E4M3.F32.PACK_AB_MERGE_C R127, R176, R125, R127 ;  /* 0x0000007db07f723e */ /* 0x000fe2000480707f */
[----:B------:R-:W-:Y:S01]  /*86d0*/  SYNCS.ARRIVE.TRANS64.RED.A1T0 RZ, [UR6], RZ ;  /* 0x000000ffffff79a7 */ /* 0x000fe20008100406 */
        /* <DEDUP_REMOVED lines=97> */
[----:B------:R-:W-:Y:S02]  /*8cf0*/  F2FP.SATFINITE.E4M3.F32.PACK_AB_MERGE_C R191, R98, R90, R101 ;  /* 0x0000005a62bf723e */ /* 0x000fe40004807065 */
[----:B------:R-:W-:Y:S01]  /*8d00*/  MOV R176, R95 ;  /* 0x0000005f00b07202 */ /* 0x000fe20000000f00 */
[----:B------:R-:W-:Y:S06]  /*8d10*/  @P1 BRA `(.L_x_210) ;  /* 0xffffffc800381947 */ /* 0x000fec000383ffff */
.L_x_199:
[----:B------:R-:W-:Y:S06]  /*8d20*/  BAR.ARV 0x8, 0x180 ;  /* 0x0206000000007b1d */ /* 0x000fec0000002000 */
[----:B------:R-:W-:Y:S05]  /*8d30*/  @!P0 BRA `(.L_x_211) ;  /* 0x0000000000048947 */ /* 0x000fea0003800000 */
[----:B------:R-:W-:Y:S01]  /*8d40*/  BPT.TRAP 0x1 ;  /* 0x000000040000795c */ /* 0x000fe20000300000 */
.L_x_211:
        /* <DEDUP_REMOVED lines=9> */
.L_x_212:
[----:B-1----:R-:W-:Y:S05]  /*8de0*/  @P1 BRA `(.L_x_213) ;  /* 0x0000000000081947 */ /* 0x002fea0003800000 */
[----:B------:R-:W1:Y:S02]  /*8df0*/  SYNCS.PHASECHK.TRANS64.TRYWAIT P1, [UR9+0x29850], R0 ;  /* 0x02985000ff0075a7 */ /* 0x000e640008020149 */
[----:B-1----:R-:W-:Y:S05]  /*8e00*/  @!P1 BRA `(.L_x_214) ;  /* 0x0000009800389947 */ /* 0x002fea0003800000 */
.L_x_213:
[----:B------:R-:W-:Y:S01]  /*8e10*/  UIADD3 UR4, UR4, 0x400, URZ ;  /* 0x0000040004047890 */ /* 0x000fe2000fffe03f */
[----:B------:R-:W-:Y:S01]  /*8e20*/  WARPGROUP.ARRIVE ;  /* 0x00000000000079c5 */ /* 0x000fe20000000000 */
[----:B------:R-:W-:Y:S01]  /*8e30*/  UMOV UR7, 0xc0000010 ;  /* 0xc000001000077882 */ /* 0x000fe20000000000 */
[----:B------:R-:W-:Y:S01]  /*8e40*/  ULDC.64 UR10, c[0x0][0x9a0] ;  /* 0x00026800000a7ab9 */ /* 0x000fe20000000a00 */
[----:B------:R-:W-:Y:S01]  /*8e50*/  USHF.R.U32.HI UR4, URZ, 0x4, UR4 ;  /* 0x000000043f047899 */ /* 0x000fe20008011604 */
[----:B------:R-:W-:Y:S01]  /*8e60*/  IMAD.MOV.U32 R5, RZ, RZ, 0x3f800000 ;  /* 0x3f800000ff057424 */ /* 0x000fe200078e00ff */
[----:B------:R-:W-:Y:S02]  /*8e70*/  UISETP.NE.U32.AND UP0, UPT, UR10, URZ, UPT ;  /* 0x0000003f0a00728c */ /* 0x000fe4000bf05070 */
[----:B------:R-:W-:Y:S02]  /*8e80*/  ULOP3.LUT UR4, UR4, 0x3fff, URZ, 0xc0, !UPT ;  /* 0x00003fff04047892 */ /* 0x000fe4000f8ec03f */
[----:B------:R-:W-:-:S02]  /*8e90*/  UISETP.NE.AND.EX UP0, UPT, UR11, URZ, UPT, UP0 ;  /* 0x0000003f0b00728c */ /* 0x000fc4000bf05300 */
[----:B------:R-:W-:-:S04]  /*8ea0*/  ULOP3.LUT UR4, UR4, 0x10000, URZ, 0xfc, !UPT ;  /* 0x0001000004047892 */ /* 0x000fc8000f8efc3f */
[----:B------:R-:W-:Y:S01]  /*8eb0*/  UIMAD UR8, UR42, 0x500, UR4 ;  /* 0x000005002a0878a4 */ /* 0x000fe2000f8e0204 */
[----:B------:R-:W-:-:S03]  /*8ec0*/  PLOP3.LUT P1, PT, PT, PT, UP0, 0x80, 0x0 ;  /* 0x000000000000781c */ /* 0x000fc60003f2f008 */
[----:B------:R-:W-:Y:S01]  /*8ed0*/  UIADD3 UR4, UR8, 0x100, URZ ;  /* 0x0000010008047890 */ /* 0x000fe2000fffe03f */
[----:B------:R-:W-:Y:S02]  /*8ee0*/  @UP0 ULDC.64 UR12, c[0x0][0x9c8] ;  /* 0x00027200000c0ab9 */ /* 0x000fe40000000a00 */
[----:B------:R-:W-:-:S06]  /*8ef0*/  UMOV UR6, UR8 ;  /* 0x0000000800067c82 */ /* 0x000fcc0008000000 */
[----:B------:R-:W-:Y:S01]  /*8f00*/  QGMMA.64x128x32.F32.E4M3.E4M3 R24, R172, gdesc[UR4], R24, gsb0 ;  /* 0x01e00004ac187df3 */ /* 0x000fe20008000818 */
[----:B------:R-:W-:Y:S01]  /*8f10*/  UMOV UR7, 0xc0000010 ;  /* 0xc000001000077882 */ /* 0x000fe20000000000 */
[----:B------:R-:W-:Y:S01]  /*8f20*/  UMOV UR6, UR4 ;  /* 0x0000000400067c82 */ /* 0x000fe20008000000 */
[----:B------:R-:W-:Y:S01]  /*8f30*/  @UP0 UIMAD.WIDE.U32 UR4, UR37, UR12, URZ ;  /* 0x0000000c250402a5 */ /* 0x000fe2000f8e003f */
[----:B------:R-:W-:Y:S02]  /*8f40*/  WARPGROUP.DEPBAR.LE gsb0, 0x0 ;  /* 0x00008000000079c5 */ /* 0x000fe40000010000 */
[----:B------:R-:W-:-:S06]  /*8f50*/  WARPGROUP.ARRIVE ;  /* 0x00000000000079c5 */ /* 0x000fcc0000000000 */
[----:B------:R-:W-:Y:S01]  /*8f60*/  QGMMA.64x128x32.F32.E4M3.E4M3 R24, R176, gdesc[UR4], R24, gsb0 ;  /* 0x01e00004b0187df3 */ /* 0x000fe20008000818 */
[----:B------:R-:W-:Y:S02]  /*8f70*/  @UP0 UIMAD UR6, UR38, UR12, URZ ;  /* 0x0000000c260602a4 */ /* 0x000fe4000f8e023f */
[----:B------:R-:W-:Y:S02]  /*8f80*/  @UP0 USHF.R.S32.HI UR7, URZ, 0x1f, UR46 ;  /* 0x0000001f3f070899 */ /* 0x000fe4000801142e */
[----:B------:R-:W-:-:S03]  /*8f90*/  @UP0 UIMAD UR6, UR37, UR13, UR6 ;  /* 0x0000000d250602a4 */ /* 0x000fc6000f8e0206 */
[----:B------:R-:W-:Y:S01]  /*8fa0*/  @UP0 ULDC.64 UR12, c[0x0][0x9d0] ;  /* 0x00027400000c0ab9 */ /* 0x000fe20000000a00 */
[----:B------:R-:W-:Y:S02]  /*8fb0*/  @UP0 UIADD3 UR5, UR5, UR6, URZ ;  /* 0x0000000605050290 */ /* 0x000fe4000fffe03f */
[----:B------:R-:W-:Y:S02]  /*8fc0*/  @UP0 UIMAD UR6, UR7, UR12, URZ ;  /* 0x0000000c070602a4 */ /* 0x000fe4000f8e023f */
[----:B------:R-:W-:Y:S02]  /*8fd0*/  @UP0 UIMAD.WIDE.U32 UR4, UR46, UR12, UR4 ;  /* 0x0000000c2e0402a5 */ /* 0x000fe4000f8e0004 */
[----:B------:R-:W-:-:S04]  /*8fe0*/  @UP0 UIMAD UR6, UR46, UR13, UR6 ;  /* 0x0000000d2e0602a4 */ /* 0x000fc8000f8e0206 */
[----:B------:R-:W-:Y:S02]  /*8ff0*/  @UP0 UIADD3 UR5, UR5, UR6, URZ ;  /* 0x0000000605050290 */ /* 0x000fe4000fffe03f */
[----:B------:R-:W-:-:S04]  /*9000*/  @UP0 ULEA UR6, UP1, UR4, UR10, 0x2 ;  /* 0x0000000a04060291 */ /* 0x000fc8000f82103f */
[----:B------:R-:W-:Y:S02]  /*9010*/  @UP0 ULEA.HI.X UR7, UR4, UR11, UR5, 0x2, UP1 ;  /* 0x0000000b04070291 */ /* 0x000fe400088f1405 */
[----:B------:R-:W-:Y:S01]  /*9020*/  UIADD3 UR4, UR8, 0x200, URZ ;  /* 0x0000020008047890 */ /* 0x000fe2000fffe03f */
[----:B------:R-:W-:-:S03]  /*9030*/  IMAD.U32 R8, RZ, RZ, UR6 ;  /* 0x00000006ff087e24 */ /* 0x000fc6000f8e00ff */
[----:B------:R-:W-:Y:S01]  /*9040*/  IMAD.U32 R9, RZ, RZ, UR7 ;  /* 0x00000007ff097e24 */ /* 0x000fe2000f8e00ff */
[----:B------:R-:W-:Y:S02]  /*9050*/  UMOV UR7, 0xc0000010 ;  /* 0xc000001000077882 */ /* 0x000fe40000000000 */
[----:B------:R-:W-:Y:S02]  /*9060*/  UMOV UR6, UR4 ;  /* 0x0000000400067c82 */ /* 0x000fe40008000000 */
[----:B------:R2:W3:Y:S01]  /*9070*/  @P1 LDG.E R5, desc[UR52][R8.64] ;  /* 0x0000003408051981 */ /* 0x0004e2000c1e1900 */
[----:B------:R-:W-:Y:S01]  /*9080*/  UIADD3 UR4, UR8, 0x300, URZ ;  /* 0x0000030008047890 */ /* 0x000fe2000fffe03f */
[----:B------:R-:W-:Y:S02]  /*9090*/  WARPGROUP.DEPBAR.LE gsb0, 0x0 ;  /* 0x00008000000079c5 */ /* 0x000fe40000010000 */
[----:B------:R-:W-:-:S06]  /*90a0*/  WARPGROUP.ARRIVE ;  /* 0x00000000000079c5 */ /* 0x000fcc0000000000 */
[----:B------:R-:W-:Y:S01]  /*90b0*/  QGMMA.64x128x32.F32.E4M3.E4M3 R24, R180, gdesc[UR4], R24, gsb0 ;  /* 0x01e00004b4187df3 */ /* 0x000fe20008000818 */
[----:B------:R-:W-:Y:S01]  /*90c0*/  UMOV UR6, UR4 ;  /* 0x0000000400067c82 */ /* 0x000fe20008000000 */
[----:B------:R-:W-:Y:S01]  /*90d0*/  UMOV UR7, 0xc0000010 ;  /* 0xc000001000077882 */ /* 0x000fe20000000000 */
[----:B------:R-:W-:Y:S01]  /*90e0*/  UIADD3 UR8, UR8, 0x400, URZ ;  /* 0x0000040008087890 */ /* 0x000fe2000fffe03f */
[----:B-1----:R-:W1:Y:S04]  /*90f0*/  SHFL.BFLY PT, R3, R4, 0x2, 0x1f ;  /* 0x0c401f0004037f89 */ /* 0x002e6800000e0000 */
[----:B------:R-:W4:Y:S01]  /*9100*/  SHFL.BFLY PT, R7, R6, 0x2, 0x1f ;  /* 0x0c401f0006077f89 */ /* 0x000f2200000e0000 */
[----:B------:R-:W-:Y:S02]  /*9110*/  WARPGROUP.DEPBAR.LE gsb0, 0x0 ;  /* 0x00008000000079c5 */ /* 0x000fe40000010000 */
[----:B------:R-:W-:-:S06]  /*9120*/  WARPGROUP.ARRIVE ;  /* 0x00000000000079c5 */ /* 0x000fcc0000000000 */
[----:B------:R-:W-:Y:S01]  /*9130*/  QGMMA.64x128x32.F32.E4M3.E4M3 R24, R184, gdesc[UR4], R24, gsb0 ;  /* 0x01e00004b8187df3 */ /* 0x000fe20008000818 */
[----:B------:R-:W-:Y:S01]  /*9140*/  UMOV UR6, UR8 ;  /* 0x0000000800067c82 */ /* 0x000fe20008000000 */
        /* <DEDUP_REMOVED lines=22> */
[C---:B------:R-:W-:Y:S01]  /*92b0*/  @P2 FMUL.FTZ R7, R13.reuse, 0.69314718246459960938 ;  /* 0x3f3172180d072820 */ /* 0x040fe20000410000 */
[----:B0-----:R-:W-:Y:S01]  /*92c0*/  @P2 FMUL.FTZ R6, R6, 0.69314718246459960938 ;  /* 0x3f31721806062820 */ /* 0x001fe20000410000 */
[----:B------:R-:W-:Y:S01]  /*92d0*/  @P3 FMUL.FTZ R88, R13, 0.69314718246459960938 ;  /* 0x3f3172180d583820 */ /* 0x000fe20000410000 */
[----:B------:R-:W-:Y:S01]  /*92e0*/  IMAD.MOV.U32 R3, RZ, RZ, -0x800000 ;  /* 0xff800000ff037424 */ /* 0x000fe200078e00ff */
[----:B------:R-:W-:Y:S01]  /*92f0*/  MOV R0, 0xff800000 ;  /* 0xff80000000007802 */ /* 0x000fe20000000f00 */
[----:B------:R-:W-:Y:S01]  /*9300*/  @P2 FFMA.FTZ R3, R7, R20, R6 ;  /* 0x0000001407032223 */ /* 0x000fe20000010006 */
[----:B-1----:R-:W-:Y:S01]  /*9310*/  @P3 FMUL.FTZ R9, R9, 0.69314718246459960938 ;  /* 0x3f31721809093820 */ /* 0x002fe20000410000 */
[----:B---3--:R-:W-:-:S03]  /*9320*/  FMUL.FTZ R4, R4, R5 ;  /* 0x0000000504047220 */ /* 0x008fc60000410000 */
[----:B------:R-:W-:Y:S01]  /*9330*/  @P3 FFMA.FTZ R0, R88, R14, R9 ;  /* 0x0000000e58003223 */ /* 0x000fe20000010009 */
[----:B--2---:R-:W-:Y:S01]  /*9340*/  FMUL.FTZ R6, R8, R5 ;  /* 0x0000000508067220 */ /* 0x004fe20000410000 */
[----:B------:R-:W-:Y:S02]  /*9350*/  WARPGROUP.DEPBAR.LE gsb0, 0x0 ;  /* 0x00008000000079c5 */ /* 0x000fe40000010000 */
[----:B------:R-:W-:Y:S05]  /*9360*/  @!P0 BRA `(.L_x_215) ;  /* 0x0000000000048947 */ /* 0x000fea0003800000 */
[----:B------:R-:W-:Y:S01]  /*9370*/  BPT.TRAP 0x1 ;  /* 0x000000040000795c */ /* 0x000fe20000300000 */
.L_x_215:
[----:B------:R-:W-:Y:S01]  /*9380*/  UIADD3 UR4, UR9, 0x29860, URZ ;  /* 0x0002986009047890 */ /* 0x000fe2000fffe03f */
[-C--:B------:R-:W-:Y:S01]  /*9390*/  FMUL.FTZ R101, R24, R4.reuse ;  /* 0x0000000418657220 */ /* 0x080fe20000410000 */
[----:B------:R-:W-:Y:S01]  /*93a0*/  UIADD3 UR42, UR42, 0x1, URZ ;  /* 0x000000012a2a7890 */ /* 0x000fe2000fffe03f */
[-C--:B------:R-:W-:Y:S01]  /*93b0*/  FMUL.FTZ R100, R28, R4.reuse ;  /* 0x000000041c647220 */ /* 0x080fe20000410000 */
[----:B------:R-:W-:Y:S01]  /*93c0*/  UPRMT UR4, UR14, 0x654, UR4 ;  /* 0x000006540e047896 */ /* 0x000fe20008000004 */
[-C--:B------:R-:W-:Y:S01]  /*93d0*/  FMUL.FTZ R98, R29, R4.reuse ;  /* 0x000000041d627220 */ /* 0x080fe20000410000 */
[----:B------:R-:W-:Y:S01]  /*93e0*/  UISETP.NE.AND UP0, UPT, UR42, 0x2, UPT ;  /* 0x000000022a00788c */ /* 0x000fe2000bf05270 */
        /* <DEDUP_REMOVED lines=21> */
[----:B------:R-:W-:Y:S01]  /*9540*/  SYNCS.ARRIVE.TRANS64.RED.A1T0 RZ, [UR4], RZ ;  /* 0x000000ffffff79a7 */ /* 0x000fe20008100404 */
        /* <DEDUP_REMOVED lines=14> */
[----:B------:R-:W-:Y:S01]  /*9630*/  USEL UR4, URZ, 0x1, UP0 ;  /* 0x000000013f047887 */ /* 0x000fe20008000000 */
        /* <DEDUP_REMOVED lines=21> */
[----:B------:R-:W-:Y:S01]  /*9790*/  PLOP3.LUT P0, PT, PT, PT, PT, 0x8, 0x0 ;  /* 0x000000000000781c */ /* 0x000fe20003f0e170 */
[-C--:B------:R-:W-:Y:S01]  /*97a0*/  FMUL.FTZ R15, R79, R6.reuse ;  /* 0x000000064f0f7220 */ /* 0x080fe20000410000 */
[-C--:B------:R-:W-:Y:S01]  /*97b0*/  FMUL.FTZ R12, R82, R6.reuse ;  /* 0x00000006520c7220 */ /* 0x080fe20000410000 */
[-C--:B------:R-:W-:Y:S01]  /*97c0*/  FMUL.FTZ R8, R83, R6.reuse ;  /* 0x0000000653087220 */ /* 0x080fe20000410000 */
[-C--:B------:R-:W-:Y:S01]  /*97d0*/  FMUL.FTZ R11, R86, R6.reuse ;  /* 0x00000006560b7220 */ /* 0x080fe20000410000 */
[----:B------:R-:W-:Y:S01]  /*97e0*/  FMUL.FTZ R87, R87, R6 ;  /* 0x0000000657577220 */ /* 0x000fe20000410000 */
[----:B------:R-:W-:-:S02]  /*97f0*/  UIADD3 UR44, UR44, 0x1, URZ ;  /* 0x000000012c2c7890 */ /* 0x000fc4000fffe03f */
[----:B------:R-:W-:Y:S02]  /*9800*/  USEL UR42, UR42, URZ, UP0 ;  /* 0x0000003f2a2a7287 */ /* 0x000fe40008000000 */
[----:B------:R-:W-:-:S12]  /*9810*/  ULOP3.LUT UR43, UR43, UR4, URZ, 0x3c, !UPT ;  /* 0x000000042b2b7292 */ /* 0x000fd8000f8e3c3f */
.L_x_191:
[----:B------:R-:W0:Y:S01]  /*9820*/  S2R R7, SR_CgaCtaId ;  /* 0x0000000000077919 */ /* 0x000e220000008800 */
[----:B------:R-:W-:Y:S01]  /*9830*/  MOV R4, 0x400 ;  /* 0x0000040000047802 */ /* 0x000fe20000000f00 */
[----:B------:R-:W-:Y:S01]  /*9840*/  BSSY B0, `(.L_x_216) ;  /* 0x000027d000007945 */ /* 0x000fe20003800000 */
[----:B------:R-:W-:Y:S02]  /*9850*/  BAR.SYNC.DEFER_BLOCKING 0x5, 0x180 ;  /* 0x0146000000007b1d */ /* 0x000fe40000010000 */
[----:B0-----:R-:W-:-:S05]  /*9860*/  LEA R4, R7, R4, 0x18 ;  /* 0x0000000407047211 */ /* 0x001fca00078ec0ff */
[----:B------:R-:W0:Y:S02]  /*9870*/  LDS.128 R48, [R4+0x298d0] ;  /* 0x0298d00004307984 */ /* 0x000e240000000c00 */
[----:B0-----:R-:W-:Y:S02]  /*9880*/  R2UR UR5, R49 ;  /* 0x00000000310572ca */ /* 0x001fe400000e0000 */
[----:B------:R-:W-:Y:S01]  /*9890*/  R2UR UR46, R50 ;  /* 0x00000000322e72ca */ /* 0x000fe200000e0000 */
[----:B------:R-:W-:Y:S06]  /*98a0*/  BAR.ARV 0x4, 0x180 ;  /* 0x0106000000007b1d */ /* 0x000fec0000002000 */
[----:B------:R-:W-:Y:S08]  /*98b0*/  @P0 BRA `(.L_x_217) ;  /* 0x0000001800ec0947 */ /* 0x000ff00003800000 */
[----:B------:R-:W0:Y:S01]  /*98c0*/  S2R R54, SR_TID.X ;  /* 0x0000000000367919 */ /* 0x000e220000002100 */
[----:B------:R-:W-:Y:S01]  /*98d0*/  ULDC.64 UR6, c[0x4][0x40] ;  /* 0x0100100000067ab9 */ /* 0x000fe20000000a00 */
[----:B0-----:R-:W-:-:S05]  /*98e0*/  IMAD.SHL.U32 R6, R54, 0x4, RZ ;  /* 0x0000000436067824 */ /* 0x001fca00078e00ff */
[----:B------:R-:W-:-:S04]  /*98f0*/  LOP3.LUT R6, R6, 0xc, RZ, 0xc0, !PT ;  /* 0x0000000c06067812 */ /* 0x000fc800078ec0ff */
[----:B------:R-:W-:-:S05]  /*9900*/  IADD3 R6, P0, R6, UR6, RZ ;  /* 0x0000000606067c10 */ /* 0x000fca000ff1e0ff */
[----:B------:R-:W-:Y:S01]  /*9910*/  IMAD.X R7, RZ, RZ, UR7, P0 ;  /* 0x00000007ff077e24 */ /* 0x000fe200080e06ff */
[----:B------:R-:W-:Y:S01]  /*9920*/  F2FP.BF16.F32.PACK_AB R30, R27, R30 ;  /* 0x0000001e1b1e723e */ /* 0x000fe200000010ff */
[----:B------:R-:W-:-:S03]  /*9930*/  ULDC.64 UR6, c[0x0][0xc00] ;  /* 0x0003000000067ab9 */ /* 0x000fc60000000a00 */
[----:B------:R0:W2:Y:S01]  /*9940*/  LDG.E.CONSTANT R48, desc[UR52][R6.64] ;  /* 0x0000003406307981 */ /* 0x0000a2000c1e9900 */
[----:B------:R-:W-:Y:S01]  /*9950*/  F2FP.BF16.F32.PACK_AB R11, R11, R12 ;  /* 0x0000000c0b0b723e */ /* 0x000fe200000010ff */
[----:B------:R-:W-:Y:S01]  /*9960*/  UISETP.NE.U32.AND UP0, UPT, UR6, URZ, UPT ;  /* 0x0000003f0600728c */ /* 0x000fe2000bf05070 */
[----:B------:R-:W-:Y:S01]  /*9970*/  F2FP.BF16.F32.PACK_AB R5, R92, R5 ;  /* 0x000000055c05723e */ /* 0x000fe200000010ff */
[----:B------:R-:W1:Y:S01]  /*9980*/  S2R R27, SR_SWINHI ;  /* 0x00000000001b7919 */ /* 0x000e620000002f00 */
[----:B------:R-:W-:Y:S01]  /*9990*/  F2FP.BF16.F32.PACK_AB R90, R90, R93 ;  /* 0x0000005d5a5a723e */ /* 0x000fe200000010ff */
[----:B------:R-:W-:Y:S01]  /*99a0*/  USHF.L.U32 UR8, UR37, 0x2, URZ ;  /* 0x0000000225087899 */ /* 0x000fe2000800063f */
[----:B------:R-:W-:Y:S01]  /*99b0*/  F2FP.BF16.F32.PACK_AB R10, R9, R10 ;  /* 0x0000000a090a723e */ /* 0x000fe200000010ff */
[----:B------:R-:W-:Y:S01]  /*99c0*/  UISETP.NE.AND.EX UP0, UPT, UR7, URZ, UPT, UP0 ;  /* 0x0000003f0700728c */ /* 0x000fe2000bf05300 */
[----:B------:R-:W-:Y:S01]  /*99d0*/  F2FP.BF16.F32.PACK_AB R12, R87, R8 ;  /* 0x00000008570c723e */ /* 0x000fe200000010ff */
[----:B------:R-:W-:Y:S01]  /*99e0*/  USHF.L.U64.HI UR9, UR37, 0x2, UR38 ;  /* 0x0000000225097899 */ /* 0x000fe20008010226 */
[----:B0-----:R-:W-:Y:S01]  /*99f0*/  LOP3.LUT P0, R6, R54, 0x3, RZ, 0xc0, !PT ;  /* 0x0000000336067812 */ /* 0x001fe2000780c0ff */
[----:B------:R-:W-:Y:S01]  /*9a00*/  UIADD3 UR4, UP1, UR8, UR6, URZ ;  /* 0x0000000608047290 */ /* 0x000fe2000ff3e03f */
[----:B------:R-:W-:-:S02]  /*9a10*/  F2FP.BF16.F32.PACK_AB R46, R43, R46 ;  /* 0x0000002e2b2e723e */ /* 0x000fc400000010ff */
[----:B------:R-:W-:Y:S01]  /*9a20*/  ISETP.EQ.OR P0, PT, R6, 0x3, !P0 ;  /* 0x000000030600780c */ /* 0x000fe20004702670 */
[----:B------:R-:W-:Y:S01]  /*9a30*/  UIADD3.X UR6, UR9, UR7, URZ, UP1, !UPT ;  /* 0x0000000709067290 */ /* 0x000fe20008ffe43f */
[----:B------:R-:W-:Y:S02]  /*9a40*/  F2FP.BF16.F32.PACK_AB R57, R57, R64 ;  /* 0x000000403939723e */ /* 0x000fe400000010ff */
[----:B------:R-:W-:Y:S02]  /*9a50*/  F2FP.BF16.F32.PACK_AB R60, R53, R60 ;  /* 0x0000003c353c723e */ /* 0x000fe400000010ff */
[----:B------:R-:W-:Y:S02]  /*9a60*/  SEL R43, R5, R90, P0 ;  /* 0x0000005a052b7207 */ /* 0x000fe40000000000 */
[----:B------:R-:W-:Y:S02]  /*9a70*/  F2FP.BF16.F32.PACK_AB R89, R52, R89 ;  /* 0x000000593459723e */ /* 0x000fe400000010ff */
[----:B------:R-:W-:-:S02]  /*9a80*/  SEL R90, R90, R5, P0 ;  /* 0x000000055a5a7207 */ /* 0x000fc40000000000 */
[----:B------:R-:W-:Y:S02]  /*9a90*/  F2FP.BF16.F32.PACK_AB R47, R47, R56 ;  /* 0x000000382f2f723e */ /* 0x000fe400000010ff */
[----:B------:R-:W-:Y:S02]  /*9aa0*/  F2FP.BF16.F32.PACK_AB R13, R13, R14 ;  /* 0x0000000e0d0d723e */ /* 0x000fe400000010ff */
[----:B------:R-:W-:Y:S02]  /*9ab0*/  SEL R63, R11, R12, P0 ;  /* 0x0000000c0b3f7207 */ /* 0x000fe40000000000 */
[----:B------:R-:W-:Y:S02]  /*9ac0*/  SEL R52, R12, R11, P0 ;  /* 0x0000000b0c347207 */ /* 0x000fe40000000000 */
[----:B------:R-:W-:Y:S02]  /*9ad0*/  F2FP.BF16.F32.PACK_AB R73, R73, R80 ;  /* 0x000000504949723e */ /* 0x000fe400000010ff */
[----:B------:R-:W-:-:S02]  /*9ae0*/  MOV R6, R4 ;  /* 0x0000000400067202 */ /* 0x000fc40000000f00 */
[----:B-1----:R-:W-:Y:S02]  /*9af0*/  MOV R7, R27 ;  /* 0x0000001b00077202 */ /* 0x002fe40000000f00 */
[----:B------:R-:W-:Y:S02]  /*9b00*/  F2FP.BF16.F32.PACK_AB R76, R69, R76 ;  /* 0x0000004c454c723e */ /* 0x000fe400000010ff */
[----:B------:R-:W-:Y:S01]  /*9b10*/  F2FP.BF16.F32.PACK_AB R65, R65, R72 ;  /* 0x000000484141723e */ /* 0x000fe200000010ff */
[----:B------:R-:W-:Y:S01]  /*9b20*/  IMAD.WIDE R8, R171, 0x2, R6 ;  /* 0x00000002ab087825 */ /* 0x000fe200078e0206 */
[----:B------:R-:W-:Y:S02]  /*9b30*/  F2FP.BF16.F32.PACK_AB R68, R61, R68 ;  /* 0x000000443d44723e */ /* 0x000fe400000010ff */
[----:B------:R-:W-:Y:S02]  /*9b40*/  F2FP.BF16.F32.PACK_AB R39, R39, R42 ;  /* 0x0000002a2727723e */ /* 0x000fe400000010ff */
[----:B------:R-:W-:-:S02]  /*9b50*/  LOP3.LUT R5, R8, 0x380, RZ, 0xc0, !PT ;  /* 0x0000038008057812 */ /* 0x000fc400078ec0ff */
[----:B------:R-:W-:Y:S02]  /*9b60*/  IADD3 R12, P6, R8, 0x20, RZ ;  /* 0x00000020080c7810 */ /* 0x000fe40007fde0ff */
[----:B------:R-:W-:Y:S02]  /*9b70*/  F2FP.BF16.F32.PACK_AB R38, R35, R38 ;  /* 0x000000262326723e */ /* 0x000fe400000010ff */
[----:B------:R-:W-:Y:S02]  /*9b80*/  SEL R61, R57, R60, P0 ;  /* 0x0000003c393d7207 */ /* 0x000fe40000000000 */
[----:B------:R-:W-:Y:S02]  /*9b90*/  F2FP.BF16.F32.PACK_AB R31, R31, R34 ;  /* 0x000000221f1f723e */ /* 0x000fe400000010ff */
[----:B------:R-:W-:Y:S02]  /*9ba0*/  SEL R60, R60, R57, P0 ;  /* 0x000000393c3c7207 */ /* 0x000fe40000000000 */
[----:B------:R-:W-:-:S02]  /*9bb0*/  F2FP.BF16.F32.PACK_AB R44, R44, R45 ;  /* 0x0000002d2c2c723e */ /* 0x000fc400000010ff */
[----:B------:R-:W-:Y:S02]  /*9bc0*/  F2FP.BF16.F32.PACK_AB R41, R40, R41 ;  /* 0x000000292829723e */ /* 0x000fe400000010ff */
[----:B------:R-:W-:Y:S02]  /*9bd0*/  SEL R53, R13, R10, P0 ;  /* 0x0000000a0d357207 */ /* 0x000fe40000000000 */
[----:B------:R-:W-:Y:S02]  /*9be0*/  SEL R34, R10, R13, P0 ;  /* 0x0000000d0a227207 */ /* 0x000fe40000000000 */
[----:B------:R-:W-:Y:S02]  /*9bf0*/  SEL R57, R47, R46, P0 ;  /* 0x0000002e2f397207 */ /* 0x000fe40000000000 */
[----:B------:R-:W-:Y:S02]  /*9c00*/  SHF.R.U64 R5, R5, 0x3, RZ ;  /* 0x0000000305057819 */ /* 0x000fe400000012ff */
[----:B------:R-:W-:Y:S01]  /*9c10*/  F2FP.BF16.F32.PACK_AB R28, R28, R29 ;  /* 0x0000001d1c1c723e */ /* 0x000fe200000010ff */
[----:B------:R-:W-:Y:S01]  /*9c20*/  IMAD.X R29, RZ, RZ, R9, P6 ;  /* 0x000000ffff1d7224 */ /* 0x000fe200030e0609 */
[----:B------:R-:W-:-:S02]  /*9c30*/  SEL R55, R73, R76, P0 ;  /* 0x0000004c49377207 */ /* 0x000fc40000000000 */
[----:B------:R-:W-:Y:S02]  /*9c40*/  SEL R59, R65, R68, P0 ;  /* 0x00000044413b7207 */ /* 0x000fe40000000000 */
[----:B------:R-:W-:Y:S02]  /*9c50*/  SEL R46, R46, R47, P0 ;  /* 0x0000002f2e2e7207 */ /* 0x000fe40000000000 */
[----:B------:R-:W-:Y:S02]  /*9c60*/  LOP3.LUT R10, R12, 0x380, RZ, 0xc0, !PT ;  /* 0x000003800c0a7812 */ /* 0x000fe400078ec0ff */
[----:B------:R-:W-:Y:S02]  /*9c70*/  F2FP.BF16.F32.PACK_AB R36, R36, R37 ;  /* 0x000000252424723e */ /* 0x000fe400000010ff */
[----:B------:R-:W-:Y:S02]  /*9c80*/  F2FP.BF16.F32.PACK_AB R33, R32, R33 ;  /* 0x000000212021723e */ /* 0x000fe400000010ff */
[----:B------:R-:W-:-:S02]  /*9c90*/  SEL R76, R76, R73, P0 ;  /* 0x000000494c4c7207 */ /* 0x000fc40000000000 */
[----:B------:R-:W-:Y:S02]  /*9ca0*/  SEL R68, R68, R65, P0 ;  /* 0x0000004144447207 */ /* 0x000fe40000000000 */
[----:B------:R-:W-:Y:S02]  /*9cb0*/  SEL R47, R39, R38, P0 ;  /* 0x00000026272f7207 */ /* 0x000fe40000000000 */
[----:B------:R-:W-:Y:S02]  /*9cc0*/  SEL R42, R38, R39, P0 ;  /* 0x00000027262a7207 */ /* 0x000fe40000000000 */
[C---:B------:R-:W-:Y:S02]  /*9cd0*/  IADD3 R65, P1, R8.reuse, 0x40, RZ ;  /* 0x0000004008417810 */ /* 0x040fe40007f3e0ff */
[C---:B------:R-:W-:Y:S02]  /*9ce0*/  IADD3 R67, P2, R8.reuse, 0x60, RZ ;  /* 0x0000006008437810 */ /* 0x040fe40007f5e0ff */
[C---:B------:R-:W-:Y:S01]  /*9cf0*/  IADD3 R38, P3, R8.reuse, 0x4000, RZ ;  /* 0x0000400008267810 */ /* 0x040fe20007f7e0ff */
[----:B------:R-:W-:Y:S01]  /*9d00*/  IMAD.X R27, RZ, RZ, R9, P1 ;  /* 0x000000ffff1b7224 */ /* 0x000fe200008e0609 */
[----:B------:R-:W-:-:S02]  /*9d10*/  IADD3 R69, P4, R8, 0x4020, RZ ;  /* 0x0000402008457810 */ /* 0x000fc40007f9e0ff */
[C---:B------:R-:W-:Y:S02]  /*9d20*/  IADD3 R71, P5, R8.reuse, 0x4040, RZ ;  /* 0x0000404008477810 */ /* 0x040fe40007fbe0ff */
[----:B------:R-:W-:Y:S02]  /*9d30*/  IADD3 R73, P6, R8, 0x4060, RZ ;  /* 0x0000406008497810 */ /* 0x000fe40007fde0ff */
[----:B------:R-:W-:Y:S01]  /*9d40*/  F2FP.BF16.F32.PACK_AB R21, R21, R24 ;  /* 0x000000181515723e */ /* 0x000fe200000010ff */
[--C-:B------:R-:W-:Y:S01]  /*9d50*/  IMAD.X R13, RZ, RZ, R9.reuse, P5 ;  /* 0x000000ffff0d7224 */ /* 0x100fe200028e0609 */
[----:B------:R-:W-:Y:S01]  /*9d60*/  SEL R49, R44, R41, P0 ;  /* 0x000000292c317207 */ /* 0x000fe20000000000 */
[----:B------:R-:W-:Y:S01]  /*9d70*/  IMAD.X R11, RZ, RZ, R9, P6 ;  /* 0x000000ffff0b7224 */ /* 0x000fe200030e0609 */
[----:B------:R-:W-:Y:S02]  /*9d80*/  LOP3.LUT R8, R5, R8, RZ, 0x3c, !PT ;  /* 0x0000000805087212 */ /* 0x000fe400078e3cff */
[----:B------:R-:W-:-:S02]  /*9d90*/  SEL R44, R41, R44, P0 ;  /* 0x0000002c292c7207 */ /* 0x000fc40000000000 */
[----:B------:R-:W-:Y:S02]  /*9da0*/  SHF.R.U64 R5, R10, 0x3, RZ ;  /* 0x000000030a057819 */ /* 0x000fe400000012ff */
[----:B------:R-:W-:Y:S02]  /*9db0*/  SEL R41, R36, R33, P0 ;  /* 0x0000002124297207 */ /* 0x000fe40000000000 */
[----:B------:R-:W-:Y:S02]  /*9dc0*/  SEL R36, R33, R36, P0 ;  /* 0x0000002421247207 */ /* 0x000fe40000000000 */
[----:B------:R-:W-:Y:S02]  /*9dd0*/  F2FP.BF16.F32.PACK_AB R25, R25, R26 ;  /* 0x0000001a1919723e */ /* 0x000fe400000010ff */
[----:B------:R-:W-:Y:S01]  /*9de0*/  F2FP.BF16.F32.PACK_AB R20, R15, R20 ;  /* 0x000000140f14723e */ /* 0x000fe200000010ff */
[----:B------:R-:W-:Y:S01]  /*9df0*/  IMAD.X R15, RZ, RZ, R9, P4 ;  /* 0x000000ffff0f7224 */ /* 0x000fe200020e0609 */
[----:B------:R-:W-:-:S02]  /*9e00*/  SEL R33, R28, R21, P0 ;  /* 0x000000151c217207 */ /* 0x000fc40000000000 */
[----:B------:R-:W-:Y:S01]  /*9e10*/  SEL R32, R21, R28, P0 ;  /* 0x0000001c15207207 */ /* 0x000fe20000000000 */
[----:B------:R-:W-:Y:S01]  /*9e20*/  IMAD.X R21, RZ, RZ, R9, P3 ;  /* 0x000000ffff157224 */ /* 0x000fe200018e0609 */
[----:B------:R-:W-:Y:S02]  /*9e30*/  LOP3.LUT R28, R5, R12, RZ, 0x3c, !PT ;  /* 0x0000000c051c7212 */ /* 0x000fe400078e3cff */
[----:B------:R-:W-:Y:S02]  /*9e40*/  SEL R39, R31, R30, P0 ;  /* 0x0000001e1f277207 */ /* 0x000fe40000000000 */
[----:B------:R-:W-:Y:S02]  /*9e50*/  LOP3.LUT R5, R38, 0x380, RZ, 0xc0, !PT ;  /* 0x0000038026057812 */ /* 0x000fe400078ec0ff */
[----:B------:R-:W-:Y:S02]  /*9e60*/  SEL R30, R30, R31, P0 ;  /* 0x0000001f1e1e7207 */ /* 0x000fe40000000000 */
[----:B------:R-:W-:-:S02]  /*9e70*/  SEL R31, R25, R20, P0 ;  /* 0x00000014191f7207 */ /* 0x000fc40000000000 */
[----:B------:R-:W-:Y:S01]  /*9e80*/  SEL R50, R20, R25, P0 ;  /* 0x0000001914327207 */ /* 0x000fe20000000000 */
[----:B------:R-:W-:Y:S01]  /*9e90*/  IMAD.X R25, RZ, RZ, R9, P2 ;  /* 0x000000ffff197224 */ /* 0x000fe200010e0609 */
[----:B------:R-:W-:Y:S02]  /*9ea0*/  LOP3.LUT R14, R65, 0x380, RZ, 0xc0, !PT ;  /* 0x00000380410e7812 */ /* 0x000fe400078ec0ff */
[----:B------:R-:W-:Y:S02]  /*9eb0*/  F2FP.BF16.F32.PACK_AB R100, R100, R101 ;  /* 0x000000656464723e */ /* 0x000fe400000010ff */
[----:B------:R-:W-:Y:S02]  /*9ec0*/  F2FP.BF16.F32.PACK_AB R99, R98, R99 ;  /* 0x000000636263723e */ /* 0x000fe400000010ff */
[----:B------:R-:W-:Y:S02]  /*9ed0*/  LOP3.LUT R20, R67, 0x380, RZ, 0xc0, !PT ;  /* 0x0000038043147812 */ /* 0x000fe400078ec0ff */
[----:B------:R-:W-:-:S02]  /*9ee0*/  F2FP.BF16.F32.PACK_AB R96, R96, R97 ;  /* 0x000000616060723e */ /* 0x000fc400000010ff */
[----:B------:R-:W-:Y:S02]  /*9ef0*/  F2FP.BF16.F32.PACK_AB R95, R94, R95 ;  /* 0x0000005f5e5f723e */ /* 0x000fe400000010ff */
[----:B------:R-:W-:Y:S02]  /*9f00*/  SHF.R.U64 R5, R5, 0x3, RZ ;  /* 0x0000000305057819 */ /* 0x000fe400000012ff */
[----:B------:R-:W-:Y:S02]  /*9f10*/  SHF.R.U64 R10, R14, 0x3, RZ ;  /* 0x000000030e0a7819 */ /* 0x000fe400000012ff */
[----:B------:R-:W-:Y:S02]  /*9f20*/  SEL R35, R100, R99, P0 ;  /* 0x0000006364237207 */ /* 0x000fe40000000000 */
[----:B------:R-:W-:Y:S02]  /*9f30*/  SHF.R.U64 R14, R20, 0x3, RZ ;  /* 0x00000003140e7819 */ /* 0x000fe400000012ff */
[----:B------:R-:W-:-:S02]  /*9f40*/  SEL R100, R99, R100, P0 ;  /* 0x0000006463647207 */ /* 0x000fc40000000000 */
[----:B------:R-:W-:Y:S02]  /*9f50*/  SEL R37, R96, R95, P0 ;  /* 0x0000005f60257207 */ /* 0x000fe40000000000 */
[----:B------:R-:W-:Y:S02]  /*9f60*/  LOP3.LUT R20, R5, R38, RZ, 0x3c, !PT ;  /* 0x0000002605147212 */ /* 0x000fe400078e3cff */
[----:B------:R-:W-:Y:S02]  /*9f70*/  SEL R96, R95, R96, P0 ;  /* 0x000000605f607207 */ /* 0x000fe40000000000 */
[----:B------:R-:W-:Y:S02]  /*9f80*/  F2FP.BF16.F32.PACK_AB R88, R88, R91 ;  /* 0x0000005b5858723e */ /* 0x000fe400000010ff */
[----:B------:R-:W-:Y:S02]  /*9f90*/  LOP3.LUT R26, R10, R65, RZ, 0x3c, !PT ;  /* 0x000000410a1a7212 */ /* 0x000fe400078e3cff */
[----:B------:R-:W-:-:S02]  /*9fa0*/  SEL R45, R88, R89, P0 ;  /* 0x00000059582d7207 */ /* 0x000fc40000000000 */
[----:B------:R-:W-:Y:S02]  /*9fb0*/  LOP3.LUT R10, R69, 0x380, RZ, 0xc0, !PT ;  /* 0x00000380450a7812 */ /* 0x000fe400078ec0ff */
[----:B------:R-:W-:Y:S02]  /*9fc0*/  LOP3.LUT R40, R73, 0x380, RZ, 0xc0, !PT ;  /* 0x0000038049287812 */ /* 0x000fe400078ec0ff */
[----:B------:R-:W-:Y:S02]  /*9fd0*/  SEL R88, R89, R88, P0 ;  /* 0x0000005859587207 */ /* 0x000fe40000000000 */
[----:B------:R-:W-:Y:S02]  /*9fe0*/  SHF.R.U64 R10, R10, 0x3, RZ ;  /* 0x000000030a0a7819 */ /* 0x000fe400000012ff */
[----:B------:R-:W-:Y:S02]  /*9ff0*/  SHF.R.U64 R40, R40, 0x3, RZ ;  /* 0x0000000328287819 */ /* 0x000fe400000012ff */
[----:B------:R-:W-:-:S02]  /*a000*/  MOV R62, R20 ;  /* 0x00000014003e7202 */ /* 0x000fc40000000f00 */
[----:B------:R-:W-:Y:S02]  /*a010*/  LOP3.LUT R24, R14, R67, RZ, 0x3c, !PT ;  /* 0x000000430e187212 */ /* 0x000fe400078e3cff */
[----:B------:R-:W-:Y:S02]  /*a020*/  LOP3.LUT R14, R10, R69, RZ, 0x3c, !PT ;  /* 0x000000450a0e7212 */ /* 0x000fe400078e3cff */
[----:B------:R-:W-:Y:S02]  /*a030*/  LOP3.LUT R10, R40, R73, RZ, 0x3c, !PT ;  /* 0x00000049280a7212 */ /* 0x000fe400078e3cff */
[----:B------:R-:W-:Y:S02]  /*a040*/  LOP3.LUT R12, R71, 0x380, RZ, 0xc0, !PT ;  /* 0x00000380470c7812 */ /* 0x000fe400078ec0ff */
[----:B------:R-:W-:Y:S02]  /*a050*/  MOV R66, R8 ;  /* 0x0000000800427202 */ /* 0x000fe40000000f00 */
[----:B------:R-:W-:-:S02]  /*a060*/  SHF.R.U64 R12, R12, 0x3, RZ ;  /* 0x000000030c0c7819 */ /* 0x000fc400000012ff */
[----:B------:R-:W-:Y:S02]  /*a070*/  MOV R54, R10 ;  /* 0x0000000a00367202 */ /* 0x000fe40000000f00 */
[----:B------:R-:W-:Y:S02]  /*a080*/  LOP3.LUT R12, R12, R71, RZ, 0x3c, !PT ;  /* 0x000000470c0c7212 */ /* 0x000fe400078e3cff */
[----:B------:R-:W-:Y:S02]  /*a090*/  MOV R58, R14 ;  /* 0x0000000e003a7202 */ /* 0x000fe40000000f00 */
[----:B------:R-:W-:Y:S02]  /*a0a0*/  MOV R56, R12 ;  /* 0x0000000c00387202 */ /* 0x000fe40000000f00 */
[----:B------:R-:W-:Y:S02]  /*a0b0*/  MOV R65, R28 ;  /* 0x0000001c00417202 */ /* 0x000fe40000000f00 */
[----:B------:R-:W-:-:S02]  /*a0c0*/  MOV R29, R26 ;  /* 0x0000001a001d7202 */ /* 0x000fc40000000f00 */
[----:B------:R-:W-:Y:S02]  /*a0d0*/  MOV R64, R24 ;  /* 0x0000001800407202 */ /* 0x000fe40000000f00 */
[----:B------:R-:W-:Y:S02]  /*a0e0*/  PLOP3.LUT P2, PT, PT, PT, UP0, 0x80, 0x0 ;  /* 0x000000000000781c */ /* 0x000fe40003f4f008 */
[----:B--2---:R-:W-:Y:S01]  /*a0f0*/  LOP3.LUT R5, R48, 0x2, RZ, 0x3c, !PT ;  /* 0x0000000230057812 */ /* 0x004fe200078e3cff */
[----:B------:R-:W-:Y:S04]  /*a100*/  SHFL.IDX PT, R35, R35, R48, 0x1c1f ;  /* 0x001c1f3023237589 */ /* 0x000fe800000e0000 */
[----:B------:R-:W0:Y:S04]  /*a110*/  SHFL.IDX PT, R100, R100, R5, 0x1c1f ;  /* 0x001c1f0564647589 */ /* 0x000e2800000e0000 */
[----:B------:R-:W-:Y:S04]  /*a120*/  SHFL.IDX PT, R55, R55, R48, 0x1c1f ;  /* 0x001c1f3037377589 */ /* 0x000fe800000e0000 */
[----:B------:R-:W1:Y:S04]  /*a130*/  SHFL.IDX PT, R76, R76, R5, 0x1c1f ;  /* 0x001c1f054c4c7589 */ /* 0x000e6800000e0000 */
[----:B------:R-:W-:Y:S04]  /*a140*/  SHFL.IDX PT, R37, R37, R48, 0x1c1f ;  /* 0x001c1f3025257589 */ /* 0x000fe800000e0000 */
[----:B------:R-:W-:Y:S04]  /*a150*/  SHFL.IDX PT, R43, R43, R48, 0x1c1f ;  /* 0x001c1f302b2b7589 */ /* 0x000fe800000e0000 */
[----:B------:R-:W-:Y:S04]  /*a160*/  SHFL.IDX PT, R59, R59, R48, 0x1c1f ;  /* 0x001c1f303b3b7589 */ /* 0x000fe800000e0000 */
[----:B------:R-:W2:Y:S01]  /*a170*/  SHFL.IDX PT, R96, R96, R5, 0x1c1f ;  /* 0x001c1f0560607589 */ /* 0x000ea200000e0000 */
[----:B0-----:R-:W-:-:S02]  /*a180*/  SEL R8, R35, R100, P0 ;  /* 0x0000006423087207 */ /* 0x001fc40000000000 */
[----:B------:R-:W-:Y:S01]  /*a190*/  SEL R10, R100, R35, P0 ;  /* 0x00000023640a7207 */ /* 0x000fe20000000000 */
[----:B------:R-:W-:Y:S04]  /*a1a0*/  SHFL.IDX PT, R90, R90, R5, 0x1c1f ;  /* 0x001c1f055a5a7589 */ /* 0x000fe800000e0000 */
[----:B------:R-:W0:Y:S01]  /*a1b0*/  SHFL.IDX PT, R68, R68, R5, 0x1c1f ;  /* 0x001c1f0544447589 */ /* 0x000e2200000e0000 */
[----:B-1----:R-:W-:Y:S02]  /*a1c0*/  SEL R9, R55, R76, P0 ;  /* 0x0000004c37097207 */ /* 0x002fe40000000000 */
[----:B------:R-:W-:Y:S01]  /*a1d0*/  SEL R11, R76, R55, P0 ;  /* 0x000000374c0b7207 */ /* 0x000fe20000000000 */
[----:B------:R-:W-:Y:S04]  /*a1e0*/  SHFL.IDX PT, R61, R61, R48, 0x1c1f ;  /* 0x001c1f303d3d7589 */ /* 0x000fe800000e0000 */
[----:B------:R-:W1:Y:S01]  /*a1f0*/  SHFL.IDX PT, R60, R60, R5, 0x1c1f ;  /* 0x001c1f053c3c7589 */ /* 0x000e6200000e0000 */
[----:B------:R-:W-:Y:S01]  /*a200*/  BAR.SYNC.DEFER_BLOCKING 0x1, 0x100 ;  /* 0x0044000000007b1d */ /* 0x000fe20000010000 */
[----:B--2---:R-:W-:-:S02]  /*a210*/  SEL R12, R37, R96, P0 ;  /* 0x00000060250c7207 */ /* 0x004fc40000000000 */
[----:B------:R-:W-:-:S03]  /*a220*/  SEL R14, R96, R37, P0 ;  /* 0x00000025600e7207 */ /* 0x000fc60000000000 */
[----:B------:R-:W-:Y:S04]  /*a230*/  SHFL.IDX PT, R41, R41, R48, 0x1c1f ;  /* 0x001c1f3029297589 */ /* 0x000fe800000e0000 */
[----:B------:R-:W2:Y:S01]  /*a240*/  SHFL.IDX PT, R36, R36, R5, 0x1c1f ;  /* 0x001c1f0524247589 */ /* 0x000ea200000e0000 */
[----:B0-----:R-:W-:Y:S02]  /*a250*/  SEL R13, R59, R68, P0 ;  /* 0x000000443b0d7207 */ /* 0x001fe40000000000 */
[----:B------:R-:W-:Y:S01]  /*a260*/  SEL R15, R68, R59, P0 ;  /* 0x0000003b440f7207 */ /* 0x000fe20000000000 */
[----:B------:R-:W-:Y:S04]  /*a270*/  SHFL.IDX PT, R45, R45, R48, 0x1c1f ;  /* 0x001c1f302d2d7589 */ /* 0x000fe800000e0000 */
[----:B------:R-:W-:Y:S01]  /*a280*/  SHFL.IDX PT, R33, R33, R48, 0x1c1f ;  /* 0x001c1f3021217589 */ /* 0x000fe200000e0000 */
[----:B-1----:R-:W-:-:S02]  /*a290*/  SEL R89, R61, R60, P0 ;  /* 0x0000003c3d597207 */ /* 0x002fc40000000000 */
[----:B------:R-:W-:Y:S01]  /*a2a0*/  SEL R91, R60, R61, P0 ;  /* 0x0000003d3c5b7207 */ /* 0x000fe20000000000 */
[----:B------:R-:W-:Y:S04]  /*a2b0*/  SHFL.IDX PT, R57, R57, R48, 0x1c1f ;  /* 0x001c1f3039397589 */ /* 0x000fe800000e0000 */
[----:B------:R0:W1:Y:S04]  /*a2c0*/  SHFL.IDX PT, R20, R88, R5, 0x1c1f ;  /* 0x001c1f0558147589 */ /* 0x00006800000e0000 */
[----:B------:R-:W3:Y:S04]  /*a2d0*/  SHFL.IDX PT, R46, R46, R5, 0x1c1f ;  /* 0x001c1f052e2e7589 */ /* 0x000ee800000e0000 */
[----:B------:R2:W-:Y:S01]  /*a2e0*/  SHFL.IDX PT, R38, R32, R5, 0x1c1f ;  /* 0x001c1f0520267589 */ /* 0x0005e200000e0000 */
[----:B0-----:R-:W-:-:S03]  /*a2f0*/  SEL R88, R43, R90, P0 ;  /* 0x0000005a2b587207 */ /* 0x001fc60000000000 */
[----:B------:R-:W-:Y:S01]  /*a300*/  SHFL.IDX PT, R49, R49, R48, 0x1c1f ;  /* 0x001c1f3031317589 */ /* 0x000fe200000e0000 */
[----:B------:R-:W-:-:S03]  /*a310*/  SEL R90, R90, R43, P0 ;  /* 0x0000002b5a5a7207 */ /* 0x000fc60000000000 */
[----:B------:R-:W-:Y:S01]  /*a320*/  SHFL.IDX PT, R53, R53, R48, 0x1c1f ;  /* 0x001c1f3035357589 */ /* 0x000fe200000e0000 */
[----:B--2---:R-:W-:-:S03]  /*a330*/  SEL R32, R41, R36, P0 ;  /* 0x0000002429207207 */ /* 0x004fc60000000000 */
[----:B------:R-:W-:Y:S04]  /*a340*/  SHFL.IDX PT, R47, R47, R48, 0x1c1f ;  /* 0x001c1f302f2f7589 */ /* 0x000fe800000e0000 */
[----:B------:R-:W-:Y:S01]  /*a350*/  SHFL.IDX PT, R39, R39, R48, 0x1c1f ;  /* 0x001c1f3027277589 */ /* 0x000fe200000e0000 */
[----:B-1----:R-:W-:Y:S02]  /*a360*/  SEL R24, R45, R20, P0 ;  /* 0x000000142d187207 */ /* 0x002fe40000000000 */
[----:B------:R-:W-:Y:S01]  /*a370*/  SEL R26, R20, R45, P0 ;  /* 0x0000002d141a7207 */ /* 0x000fe20000000000 */
[----:B------:R-:W-:Y:S01]  /*a380*/  SHFL.IDX PT, R21, R31, R48, 0x1c1f ;  /* 0x001c1f301f157589 */ /* 0x000fe200000e0000 */
[----:B---3--:R-:W-:Y:S02]  /*a390*/  SEL R25, R57, R46, P0 ;  /* 0x0000002e39197207 */ /* 0x008fe40000000000 */
[----:B------:R-:W-:Y:S01]  /*a3a0*/  SEL R27, R46, R57, P0 ;  /* 0x000000392e1b7207 */ /* 0x000fe20000000000 */
[----:B------:R-:W-:Y:S04]  /*a3b0*/  SHFL.IDX PT, R63, R63, R48, 0x1c1f ;  /* 0x001c1f303f3f7589 */ /* 0x000fe800000e0000 */
[----:B------:R-:W0:Y:S04]  /*a3c0*/  SHFL.IDX PT, R44, R44, R5, 0x1c1f ;  /* 0x001c1f052c2c7589 */ /* 0x000e2800000e0000 */
[----:B------:R-:W1:Y:S04]  /*a3d0*/  SHFL.IDX PT, R42, R42, R5, 0x1c1f ;  /* 0x001c1f052a2a7589 */ /* 0x000e6800000e0000 */
[----:B------:R-:W2:Y:S04]  /*a3e0*/  SHFL.IDX PT, R48, R30, R5, 0x1c1f ;  /* 0x001c1f051e307589 */ /* 0x000ea800000e0000 */
[----:B------:R-:W3:Y:S04]  /*a3f0*/  SHFL.IDX PT, R50, R50, R5, 0x1c1f ;  /* 0x001c1f0532327589 */ /* 0x000ee800000e0000 */
[----:B------:R4:W3:Y:S04]  /*a400*/  SHFL.IDX PT, R40, R34, R5, 0x1c1f ;  /* 0x001c1f0522287589 */ /* 0x0008e800000e0000 */
[----:B------:R-:W3:Y:S04]  /*a410*/  SHFL.IDX PT, R52, R52, R5, 0x1c1f ;  /* 0x001c1f0534347589 */ /* 0x000ee800000e0000 */
[----:B------:R3:W-:Y:S01]  /*a420*/  STSM.16.M88.4 [R66], R8 ;  /* 0x0000000842007844 */ /* 0x0007e20000000200 */
[----:B0-----:R-:W-:-:S02]  /*a430*/  SEL R28, R49, R44, P0 ;  /* 0x0000002c311c7207 */ /* 0x001fc40000000000 */
[----:B----4-:R-:W-:Y:S01]  /*a440*/  SEL R34, R36, R41, P0 ;  /* 0x0000002924227207 */ /* 0x010fe20000000000 */
[----:B------:R0:W-:Y:S01]  /*a450*/  STSM.16.M88.4 [R65], R12 ;  /* 0x0000000c41007844 */ /* 0x0001e20000000200 */
[----:B------:R-:W-:Y:S02]  /*a460*/  SEL R36, R33, R38, P0 ;  /* 0x0000002621247207 */ /* 0x000fe40000000000 */
[----:B------:R-:W-:Y:S01]  /*a470*/  SEL R30, R44, R49, P0 ;  /* 0x000000312c1e7207 */ /* 0x000fe20000000000 */
[----:B------:R4:W-:Y:S01]  /*a480*/  STSM.16.M88.4 [R29], R88 ;  /* 0x000000581d007844 */ /* 0x0009e20000000200 */
[----:B------:R-:W-:Y:S02]  /*a490*/  SEL R38, R38, R33, P0 ;  /* 0x0000002126267207 */ /* 0x000fe40000000000 */
[----:B-1----:R-:W-:Y:S01]  /*a4a0*/  SEL R31, R42, R47, P0 ;  /* 0x0000002f2a1f7207 */ /* 0x002fe20000000000 */
[----:B------:R-:W-:Y:S01]  /*a4b0*/  STSM.16.M88.4 [R64], R24 ;  /* 0x0000001840007844 */ /* 0x000fe20000000200 */
[----:B--2---:R-:W-:-:S02]  /*a4c0*/  SEL R33, R39, R48, P0 ;  /* 0x0000003027217207 */ /* 0x004fc40000000000 */
[----:B------:R-:W-:Y:S01]  /*a4d0*/  SEL R35, R48, R39, P0 ;  /* 0x0000002730237207 */ /* 0x000fe20000000000 */
[----:B---3--:R-:W-:Y:S01]  /*a4e0*/  IMAD.U32 R9, RZ, RZ, UR6 ;  /* 0x00000006ff097e24 */ /* 0x008fe2000f8e00ff */
[----:B------:R-:W-:Y:S01]  /*a4f0*/  SEL R37, R21, R50, P0 ;  /* 0x0000003215257207 */ /* 0x000fe20000000000 */
[----:B------:R-:W-:Y:S01]  /*a500*/  ULDC.64 UR6, c[0x0][0xc08] ;  /* 0x0003020000067ab9 */ /* 0x000fe20000000a00 */
[----:B------:R-:W-:Y:S02]  /*a510*/  SEL R39, R50, R21, P0 ;  /* 0x0000001532277207 */ /* 0x000fe40000000000 */
[----:B0-----:R-:W-:Y:S02]  /*a520*/  SEL R12, R53, R40, P0 ;  /* 0x00000028350c7207 */ /* 0x001fe40000000000 */
[----:B------:R-:W-:Y:S02]  /*a530*/  SEL R14, R40, R53, P0 ;  /* 0x00000035280e7207 */ /* 0x000fe40000000000 */
[----:B----4-:R-:W-:-:S02]  /*a540*/  SEL R29, R47, R42, P0 ;  /* 0x0000002a2f1d7207 */ /* 0x010fc40000000000 */
[----:B------:R-:W-:Y:S02]  /*a550*/  SEL R13, R63, R52, P0 ;  /* 0x000000343f0d7207 */ /* 0x000fe40000000000 */
[----:B------:R-:W-:Y:S01]  /*a560*/  SEL R15, R52, R63, P0 ;  /* 0x0000003f340f7207 */ /* 0x000fe20000000000 */
[----:B------:R-:W-:Y:S01]  /*a570*/  STSM.16.M88.4 [R62], R28 ;  /* 0x0000001c3e007844 */ /* 0x000fe20000000200 */
[----:B------:R-:W-:Y:S01]  /*a580*/  MOV R8, UR4 ;  /* 0x0000000400087c02 */ /* 0x000fe20008000f00 */
[----:B------:R-:W-:Y:S01]  /*a590*/  UISETP.NE.U32.AND UP1, UPT, UR6, URZ, UPT ;  /* 0x0000003f0600728c */ /* 0x000fe2000bf25070 */
[----:B------:R-:W0:Y:S01]  /*a5a0*/  LDC R50, c[0x0][0xbe8] ;  /* 0x0002fa00ff327b82 */ /* 0x000e220000000800 */
[----:B------:R-:W-:Y:S04]  /*a5b0*/  STSM.16.M88.4 [R58], R32 ;  /* 0x000000203a007844 */ /* 0x000fe80000000200 */
[----:B------:R-:W-:Y:S04]  /*a5c0*/  STSM.16.M88.4 [R56], R36 ;  /* 0x0000002438007844 */ /* 0x000fe80000000200 */
[----:B------:R1:W-:Y:S01]  /*a5d0*/  STSM.16.M88.4 [R54], R12 ;  /* 0x0000000c36007844 */ /* 0x0003e20000000200 */
[----:B------:R-:W-:Y:S06]  /*a5e0*/  BAR.SYNC.DEFER_BLOCKING 0x1, 0x100 ;  /* 0x0044000000007b1d */ /* 0x000fec0000010000 */
[----:B------:R-:W2:Y:S01]  /*a5f0*/  @P2 LDG.E R5, desc[UR52][R8.64] ;  /* 0x0000003408052981 */ /* 0x000ea2000c1e1900 */
[----:B------:R-:W-:Y:S01]  /*a600*/  UISETP.NE.AND.EX UP1, UPT, UR7, URZ, UPT, UP1 ;  /* 0x0000003f0700728c */ /* 0x000fe2000bf25310 */
[----:B0-----:R-:W-:Y:S01]  /*a610*/  ISETP.NE.AND P1, PT, R50, 0x1, PT ;  /* 0x000000013200780c */ /* 0x001fe20003f25270 */
[----:B------:R-:W-:Y:S01]  /*a620*/  UMOV UR4, URZ ;  /* 0x0000003f00047c82 */ /* 0x000fe20008000000 */
[----:B-1----:R-:W-:-:S03]  /*a630*/  IMAD.U32 R13, RZ, RZ, UR39 ;  /* 0x00000027ff0d7e24 */ /* 0x002fc6000f8e00ff */
[----:B------:R-:W-:-:S05]  /*a640*/  PLOP3.LUT P0, PT, PT, PT, UP1, 0x80, 0x0 ;  /* 0x000000000000781c */ /* 0x000fca0003f0f018 */
[----:B------:R-:W-:-:S03]  /*a650*/  @UP1 UIADD3 UR6, UP2, UR8, UR6, URZ ;  /* 0x0000000608061290 */ /* 0x000fc6000ff5e03f */
[----:B------:R-:W-:Y:S01]  /*a660*/  ULDC UR8, c[0x0][0xa88] ;  /* 0x0002a20000087ab9 */ /* 0x000fe20000000800 */
[----:B------:R-:W-:Y:S01]  /*a670*/  @UP1 UIADD3.X UR7, UR9, UR7, URZ, UP2, !UPT ;  /* 0x0000000709071290 */ /* 0x000fe200097fe43f */
[----:B------:R-:W0:Y:S01]  /*a680*/  @P1 LDC R10, c[0x0][0xbec] ;  /* 0x0002fb00ff0a1b82 */ /* 0x000e220000000800 */
[----:B------:R-:W-:-:S04]  /*a690*/  IMAD.U32 R14, RZ, RZ, UR6 ;  /* 0x00000006ff0e7e24 */ /* 0x000fc8000f8e00ff */
[----:B------:R-:W-:-:S03]  /*a6a0*/  IMAD.U32 R15, RZ, RZ, UR7 ;  /* 0x00000007ff0f7e24 */ /* 0x000fc6000f8e00ff */
[----:B------:R-:W1:Y:S01]  /*a6b0*/  @P1 LDC R20, c[0x0][0xbf0] ;  /* 0x0002fc00ff141b82 */ /* 0x000e620000000800 */
[----:B--2---:R-:W-:Y:S01]  /*a6c0*/  @P2 R2UR UR4, R5 ;  /* 0x00000000050422ca */ /* 0x004fe200000e0000 */
[----:B------:R-:W-:-:S06]  /*a6d0*/  IMAD.U32 R5, RZ, RZ, UR8 ;  /* 0x00000008ff057e24 */ /* 0x000fcc000f8e00ff */
[----:B------:R2:W5:Y:S01]  /*a6e0*/  @P0 LDG.E R5, desc[UR52][R14.64] ;  /* 0x000000340e050981 */ /* 0x000562000c1e1900 */
[----:B01----:R-:W-:Y:S07]  /*a6f0*/  @P0 BRA `(.L_x_218) ;  /* 0x0000000000100947 */ /* 0x003fee0003800000 */
[----:B------:R-:W-:Y:S05]  /*a700*/  @!P2 BRA `(.L_x_218) ;  /* 0x00000000000ca947 */ /* 0x000fea0003800000 */
[----:B------:R-:W3:Y:S04]  /*a710*/  LDG.E R12, desc[UR52][R8.64] ;  /* 0x00000034080c7981 */ /* 0x000ee8000c1e1900 */
[----:B-----5:R-:W3:Y:S02]  /*a720*/  LDG.E R5, desc[UR52][R8.64+0x4] ;  /* 0x0000043408057981 */ /* 0x020ee4000c1e1900 */
[----:B---3--:R-:W-:-:S07]  /*a730*/  IMAD.IADD R5, R5, 0x1, -R12 ;  /* 0x0000000105057824 */ /* 0x008fce00078e0a0c */
.L_x_218:
[----:B------:R-:W-:Y:S01]  /*a740*/  USHF.R.S32.HI UR14, URZ, 0x1f, UR40 ;  /* 0x0000001f3f0e7899 */ /* 0x000fe20008011428 */
[----:B------:R-:W-:Y:S01]  /*a750*/  IMAD R13, R13, 0x80, R170 ;  /* 0x000000800d0d7824 */ /* 0x000fe200078e02aa */
[----:B------:R-:W-:Y:S01]  /*a760*/  ULDC.64 UR12, c[0x0][0xb90] ;  /* 0x0002e400000c7ab9 */ /* 0x000fe20000000a00 */
[----:B------:R-:W-:Y:S01]  /*a770*/  USHF.R.S32.HI UR9, URZ, 0x1f, UR4 ;  /* 0x0000001f3f097899 */ /* 0x000fe20008011404 */
[----:B-----5:R-:W-:Y:S01]  /*a780*/  IMAD R53, R5, R50, RZ ;  /* 0x0000003205357224 */ /* 0x020fe200078e02ff */
[----:B------:R-:W-:Y:S01]  /*a790*/  UIMAD UR10, UR14, UR12, URZ ;  /* 0x0000000c0e0a72a4 */ /* 0x000fe2000f8e023f */
[----:B------:R-:W-:Y:S01]  /*a7a0*/  @P1 IMAD.HI.U32 R9, R13, R10, RZ ;  /* 0x0000000a0d091227 */ /* 0x000fe200078e00ff */
[----:B------:R-:W-:Y:S01]  /*a7b0*/  UMOV UR8, UR4 ;  /* 0x0000000400087c82 */ /* 0x000fe20008000000 */
[----:B------:R-:W-:Y:S02]  /*a7c0*/  USEL UR38, UR38, URZ, !UP0 ;  /* 0x0000003f26267287 */ /* 0x000fe4000c000000 */
[----:B------:R-:W-:Y:S01]  /*a7d0*/  UIMAD.WIDE.U32 UR6, UR40, UR12, UR8 ;  /* 0x0000000c280672a5 */ /* 0x000fe2000f8e0008 */
[----:B------:R-:W-:Y:S01]  /*a7e0*/  IMAD.MOV.U32 R8, RZ, RZ, R13 ;  /* 0x000000ffff087224 */ /* 0x000fe200078e000d */
[----:B------:R-:W-:Y:S01]  /*a7f0*/  UIMAD UR10, UR40, UR13, UR10 ;  /* 0x0000000d280a72a4 */ /* 0x000fe2000f8e020a */
[----:B------:R-:W-:Y:S01]  /*a800*/  @P1 SHF.R.U32.HI R8, RZ, R20, R9 ;  /* 0x00000014ff081219 */ /* 0x000fe20000011609 */
[----:B------:R-:W-:Y:S01]  /*a810*/  USEL UR37, UR37, URZ, !UP0 ;  /* 0x0000003f25257287 */ /* 0x000fe2000c000000 */
[----:B------:R-:W-:Y:S01]  /*a820*/  IMAD R9, R18, 0x40, R2 ;  /* 0x0000004012097824 */ /* 0x000fe200078e0202 */
[----:B------:R-:W-:Y:S01]  /*a830*/  ULDC.64 UR12, c[0x0][0xb98] ;  /* 0x0002e600000c7ab9 */ /* 0x000fe20000000a00 */
[----:B------:R-:W-:Y:S01]  /*a840*/  UIADD3 UR7, UR7, UR10, URZ ;  /* 0x0000000a07077290 */ /* 0x000fe2000fffe03f */
[----:B------:R-:W-:Y:S01]  /*a850*/  IADD3 R11, -R8, RZ, RZ ;  /* 0x000000ff080b7210 */ /* 0x000fe20007ffe1ff */
[----:B------:R-:W-:Y:S01]  /*a860*/  UIMAD UR8, UR38, UR12, URZ ;  /* 0x0000000c260872a4 */ /* 0x000fe2000f8e023f */
[----:B------:R-:W-:Y:S01]  /*a870*/  IMAD.WIDE R6, R9, 0x2, R6 ;  /* 0x0000000209067825 */ /* 0x000fe200078e0206 */
[----:B------:R-:W-:Y:S01]  /*a880*/  UIMAD.WIDE.U32 UR6, UR37, UR12, UR6 ;  /* 0x0000000c250672a5 */ /* 0x000fe2000f8e0006 */
[----:B------:R-:W-:Y:S01]  /*a890*/  SHF.R.S32.HI R9, RZ, 0x1f, R8 ;  /* 0x0000001fff097819 */ /* 0x000fe20000011408 */
[----:B------:R-:W-:Y:S01]  /*a8a0*/  UIMAD UR8, UR37, UR13, UR8 ;  /* 0x0000000d250872a4 */ /* 0x000fe2000f8e0208 */
[----:B------:R-:W-:Y:S01]  /*a8b0*/  IMAD R11, R50, R11, R13 ;  /* 0x0000000b320b7224 */ /* 0x000fe200078e020d */
[----:B--2---:R-:W-:Y:S01]  /*a8c0*/  IADD3 R15, P3, R6, 0x2000, RZ ;  /* 0x00002000060f7810 */ /* 0x004fe20007f7e0ff */
[----:B------:R-:W-:Y:S01]  /*a8d0*/  ULDC.64 UR10, c[0x0][0xaa0] ;  /* 0x0002a800000a7ab9 */ /* 0x000fe20000000a00 */
[----:B------:R-:W-:-:S02]  /*a8e0*/  IADD3 R8, P2, R8, UR6, RZ ;  /* 0x0000000608087c10 */ /* 0x000fc4000ff5e0ff */
[----:B------:R-:W-:Y:S01]  /*a8f0*/  IMAD.U32 R10, RZ, RZ, UR8 ;  /* 0x00000008ff0a7e24 */ /* 0x000fe2000f8e00ff */
[----:B------:R-:W-:Y:S02]  /*a900*/  LOP3.LUT R12, R15, 0x380, RZ, 0xc0, !PT ;  /* 0x000003800f0c7812 */ /* 0x000fe400078ec0ff */
[----:B------:R-:W-:Y:S02]  /*a910*/  IADD3 R25, P0, R6, 0x1000, RZ ;  /* 0x0000100006197810 */ /* 0x000fe40007f1e0ff */
[----:B------:R-:W-:Y:S01]  /*a920*/  IADD3.X R9, R9, UR7, R10, P2, !PT ;  /* 0x0000000709097c10 */ /* 0x000fe200097fe40a */
[----:B------:R-:W-:Y:S01]  /*a930*/  ULDC.64 UR6, c[0x0][0xb88] ;  /* 0x0002e20000067ab9 */ /* 0x000fe20000000a00 */
[----:B------:R-:W-:Y:S02]  /*a940*/  SHF.R.S32.HI R10, RZ, 0x1f, R11 ;  /* 0x0000001fff0a7819 */ /* 0x000fe4000001140b */
[----:B------:R-:W-:Y:S01]  /*a950*/  SHF.R.U64 R12, R12, 0x3, RZ ;  /* 0x000000030c0c7819 */ /* 0x000fe200000012ff */
[----:B------:R-:W-:Y:S01]  /*a960*/  IMAD.WIDE.U32 R8, R11, UR6, R8 ;  /* 0x000000060b087c25 */ /* 0x000fe2000f8e0008 */
[----:B------:R-:W-:-:S02]  /*a970*/  IADD3 R13, P2, R6, 0x3000, RZ ;  /* 0x00003000060d7810 */ /* 0x000fc40007f5e0ff */
[----:B------:R-:W-:Y:S01]  /*a980*/  LOP3.LUT R12, R12, R15, RZ, 0x3c, !PT ;  /* 0x0000000f0c0c7212 */ /* 0x000fe200078e3cff */
[----:B------:R-:W-:Y:S01]  /*a990*/  IMAD R14, R10, UR6, RZ ;  /* 0x000000060a0e7c24 */ /* 0x000fe2000f8e02ff */
[----:B------:R-:W-:Y:S02]  /*a9a0*/  LOP3.LUT R24, R25, 0x380, RZ, 0xc0, !PT ;  /* 0x0000038019187812 */ /* 0x000fe400078ec0ff */
[----:B------:R-:W-:Y:S01]  /*a9b0*/  LOP3.LUT R10, R13, 0x380, RZ, 0xc0, !PT ;  /* 0x000003800d0a7812 */ /* 0x000fe200078ec0ff */
[----:B------:R-:W-:Y:S01]  /*a9c0*/  IMAD R15, R11, UR7, R14 ;  /* 0x000000070b0f7c24 */ /* 0x000fe2000f8e020e */
[----:B------:R-:W-:Y:S01]  /*a9d0*/  ULDC.64 UR6, c[0x0][0xb50] ;  /* 0x0002d40000067ab9 */ /* 0x000fe20000000a00 */
[----:B------:R-:W-:Y:S01]  /*a9e0*/  SHF.R.U64 R24, R24, 0x3, RZ ;  /* 0x0000000318187819 */ /* 0x000fe200000012ff */
[----:B------:R-:W-:Y:S01]  /*a9f0*/  IMAD.X R11, RZ, RZ, R7, P2 ;  /* 0x000000ffff0b7224 */ /* 0x000fe200010e0607 */
[----:B------:R-:W-:Y:S01]  /*aa00*/  SHF.R.U64 R10, R10, 0x3, RZ ;  /* 0x000000030a0a7819 */ /* 0x000fe200000012ff */
[----:B------:R-:W-:Y:S01]  /*aa10*/  IMAD.IADD R9, R9, 0x1, R15 ;  /* 0x0000000109097824 */ /* 0x000fe200078e020f */
[----:B------:R-:W-:-:S02]  /*aa20*/  LEA R15, P4, R8, UR6, 0x2 ;  /* 0x00000006080f7c11 */ /* 0x000fc4000f8810ff */
[----:B------:R-:W-:Y:S01]  /*aa30*/  LOP3.LUT R24, R24, R25, RZ, 0x3c, !PT ;  /* 0x0000001918187212 */ /* 0x000fe200078e3cff */
[----:B------:R-:W-:Y:S01]  /*aa40*/  IMAD.X R25, RZ, RZ, R7, P0 ;  /* 0x000000ffff197224 */ /* 0x000fe200000e0607 */
[----:B------:R-:W-:Y:S01]  /*aa50*/  LEA.HI.X R26, R8, UR7, R9, 0x2, P4 ;  /* 0x00000007081a7c11 */ /* 0x000fe2000a0f1409 */
[----:B------:R-:W-:Y:S01]  /*aa60*/  IMAD.U32 R9, RZ, RZ, UR39 ;  /* 0x00000027ff097e24 */ /* 0x000fe2000f8e00ff */
[----:B------:R-:W-:Y:S01]  /*aa70*/  SHFL.IDX PT, R20, R15, RZ, 0x1c1f ;  /* 0x001c1fff0f147589 */ /* 0x000fe200000e0000 */
[----:B------:R-:W-:Y:S01]  /*aa80*/  LOP3.LUT R10, R10, R13, RZ, 0x3c, !PT ;  /* 0x0000000d0a0a7212 */ /* 0x000fe200078e3cff */
[----:B------:R-:W-:Y:S01]  /*aa90*/  IMAD.X R13, RZ, RZ, R7, P3 ;  /* 0x000000ffff0d7224 */ /* 0x000fe200018e0607 */
[----:B------:R-:W-:Y:S01]  /*aaa0*/  LOP3.LUT P0, RZ, R19, 0x3, RZ, 0xc0, !PT ;  /* 0x0000000313ff7812 */ /* 0x000fe2000780c0ff */
[----:B------:R-:W0:Y:S01]  /*aab0*/  SHFL.IDX PT, R21, R26, RZ, 0x1c1f ;  /* 0x001c1fff1a157589 */ /* 0x000e2200000e0000 */
[----:B------:R-:W-:Y:S01]  /*aac0*/  IMAD R28, R9, 0x80, R168 ;  /* 0x00000080091c7824 */ /* 0x000fe200078e02a8 */
[----:B------:R-:W-:-:S02]  /*aad0*/  IADD3 R14, P3, R6, 0x7000, RZ ;  /* 0x00007000060e7810 */ /* 0x000fc40007f7e0ff */
[----:B------:R-:W-:Y:S01]  /*aae0*/  SHFL.IDX PT, R48, R15, 0x1, 0x1c1f ;  /* 0x003c1f000f307f89 */ /* 0x000fe200000e0000 */
[C---:B------:R-:W-:Y:S01]  /*aaf0*/  VIADD R8, R28.reuse, 0x8 ;  /* 0x000000081c087836 */ /* 0x040fe20000000000 */
[-C--:B------:R-:W-:Y:S01]  /*ab00*/  ISETP.GE.OR P2, PT, R28, R53.reuse, P0 ;  /* 0x000000351c00720c */ /* 0x080fe20000746670 */
[----:B------:R-:W-:Y:S01]  /*ab10*/  IMAD.X R33, RZ, RZ, R7, P3 ;  /* 0x000000ffff217224 */ /* 0x000fe200018e0607 */
[----:B------:R-:W1:Y:S01]  /*ab20*/  SHFL.IDX PT, R49, R26, 0x1, 0x1c1f ;  /* 0x003c1f001a317f89 */ /* 0x000e6200000e0000 */
[----:B------:R-:W-:Y:S02]  /*ab30*/  LOP3.LUT R5, R14, 0x380, RZ, 0xc0, !PT ;  /* 0x000003800e057812 */ /* 0x000fe400078ec0ff */
[----:B------:R-:W-:Y:S02]  /*ab40*/  ISETP.GE.OR P0, PT, R8, R53, P0 ;  /* 0x000000350800720c */ /* 0x000fe40000706670 */
[C---:B------:R-:W-:Y:S02]  /*ab50*/  IADD3 R45, P6, R6.reuse, 0x4000, RZ ;  /* 0x00004000062d7810 */ /* 0x040fe40007fde0ff */
[----:B------:R-:W-:-:S02]  /*ab60*/  IADD3 R41, P5, R6, 0x5000, RZ ;  /* 0x0000500006297810 */ /* 0x000fc40007fbe0ff */
[C---:B------:R-:W-:Y:S02]  /*ab70*/  IADD3 R37, P4, R6.reuse, 0x6000, RZ ;  /* 0x0000600006257810 */ /* 0x040fe40007f9e0ff */
[----:B------:R-:W-:Y:S02]  /*ab80*/  LOP3.LUT R9, R6, 0x380, RZ, 0xc0, !PT ;  /* 0x0000038006097812 */ /* 0x000fe400078ec0ff */
[----:B------:R-:W-:Y:S02]  /*ab90*/  SHF.R.U64 R5, R5, 0x3, RZ ;  /* 0x0000000305057819 */ /* 0x000fe400000012ff */
[----:B------:R-:W-:Y:S01]  /*aba0*/  LOP3.LUT R44, R45, 0x380, RZ, 0xc0, !PT ;  /* 0x000003802d2c7812 */ /* 0x000fe200078ec0ff */
[----:B0-----:R-:W-:Y:S01]  /*abb0*/  @!P2 ST.E desc[UR52][R20.64], R3 ;  /* 0x000000031400a985 */ /* 0x001fe2000c101934 */
[----:B------:R-:W-:Y:S02]  /*abc0*/  LOP3.LUT R40, R41, 0x380, RZ, 0xc0, !PT ;  /* 0x0000038029287812 */ /* 0x000fe400078ec0ff */
[----:B------:R-:W-:-:S02]  /*abd0*/  LOP3.LUT R36, R37, 0x380, RZ, 0xc0, !PT ;  /* 0x0000038025247812 */ /* 0x000fc400078ec0ff */
[----:B------:R-:W-:Y:S02]  /*abe0*/  SHF.R.U64 R9, R9, 0x3, RZ ;  /* 0x0000000309097819 */ /* 0x000fe400000012ff */
[----:B------:R-:W-:Y:S01]  /*abf0*/  SHF.R.U64 R44, R44, 0x3, RZ ;  /* 0x000000032c2c7819 */ /* 0x000fe200000012ff */
[----:B-1----:R0:W-:Y:S01]  /*ac00*/  @!P0 ST.E desc[UR52][R48.64], R0 ;  /* 0x0000000030008985 */ /* 0x0021e2000c101934 */
[----:B------:R-:W-:Y:S02]  /*ac10*/  SHF.R.U64 R40, R40, 0x3, RZ ;  /* 0x0000000328287819 */ /* 0x000fe400000012ff */
[----:B------:R-:W-:Y:S02]  /*ac20*/  SHF.R.U64 R36, R36, 0x3, RZ ;  /* 0x0000000324247819 */ /* 0x000fe400000012ff */
[----:B------:R-:W-:Y:S01]  /*ac30*/  LOP3.LUT R32, R5, R14, RZ, 0x3c, !PT ;  /* 0x0000000e05207212 */ /* 0x000fe200078e3cff */
[----:B------:R-:W-:Y:S01]  /*ac40*/  UIMAD UR8, UR9, UR10, URZ ;  /* 0x0000000a090872a4 */ /* 0x000fe2000f8e023f */
[----:B------:R-:W-:Y:S01]  /*ac50*/  LOP3.LUT R6, R9, R6, RZ, 0x3c, !PT ;  /* 0x0000000609067212 */ /* 0x000fe200078e3cff */
[----:B------:R-:W1:Y:S01]  /*ac60*/  @P1 LDC R5, c[0x0][0xbec] ;  /* 0x0002fb00ff051b82 */ /* 0x000e620000000800 */
[----:B------:R-:W-:Y:S01]  /*ac70*/  LOP3.LUT R44, R44, R45, RZ, 0x3c, !PT ;  /* 0x0000002d2c2c7212 */ /* 0x000fe200078e3cff */
[--C-:B------:R-:W-:Y:S01]  /*ac80*/  IMAD.X R45, RZ, RZ, R7.reuse, P6 ;  /* 0x000000ffff2d7224 */ /* 0x100fe200030e0607 */
[----:B------:R-:W-:Y:S01]  /*ac90*/  LOP3.LUT R40, R40, R41, RZ, 0x3c, !PT ;  /* 0x0000002928287212 */ /* 0x000fe200078e3cff */
[----:B------:R2:W5:Y:S01]  /*aca0*/  LD.E.128 R28, desc[UR52][R6.64] ;  /* 0x00000034061c7980 */ /* 0x000562000c101d00 */
[----:B------:R-:W-:Y:S01]  /*acb0*/  LOP3.LUT R36, R36, R37, RZ, 0x3c, !PT ;  /* 0x0000002524247212 */ /* 0x000fe200078e3cff */
[----:B------:R-:W-:Y:S01]  /*acc0*/  IMAD.X R37, RZ, RZ, R7, P4 ;  /* 0x000000ffff257224 */ /* 0x000fe200020e0607 */
[----:B------:R-:W-:Y:S01]  /*acd0*/  IADD3.X R41, RZ, R7, RZ, P5, !PT ;  /* 0x00000007ff297210 */ /* 0x000fe20002ffe4ff */
[----:B------:R-:W-:Y:S01]  /*ace0*/  UIMAD.WIDE.U32 UR6, UR4, UR10, URZ ;  /* 0x0000000a040672a5 */ /* 0x000fe2000f8e003f */
[----:B0-----:R-:W-:Y:S01]  /*acf0*/  IMAD R0, R17, 0x20, R18 ;  /* 0x0000002011007824 */ /* 0x001fe200078e0212 */
[----:B------:R-:W-:Y:S01]  /*ad00*/  UIMAD UR8, UR4, UR11, UR8 ;  /* 0x0000000b040872a4 */ /* 0x000fe2000f8e0208 */
[----:B------:R-:W-:Y:S01]  /*ad10*/  IMAD.U32 R3, RZ, RZ, UR39 ;  /* 0x00000027ff037e24 */ /* 0x000fe2000f8e00ff */
[----:B------:R-:W5:Y:S01]  /*ad20*/  LD.E.128 R24, desc[UR52][R24.64] ;  /* 0x0000003418187980 */ /* 0x000f62000c101d00 */
[----:B------:R-:W-:Y:S01]  /*ad30*/  ULDC.64 UR10, c[0x0][0xae8] ;  /* 0x0002ba00000a7ab9 */ /* 0x000fe20000000a00 */
[----:B--2---:R-:W0:Y:S01]  /*ad40*/  @P1 LDC R7, c[0x0][0xbf0] ;  /* 0x0002fc00ff071b82 */ /* 0x004e220000000800 */
[----:B------:R-:W-:Y:S01]  /*ad50*/  UIADD3 UR7, UR7, UR8, URZ ;  /* 0x0000000807077290 */ /* 0x000fe2000fffe03f */
[----:B------:R-:W5:Y:S01]  /*ad60*/  LD.E.128 R12, desc[UR52][R12.64] ;  /* 0x000000340c0c7980 */ /* 0x000f62000c101d00 */
[----:B------:R-:W-:Y:S01]  /*ad70*/  UIMAD UR4, UR14, UR10, URZ ;  /* 0x0000000a0e0472a4 */ /* 0x000fe2000f8e023f */
[----:B------:R-:W-:Y:S01]  /*ad80*/  IMAD R20, R3, 0x80, R0 ;  /* 0x0000008003147824 */ /* 0x000fe200078e0200 */
[----:B------:R-:W-:Y:S01]  /*ad90*/  UIMAD.WIDE.U32 UR6, UR40, UR10, UR6 ;  /* 0x0000000a280672a5 */ /* 0x000fe2000f8e0006 */
[----:B------:R-:W5:Y:S01]  /*ada0*/  LD.E.128 R8, desc[UR52][R10.64] ;  /* 0x000000340a087980 */ /* 0x000f62000c101d00 */
[----:B------:R-:W-:Y:S01]  /*adb0*/  UIMAD UR4, UR40, UR11, UR4 ;  /* 0x0000000b280472a4 */ /* 0x000fe2000f8e0204 */
[----:B------:R-:W-:Y:S01]  /*adc0*/  ULDC.64 UR8, c[0x0][0xaf0] ;  /* 0x0002bc0000087ab9 */ /* 0x000fe20000000a00 */
[----:B-1----:R-:W-:-:S02]  /*add0*/  @P1 IMAD.HI.U32 R0, R20, R5, RZ ;  /* 0x0000000514001227 */ /* 0x002fc400078e00ff */
[----:B------:R-:W-:Y:S01]  /*ade0*/  UIADD3 UR7, UR7, UR4, URZ ;  /* 0x0000000407077290 */ /* 0x000fe2000fffe03f */
[----:B------:R-:W5:Y:S01]  /*adf0*/  LD.E.128 R44, desc[UR52][R44.64] ;  /* 0x000000342c2c7980 */ /* 0x000f62000c101d00 */
[----:B------:R-:W-:Y:S01]  /*ae00*/  UIMAD UR4, UR38, UR8, URZ ;  /* 0x00000008260472a4 */ /* 0x000fe2000f8e023f */
[----:B------:R-:W-:Y:S01]  /*ae10*/  IMAD.MOV.U32 R3, RZ, RZ, R20 ;  /* 0x000000ffff037224 */ /* 0x000fe200078e0014 */
[----:B------:R-:W-:Y:S01]  /*ae20*/  UIMAD.WIDE.U32 UR6, UR37, UR8, UR6 ;  /* 0x00000008250672a5 */ /* 0x000fe2000f8e0006 */
[----:B------:R-:W5:Y:S01]  /*ae30*/  LD.E.128 R40, desc[UR52][R40.64] ;  /* 0x0000003428287980 */ /* 0x000f62000c101d00 */
[----:B------:R-:W-:-:S03]  /*ae40*/  UIMAD UR4, UR37, UR9, UR4 ;  /* 0x00000009250472a4 */ /* 0x000fc6000f8e0204 */
[----:B------:R-:W5:Y:S01]  /*ae50*/  LD.E.128 R36, desc[UR52][R36.64] ;  /* 0x0000003424247980 */ /* 0x000f62000c101d00 */
[----:B0-----:R-:W-:Y:S01]  /*ae60*/  @P1 SHF.R.U32.HI R3, RZ, R7, R0 ;  /* 0x00000007ff031219 */ /* 0x001fe20000011600 */
[----:B------:R-:W-:Y:S01]  /*ae70*/  UIADD3 UR4, UR7, UR4, URZ ;  /* 0x0000000407047290 */ /* 0x000fe2000fffe03f */
[----:B------:R-:W-:Y:S01]  /*ae80*/  IMAD.U32 R6, RZ, RZ, UR6 ;  /* 0x00000006ff067e24 */ /* 0x000fe2000f8e00ff */
[----:B------:R-:W5:Y:S01]  /*ae90*/  LD.E.128 R32, desc[UR52][R32.64] ;  /* 0x0000003420207980 */ /* 0x000f62000c101d00 */
[----:B------:R-:W-:Y:S02]  /*aea0*/  SHF.R.S32.HI R0, RZ, 0x1f, R3 ;  /* 0x0000001fff007819 */ /* 0x000fe40000011403 */
[----:B------:R-:W-:Y:S01]  /*aeb0*/  IADD3 R5, -R3, RZ, RZ ;  /* 0x000000ff03057210 */ /* 0x000fe20007ffe1ff */
[----:B------:R-:W-:Y:S01]  /*aec0*/  IMAD.U32 R7, RZ, RZ, UR7 ;  /* 0x00000007ff077e24 */ /* 0x000fe2000f8e00ff */
[----:B------:R-:W-:Y:S01]  /*aed0*/  ULDC.64 UR6, c[0x0][0xae0] ;  /* 0x0002b80000067ab9 */ /* 0x000fe20000000a00 */
[----:B------:R-:W-:Y:S01]  /*aee0*/  @!PT LDS RZ, [RZ] ;  /* 0x00000000fffff984 */ /* 0x000fe20000000800 */
[----:B------:R-:W-:Y:S01]  /*aef0*/  @!PT LDS RZ, [RZ] ;  /* 0x00000000fffff984 */ /* 0x000fe20000000800 */
[----:B------:R-:W-:Y:S01]  /*af00*/  @!PT LDS RZ, [RZ] ;  /* 0x00000000fffff984 */ /* 0x000fe20000000800 */
[----:B------:R-:W-:Y:S01]  /*af10*/  @!PT LDS RZ, [RZ] ;  /* 0x00000000fffff984 */ /* 0x000fe20000000800 */
[----:B------:R0:W-:Y:S06]  /*af20*/  MEMBAR.ALL.CTA ;  /* 0x0000000000007992 */ /* 0x0001ec0000008000 */
[----:B0-----:R-:W0:Y:S01]  /*af30*/  FENCE.VIEW.ASYNC.S ;  /* 0x00000000000073c6 */ /* 0x001e220000000000 */
[----:B------:R-:W-:-:S02]  /*af40*/  IMAD R0, R0, UR6, RZ ;  /* 0x0000000600007c24 */ /* 0x000fc4000f8e02ff */
[----:B------:R-:W-:Y:S02]  /*af50*/  IMAD R5, R50, R5, R20 ;  /* 0x0000000532057224 */ /* 0x000fe400078e0214 */
[----:B------:R-:W-:Y:S02]  /*af60*/  IMAD.U32 R7, RZ, RZ, UR4 ;  /* 0x00000004ff077e24 */ /* 0x000fe4000f8e00ff */
[C---:B------:R-:W-:Y:S01]  /*af70*/  IMAD R21, R3.reuse, UR7, R0 ;  /* 0x0000000703157c24 */ /* 0x040fe2000f8e0200 */
[----:B------:R-:W-:Y:S01]  /*af80*/  SHF.R.S32.HI R0, RZ, 0x1f, R5 ;  /* 0x0000001fff007819 */ /* 0x000fe20000011405 */
[----:B------:R-:W-:Y:S01]  /*af90*/  IMAD.WIDE.U32 R6, R3, UR6, R6 ;  /* 0x0000000603067c25 */ /* 0x000fe2000f8e0006 */
[----:B------:R-:W-:-:S03]  /*afa0*/  ULDC.64 UR6, c[0x0][0xad8] ;  /* 0x0002b60000067ab9 */ /* 0x000fc60000000a00 */
[----:B------:R-:W-:Y:S02]  /*afb0*/  IMAD.U32 R49, RZ, RZ, UR39 ;  /* 0x00000027ff317e24 */ /* 0x000fe4000f8e00ff */
[----:B------:R-:W-:Y:S02]  /*afc0*/  IMAD.IADD R7, R7, 0x1, R21 ;  /* 0x0000000107077824 */ /* 0x000fe400078e0215 */
[----:B------:R-:W-:Y:S02]  /*afd0*/  IMAD R20, R0, UR6, RZ ;  /* 0x0000000600147c24 */ /* 0x000fe4000f8e02ff */
[----:B------:R-:W-:Y:S02]  /*afe0*/  IMAD R48, R49, 0x80, R18 ;  /* 0x0000008031307824 */ /* 0x000fe400078e0212 */
[C---:B------:R-:W-:Y:S02]  /*aff0*/  IMAD R3, R5.reuse, UR7, R20 ;  /* 0x0000000705037c24 */ /* 0x040fe4000f8e0214 */
[----:B------:R-:W-:Y:S01]  /*b000*/  IMAD.WIDE.U32 R6, R5, UR6, R6 ;  /* 0x0000000605067c25 */ /* 0x000fe2000f8e0006 */
[----:B------:R-:W-:Y:S01]  /*b010*/  ISETP.GE.AND P2, PT, R48, R53, PT ;  /* 0x000000353000720c */ /* 0x000fe20003f46270 */
[----:B------:R-:W-:-:S02]  /*b020*/  ULDC.64 UR6, c[0x0][0xa80] ;  /* 0x0002a00000067ab9 */ /* 0x000fc40000000a00 */
[----:B------:R-:W-:Y:S01]  /*b030*/  IMAD.IADD R3, R7, 0x1, R3 ;  /* 0x0000000107037824 */ /* 0x000fe200078e0203 */
[----:B------:R-:W-:Y:S01]  /*b040*/  LEA R20, P3, R6, UR6, 0x1 ;  /* 0x0000000606147c11 */ /* 0x000fe2000f8608ff */
[----:B------:R-:W-:Y:S02]  /*b050*/  VIADD R4, R4, 0x29820 ;  /* 0x0002982004047836 */ /* 0x000fe40000000000 */
[----:B------:R-:W-:Y:S01]  /*b060*/  VIADD R0, R48, 0x20 ;  /* 0x0000002030007836 */ /* 0x000fe20000000000 */
[----:B------:R-:W-:Y:S02]  /*b070*/  LEA.HI.X R3, R6, UR7, R3, 0x1, P3 ;  /* 0x0000000706037c11 */ /* 0x000fe400098f0c03 */
[----:B------:R-:W-:Y:S02]  /*b080*/  PRMT R4, RZ, 0x654, R4 ;  /* 0x00000654ff047816 */ /* 0x000fe40000000004 */
[-C--:B------:R-:W-:Y:S01]  /*b090*/  ISETP.GE.AND P0, PT, R0, R53.reuse, PT ;  /* 0x000000350000720c */ /* 0x080fe20003f06270 */
[----:B------:R-:W-:Y:S01]  /*b0a0*/  VIADD R0, R48, 0x40 ;  /* 0x0000004030007836 */ /* 0x000fe20000000000 */
[----:B0-----:R0:W-:Y:S01]  /*b0b0*/  SYNCS.ARRIVE.TRANS64.RED.A1T0 RZ, [R4+URZ], RZ ;  /* 0x000000ff04ff79a7 */ /* 0x0011e2000810043f */
[----:B------:R0:W1:Y:S01]  /*b0c0*/  SHFL.IDX PT, R5, R20, RZ, 0x181f ;  /* 0x00181fff14057589 */ /* 0x00006200000e0000 */
[----:B------:R-:W-:Y:S03]  /*b0d0*/  BSSY B1, `(.L_x_219) ;  /* 0x000000d000017945 */ /* 0x000fe60003800000 */
[----:B------:R0:W2:Y:S01]  /*b0e0*/  SHFL.IDX PT, R7, R3, RZ, 0x181f ;  /* 0x00181fff03077589 */ /* 0x0000a200000e0000 */
[----:B------:R-:W-:Y:S01]  /*b0f0*/  ISETP.GE.AND P1, PT, R0, R53, PT ;  /* 0x000000350000720c */ /* 0x000fe20003f26270 */
[----:B------:R-:W-:-:S12]  /*b100*/  @P2 BRA `(.L_x_220) ;  /* 0x0000000000242947 */ /* 0x000fd80003800000 */
[----:B------:R-:W-:Y:S02]  /*b110*/  ULDC UR4, c[0x0][0xac8] ;  /* 0x0002b20000047ab9 */ /* 0x000fe40000000800 */
[----:B------:R-:W-:Y:S02]  /*b120*/  ISETP.GE.AND P2, PT, R2, UR4, PT ;  /* 0x0000000402007c0c */ /* 0x000fe4000bf46270 */
[----:B------:R-:W-:-:S11]  /*b130*/  ISETP.GE.AND P3, PT, R16, UR4, PT ;  /* 0x0000000410007c0c */ /* 0x000fd6000bf66270 */
[-C--:B01----:R-:W-:Y:S02]  /*b140*/  @!P2 LEA R4, P4, R2, R5.reuse, 0x1 ;  /* 0x000000050204a211 */ /* 0x083fe400078808ff */
[----:B------:R-:W-:Y:S02]  /*b150*/  @!P3 LEA R6, P5, R16, R5, 0x1 ;  /* 0x000000051006b211 */ /* 0x000fe400078a08ff */
[-C--:B--2---:R-:W-:Y:S02]  /*b160*/  @!P2 LEA.HI.X R5, R2, R7.reuse, R193, 0x1, P4 ;  /* 0x000000070205a211 */ /* 0x084fe400020f0cc1 */
[----:B------:R-:W-:-:S03]  /*b170*/  @!P3 LEA.HI.X R7, R16, R7, R192, 0x1, P5 ;  /* 0x000000071007b211 */ /* 0x000fc600028f0cc0 */
[----:B-----5:R3:W-:Y:S04]  /*b180*/  @!P2 ST.E.128 desc[UR52][R4.64], R28 ;  /* 0x0000001c0400a985 */ /* 0x0207e8000c101d34 */
[----:B------:R3:W-:Y:S02]  /*b190*/  @!P3 ST.E.128 desc[UR52][R6.64], R44 ;  /* 0x0000002c0600b985 */ /* 0x0007e4000c101d34 */
.L_x_220:
[----:B------:R-:W-:Y:S05]  /*b1a0*/  BSYNC B1 ;  /* 0x0000000000017941 */ /* 0x000fea0003800000 */
.L_x_219:
[----:B--23--:R2:W3:Y:S01]  /*b1b0*/  SHFL.IDX PT, R7, R3, 0x1, 0x181f ;  /* 0x00381f0003077f89 */ /* 0x00c4e200000e0000 */
[----:B------:R-:W-:Y:S03]  /*b1c0*/  BSSY B1, `(.L_x_221) ;  /* 0x000000c000017945 */ /* 0x000fe60003800000 */
[----:B-1----:R2:W1:Y:S01]  /*b1d0*/  SHFL.IDX PT, R5, R20, 0x1, 0x181f ;  /* 0x00381f0014057f89 */ /* 0x00246200000e0000 */
[----:B------:R-:W-:Y:S05]  /*b1e0*/  @P0 BRA `(.L_x_222) ;  /* 0x0000000000240947 */ /* 0x000fea0003800000 */
[----:B------:R-:W-:Y:S02]  /*b1f0*/  ULDC UR4, c[0x0][0xac8] ;  /* 0x0002b20000047ab9 */ /* 0x000fe40000000800 */
[----:B------:R-:W-:Y:S02]  /*b200*/  ISETP.GE.AND P3, PT, R2, UR4, PT ;  /* 0x0000000402007c0c */ /* 0x000fe4000bf66270 */
[----:B------:R-:W-:-:S11]  /*b210*/  ISETP.GE.AND P4, PT, R16, UR4, PT ;  /* 0x0000000410007c0c */ /* 0x000fd6000bf86270 */
[-C--:B01----:R-:W-:Y:S02]  /*b220*/  @!P3 LEA R4, P0, R2, R5.reuse, 0x1 ;  /* 0x000000050204b211 */ /* 0x083fe400078008ff */
[----:B------:R-:W-:Y:S02]  /*b230*/  @!P4 LEA R6, P2, R16, R5, 0x1 ;  /* 0x000000051006c211 */ /* 0x000fe400078408ff */
[-C--:B---3--:R-:W-:Y:S02]  /*b240*/  @!P3 LEA.HI.X R5, R2, R7.reuse, R193, 0x1, P0 ;  /* 0x000000070205b211 */ /* 0x088fe400000f0cc1 */
[----:B------:R-:W-:-:S03]  /*b250*/  @!P4 LEA.HI.X R7, R16, R7, R192, 0x1, P2 ;  /* 0x000000071007c211 */ /* 0x000fc600010f0cc0 */
[----:B-----5:R4:W-:Y:S04]  /*b260*/  @!P3 ST.E.128 desc[UR52][R4.64], R24 ;  /* 0x000000180400b985 */ /* 0x0209e8000c101d34 */
[----:B------:R4:W-:Y:S02]  /*b270*/  @!P4 ST.E.128 desc[UR52][R6.64], R40 ;  /* 0x000000280600c985 */ /* 0x0009e4000c101d34 */
.L_x_222:
[----:B------:R-:W-:Y:S05]  /*b280*/  BSYNC B1 ;  /* 0x0000000000017941 */ /* 0x000fea0003800000 */
.L_x_221:
[----:B---34-:R3:W4:Y:S01]  /*b290*/  SHFL.IDX PT, R7, R3, 0x2, 0x181f ;  /* 0x00581f0003077f89 */ /* 0x01872200000e0000 */
        /* <DEDUP_REMOVED lines=8> */
[-C--:B----4-:R-:W-:Y:S02]  /*b320*/  @!P2 LEA.HI.X R5, R2, R7.reuse, R193, 0x1, P0 ;  /* 0x000000070205a211 */ /* 0x090fe400000f0cc1 */
[----:B------:R-:W-:-:S03]  /*b330*/  @!P3 LEA.HI.X R7, R16, R7, R192, 0x1, P1 ;  /* 0x000000071007b211 */ /* 0x000fc600008f0cc0 */
[----:B-----5:R0:W-:Y:S04]  /*b340*/  @!P2 ST.E.128 desc[UR52][R4.64], R12 ;  /* 0x0000000c0400a985 */ /* 0x0201e8000c101d34 */
[----:B------:R0:W-:Y:S02]  /*b350*/  @!P3 ST.E.128 desc[UR52][R6.64], R36 ;  /* 0x000000240600b985 */ /* 0x0001e4000c101d34 */
.L_x_224:
[----:B------:R-:W-:Y:S05]  /*b360*/  BSYNC B1 ;  /* 0x0000000000017941 */ /* 0x000fea0003800000 */
.L_x_223:
[----:B------:R-:W-:Y:S01]  /*b370*/  VIADD R0, R48, 0x60 ;  /* 0x0000006030007836 */ /* 0x000fe20000000000 */
[----:B0-23--:R-:W0:Y:S04]  /*b380*/  SHFL.IDX PT, R3, R3, 0x3, 0x181f ;  /* 0x00781f0003037f89 */ /* 0x00de2800000e0000 */
[----:B------:R-:W-:Y:S01]  /*b390*/  ISETP.GE.AND P0, PT, R0, R53, PT ;  /* 0x000000350000720c */ /* 0x000fe20003f06270 */
[----:B----4-:R2:W3:-:S12]  /*b3a0*/  SHFL.IDX PT, R7, R20, 0x3, 0x181f ;  /* 0x00781f0014077f89 */ /* 0x0104d800000e0000 */
[----:B--2---:R-:W-:Y:S05]  /*b3b0*/  @P0 BRA `(.L_x_225) ;  /* 0x0000000c00140947 */ /* 0x004fea0003800000 */
[----:B------:R-:W-:Y:S02]  /*b3c0*/  ULDC UR4, c[0x0][0xac8] ;  /* 0x0002b20000047ab9 */ /* 0x000fe40000000800 */
[----:B------:R-:W-:-:S13]  /*b3d0*/  ISETP.GE.AND P1, PT, R2, UR4, PT ;  /* 0x0000000402007c0c */ /* 0x000fda000bf26270 */
[----:B---3--:R-:W-:-:S04]  /*b3e0*/  @!P1 LEA R4, P0, R2, R7, 0x1 ;  /* 0x0000000702049211 */ /* 0x008fc800078008ff */
[----:B01----:R-:W-:Y:S02]  /*b3f0*/  @!P1 LEA.HI.X R5, R2, R3, R193, 0x1, P0 ;  /* 0x0000000302059211 */ /* 0x003fe400000f0cc1 */
[----:B------:R-:W-:-:S03]  /*b400*/  ISETP.GE.AND P0, PT, R16, UR4, PT ;  /* 0x0000000410007c0c */ /* 0x000fc6000bf06270 */
[----:B-----5:R2:W-:Y:S10]  /*b410*/  @!P1 ST.E.128 desc[UR52][R4.64], R8 ;  /* 0x0000000804009985 */ /* 0x0205f4000c101d34 */
[----:B------:R-:W-:Y:S05]  /*b420*/  @P0 BRA `(.L_x_225) ;  /* 0x0000000800f80947 */ /* 0x000fea0003800000 */
[----:B--2---:R-:W-:-:S04]  /*b430*/  LEA R4, P0, R16, R7, 0x1 ;  /* 0x0000000710047211 */ /* 0x004fc800078008ff */
[----:B------:R-:W-:-:S05]  /*b440*/  LEA.HI.X R5, R16, R3, R192, 0x1, P0 ;  /* 0x0000000310057211 */ /* 0x000fca00000f0cc0 */
[----:B------:R4:W-:Y:S01]  /*b450*/  ST.E.128 desc[UR52][R4.64], R32 ;  /* 0x0000002004007985 */ /* 0x0009e2000c101d34 */
[----:B------:R-:W-:Y:S05]  /*b460*/  BRA `(.L_x_225) ;  /* 0x0000000800e87947 */ /* 0x000fea0003800000 */
.L_x_217:
[----:B------:R-:W-:Y:S01]  /*b470*/  ULDC.64 UR6, c[0x0][0xc00] ;  /* 0x0003000000067ab9 */ /* 0x000fe20000000a00 */
[----:B------:R-:W-:Y:S01]  /*b480*/  ULDC UR4, c[0x0][0xa88] ;  /* 0x0002a20000047ab9 */ /* 0x000fe20000000800 */
[----:B------:R-:W-:Y:S01]  /*b490*/  UISETP.NE.U32.AND UP0, UPT, UR6, URZ, UPT ;  /* 0x0000003f0600728c */ /* 0x000fe2000bf05070 */
[----:B------:R-:W0:Y:S03]  /*b4a0*/  LDC R11, c[0x0][0xbe8] ;  /* 0x0002fa00ff0b7b82 */ /* 0x000e260000000800 */
[----:B------:R-:W-:-:S03]  /*b4b0*/  UISETP.NE.AND.EX UP0, UPT, UR7, URZ, UPT, UP0 ;  /* 0x0000003f0700728c */ /* 0x000fc6000bf05300 */
[----:B------:R-:W-:Y:S02]  /*b4c0*/  ULDC.64 UR6, c[0x0][0xc00] ;  /* 0x0003000000067ab9 */ /* 0x000fe40000000a00 */
[----:B------:R-:W-:Y:S01]  /*b4d0*/  UIMAD.WIDE UR6, UR37, 0x4, UR6 ;  /* 0x00000004250678a5 */ /* 0x000fe2000f8e0206 */
[----:B------:R-:W-:-:S05]  /*b4e0*/  PLOP3.LUT P2, PT, PT, PT, UP0, 0x80, 0x0 ;  /* 0x000000000000781c */ /* 0x000fca0003f4f008 */
[----:B------:R-:W-:Y:S01]  /*b4f0*/  IMAD.U32 R4, RZ, RZ, UR6 ;  /* 0x00000006ff047e24 */ /* 0x000fe2000f8e00ff */
[----:B------:R-:W-:Y:S01]  /*b500*/  MOV R5, UR7 ;  /* 0x0000000700057c02 */ /* 0x000fe20008000f00 */
[----:B------:R-:W-:Y:S02]  /*b510*/  ULDC.64 UR6, c[0x0][0xc08] ;  /* 0x0003020000067ab9 */ /* 0x000fe40000000a00 */
[----:B------:R-:W-:-:S04]  /*b520*/  UISETP.NE.U32.AND UP1, UPT, UR6, URZ, UPT ;  /* 0x0000003f0600728c */ /* 0x000fc8000bf25070 */
[----:B------:R-:W-:Y:S01]  /*b530*/  UISETP.NE.AND.EX UP1, UPT, UR7, URZ, UPT, UP1 ;  /* 0x0000003f0700728c */ /* 0x000fe2000bf25310 */
[----:B------:R-:W2:Y:S01]  /*b540*/  @P2 LDG.E R3, desc[UR52][R4.64] ;  /* 0x0000003404032981 */ /* 0x000ea2000c1e1900 */
[----:B------:R-:W-:-:S04]  /*b550*/  IMAD.U32 R0, RZ, RZ, UR4 ;  /* 0x00000004ff007e24 */ /* 0x000fc8000f8e00ff */
[----:B------:R-:W-:-:S05]  /*b560*/  PLOP3.LUT P3, PT, PT, PT, UP1, 0x80, 0x0 ;  /* 0x000000000000781c */ /* 0x000fca0003f6f018 */
[----:B------:R-:W-:Y:S02]  /*b570*/  @UP1 ULDC.64 UR6, c[0x0][0xc08] ;  /* 0x0003020000061ab9 */ /* 0x000fe40000000a00 */
[----:B------:R-:W-:-:S06]  /*b580*/  @UP1 UIMAD.WIDE UR6, UR37, 0x4, UR6 ;  /* 0x00000004250618a5 */ /* 0x000fcc000f8e0206 */
[----:B------:R-:W-:Y:S02]  /*b590*/  IMAD.U32 R6, RZ, RZ, UR6 ;  /* 0x00000006ff067e24 */ /* 0x000fe4000f8e00ff */
[----:B------:R-:W-:-:S05]  /*b5a0*/  IMAD.U32 R7, RZ, RZ, UR7 ;  /* 0x00000007ff077e24 */ /* 0x000fca000f8e00ff */
[----:B------:R1:W5:Y:S01]  /*b5b0*/  @P3 LDG.E R0, desc[UR52][R6.64] ;  /* 0x0000003406003981 */ /* 0x000362000c1e1900 */
[----:B0-----:R-:W-:Y:S01]  /*b5c0*/  ISETP.NE.AND P0, PT, R11, 0x1, PT ;  /* 0x000000010b00780c */ /* 0x001fe20003f05270 */
[----:B------:R-:W-:Y:S01]  /*b5d0*/  UMOV UR4, URZ ;  /* 0x0000003f00047c82 */ /* 0x000fe20008000000 */
[----:B------:R-:W-:Y:S01]  /*b5e0*/  USHF.R.S32.HI UR10, URZ, 0x1f, UR40 ;  /* 0x0000001f3f0a7899 */ /* 0x000fe20008011428 */
[----:B------:R-:W-:-:S10]  /*b5f0*/  ISETP.GE.AND P1, PT, R194, 0x80, PT ;  /* 0x00000080c200780c */ /* 0x000fd40003f26270 */
[----:B------:R-:W0:Y:S01]  /*b600*/  @P0 LDC R9, c[0x0][0xbec] ;  /* 0x0002fb00ff090b82 */ /* 0x000e220000000800 */
[----:B--2---:R-:W-:-:S13]  /*b610*/  @P2 R2UR UR4, R3 ;  /* 0x00000000030422ca */ /* 0x004fda00000e0000 */
[----:B------:R-:W-:Y:S01]  /*b620*/  USHF.R.S32.HI UR9, URZ, 0x1f, UR4 ;  /* 0x0000001f3f097899 */ /* 0x000fe20008011404 */
[----:B01----:R-:W-:Y:S11]  /*b630*/  @P3 BRA `(.L_x_226) ;  /* 0x0000000000103947 */ /* 0x003ff60003800000 */
[----:B------:R-:W-:Y:S05]  /*b640*/  @!P2 BRA `(.L_x_226) ;  /* 0x00000000000ca947 */ /* 0x000fea0003800000 */
[----:B------:R-:W2:Y:S04]  /*b650*/  LDG.E R3, desc[UR52][R4.64] ;  /* 0x0000003404037981 */ /* 0x000ea8000c1e1900 */
[----:B-----5:R-:W2:Y:S02]  /*b660*/  LDG.E R0, desc[UR52][R4.64+0x4] ;  /* 0x0000043404007981 */ /* 0x020ea4000c1e1900 */
[----:B--2---:R-:W-:-:S07]  /*b670*/  IMAD.IADD R0, R0, 0x1, -R3 ;  /* 0x0000000100007824 */ /* 0x004fce00078e0a03 */
.L_x_226:
[----:B------:R-:W-:Y:S01]  /*b680*/  USEL UR37, UR37, URZ, !UP0 ;  /* 0x0000003f25257287 */ /* 0x000fe2000c000000 */
[----:B------:R-:W-:Y:S01]  /*b690*/  BSSY B1, `(.L_x_227) ;  /* 0x000002d000017945 */ /* 0x000fe20003800000 */
[----:B------:R-:W-:-:S03]  /*b6a0*/  USEL UR38, UR38, URZ, !UP0 ;  /* 0x0000003f26267287 */ /* 0x000fc6000c000000 */
[----:B------:R-:W-:Y:S09]  /*b6b0*/  @P1 BRA `(.L_x_228) ;  /* 0x0000000000a81947 */ /* 0x000ff20003800000 */
[----:B------:R-:W0:Y:S01]  /*b6c0*/  S2R R4, SR_TID.X ;  /* 0x0000000000047919 */ /* 0x000e220000002100 */
[----:B------:R-:W1:Y:S01]  /*b6d0*/  LDC R6, c[0x0][0xbe8] ;  /* 0x0002fa00ff067b82 */ /* 0x000e620000000800 */
[----:B------:R-:W-:-:S04]  /*b6e0*/  IMAD.U32 R3, RZ, RZ, UR39 ;  /* 0x00000027ff037e24 */ /* 0x000fc8000f8e00ff */
[----:B0-----:R-:W-:Y:S02]  /*b6f0*/  IMAD R3, R3, 0x80, R4 ;  /* 0x0000008003037824 */ /* 0x001fe400078e0204 */
[----:B-1---5:R-:W-:Y:S02]  /*b700*/  IMAD R4, R0, R6, RZ ;  /* 0x0000000600047224 */ /* 0x022fe400078e02ff */
[----:B------:R-:W-:-:S05]  /*b710*/  VIADD R5, R3, 0xffffff80 ;  /* 0xffffff8003057836 */ /* 0x000fca0000000000 */
[----:B------:R-:W-:-:S13]  /*b720*/  ISETP.GE.AND P1, PT, R5, R4, PT ;  /* 0x000000040500720c */ /* 0x000fda0003f26270 */
[----:B------:R-:W-:Y:S05]  /*b730*/  @P1 BRA `(.L_x_228) ;  /* 0x0000000000881947 */ /* 0x000fea0003800000 */
[----:B------:R-:W-:Y:S01]  /*b740*/  ISETP.NE.AND P1, PT, R6, 0x1, PT ;  /* 0x000000010600780c */ /* 0x000fe20003f25270 */
[----:B------:R-:W-:Y:S01]  /*b750*/  ULDC.64 UR12, c[0x0][0xb90] ;  /* 0x0002e400000c7ab9 */ /* 0x000fe20000000a00 */
[----:B------:R-:W-:Y:S01]  /*b760*/  UMOV UR6, UR4 ;  /* 0x0000000400067c82 */ /* 0x000fe20008000000 */
[----:B------:R-:W-:Y:S01]  /*b770*/  UIMAD UR8, UR10, UR12, URZ ;  /* 0x0000000c0a0872a4 */ /* 0x000fe2000f8e023f */
[----:B------:R-:W-:Y:S02]  /*b780*/  UMOV UR7, UR9 ;  /* 0x0000000900077c82 */ /* 0x000fe40008000000 */
[----:B------:R-:W-:Y:S02]  /*b790*/  UIMAD.WIDE.U32 UR6, UR40, UR12, UR6 ;  /* 0x0000000c280672a5 */ /* 0x000fe4000f8e0006 */
[----:B------:R-:W-:-:S03]  /*b7a0*/  UIMAD UR8, UR40, UR13, UR8 ;  /* 0x0000000d280872a4 */ /* 0x000fc6000f8e0208 */
[----:B------:R-:W-:Y:S02]  /*b7b0*/  ULDC.64 UR12, c[0x0][0xb98] ;  /* 0x0002e600000c7ab9 */ /* 0x000fe40000000a00 */
[----:B------:R-:W0:Y:S01]  /*b7c0*/  @P1 LDC R4, c[0x0][0xbec] ;  /* 0x0002fb00ff041b82 */ /* 0x000e220000000800 */
[----:B------:R-:W-:Y:S02]  /*b7d0*/  UIADD3 UR7, UR7, UR8, URZ ;  /* 0x0000000807077290 */ /* 0x000fe4000fffe03f */
[----:B------:R-:W-:Y:S02]  /*b7e0*/  UIMAD UR8, UR38, UR12, URZ ;  /* 0x0000000c260872a4 */ /* 0x000fe4000f8e023f */
[----:B------:R-:W-:Y:S02]  /*b7f0*/  UIMAD.WIDE.U32 UR6, UR37, UR12, UR6 ;  /* 0x0000000c250672a5 */ /* 0x000fe4000f8e0006 */
[----:B------:R-:W-:Y:S01]  /*b800*/  UIMAD UR8, UR37, UR13, UR8 ;  /* 0x0000000d250872a4 */ /* 0x000fe2000f8e0208 */
[----:B------:R-:W1:Y:S02]  /*b810*/  @P1 LDC R8, c[0x0][0xbf0] ;  /* 0x0002fc00ff081b82 */ /* 0x000e640000000800 */
[----:B------:R-:W-:Y:S01]  /*b820*/  ULDC.64 UR12, c[0x0][0xb88] ;  /* 0x0002e200000c7ab9 */ /* 0x000fe20000000a00 */
[----:B0-----:R-:W-:-:S04]  /*b830*/  @P1 IMAD.HI.U32 R3, R5, R4, RZ ;  /* 0x0000000405031227 */ /* 0x001fc800078e00ff */
[----:B------:R-:W-:Y:S01]  /*b840*/  IMAD.MOV.U32 R4, RZ, RZ, R5 ;  /* 0x000000ffff047224 */ /* 0x000fe200078e0005 */
[----:B-1----:R-:W-:Y:S02]  /*b850*/  @P1 SHF.R.U32.HI R4, RZ, R8, R3 ;  /* 0x00000008ff041219 */ /* 0x002fe40000011603 */
[----:B------:R-:W-:-:S03]  /*b860*/  MOV R8, UR8 ;  /* 0x0000000800087c02 */ /* 0x000fc60008000f00 */
[----:B------:R-:W-:-:S04]  /*b870*/  IMAD.MOV R3, RZ, RZ, -R4 ;  /* 0x000000ffff037224 */ /* 0x000fc800078e0a04 */
[----:B------:R-:W-:Y:S01]  /*b880*/  IMAD R3, R6, R3, R5 ;  /* 0x0000000306037224 */ /* 0x000fe200078e0205 */
[----:B------:R-:W-:Y:S02]  /*b890*/  SHF.R.S32.HI R5, RZ, 0x1f, R4 ;  /* 0x0000001fff057819 */ /* 0x000fe40000011404 */
[----:B------:R-:W-:Y:S02]  /*b8a0*/  IADD3 R4, P1, R4, UR6, RZ ;  /* 0x0000000604047c10 */ /* 0x000fe4000ff3e0ff */
[----:B------:R-:W-:Y:S02]  /*b8b0*/  SHF.R.S32.HI R6, RZ, 0x1f, R3 ;  /* 0x0000001fff067819 */ /* 0x000fe40000011403 */
[----:B------:R-:W-:Y:S01]  /*b8c0*/  IADD3.X R5, R5, UR7, R8, P1, !PT ;  /* 0x0000000705057c10 */ /* 0x000fe20008ffe408 */
[----:B------:R-:W-:Y:S02]  /*b8d0*/  ULDC.64 UR6, c[0x0][0xb50] ;  /* 0x0002d40000067ab9 */ /* 0x000fe40000000a00 */
[----:B------:R-:W-:-:S02]  /*b8e0*/  IMAD R6, R6, UR12, RZ ;  /* 0x0000000c06067c24 */ /* 0x000fc4000f8e02ff */
[----:B------:R-:W-:-:S04]  /*b8f0*/  IMAD.WIDE.U32 R4, R3, UR12, R4 ;  /* 0x0000000c03047c25 */ /* 0x000fc8000f8e0004 */
[----:B------:R-:W-:Y:S01]  /*b900*/  IMAD R7, R3, UR13, R6 ;  /* 0x0000000d03077c24 */ /* 0x000fe2000f8e0206 */
[----:B------:R-:W-:-:S03]  /*b910*/  LEA R6, P1, R4, UR6, 0x2 ;  /* 0x0000000604067c11 */ /* 0x000fc6000f8210ff */
[----:B------:R-:W-:-:S05]  /*b920*/  IMAD.IADD R3, R5, 0x1, R7 ;  /* 0x0000000105037824 */ /* 0x000fca00078e0207 */
[----:B------:R-:W-:Y:S01]  /*b930*/  LEA.HI.X R7, R4, UR7, R3, 0x2, P1 ;  /* 0x0000000704077c11 */ /* 0x000fe200088f1403 */
[----:B------:R-:W-:-:S05]  /*b940*/  IMAD.MOV.U32 R3, RZ, RZ, -0x800000 ;  /* 0xff800000ff037424 */ /* 0x000fca00078e00ff */
[----:B------:R0:W-:Y:S02]  /*b950*/  STG.E desc[UR52][R6.64], R3 ;  /* 0x0000000306007986 */ /* 0x0001e4000c101934 */
.L_x_228:
[----:B------:R-:W-:Y:S05]  /*b960*/  BSYNC B1 ;  /* 0x0000000000017941 */ /* 0x000fea0003800000 */
.L_x_227:
[----:B------:R-:W-:Y:S01]  /*b970*/  ULDC.64 UR12, c[0x0][0xaa0] ;  /* 0x0002a800000c7ab9 */ /* 0x000fe20000000a00 */
[----:B------:R-:W1:Y:S01]  /*b980*/  @P0 LDC R5, c[0x0][0xbf0] ;  /* 0x0002fc00ff050b82 */ /* 0x000e620000000800 */
[----:B------:R-:W-:Y:S01]  /*b990*/  UIMAD UR8, UR9, UR12, URZ ;  /* 0x0000000c090872a4 */ /* 0x000fe2000f8e023f */
[----:B0-----:R-:W-:Y:S01]  /*b9a0*/  IMAD R3, R17, 0x20, R18 ;  /* 0x0000002011037824 */ /* 0x001fe200078e0212 */
[----:B------:R-:W-:Y:S01]  /*b9b0*/  UIMAD.WIDE.U32 UR6, UR4, UR12, URZ ;  /* 0x0000000c040672a5 */ /* 0x000fe2000f8e003f */
[----:B------:R-:W-:Y:S01]  /*b9c0*/  IMAD.U32 R8, RZ, RZ, UR39 ;  /* 0x00000027ff087e24 */ /* 0x000fe2000f8e00ff */
[----:B------:R-:W-:Y:S01]  /*b9d0*/  UIMAD UR8, UR4, UR13, UR8 ;  /* 0x0000000d040872a4 */ /* 0x000fe2000f8e0208 */
[----:B------:R-:W-:Y:S01]  /*b9e0*/  IMAD.U32 R13, RZ, RZ, UR39 ;  /* 0x00000027ff0d7e24 */ /* 0x000fe2000f8e00ff */
[----:B------:R-:W-:Y:S01]  /*b9f0*/  BSSY B1, `(.L_x_229) ;  /* 0x0000037000017945 */ /* 0x000fe20003800000 */
[----:B------:R-:W-:Y:S01]  /*ba00*/  ULDC.64 UR12, c[0x0][0xae8] ;  /* 0x0002ba00000c7ab9 */ /* 0x000fe20000000a00 */
[----:B------:R-:W-:Y:S01]  /*ba10*/  UIADD3 UR7, UR7, UR8, URZ ;  /* 0x0000000807077290 */ /* 0x000fe2000fffe03f */
[----:B------:R-:W-:Y:S01]  /*ba20*/  IMAD R8, R8, 0x80, R3 ;  /* 0x0000008008087824 */ /* 0x000fe200078e0203 */
[----:B------:R-:W-:-:S02]  /*ba30*/  UIMAD UR4, UR10, UR12, URZ ;  /* 0x0000000c0a0472a4 */ /* 0x000fc4000f8e023f */
[----:B------:R-:W-:Y:S01]  /*ba40*/  UIMAD.WIDE.U32 UR6, UR40, UR12, UR6 ;  /* 0x0000000c280672a5 */ /* 0x000fe2000f8e0006 */
[----:B------:R-:W-:Y:S01]  /*ba50*/  @P0 IMAD.HI.U32 R4, R8, R9, RZ ;  /* 0x0000000908040227 */ /* 0x000fe200078e00ff */
[----:B------:R-:W-:Y:S01]  /*ba60*/  UIMAD UR4, UR40, UR13, UR4 ;  /* 0x0000000d280472a4 */ /* 0x000fe2000f8e0204 */
[----:B------:R-:W-:Y:S02]  /*ba70*/  ULDC.64 UR8, c[0x0][0xaf0] ;  /* 0x0002bc0000087ab9 */ /* 0x000fe40000000a00 */
[----:B------:R-:W-:Y:S01]  /*ba80*/  IMAD.MOV.U32 R3, RZ, RZ, R8 ;  /* 0x000000ffff037224 */ /* 0x000fe200078e0008 */
[----:B------:R-:W-:Y:S02]  /*ba90*/  UIADD3 UR7, UR7, UR4, URZ ;  /* 0x0000000407077290 */ /* 0x000fe4000fffe03f */
[----:B------:R-:W-:Y:S02]  /*baa0*/  UIMAD UR4, UR38, UR8, URZ ;  /* 0x00000008260472a4 */ /* 0x000fe4000f8e023f */
[----:B------:R-:W-:Y:S01]  /*bab0*/  UIMAD.WIDE.U32 UR6, UR37, UR8, UR6 ;  /* 0x00000008250672a5 */ /* 0x000fe2000f8e0006 */
[----:B-1----:R-:W-:Y:S01]  /*bac0*/  @P0 SHF.R.U32.HI R3, RZ, R5, R4 ;  /* 0x00000005ff030219 */ /* 0x002fe20000011604 */
[----:B------:R-:W-:-:S03]  /*bad0*/  UIMAD UR4, UR37, UR9, UR4 ;  /* 0x00000009250472a4 */ /* 0x000fc6000f8e0204 */
[--C-:B------:R-:W-:Y:S01]  /*bae0*/  SHF.R.S32.HI R4, RZ, 0x1f, R3.reuse ;  /* 0x0000001fff047819 */ /* 0x100fe20000011403 */
[----:B------:R-:W-:Y:S01]  /*baf0*/  UIADD3 UR4, UR7, UR4, URZ ;  /* 0x0000000407047290 */ /* 0x000fe2000fffe03f */
[----:B------:R-:W-:Y:S01]  /*bb00*/  IMAD.MOV R7, RZ, RZ, -R3 ;  /* 0x000000ffff077224 */ /* 0x000fe200078e0a03 */
[----:B------:R-:W-:Y:S01]  /*bb10*/  ULDC.64 UR8, c[0x0][0xae0] ;  /* 0x0002b80000087ab9 */ /* 0x000fe20000000a00 */
[----:B------:R-:W-:Y:S02]  /*bb20*/  IMAD.U32 R5, RZ, RZ, UR7 ;  /* 0x00000007ff057e24 */ /* 0x000fe4000f8e00ff */
[----:B------:R-:W-:Y:S01]  /*bb30*/  IMAD R6, R4, UR8, RZ ;  /* 0x0000000804067c24 */ /* 0x000fe2000f8e02ff */
[----:B------:R-:W-:Y:S01]  /*bb40*/  MOV R5, UR4 ;  /* 0x0000000400057c02 */ /* 0x000fe20008000f00 */
[----:B------:R-:W-:Y:S01]  /*bb50*/  IMAD.U32 R4, RZ, RZ, UR6 ;  /* 0x00000006ff047e24 */ /* 0x000fe2000f8e00ff */
[----:B------:R-:W-:Y:S01]  /*bb60*/  ULDC.64 UR6, c[0x0][0xad8] ;  /* 0x0002b60000067ab9 */ /* 0x000fe20000000a00 */
[----:B------:R-:W-:-:S02]  /*bb70*/  IMAD R7, R11, R7, R8 ;  /* 0x000000070b077224 */ /* 0x000fc400078e0208 */
[C---:B------:R-:W-:Y:S02]  /*bb80*/  IMAD R9, R3.reuse, UR9, R6 ;  /* 0x0000000903097c24 */ /* 0x040fe4000f8e0206 */
[----:B------:R-:W-:Y:S01]  /*bb90*/  IMAD.WIDE.U32 R4, R3, UR8, R4 ;  /* 0x0000000803047c25 */ /* 0x000fe2000f8e0004 */
[----:B------:R-:W-:-:S03]  /*bba0*/  SHF.R.S32.HI R3, RZ, 0x1f, R7 ;  /* 0x0000001fff037819 */ /* 0x000fc60000011407 */
[----:B------:R-:W-:Y:S02]  /*bbb0*/  IMAD.IADD R5, R5, 0x1, R9 ;  /* 0x0000000105057824 */ /* 0x000fe400078e0209 */
[----:B------:R-:W-:Y:S02]  /*bbc0*/  IMAD R6, R3, UR6, RZ ;  /* 0x0000000603067c24 */ /* 0x000fe4000f8e02ff */
[----:B------:R-:W-:Y:S02]  /*bbd0*/  IMAD R8, R13, 0x80, R18 ;  /* 0x000000800d087824 */ /* 0x000fe400078e0212 */
[----:B-----5:R-:W-:Y:S02]  /*bbe0*/  IMAD R11, R0, R11, RZ ;  /* 0x0000000b000b7224 */ /* 0x020fe400078e02ff */
[C---:B------:R-:W-:Y:S02]  /*bbf0*/  IMAD R3, R7.reuse, UR7, R6 ;  /* 0x0000000707037c24 */ /* 0x040fe4000f8e0206 */
[----:B------:R-:W-:Y:S01]  /*bc00*/  IMAD.WIDE.U32 R4, R7, UR6, R4 ;  /* 0x0000000607047c25 */ /* 0x000fe2000f8e0004 */
[----:B------:R-:W-:Y:S01]  /*bc10*/  ISETP.GE.AND P2, PT, R8, R11, PT ;  /* 0x0000000b0800720c */ /* 0x000fe20003f46270 */
[----:B------:R-:W-:-:S02]  /*bc20*/  ULDC.64 UR6, c[0x0][0xa80] ;  /* 0x0002a00000067ab9 */ /* 0x000fc40000000a00 */
[----:B------:R-:W-:Y:S01]  /*bc30*/  IMAD.IADD R3, R5, 0x1, R3 ;  /* 0x0000000105037824 */ /* 0x000fe200078e0203 */
[----:B------:R-:W-:Y:S01]  /*bc40*/  LEA R6, P3, R4, UR6, 0x1 ;  /* 0x0000000604067c11 */ /* 0x000fe2000f8608ff */
[----:B------:R-:W-:-:S03]  /*bc50*/  VIADD R0, R8, 0x20 ;  /* 0x0000002008007836 */ /* 0x000fc60000000000 */
[----:B------:R-:W-:Y:S01]  /*bc60*/  LEA.HI.X R3, R4, UR7, R3, 0x1, P3 ;  /* 0x0000000704037c11 */ /* 0x000fe200098f0c03 */
[----:B------:R0:W1:Y:S01]  /*bc70*/  SHFL.IDX PT, R7, R6, RZ, 0x181f ;  /* 0x00181fff06077589 */ /* 0x00006200000e0000 */
[-C--:B------:R-:W-:Y:S01]  /*bc80*/  ISETP.GE.AND P1, PT, R0, R11.reuse, PT ;  /* 0x0000000b0000720c */ /* 0x080fe20003f26270 */
[----:B------:R-:W-:Y:S02]  /*bc90*/  VIADD R0, R8, 0x40 ;  /* 0x0000004008007836 */ /* 0x000fe40000000000 */
[----:B------:R0:W2:Y:S03]  /*bca0*/  SHFL.IDX PT, R5, R3, RZ, 0x181f ;  /* 0x00181fff03057589 */ /* 0x0000a600000e0000 */
[----:B------:R-:W-:Y:S01]  /*bcb0*/  ISETP.GE.AND P0, PT, R0, R11, PT ;  /* 0x0000000b0000720c */ /* 0x000fe20003f06270 */
[----:B------:R-:W-:-:S12]  /*bcc0*/  @P2 BRA `(.L_x_230) ;  /* 0x0000000000242947 */ /* 0x000fd80003800000 */
[----:B------:R-:W-:Y:S02]  /*bcd0*/  ULDC UR4, c[0x0][0xac8] ;  /* 0x0002b20000047ab9 */ /* 0x000fe40000000800 */
[----:B------:R-:W-:Y:S02]  /*bce0*/  ISETP.GE.AND P4, PT, R2, UR4, PT ;  /* 0x0000000402007c0c */ /* 0x000fe4000bf86270 */
[----:B------:R-:W-:-:S11]  /*bcf0*/  ISETP.GE.AND P5, PT, R16, UR4, PT ;  /* 0x0000000410007c0c */ /* 0x000fd6000bfa6270 */
[-C--:B-1----:R-:W-:Y:S02]  /*bd00*/  @!P4 LEA R12, P2, R2, R7.reuse, 0x1 ;  /* 0x00000007020cc211 */ /* 0x082fe400078408ff */
[----:B------:R-:W-:Y:S02]  /*bd10*/  @!P5 LEA R4, P3, R16, R7, 0x1 ;  /* 0x000000071004d211 */ /* 0x000fe400078608ff */
[-C--:B--2---:R-:W-:Y:S02]  /*bd20*/  @!P4 LEA.HI.X R13, R2, R5.reuse, R193, 0x1, P2 ;  /* 0x00000005020dc211 */ /* 0x084fe400010f0cc1 */
[----:B------:R-:W-:-:S03]  /*bd30*/  @!P5 LEA.HI.X R5, R16, R5, R192, 0x1, P3 ;  /* 0x000000051005d211 */ /* 0x000fc600018f0cc0 */
[----:B------:R3:W-:Y:S04]  /*bd40*/  @!P4 ST.E.128 desc[UR52][R12.64], RZ ;  /* 0x000000ff0c00c985 */ /* 0x0007e8000c101d34 */
[----:B------:R3:W-:Y:S02]  /*bd50*/  @!P5 ST.E.128 desc[UR52][R4.64], RZ ;  /* 0x000000ff0400d985 */ /* 0x0007e4000c101d34 */
.L_x_230:
[----:B------:R-:W-:Y:S05]  /*bd60*/  BSYNC B1 ;  /* 0x0000000000017941 */ /* 0x000fea0003800000 */
.L_x_229:
[----:B--23--:R2:W3:Y:S01]  /*bd70*/  SHFL.IDX PT, R5, R3, 0x1, 0x181f ;  /* 0x00381f0003057f89 */ /* 0x00c4e200000e0000 */
[----:B------:R-:W-:Y:S03]  /*bd80*/  BSSY B1, `(.L_x_231) ;  /* 0x000000c000017945 */ /* 0x000fe60003800000 */
[----:B-1----:R2:W1:Y:S01]  /*bd90*/  SHFL.IDX PT, R7, R6, 0x1, 0x181f ;  /* 0x00381f0006077f89 */ /* 0x00246200000e0000 */
[----:B------:R-:W-:Y:S05]  /*bda0*/  @P1 BRA `(.L_x_232) ;  /* 0x0000000000241947 */ /* 0x000fea0003800000 */
[----:B------:R-:W-:Y:S02]  /*bdb0*/  ULDC UR4, c[0x0][0xac8] ;  /* 0x0002b20000047ab9 */ /* 0x000fe40000000800 */
[----:B------:R-:W-:Y:S02]  /*bdc0*/  ISETP.GE.AND P3, PT, R2, UR4, PT ;  /* 0x0000000402007c0c */ /* 0x000fe4000bf66270 */
[----:B------:R-:W-:-:S11]  /*bdd0*/  ISETP.GE.AND P4, PT, R16, UR4, PT ;  /* 0x0000000410007c0c */ /* 0x000fd6000bf86270 */
[-C--:B-1----:R-:W-:Y:S02]  /*bde0*/  @!P3 LEA R12, P1, R2, R7.reuse, 0x1 ;  /* 0x00000007020cb211 */ /* 0x082fe400078208ff */
[----:B------:R-:W-:Y:S02]  /*bdf0*/  @!P4 LEA R4, P2, R16, R7, 0x1 ;  /* 0x000000071004c211 */ /* 0x000fe400078408ff */
[-C--:B---3--:R-:W-:Y:S02]  /*be00*/  @!P3 LEA.HI.X R13, R2, R5.reuse, R193, 0x1, P1 ;  /* 0x00000005020db211 */ /* 0x088fe400008f0cc1 */
[----:B------:R-:W-:-:S03]  /*be10*/  @!P4 LEA.HI.X R5, R16, R5, R192, 0x1, P2 ;  /* 0x000000051005c211 */ /* 0x000fc600010f0cc0 */
[----:B------:R4:W-:Y:S04]  /*be20*/  @!P3 ST.E.128 desc[UR52][R12.64], RZ ;  /* 0x000000ff0c00b985 */ /* 0x0009e8000c101d34 */
[----:B------:R4:W-:Y:S02]  /*be30*/  @!P4 ST.E.128 desc[UR52][R4.64], RZ ;  /* 0x000000ff0400c985 */ /* 0x0009e4000c101d34 */
.L_x_232:
[----:B------:R-:W-:Y:S05]  /*be40*/  BSYNC B1 ;  /* 0x0000000000017941 */ /* 0x000fea0003800000 */
.L_x_231:
[----:B---34-:R3:W4:Y:S01]  /*be50*/  SHFL.IDX PT, R5, R3, 0x2, 0x181f ;  /* 0x00581f0003057f89 */ /* 0x01872200000e0000 */
        /* <DEDUP_REMOVED lines=8> */
[-C--:B----4-:R-:W-:Y:S02]  /*bee0*/  @!P2 LEA.HI.X R13, R2, R5.reuse, R193, 0x1, P0 ;  /* 0x00000005020da211 */ /* 0x090fe400000f0cc1 */
[----:B------:R-:W-:-:S03]  /*bef0*/  @!P3 LEA.HI.X R5, R16, R5, R192, 0x1, P1 ;  /* 0x000000051005b211 */ /* 0x000fc600008f0cc0 */
[----:B------:R1:W-:Y:S04]  /*bf00*/  @!P2 ST.E.128 desc[UR52][R12.64], RZ ;  /* 0x000000ff0c00a985 */ /* 0x0003e8000c101d34 */
[----:B------:R1:W-:Y:S02]  /*bf10*/  @!P3 ST.E.128 desc[UR52][R4.64], RZ ;  /* 0x000000ff0400b985 */ /* 0x0003e4000c101d34 */
.L_x_234:
[----:B------:R-:W-:Y:S05]  /*bf20*/  BSYNC B1 ;  /* 0x0000000000017941 */ /* 0x000fea0003800000 */
.L_x_233:
[----:B------:R-:W-:Y:S01]  /*bf30*/  VIADD R0, R8, 0x60 ;  /* 0x0000006008007836 */ /* 0x000fe20000000000 */
[----:B0-23--:R-:W0:Y:S04]  /*bf40*/  SHFL.IDX PT, R3, R3, 0x3, 0x181f ;  /* 0x00781f0003037f89 */ /* 0x00de2800000e0000 */
[----:B------:R-:W-:Y:S01]  /*bf50*/  ISETP.GE.AND P0, PT, R0, R11, PT ;  /* 0x0000000b0000720c */ /* 0x000fe20003f06270 */
[----:B-1--4-:R1:W2:-:S12]  /*bf60*/  SHFL.IDX PT, R5, R6, 0x3, 0x181f ;  /* 0x00781f0006057f89 */ /* 0x01229800000e0000 */
[----:B-1----:R-:W-:Y:S05]  /*bf70*/  @P0 BRA `(.L_x_225) ;  /* 0x0000000000240947 */ /* 0x002fea0003800000 */
[----:B------:R-:W-:Y:S02]  /*bf80*/  ULDC UR4, c[0x0][0xac8] ;  /* 0x0002b20000047ab9 */ /* 0x000fe40000000800 */
[----:B------:R-:W-:Y:S02]  /*bf90*/  ISETP.GE.AND P2, PT, R2, UR4, PT ;  /* 0x0000000402007c0c */ /* 0x000fe4000bf46270 */
[----:B------:R-:W-:-:S11]  /*bfa0*/  ISETP.GE.AND P3, PT, R16, UR4, PT ;  /* 0x0000000410007c0c */ /* 0x000fd6000bf66270 */
[-C--:B--2---:R-:W-:Y:S02]  /*bfb0*/  @!P2 LEA R6, P0, R2, R5.reuse, 0x1 ;  /* 0x000000050206a211 */ /* 0x084fe400078008ff */
[----:B------:R-:W-:Y:S02]  /*bfc0*/  @!P3 LEA R4, P1, R16, R5, 0x1 ;  /* 0x000000051004b211 */ /* 0x000fe400078208ff */
[-C--:B0-----:R-:W-:Y:S02]  /*bfd0*/  @!P2 LEA.HI.X R7, R2, R3.reuse, R193, 0x1, P0 ;  /* 0x000000030207a211 */ /* 0x081fe400000f0cc1 */
[----:B------:R-:W-:-:S03]  /*bfe0*/  @!P3 LEA.HI.X R5, R16, R3, R192, 0x1, P1 ;  /* 0x000000031005b211 */ /* 0x000fc600008f0cc0 */
[----:B------:R0:W-:Y:S04]  /*bff0*/  @!P2 ST.E.128 desc[UR52][R6.64], RZ ;  /* 0x000000ff0600a985 */ /* 0x0001e8000c101d34 */
[----:B------:R0:W-:Y:S02]  /*c000*/  @!P3 ST.E.128 desc[UR52][R4.64], RZ ;  /* 0x000000ff0400b985 */ /* 0x0001e4000c101d34 */
.L_x_225:
[----:B------:R-:W-:Y:S05]  /*c010*/  BSYNC B0 ;  /* 0x0000000000007941 */ /* 0x000fea0003800000 */
.L_x_216:
[----:B------:R-:W-:Y:S02]  /*c020*/  ULDC UR4, c[0x0][0xc3c] ;  /* 0x00030f0000047ab9 */ /* 0x000fe40000000800 */
[----:B------:R-:W-:-:S13]  /*c030*/  ISETP.GE.AND P0, PT, R51, UR4, PT ;  /* 0x0000000433007c0c */ /* 0x000fda000bf06270 */
[----:B------:R-:W-:Y:S05]  /*c040*/  @!P0 BRA `(.L_x_235) ;  /* 0xffffff4c00448947 */ /* 0x000fea000383ffff */
[----:B------:R-:W-:Y:S05]  /*c050*/  EXIT ;  /* 0x000000000000794d */ /* 0x000fea0003800000 */
.L_x_188:
[----:B------:R-:W-:-:S08]  /*c060*/  NOP ;  /* 0x0000000000007918 */ /* 0x000fd00000000000 */
[----:B------:R-:W0:-:S00]  /*c070*/  USETMAXREG.DEALLOC.CTAPOOL 0x28 ;  /* 0x00000028000079c8 */ /* 0x000e0000080e0500 */
[----:B0-----:R-:W-:Y:S02]  /*c080*/  LOP3.LUT R0, R0, 0x3, RZ, 0xc0, !PT ;  /* 0x0000000300007812 */ /* 0x001fe400078ec0ff */
[----:B------:R-:W-:-:S04]  /*c090*/  LOP3.LUT R23, R23, 0xfffffdff, RZ, 0xc0, !PT ;  /* 0xfffffdff17177812 */ /* 0x000fc800078ec0ff */
[----:B------:R-:W0:Y:S02]  /*c0a0*/  SHFL.IDX PT, R0, R0, RZ, 0x1f ;  /* 0x00001fff00007589 */ /* 0x000e2400000e0000 */
[----:B0-----:R-:W-:-:S13]  /*c0b0*/  ISETP.NE.AND P0, PT, R0, RZ, PT ;  /* 0x000000ff0000720c */ /* 0x001fda0003f05270 */
[----:B------:R-:W-:Y:S01]  /*c0c0*/  @P0 BAR.SYNC.DEFER_BLOCKING 0x5, 0x180 ;  /* 0x0146000000000b1d */ /* 0x000fe20000010000 */
[----:B------:R-:W-:Y:S02]  /*c0d0*/  @P0 MOV R3, 0x400 ;  /* 0x0000040000030802 */ /* 0x000fe40000000f00 */
[----:B------:R-:W-:Y:S02]  /*c0e0*/  @P0 LOP3.LUT R23, R23, 0x200, RZ, 0xfc, !PT ;  /* 0x0000020017170812 */ /* 0x000fe400078efcff */
[----:B------:R-:W-:-:S05]  /*c0f0*/  @P0 LEA R2, R2, R3, 0x18 ;  /* 0x0000000302020211 */ /* 0x000fca00078ec0ff */
[----:B------:R-:W0:Y:S02]  /*c100*/  @P0 LDS.128 R16, [R2+0x298d0] ;  /* 0x0298d00002100984 */ /* 0x000e240000000c00 */
[----:B0-----:R-:W-:Y:S01]  /*c110*/  @P0 R2UR UR40, R19 ;  /* 0x00000000132802ca */ /* 0x001fe200000e0000 */
[----:B------:R-:W-:Y:S06]  /*c120*/  @P0 BAR.ARV 0x4, 0x180 ;  /* 0x0106000000000b1d */ /* 0x000fec0000002000 */
[----:B------:R-:W-:Y:S08]  /*c130*/  @P0 BRA `(.L_x_236) ;  /* 0x00000008000c0947 */ /* 0x000ff00003800000 */
[----:B------:R-:W0:Y:S01]  /*c140*/  S2R R4, SR_TID.X ;  /* 0x0000000000047919 */ /* 0x000e220000002100 */
[----:B------:R-:W-:Y:S01]  /*c150*/  ULDC UR4, c[0x0][0xc3c] ;  /* 0x00030f0000047ab9 */ /* 0x000fe20000000800 */
[----:B------:R-:W-:Y:S01]  /*c160*/  IMAD.MOV.U32 R0, RZ, RZ, RZ ;  /* 0x000000ffff007224 */ /* 0x000fe200078e00ff */
[----:B------:R-:W1:Y:S01]  /*c170*/  LDC R11, c[0x0][0xc38] ;  /* 0x00030e00ff0b7b82 */ /* 0x000e620000000800 */
[----:B0-----:R-:W-:-:S04]  /*c180*/  LOP3.LUT R5, R4, 0x1f, RZ, 0xc0, !PT ;  /* 0x0000001f04057812 */ /* 0x001fc800078ec0ff */
[----:B------:R-:W-:-:S04]  /*c190*/  ISETP.NE.AND P0, PT, R5, 0x1f, PT ;  /* 0x0000001f0500780c */ /* 0x000fc80003f05270 */
[----:B------:R-:W-:-:S13]  /*c1a0*/  ISETP.GE.OR P1, PT, R5, UR4, !P0 ;  /* 0x0000000405007c0c */ /* 0x000fda000c726670 */
[----:B------:R-:W0:Y:S02]  /*c1b0*/  @!P1 LDC.64 R2, c[0x0][0xc80] ;  /* 0x00032000ff029b82 */ /* 0x000e240000000a00 */
[----:B0-----:R-:W-:-:S05]  /*c1c0*/  @!P1 IMAD.WIDE.U32 R2, R5, 0x4, R2 ;  /* 0x0000000405029825 */ /* 0x001fca00078e0002 */
[----:B------:R-:W2:Y:S01]  /*c1d0*/  @!P1 LDG.E R0, desc[UR52][R2.64] ;  /* 0x0000003402009981 */ /* 0x000ea2000c1e1900 */
[C---:B------:R-:W-:Y:S01]  /*c1e0*/  ISETP.NE.AND P1, PT, R5.reuse, RZ, PT ;  /* 0x000000ff0500720c */ /* 0x040fe20003f25270 */
[----:B------:R-:W-:Y:S01]  /*c1f0*/  UMOV UR4, URZ ;  /* 0x0000003f00047c82 */ /* 0x000fe20008000000 */
[C---:B------:R-:W-:Y:S01]  /*c200*/  ISETP.GE.U32.AND P2, PT, R5.reuse, 0x2, PT ;  /* 0x000000020500780c */ /* 0x040fe20003f46070 */
[----:B------:R-:W-:Y:S01]  /*c210*/  IMAD.MOV.U32 R16, RZ, RZ, RZ ;  /* 0x000000ffff107224 */ /* 0x000fe200078e00ff */
[C---:B------:R-:W-:Y:S02]  /*c220*/  ISETP.GE.U32.AND P3, PT, R5.reuse, 0x4, PT ;  /* 0x000000040500780c */ /* 0x040fe40003f66070 */
[C---:B------:R-:W-:Y:S02]  /*c230*/  ISETP.GE.U32.AND P4, PT, R5.reuse, 0x8, PT ;  /* 0x000000080500780c */ /* 0x040fe40003f86070 */
[----:B------:R-:W-:Y:S01]  /*c240*/  ISETP.GE.U32.AND P5, PT, R5, 0x10, PT ;  /* 0x000000100500780c */ /* 0x000fe20003fa6070 */
[----:B--2---:R-:W0:Y:S02]  /*c250*/  SHFL.UP PT, R4, R0, 0x1, RZ ;  /* 0x0420000000047989 */ /* 0x004e2400000e00ff */
[----:B0-----:R-:W-:-:S05]  /*c260*/  SEL R7, R4, RZ, P1 ;  /* 0x000000ff04077207 */ /* 0x001fca0000800000 */
[----:B------:R-:W-:-:S05]  /*c270*/  IMAD.IADD R7, R0, 0x1, R7 ;  /* 0x0000000100077824 */ /* 0x000fca00078e0207 */
[----:B------:R-:W0:Y:S02]  /*c280*/  SHFL.UP PT, R4, R7, 0x2, RZ ;  /* 0x0440000007047989 */ /* 0x000e2400000e00ff */
[----:B0-----:R-:W-:-:S04]  /*c290*/  SEL R4, R4, RZ, P2 ;  /* 0x000000ff04047207 */ /* 0x001fc80001000000 */
[----:B------:R-:W-:-:S05]  /*c2a0*/  IADD3 R4, R7, R4, RZ ;  /* 0x0000000407047210 */ /* 0x000fca0007ffe0ff */
[----:B------:R-:W0:Y:S02]  /*c2b0*/  SHFL.UP PT, R6, R4, 0x4, RZ ;  /* 0x0480000004067989 */ /* 0x000e2400000e00ff */
[----:B0-----:R-:W-:-:S05]  /*c2c0*/  SEL R3, R6, RZ, P3 ;  /* 0x000000ff06037207 */ /* 0x001fca0001800000 */
[----:B------:R-:W-:-:S05]  /*c2d0*/  IMAD.IADD R3, R4, 0x1, R3 ;  /* 0x0000000104037824 */ /* 0x000fca00078e0203 */
[----:B------:R-:W0:Y:S02]  /*c2e0*/  SHFL.UP PT, R2, R3, 0x8, RZ ;  /* 0x0500000003027989 */ /* 0x000e2400000e00ff */
[----:B0-----:R-:W-:-:S05]  /*c2f0*/  SEL R2, R2, RZ, P4 ;  /* 0x000000ff02027207 */ /* 0x001fca0002000000 */
[----:B------:R-:W-:-:S05]  /*c300*/  IMAD.IADD R2, R3, 0x1, R2 ;  /* 0x0000000103027824 */ /* 0x000fca00078e0202 */
[----:B------:R-:W0:Y:S02]  /*c310*/  SHFL.UP PT, R6, R2, 0x10, RZ ;  /* 0x0600000002067989 */ /* 0x000e2400000e00ff */
[----:B0-----:R-:W-:-:S05]  /*c320*/  SEL R7, R6, RZ, P5 ;  /* 0x000000ff06077207 */ /* 0x001fca0002800000 */
[----:B------:R-:W-:Y:S02]  /*c330*/  IMAD.IADD R6, R2, 0x1, R7 ;  /* 0x0000000102067824 */ /* 0x000fe400078e0207 */
[----:B------:R-:W0:Y:S03]  /*c340*/  S2R R7, SR_CTAID.X ;  /* 0x0000000000077919 */ /* 0x000e260000002500 */
[----:B------:R-:W1:Y:S02]  /*c350*/  SHFL.IDX PT, R4, R6, 0x1f, 0x1f ;  /* 0x03e01f0006047f89 */ /* 0x000e6400000e0000 */
[----:B-1----:R-:W-:-:S04]  /*c360*/  IMAD R4, R4, R11, RZ ;  /* 0x0000000b04047224 */ /* 0x002fc800078e02ff */
[----:B------:R-:W-:Y:S01]  /*c370*/  IMAD.MOV.U32 R3, RZ, RZ, R4 ;  /* 0x000000ffff037224 */ /* 0x000fe200078e0004 */
[----:B0-----:R-:W-:-:S13]  /*c380*/  ISETP.GT.AND P6, PT, R4, R7, PT ;  /* 0x000000070400720c */ /* 0x001fda0003fc4270 */
[----:B------:R-:W-:Y:S05]  /*c390*/  @P6 BRA `(.L_x_237) ;  /* 0x0000000000946947 */ /* 0x000fea0003800000 */
[----:B------:R-:W-:Y:S01]  /*c3a0*/  IMAD.MOV.U32 R4, RZ, RZ, R3 ;  /* 0x000000ffff047224 */ /* 0x000fe200078e0003 */
[----:B------:R-:W-:Y:S01]  /*c3b0*/  UMOV UR4, URZ ;  /* 0x0000003f00047c82 */ /* 0x000fe20008000000 */
[----:B------:R-:W-:-:S05]  /*c3c0*/  ULDC UR5, c[0x0][0xc3c] ;  /* 0x00030f0000057ab9 */ /* 0x000fca0000000800 */
.L_x_241:
[----:B------:R-:W-:-:S04]  /*c3d0*/  UIADD3 UR4, UR4, 0x1f, URZ ;  /* 0x0000001f04047890 */ /* 0x000fc8000fffe03f */
[----:B------:R-:W-:-:S06]  /*c3e0*/  UISETP.GE.AND UP0, UPT, UR4, UR5, UPT ;  /* 0x000000050400728c */ /* 0x000fcc000bf06270 */
[----:B------:R-:W-:-:S13]  /*c3f0*/  PLOP3.LUT P6, PT, PT, PT, UP0, 0x40, 0x0 ;  /* 0x000000000000781c */ /* 0x000fda0003fce808 */
[----:B------:R-:W-:Y:S05]  /*c400*/  @!P6 BRA `(.L_x_238) ;  /* 0x00000004002ce947 */ /* 0x000fea0003800000 */
[----:B------:R-:W-:Y:S01]  /*c410*/  VIADD R9, R5, UR4 ;  /* 0x0000000405097c36 */ /* 0x000fe20008000000 */
[----:B------:R-:W-:Y:S01]  /*c420*/  BSSY B0, `(.L_x_239) ;  /* 0x0000007000007945 */ /* 0x000fe20003800000 */
[----:B------:R-:W-:-:S03]  /*c430*/  IMAD.MOV.U32 R0, RZ, RZ, RZ ;  /* 0x000000ffff007224 */ /* 0x000fc600078e00ff */
[----:B------:R-:W-:-:S13]  /*c440*/  ISETP.GE.OR P6, PT, R9, UR5, !P0 ;  /* 0x0000000509007c0c */ /* 0x000fda000c7c6670 */
[----:B------:R-:W-:Y:S05]  /*c450*/  @P6 BRA `(.L_x_240) ;  /* 0x00000000000c6947 */ /* 0x000fea0003800000 */
[----:B------:R-:W0:Y:S02]  /*c460*/  LDC.64 R2, c[0x0][0xc80] ;  /* 0x00032000ff027b82 */ /* 0x000e240000000a00 */
[----:B0-----:R-:W-:-:S05]  /*c470*/  IMAD.WIDE R2, R9, 0x4, R2 ;  /* 0x0000000409027825 */ /* 0x001fca00078e0202 */
[----:B------:R0:W5:Y:S02]  /*c480*/  LDG.E R0, desc[UR52][R2.64] ;  /* 0x0000003402007981 */ /* 0x000164000c1e1900 */
.L_x_240:
[----:B------:R-:W-:Y:S05]  /*c490*/  BSYNC B0 ;  /* 0x0000000000007941 */ /* 0x000fea0003800000 */
.L_x_239:
[----:B0----5:R-:W0:Y:S02]  /*c4a0*/  SHFL.UP PT, R2, R0, 0x1, RZ ;  /* 0x0420000000027989 */ /* 0x021e2400000e00ff */
        /* <DEDUP_REMOVED lines=14> */
[----:B------:R-:W0:Y:S03]  /*c590*/  LDC R11, c[0x0][0xc38] ;  /* 0x00030e00ff0b7b82 */ /* 0x000e260000000800 */
[----:B------:R-:W0:Y:S02]  /*c5a0*/  SHFL.IDX PT, R3, R6, 0x1f, 0x1f ;  /* 0x03e01f0006037f89 */ /* 0x000e2400000e0000 */
[----:B0-----:R-:W-:-:S04]  /*c5b0*/  IMAD R3, R3, R11, RZ ;  /* 0x0000000b03037224 */ /* 0x001fc800078e02ff */
[----:B------:R-:W-:-:S05]  /*c5c0*/  IMAD.IADD R4, R3, 0x1, R4 ;  /* 0x0000000103047824 */ /* 0x000fca00078e0204 */
[----:B------:R-:W-:-:S13]  /*c5d0*/  ISETP.GT.AND P6, PT, R4, R7, PT ;  /* 0x000000070400720c */ /* 0x000fda0003fc4270 */
[----:B------:R-:W-:Y:S05]  /*c5e0*/  @!P6 BRA `(.L_x_241) ;  /* 0xfffffffc0078e947 */ /* 0x000fea000383ffff */
.L_x_237:
[----:B------:R-:W-:-:S04]  /*c5f0*/  IMAD.IADD R8, R4, 0x1, -R3 ;  /* 0x0000000104087824 */ /* 0x000fc800078e0a03 */
[----:B------:R-:W-:-:S05]  /*c600*/  IMAD R2, R6, R11, R8 ;  /* 0x0000000b06027224 */ /* 0x000fca00078e0208 */
[----:B------:R-:W-:-:S13]  /*c610*/  ISETP.GT.AND P0, PT, R2, R7, PT ;  /* 0x000000070200720c */ /* 0x000fda0003f04270 */
[----:B------:R-:W-:Y:S02]  /*c620*/  VOTEU.ANY UR5, UPT, !P0 ;  /* 0x0000000000057886 */ /* 0x000fe400040e0100 */
[----:B------:R-:W-:Y:S02]  /*c630*/  UPOPC UR40, UR5 ;  /* 0x00000005002872bf */ /* 0x000fe40008000000 */
[----:B------:R-:W-:-:S04]  /*c640*/  ISETP.NE.AND P0, PT, RZ, UR5, PT ;  /* 0x00000005ff007c0c */ /* 0x000fc8000bf05270 */
[----:B------:R-:W-:-:S05]  /*c650*/  IMAD.U32 R13, RZ, RZ, UR40 ;  /* 0x00000028ff0d7e24 */ /* 0x000fca000f8e00ff */
[----:B------:R-:W0:Y:S02]  /*c660*/  SHFL.IDX PT, R10, R0, R13, 0x1f ;  /* 0x00001f0d000a7589 */ /* 0x000e2400000e0000 */
[----:B0-----:R-:W-:-:S04]  /*c670*/  IABS R9, R10 ;  /* 0x0000000a00097213 */ /* 0x001fc80000000000 */
[----:B------:R-:W0:Y:S08]  /*c680*/  I2F.RP R4, R9 ;  /* 0x0000000900047306 */ /* 0x000e300000209400 */
[----:B0-----:R-:W0:Y:S02]  /*c690*/  MUFU.RCP R4, R4 ;  /* 0x0000000400047308 */ /* 0x001e240000001000 */
[----:B0-----:R-:W-:-:S06]  /*c6a0*/  VIADD R2, R4, 0xffffffe ;  /* 0x0ffffffe04027836 */ /* 0x001fcc0000000000 */
[----:B------:R0:W1:Y:S01]  /*c6b0*/  F2I.FTZ.U32.TRUNC.NTZ R3, R2 ;  /* 0x0000000200037305 */ /* 0x000062000021f000 */
[----:B------:R-:W-:Y:S05]  /*c6c0*/  @!P0 BRA `(.L_x_242) ;  /* 0x00000000000c8947 */ /* 0x000fea0003800000 */
[----:B------:R-:W-:-:S06]  /*c6d0*/  UIADD3 UR5, UR40, -0x1, URZ ;  /* 0xffffffff28057890 */ /* 0x000fcc000fffe03f */
[----:B------:R-:W-:-:S05]  /*c6e0*/  IMAD.U32 R13, RZ, RZ, UR5 ;  /* 0x00000005ff0d7e24 */ /* 0x000fca000f8e00ff */
[----:B------:R2:W3:Y:S02]  /*c6f0*/  SHFL.IDX PT, R16, R6, R13, 0x1f ;  /* 0x00001f0d06107589 */ /* 0x0004e400000e0000 */
.L_x_242:
[----:B---3--:R-:W-:Y:S01]  /*c700*/  IMAD R16, R16, R11, R8 ;  /* 0x0000000b10107224 */ /* 0x008fe200078e0208 */
[----:B0-----:R-:W-:Y:S01]  /*c710*/  IABS R2, R10 ;  /* 0x0000000a00027213 */ /* 0x001fe20000000000 */
[----:B-1----:R-:W-:Y:S01]  /*c720*/  IMAD.MOV R0, RZ, RZ, -R3 ;  /* 0x000000ffff007224 */ /* 0x002fe200078e0a03 */
[----:B------:R-:W-:Y:S02]  /*c730*/  UIADD3 UR40, UR40, UR4, URZ ;  /* 0x0000000428287290 */ /* 0x000fe4000fffe03f */
[----:B------:R-:W-:Y:S01]  /*c740*/  IADD3 R11, -R16, R7, RZ ;  /* 0x00000007100b7210 */ /* 0x000fe20007ffe1ff */
[----:B------:R-:W-:Y:S02]  /*c750*/  IMAD.MOV R4, RZ, RZ, -R2 ;  /* 0x000000ffff047224 */ /* 0x000fe400078e0a02 */
[----:B------:R-:W-:Y:S01]  /*c760*/  IMAD R7, R0, R9, RZ ;  /* 0x0000000900077224 */ /* 0x000fe200078e02ff */
[----:B------:R-:W-:Y:S01]  /*c770*/  IABS R0, R11 ;  /* 0x0000000b00007213 */ /* 0x000fe20000000000 */
[----:B------:R-:W-:-:S04]  /*c780*/  IMAD.MOV.U32 R2, RZ, RZ, RZ ;  /* 0x000000ffff027224 */ /* 0x000fc800078e00ff */
[----:B------:R-:W-:-:S04]  /*c790*/  IMAD.HI.U32 R2, R3, R7, R2 ;  /* 0x0000000703027227 */ /* 0x000fc800078e0002 */
[----:B------:R-:W-:Y:S02]  /*c7a0*/  IMAD.MOV.U32 R3, RZ, RZ, R0 ;  /* 0x000000ffff037224 */ /* 0x000fe400078e0000 */
[----:B------:R-:W-:Y:S02]  /*c7b0*/  IMAD.MOV.U32 R0, RZ, RZ, R4 ;  /* 0x000000ffff007224 */ /* 0x000fe400078e0004 */
[----:B------:R-:W-:-:S04]  /*c7c0*/  IMAD.HI.U32 R2, R2, R3, RZ ;  /* 0x0000000302027227 */ /* 0x000fc800078e00ff */
[----:B------:R-:W-:-:S05]  /*c7d0*/  IMAD R0, R2, R0, R3 ;  /* 0x0000000002007224 */ /* 0x000fca00078e0203 */
[----:B------:R-:W-:-:S13]  /*c7e0*/  ISETP.GT.U32.AND P1, PT, R9, R0, PT ;  /* 0x000000000900720c */ /* 0x000fda0003f24070 */
[----:B------:R-:W-:Y:S02]  /*c7f0*/  @!P1 IMAD.IADD R0, R0, 0x1, -R9 ;  /* 0x0000000100009824 */ /* 0x000fe400078e0a09 */
[----:B------:R-:W-:Y:S01]  /*c800*/  @!P1 VIADD R2, R2, 0x1 ;  /* 0x0000000102029836 */ /* 0x000fe20000000000 */
[----:B------:R-:W-:Y:S02]  /*c810*/  ISETP.NE.AND P1, PT, R10, RZ, PT ;  /* 0x000000ff0a00720c */ /* 0x000fe40003f25270 */
[----:B------:R-:W-:Y:S02]  /*c820*/  ISETP.GE.U32.AND P0, PT, R0, R9, PT ;  /* 0x000000090000720c */ /* 0x000fe40003f06070 */
[----:B------:R-:W-:-:S04]  /*c830*/  LOP3.LUT R0, R11, R10, RZ, 0x3c, !PT ;  /* 0x0000000a0b007212 */ /* 0x000fc800078e3cff */
[----:B------:R-:W-:-:S07]  /*c840*/  ISETP.GE.AND P2, PT, R0, RZ, PT ;  /* 0x000000ff0000720c */ /* 0x000fce0003f46270 */
[----:B------:R-:W-:-:S06]  /*c850*/  @P0 VIADD R2, R2, 0x1 ;  /* 0x0000000102020836 */ /* 0x000fcc0000000000 */
[----:B------:R-:W-:Y:S01]  /*c860*/  @!P2 IMAD.MOV R2, RZ, RZ, -R2 ;  /* 0x000000ffff02a224 */ /* 0x000fe200078e0a02 */
[----:B------:R-:W-:-:S04]  /*c870*/  @!P1 LOP3.LUT R2, RZ, R10, RZ, 0x33, !PT ;  /* 0x0000000aff029212 */ /* 0x000fc800078e33ff */
[----:B------:R-:W-:Y:S01]  /*c880*/  MOV R18, R2 ;  /* 0x0000000200127202 */ /* 0x000fe20000000f00 */
[----:B------:R-:W-:-:S04]  /*c890*/  IMAD.MOV R17, RZ, RZ, -R2 ;  /* 0x000000ffff117224 */ /* 0x000fc800078e0a02 */
[----:B------:R-:W-:Y:S01]  /*c8a0*/  IMAD R17, R10, R17, R11 ;  /* 0x000000110a117224 */ /* 0x000fe200078e020b */
[----:B------:R-:W-:Y:S06]  /*c8b0*/  BRA `(.L_x_243) ;  /* 0x0000000000107947 */ /* 0x000fec0003800000 */
.L_x_238:
[----:B------:R-:W-:Y:S01]  /*c8c0*/  IMAD.MOV.U32 R16, RZ, RZ, R7 ;  /* 0x000000ffff107224 */ /* 0x000fe200078e0007 */
[----:B------:R-:W-:Y:S01]  /*c8d0*/  ULDC UR40, c[0x0][0xc3c] ;  /* 0x00030f0000287ab9 */ /* 0x000fe20000000800 */
[----:B------:R-:W-:Y:S02]  /*c8e0*/  IMAD.MOV.U32 R17, RZ, RZ, RZ ;  /* 0x000000ffff117224 */ /* 0x000fe400078e00ff */
[----:B------:R-:W-:-:S07]  /*c8f0*/  IMAD.MOV.U32 R18, RZ, RZ, RZ ;  /* 0x000000ffff127224 */ /* 0x000fce00078e00ff */
.L_x_243:
[----:B------:R-:W-:Y:S01]  /*c900*/  ISETP.NE.AND P0, PT, R5, RZ, PT ;  /* 0x000000ff0500720c */ /* 0x000fe20003f05270 */
[----:B------:R-:W-:-:S12]  /*c910*/  IMAD.U32 R19, RZ, RZ, UR40 ;  /* 0x00000028ff137e24 */ /* 0x000fd8000f8e00ff */
[----:B------:R-:W0:Y:S01]  /*c920*/  @!P0 S2R R3, SR_CgaCtaId ;  /* 0x0000000000038919 */ /* 0x000e220000008800 */
[----:B------:R-:W-:-:S04]  /*c930*/  @!P0 MOV R0, 0x400 ;  /* 0x0000040000008802 */ /* 0x000fc80000000f00 */
[----:B0-----:R-:W-:-:S05]  /*c940*/  @!P0 LEA R0, R3, R0, 0x18 ;  /* 0x0000000003008211 */ /* 0x001fca00078ec0ff */
[----:B------:R0:W-:Y:S01]  /*c950*/  @!P0 STS.128 [R0+0x298d0], R16 ;  /* 0x0298d01000008388 */ /* 0x0001e20000000c00 */
[----:B------:R-:W-:Y:S06]  /*c960*/  BAR.ARV 0x5, 0x180 ;  /* 0x0146000000007b1d */ /* 0x000fec0000002000 */
.L_x_236:
[----:B------:R-:W-:Y:S01]  /*c970*/  ULDC UR4, c[0x0][0xc3c] ;  /* 0x00030f0000047ab9 */ /* 0x000fe20000000800 */
[----:B------:R1:W-:Y:S01]  /*c980*/  STL [R1+0x1c], RZ ;  /* 0x00001cff01007387 */ /* 0x0003e20000100800 */
[----:B------:R-:W-:Y:S01]  /*c990*/  UISETP.GE.AND UP0, UPT, UR40, UR4, UPT ;  /* 0x000000042800728c */ /* 0x000fe2000bf06270 */
[----:B------:R-:W-:Y:S02]  /*c9a0*/  IMAD.MOV.U32 R33, RZ, RZ, 0x1 ;  /* 0x00000001ff217424 */ /* 0x000fe400078e00ff */
[----:B------:R-:W-:-:S03]  /*c9b0*/  IMAD.MOV.U32 R28, RZ, RZ, RZ ;  /* 0x000000ffff1c7224 */ /* 0x000fc600078e00ff */
[----:B------:R-:W-:-:S13]  /*c9c0*/  PLOP3.LUT P0, PT, PT, PT, UP0, 0x80, 0x0 ;  /* 0x000000000000781c */ /* 0x000fda0003f0f008 */
[----:B-1----:R-:W-:Y:S05]  /*c9d0*/  @P0 BRA `(.L_x_244) ;  /* 0x0000005400e00947 */ /* 0x002fea0003800000 */
[----:B------:R-:W1:Y:S01]  /*c9e0*/  S2R R14, SR_TID.X ;  /* 0x00000000000e7919 */ /* 0x000e620000002100 */
[----:B------:R-:W3:Y:S01]  /*c9f0*/  S2UR UR4, SR_CgaCtaId ;  /* 0x00000000000479c3 */ /* 0x000ee20000008800 */
[----:B------:R-:W-:Y:S01]  /*ca00*/  MOV R22, 0x400 ;  /* 0x0000040000167802 */ /* 0x000fe20000000f00 */
[----:B------:R-:W-:Y:S01]  /*ca10*/  IMAD.MOV.U32 R36, RZ, RZ, 0x40 ;  /* 0x00000040ff247424 */ /* 0x000fe200078e00ff */
[----:B------:R-:W-:Y:S01]  /*ca20*/  ULOP3.LUT UR46, UR36, 0x2, URZ, 0xfc, !UPT ;  /* 0x00000002242e7892 */ /* 0x000fe2000f8efc3f */
[----:B------:R-:W-:Y:S01]  /*ca30*/  IMAD.MOV.U32 R33, RZ, RZ, 0x1 ;  /* 0x00000001ff217424 */ /* 0x000fe200078e00ff */
[----:B------:R-:W-:Y:S01]  /*ca40*/  ULOP3.LUT UR48, UR36, 0x1, URZ, 0xfc, !UPT ;  /* 0x0000000124307892 */ /* 0x000fe2000f8efc3f */
[----:B------:R-:W-:Y:S01]  /*ca50*/  IMAD.MOV.U32 R28, RZ, RZ, RZ ;  /* 0x000000ffff1c7224 */ /* 0x000fe200078e00ff */
[----:B------:R-:W-:Y:S01]  /*ca60*/  ULDC UR49, c[0x0][0xc] ;  /* 0x0000030000317ab9 */ /* 0x000fe20000000800 */
[C---:B-1----:R-:W-:Y:S01]  /*ca70*/  IMAD.SHL.U32 R4, R14.reuse, 0x10, RZ ;  /* 0x000000100e047824 */ /* 0x042fe200078e00ff */
[C---:B--2---:R-:W-:Y:S01]  /*ca80*/  LOP3.LUT R13, R14.reuse, 0x7f, RZ, 0xc0, !PT ;  /* 0x0000007f0e0d7812 */ /* 0x044fe200078ec0ff */
[C---:B------:R-:W-:Y:S01]  /*ca90*/  IMAD.SHL.U32 R3, R14.reuse, 0x2, RZ ;  /* 0x000000020e037824 */ /* 0x040fe200078e00ff */
[C---:B------:R-:W-:Y:S01]  /*caa0*/  R2P PR, R14.reuse, 0x14 ;  /* 0x000000140e007804 */ /* 0x040fe20000000000 */
[----:B------:R-:W-:Y:S01]  /*cab0*/  IMAD.SHL.U32 R11, R14, 0x4, RZ ;  /* 0x000000040e0b7824 */ /* 0x000fe200078e00ff */
[----:B0-----:R-:W-:-:S02]  /*cac0*/  LOP3.LUT R0, R4, 0x1b0, RZ, 0xc0, !PT ;  /* 0x000001b004007812 */ /* 0x001fc400078ec0ff */
[----:B------:R-:W-:Y:S02]  /*cad0*/  SHF.R.U32.HI R2, RZ, 0x5, R13 ;  /* 0x00000005ff027819 */ /* 0x000fe4000001160d */
[----:B------:R-:W-:Y:S01]  /*cae0*/  LOP3.LUT R10, R0, 0x30, R3, 0x78, !PT ;  /* 0x00000030000a7812 */ /* 0x000fe200078e7803 */
[C---:B------:R-:W-:Y:S01]  /*caf0*/  IMAD.SHL.U32 R0, R14.reuse, 0x20, RZ ;  /* 0x000000200e007824 */ /* 0x040fe200078e00ff */
[----:B------:R-:W-:Y:S01]  /*cb00*/  SHF.L.U32 R3, R14, 0x7, RZ ;  /* 0x000000070e037819 */ /* 0x000fe200000006ff */
[----:B------:R-:W-:Y:S01]  /*cb10*/  IMAD.SHL.U32 R7, R2, 0x200, RZ ;  /* 0x0000020002077824 */ /* 0x000fe200078e00ff */
[----:B------:R-:W-:Y:S02]  /*cb20*/  LOP3.LUT R37, R4, 0x30, RZ, 0xc0, !PT ;  /* 0x0000003004257812 */ /* 0x000fe400078ec0ff */
[----:B------:R-:W-:Y:S02]  /*cb30*/  LOP3.LUT R5, R3, 0x380, RZ, 0xc0, !PT ;  /* 0x0000038003057812 */ /* 0x000fe400078ec0ff */
[----:B------:R-:W-:-:S02]  /*cb40*/  LOP3.LUT R6, R0, 0x80, RZ, 0xc0, !PT ;  /* 0x0000008000067812 */ /* 0x000fc400078ec0ff */
[----:B------:R-:W-:Y:S01]  /*cb50*/  LOP3.LUT R9, R0, 0x380, RZ, 0xc0, !PT ;  /* 0x0000038000097812 */ /* 0x000fe200078ec0ff */
[----:B------:R-:W-:Y:S01]  /*cb60*/  IMAD R5, R2, 0x10, R5 ;  /* 0x0000001002057824 */ /* 0x000fe200078e0205 */
[----:B------:R-:W-:Y:S01]  /*cb70*/  LOP3.LUT R6, R6, 0x10, R14, 0xf8, !PT ;  /* 0x0000001006067812 */ /* 0x000fe200078ef80e */
[----:B------:R-:W-:Y:S01]  /*cb80*/  IMAD.SHL.U32 R2, R2, 0x400, RZ ;  /* 0x0000040002027824 */ /* 0x000fe200078e00ff */
[----:B------:R-:W-:Y:S02]  /*cb90*/  LOP3.LUT R35, R9, 0x30, R4, 0xf8, !PT ;  /* 0x0000003009237812 */ /* 0x000fe400078ef804 */
[----:B------:R-:W-:Y:S02]  /*cba0*/  LOP3.LUT R9, R7, 0x60, R0, 0xf8, !PT ;  /* 0x0000006007097812 */ /* 0x000fe400078ef800 */
[----:B------:R-:W-:Y:S02]  /*cbb0*/  LOP3.LUT R8, R6, 0x10, R11, 0x78, !PT ;  /* 0x0000001006087812 */ /* 0x000fe400078e780b */
[----:B------:R-:W-:-:S02]  /*cbc0*/  LOP3.LUT R6, R5, 0x70, R4, 0x78, !PT ;  /* 0x0000007005067812 */ /* 0x000fc400078e7804 */
[----:B------:R-:W-:Y:S02]  /*cbd0*/  LOP3.LUT R7, R7, 0x40, R4, 0xf8, !PT ;  /* 0x0000004007077812 */ /* 0x000fe400078ef804 */
[----:B------:R-:W-:Y:S02]  /*cbe0*/  LOP3.LUT R9, R9, 0x100, R0, 0xf8, !PT ;  /* 0x0000010009097812 */ /* 0x000fe400078ef800 */
[----:B------:R-:W-:Y:S02]  /*cbf0*/  LOP3.LUT R5, R6, 0xc00, R3, 0xf8, !PT ;  /* 0x00000c0006057812 */ /* 0x000fe400078ef803 */
[----:B------:R-:W-:Y:S02]  /*cc00*/  LOP3.LUT R12, R7, R10, RZ, 0xfc, !PT ;  /* 0x0000000a070c7212 */ /* 0x000fe400078efcff */
[----:B------:R-:W-:Y:S01]  /*cc10*/  LOP3.LUT R3, R9, R8, RZ, 0xfc, !PT ;  /* 0x0000000809037212 */ /* 0x000fe200078efcff */
[----:B------:R0:W-:Y:S01]  /*cc20*/  STL [R1+0x10], R5 ;  /* 0x0000100501007387 */ /* 0x0001e20000100800 */
[----:B------:R-:W-:-:S02]  /*cc30*/  SHF.R.U32.HI R4, RZ, 0x2, R13 ;  /* 0x00000002ff047819 */ /* 0x000fc4000001160d */
[----:B------:R-:W-:Y:S01]  /*cc40*/  LOP3.LUT R35, R35, 0x70, R11, 0x78, !PT ;  /* 0x0000007023237812 */ /* 0x000fe200078e780b */
[----:B------:R-:W-:Y:S01]  /*cc50*/  STL [R1+0x8], R12 ;  /* 0x0000080c01007387 */ /* 0x000fe20000100800 */
[----:B------:R-:W-:Y:S02]  /*cc60*/  LOP3.LUT R0, R4, 0x60, R0, 0xf8, !PT ;  /* 0x0000006004007812 */ /* 0x000fe400078ef800 */
[----:B------:R-:W-:Y:S01]  /*cc70*/  LOP3.LUT R4, R37, 0x40, RZ, 0xfc, !PT ;  /* 0x0000004025047812 */ /* 0x000fe200078efcff */
[----:B------:R3:W-:Y:S01]  /*cc80*/  STL [R1+0xc], R3 ;  /* 0x00000c0301007387 */ /* 0x0007e20000100800 */
[----:B------:R-:W-:Y:S02]  /*cc90*/  LOP3.LUT R2, R0, 0x80, RZ, 0xfc, !PT ;  /* 0x0000008000027812 */ /* 0x000fe400078efcff */
[C---:B0-----:R-:W-:Y:S02]  /*cca0*/  SEL R5, R36.reuse, 0xffffffc0, !P2 ;  /* 0xffffffc024057807 */ /* 0x041fe40005000000 */
[----:B------:R-:W-:-:S03]  /*ccb0*/  SEL R36, R36, 0xffffffc0, !P4 ;  /* 0xffffffc024247807 */ /* 0x000fc60006000000 */
[----:B------:R-:W-:Y:S01]  /*ccc0*/  STL [R1+0x14], R5 ;  /* 0x0000140501007387 */ /* 0x000fe20000100800 */
[----:B---3--:R-:W-:-:S05]  /*ccd0*/  IMAD.U32 R3, RZ, RZ, UR4 ;  /* 0x00000004ff037e24 */ /* 0x008fca000f8e00ff */
[----:B------:R-:W-:Y:S01]  /*cce0*/  LEA R22, R3, R22, 0x18 ;  /* 0x0000001603167211 */ /* 0x000fe200078ec0ff */
[----:B------:R0:W-:Y:S04]  /*ccf0*/  STL [R1+0x4], R3 ;  /* 0x0000040301007387 */ /* 0x0001e80000100800 */
[----:B------:R-:W-:Y:S01]  /*cd00*/  IMAD.IADD R0, R22, 0x1, R12 ;  /* 0x0000000116007824 */ /* 0x000fe200078e020c */
[----:B------:R1:W-:Y:S04]  /*cd10*/  STL [R1+0x1c], RZ ;  /* 0x00001cff01007387 */ /* 0x0003e80000100800 */
[----:B------:R1:W-:Y:S01]  /*cd20*/  STL [R1+0x18], R0 ;  /* 0x0000180001007387 */ /* 0x0003e20000100800 */
[----:B0-----:R-:W-:-:S07]  /*cd30*/  LOP3.LUT R3, R37, 0x80, RZ, 0xfc, !PT ;  /* 0x0000008025037812 */ /* 0x001fce00078efcff */
.L_x_321:
[----:B------:R-:W-:Y:S01]  /*cd40*/  ULDC.64 UR4, c[0x0][0xc88] ;  /* 0x0003220000047ab9 */ /* 0x000fe20000000a00 */
[----:B------:R-:W-:Y:S01]  /*cd50*/  ULDC.64 UR6, c[0x0][0xa18] ;  /* 0x0002860000067ab9 */ /* 0x000fe20000000a00 */
[----:B------:R-:W-:Y:S01]  /*cd60*/  UIMAD.WIDE UR4, UR40, 0x4, UR4 ;  /* 0x00000004280478a5 */ /* 0x000fe2000f8e0204 */
[----:B------:R-:W-:-:S05]  /*cd70*/  ULDC.64 UR8, c[0x0][0xa00] ;  /* 0x0002800000087ab9 */ /* 0x000fca0000000a00 */
[----:B0-----:R-:W-:Y:S01]  /*cd80*/  MOV R2, UR4 ;  /* 0x0000000400027c02 */ /* 0x001fe20008000f00 */
[----:B------:R-:W-:Y:S01]  /*cd90*/  IMAD.U32 R3, RZ, RZ, UR5 ;  /* 0x00000005ff037e24 */ /* 0x000fe2000f8e00ff */
[----:B------:R-:W-:-:S04]  /*cda0*/  ULDC.64 UR4, c[0x0][0xa28] ;  /* 0x00028a0000047ab9 */ /* 0x000fc80000000a00 */
[----:B------:R-:W2:Y:S01]  /*cdb0*/  LDG.E R2, desc[UR52][R2.64] ;  /* 0x0000003402027981 */ /* 0x000ea2000c1e1900 */
[----:B------:R-:W-:Y:S02]  /*cdc0*/  UISETP.NE.U32.AND UP1, UPT, UR4, URZ, UPT ;  /* 0x0000003f0400728c */ /* 0x000fe4000bf25070 */
[----:B------:R-:W-:Y:S02]  /*cdd0*/  UISETP.NE.U32.AND UP0, UPT, UR6, URZ, UPT ;  /* 0x0000003f0600728c */ /* 0x000fe4000bf05070 */
[----:B------:R-:W-:Y:S02]  /*cde0*/  UISETP.NE.AND.EX UP1, UPT, UR5, URZ, UPT, UP1 ;  /* 0x0000003f0500728c */ /* 0x000fe4000bf25310 */
[----:B------:R-:W-:Y:S02]  /*cdf0*/  UISETP.NE.AND.EX UP0, UPT, UR7, URZ, UPT, UP0 ;  /* 0x0000003f0700728c */ /* 0x000fe4000bf05300 */
[----:B------:R-:W-:Y:S02]  /*ce00*/  UISETP.NE.U32.AND UP2, UPT, UR8, URZ, UPT ;  /* 0x0000003f0800728c */ /* 0x000fe4000bf45070 */
[----:B------:R-:W-:-:S02]  /*ce10*/  PLOP3.LUT P0, PT, PT, PT, UP1, 0x80, 0x0 ;  /* 0x000000000000781c */ /* 0x000fc40003f0f018 */
[----:B------:R-:W-:Y:S01]  /*ce20*/  PLOP3.LUT P1, PT, PT, PT, UP0, 0x80, 0x0 ;  /* 0x000000000000781c */ /* 0x000fe20003f2f008 */
[----:B------:R-:W-:Y:S01]  /*ce30*/  UISETP.NE.AND.EX UP5, UPT, UR9, URZ, UPT, UP2 ;  /* 0x0000003f0900728c */ /* 0x000fe2000bfa5320 */
[----:B------:R-:W-:-:S03]  /*ce40*/  IMAD.MOV.U32 R26, RZ, RZ, RZ ;  /* 0x000000ffff1a7224 */ /* 0x000fc600078e00ff */
[----:B------:R-:W-:Y:S02]  /*ce50*/  UP2UR UR47, UPR, URZ, 0x20 ;  /* 0x000000203f2f7883 */ /* 0x000fe40008000000 */
[----:B------:R-:W-:Y:S02]  /*ce60*/  PLOP3.LUT P2, PT, PT, PT, UP5, 0x80, 0x0 ;  /* 0x000000000000781c */ /* 0x000fe40003f4f058 */
[----:B--2---:R-:W-:-:S13]  /*ce70*/  R2UR UR44, R2 ;  /* 0x00000000022c72ca */ /* 0x004fda00000e0000 */
[----:B------:R-:W-:Y:S02]  /*ce80*/  USHF.R.S32.HI UR45, URZ, 0x1f, UR44 ;  /* 0x0000001f3f2d7899 */ /* 0x000fe4000801142c */
[----:B------:R-:W-:Y:S02]  /*ce90*/  @UP1 ULEA UR4, UP3, UR44, UR4, 0x2 ;  /* 0x000000042c041291 */ /* 0x000fe4000f86103f */
[----:B------:R-:W-:Y:S02]  /*cea0*/  USHF.L.U32 UR38, UR44, 0x2, URZ ;  /* 0x000000022c267899 */ /* 0x000fe4000800063f */
[----:B------:R-:W-:Y:S02]  /*ceb0*/  @UP1 ULEA.HI.X UR5, UR44, UR5, UR45, 0x2, UP3 ;  /* 0x000000052c051291 */ /* 0x000fe400098f142d */
[----:B------:R-:W-:Y:S01]  /*cec0*/  USHF.L.U64.HI UR39, UR44, 0x2, UR45 ;  /* 0x000000022c277899 */ /* 0x000fe2000801022d */
[----:B------:R-:W-:Y:S01]  /*ced0*/  IMAD.U32 R2, RZ, RZ, UR4 ;  /* 0x00000004ff027e24 */ /* 0x000fe2000f8e00ff */
[----:B------:R-:W-:-:S02]  /*cee0*/  @UP0 UIADD3 UR6, UP4, UR38, UR6, URZ ;  /* 0x0000000626060290 */ /* 0x000fc4000ff9e03f */
[----:B------:R-:W-:Y:S02]  /*cef0*/  IMAD.U32 R3, RZ, RZ, UR5 ;  /* 0x00000005ff037e24 */ /* 0x000fe4000f8e00ff */
[----:B------:R-:W-:Y:S02]  /*cf00*/  @UP0 UIADD3.X UR7, UR39, UR7, URZ, UP4, !UPT ;  /* 0x0000000727070290 */ /* 0x000fe4000a7fe43f */
[----:B------:R-:W-:Y:S01]  /*cf10*/  UIADD3 UR8, UP0, UR38, UR8, URZ ;  /* 0x0000000826087290 */ /* 0x000fe2000ff1e03f */
[----:B-1----:R0:W5:Y:S03]  /*cf20*/  @P0 LDG.E R0, desc[UR52][R2.64] ;  /* 0x0000003402000981 */ /* 0x002166000c1e1900 */
[----:B------:R-:W-:Y:S01]  /*cf30*/  UIADD3.X UR4, UR39, UR9, URZ, UP0, !UPT ;  /* 0x0000000927047290 */ /* 0x000fe200087fe43f */
[----:B0-----:R-:W-:Y:S02]  /*cf40*/  IMAD.U32 R2, RZ, RZ, UR6 ;  /* 0x00000006ff027e24 */ /* 0x001fe4000f8e00ff */
[----:B------:R-:W-:-:S05]  /*cf50*/  IMAD.U32 R3, RZ, RZ, UR7 ;  /* 0x00000007ff037e24 */ /* 0x000fca000f8e00ff */
[----:B------:R0:W2:Y:S02]  /*cf60*/  @P1 LDG.E R4, desc[UR52][R2.64] ;  /* 0x0000003402041981 */ /* 0x0000a4000c1e1900 */
[----:B0-----:R-:W-:Y:S02]  /*cf70*/  IMAD.U32 R2, RZ, RZ, UR8 ;  /* 0x00000008ff027e24 */ /* 0x001fe4000f8e00ff */
[----:B------:R-:W-:-:S05]  /*cf80*/  IMAD.U32 R3, RZ, RZ, UR4 ;  /* 0x00000004ff037e24 */ /* 0x000fca000f8e00ff */
[----:B------:R0:W5:Y:S01]  /*cf90*/  @P2 LDG.E R26, desc[UR52][R2.64] ;  /* 0x00000034021a2981 */ /* 0x000162000c1e1900 */
[----:B--2---:R-:W-:Y:S01]  /*cfa0*/  @P1 R2UR UR41, R4 ;  /* 0x00000000042912ca */ /* 0x004fe200000e0000 */
[----:B0-----:R-:W-:-:S14]  /*cfb0*/  @P1 BRA `(.L_x_245) ;  /* 0x0000000000241947 */ /* 0x001fdc0003800000 */
[----:B------:R-:W-:Y:S01]  /*cfc0*/  UISETP.NE.AND UP0, UPT, UR47, URZ, UPT ;  /* 0x0000003f2f00728c */ /* 0x000fe2000bf05270 */
[----:B------:R-:W-:-:S05]  /*cfd0*/  ULDC UR41, c[0x0][0x288] ;  /* 0x0000a20000297ab9 */ /* 0x000fca0000000800 */
[----:B------:R-:W-:-:S13]  /*cfe0*/  PLOP3.LUT P1, PT, PT, PT, UP0, 0x40, 0x0 ;  /* 0x000000000000781c */ /* 0x000fda0003f2e808 */
[----:B------:R-:W-:Y:S05]  /*cff0*/  @P1 BRA `(.L_x_245) ;  /* 0x0000000000141947 */ /* 0x000fea0003800000 */
[----:B------:R-:W2:Y:S04]  /*d000*/  LDG.E R5, desc[UR52][R2.64] ;  /* 0x0000003402057981 */ /* 0x000ea8000c1e1900 */
[----:B------:R-:W3:Y:S01]  /*d010*/  LDG.E R4, desc[UR52][R2.64+0x4] ;  /* 0x0000043402047981 */ /* 0x000ee2000c1e1900 */
[----:B--2---:R-:W-:Y:S02]  /*d020*/  R2UR UR4, R5 ;  /* 0x00000000050472ca */ /* 0x004fe400000e0000 */
[----:B---3--:R-:W-:-:S13]  /*d030*/  R2UR UR41, R4 ;  /* 0x00000000042972ca */ /* 0x008fda00000e0000 */
[----:B------:R-:W-:-:S12]  /*d040*/  UIADD3 UR41, -UR4, UR41, URZ ;  /* 0x0000002904297290 */ /* 0x000fd8000fffe13f */
.L_x_245:
[----:B------:R-:W-:Y:S01]  /*d050*/  UMOV UR37, URZ ;  /* 0x0000003f00257c82 */ /* 0x000fe20008000000 */
[----:B------:R-:W-:Y:S01]  /*d060*/  ULDC.64 UR6, c[0x0][0xa20] ;  /* 0x0002880000067ab9 */ /* 0x000fe20000000a00 */
[----:B-----5:R-:W-:Y:S01]  /*d070*/  @P0 R2UR UR37, R0 ;  /* 0x00000000002502ca */ /* 0x020fe200000e0000 */
[----:B------:R-:W-:Y:S01]  /*d080*/  ULDC.64 UR4, c[0x0][0x418] ;  /* 0x0001060000047ab9 */ /* 0x000fe20000000a00 */
[----:B------:R-:W-:Y:S01]  /*d090*/  ISETP.NE.U32.AND P0, PT, RZ, UR6, PT ;  /* 0x00000006ff007c0c */ /* 0x000fe2000bf05070 */
[----:B------:R-:W-:Y:S01]  /*d0a0*/  UISETP.NE.U32.AND UP0, UPT, UR4, URZ, UPT ;  /* 0x0000003f0400728c */ /* 0x000fe2000bf05070 */
[----:B------:R-:W-:Y:S01]  /*d0b0*/  IMAD.U32 R32, RZ, RZ, UR44 ;  /* 0x0000002cff207e24 */ /* 0x000fe2000f8e00ff */
[----:B------:R-:W-:Y:S01]  /*d0c0*/  ULDC UR42, c[0x0][0x2f0] ;  /* 0x0000bc00002a7ab9 */ /* 0x000fe20000000800 */
[----:B------:R-:W-:Y:S01]  /*d0d0*/  ISETP.NE.AND.EX P0, PT, RZ, UR7, PT, P0 ;  /* 0x00000007ff007c0c */ /* 0x000fe2000bf05300 */
[----:B------:R-:W-:Y:S01]  /*d0e0*/  UISETP.NE.AND.EX UP0, UPT, UR5, URZ, UPT, UP0 ;  /* 0x0000003f0500728c */ /* 0x000fe2000bf05300 */
[----:B------:R-:W-:-:S03]  /*d0f0*/  ULDC UR4, c[0x0][0x424] ;  /* 0x0001090000047ab9 */ /* 0x000fc60000000800 */
[----:B------:R-:W-:-:S04]  /*d100*/  USEL UR4, UR4, 0x1, UP0 ;  /* 0x0000000104047887 */ /* 0x000fc80008000000 */
[----:B------:R-:W-:-:S04]  /*d110*/  UIMAD UR42, UR4, UR42, URZ ;  /* 0x0000002a042a72a4 */ /* 0x000fc8000f8e023f */
[----:B------:R-:W-:Y:S08]  /*d120*/  @!P0 BRA `(.L_x_246) ;  /* 0x00000000001c8947 */ /* 0x000ff00003800000 */
[----:B------:R-:W-:-:S04]  /*d130*/  UIADD3 UR4, UP0, UR38, UR6, URZ ;  /* 0x0000000626047290 */ /* 0x000fc8000ff1e03f */
[----:B------:R-:W-:Y:S02]  /*d140*/  UIADD3.X UR5, UR39, UR7, URZ, UP0, !UPT ;  /* 0x0000000727057290 */ /* 0x000fe400087fe43f */
[----:B------:R-:W-:-:S04]  /*d150*/  MOV R2, UR4 ;  /* 0x0000000400027c02 */ /* 0x000fc80008000f00 */
[----:B------:R-:W-:-:S05]  /*d160*/  IMAD.U32 R3, RZ, RZ, UR5 ;  /* 0x00000005ff037e24 */ /* 0x000fca000f8e00ff */
[----:B------:R-:W2:Y:S02]  /*d170*/  LDG.E R2, desc[UR52][R2.64] ;  /* 0x0000003402027981 */ /* 0x000ea4000c1e1900 */
[----:B--2---:R-:W-:Y:S01]  /*d180*/  R2UR UR42, R2 ;  /* 0x00000000022a72ca */ /* 0x004fe200000e0000 */
[----:B------:R-:W-:-:S14]  /*d190*/  BRA `(.L_x_247) ;  /* 0x00000000002c7947 */ /* 0x000fdc0003800000 */
.L_x_246:
[----:B------:R-:W-:Y:S02]  /*d1a0*/  ULDC.64 UR4, c[0x0][0xa08] ;  /* 0x0002820000047ab9 */ /* 0x000fe40000000a00 */
[----:B------:R-:W-:-:S04]  /*d1b0*/  ISETP.NE.U32.AND P0, PT, RZ, UR4, PT ;  /* 0x00000004ff007c0c */ /* 0x000fc8000bf05070 */
[----:B------:R-:W-:-:S13]  /*d1c0*/  ISETP.NE.AND.EX P0, PT, RZ, UR5, PT, P0 ;  /* 0x00000005ff007c0c */ /* 0x000fda000bf05300 */
[----:B------:R-:W-:Y:S05]  /*d1d0*/  @!P0 BRA `(.L_x_247) ;  /* 0x00000000001c8947 */ /* 0x000fea0003800000 */
[----:B------:R-:W0:Y:S02]  /*d1e0*/  LDC.64 R2, c[0x0][0xa08] ;  /* 0x00028200ff027b82 */ /* 0x000e240000000a00 */
[----:B0-----:R-:W-:-:S05]  /*d1f0*/  IMAD.WIDE R2, R32, 0x4, R2 ;  /* 0x0000000420027825 */ /* 0x001fca00078e0202 */
[----:B------:R-:W2:Y:S04]  /*d200*/  LDG.E R4, desc[UR52][R2.64] ;  /* 0x0000003402047981 */ /* 0x000ea8000c1e1900 */
[----:B------:R-:W3:Y:S01]  /*d210*/  LDG.E R0, desc[UR52][R2.64+0x4] ;  /* 0x0000043402007981 */ /* 0x000ee2000c1e1900 */
[----:B--2---:R-:W-:Y:S02]  /*d220*/  R2UR UR42, R4 ;  /* 0x00000000042a72ca */ /* 0x004fe400000e0000 */
[----:B---3--:R-:W-:-:S13]  /*d230*/  R2UR UR4, R0 ;  /* 0x00000000000472ca */ /* 0x008fda00000e0000 */
[----:B------:R-:W-:-:S12]  /*d240*/  UIADD3 UR42, -UR42, UR4, URZ ;  /* 0x000000042a2a7290 */ /* 0x000fd8000fffe13f */
.L_x_247:
[----:B------:R-:W-:Y:S01]  /*d250*/  UIADD3 UR42, -UR37, UR42, URZ ;  /* 0x0000002a252a7290 */ /* 0x000fe2000fffe13f */
[----:B------:R-:W-:Y:S03]  /*d260*/  BSSY B7, `(.L_x_248) ;  /* 0x0000457000077945 */ /* 0x000fe60003800000 */
[----:B------:R-:W-:Y:S02]  /*d270*/  UIADD3 UR4, UR42, 0x9f, URZ ;  /* 0x0000009f2a047890 */ /* 0x000fe4000fffe03f */
[----:B------:R-:W-:Y:S02]  /*d280*/  ISETP.LT.AND P0, PT, RZ, UR42, PT ;  /* 0x0000002aff007c0c */ /* 0x000fe4000bf01270 */
[----:B------:R-:W-:-:S04]  /*d290*/  UIMAD.WIDE UR4, UR4, 0x66666667, URZ ;  /* 0x66666667040478a5 */ /* 0x000fc8000f8e023f */
[----:B------:R-:W-:-:S04]  /*d2a0*/  USHF.R.U32.HI UR43, URZ, 0x1f, UR5 ;  /* 0x0000001f3f2b7899 */ /* 0x000fc80008011605 */
[----:B------:R-:W-:-:S03]  /*d2b0*/  ULEA.HI.SX32 UR43, UR5, UR43, 0x1a ;  /* 0x0000002b052b7291 */ /* 0x000fc6000f8fd23f */
[----:B------:R-:W-:Y:S09]  /*d2c0*/  @P0 BRA `(.L_x_249) ;  /* 0x0000000000440947 */ /* 0x000ff20003800000 */
[----:B------:R-:W0:Y:S02]  /*d2d0*/  S2R R0, SR_TID.X ;  /* 0x0000000000007919 */ /* 0x000e240000002100 */
[----:B0-----:R-:W-:-:S04]  /*d2e0*/  LOP3.LUT R0, R0, 0x7f, RZ, 0xc0, !PT ;  /* 0x0000007f00007812 */ /* 0x001fc800078ec0ff */
[----:B------:R-:W-:-:S13]  /*d2f0*/  ISETP.NE.AND P0, PT, R0, RZ, PT ;  /* 0x000000ff0000720c */ /* 0x000fda0003f05270 */
[----:B------:R-:W-:Y:S05]  /*d300*/  @P0 BRA `(.L_x_250) ;  /* 0x0000004400300947 */ /* 0x000fea0003800000 */
[----:B------:R-:W0:Y:S01]  /*d310*/  S2R R5, SR_LANEID ;  /* 0x0000000000057919 */ /* 0x000e220000000000 */
[----:B------:R-:W-:Y:S01]  /*d320*/  VOTEU.ANY UR4, UPT, PT ;  /* 0x0000000000047886 */ /* 0x000fe200038e0100 */
[----:B------:R-:W1:Y:S01]  /*d330*/  LDC.64 R2, c[0x0][0xc60] ;  /* 0x00031800ff027b82 */ /* 0x000e620000000a00 */
[----:B------:R-:W0:Y:S02]  /*d340*/  FLO.U32 R0, UR4 ;  /* 0x0000000400007d00 */ /* 0x000e2400080e0000 */
[----:B0-----:R-:W-:-:S06]  /*d350*/  ISETP.EQ.U32.AND P0, PT, R0, R5, PT ;  /* 0x000000050000720c */ /* 0x001fcc0003f02070 */
[----:B------:R-:W1:Y:S07]  /*d360*/  POPC R5, UR4 ;  /* 0x0000000400057d09 */ /* 0x000e6e0008000000 */
[----:B-1----:R-:W2:Y:S01]  /*d370*/  @P0 ATOMG.E.ADD.STRONG.GPU PT, R3, desc[UR52][R2.64], R5 ;  /* 0x00000005020309a8 */ /* 0x002ea200081ee1f4 */
[----:B------:R-:W0:Y:S02]  /*d380*/  S2R R4, SR_LTMASK ;  /* 0x0000000000047919 */ /* 0x000e240000003900 */
[----:B0-----:R-:W-:-:S04]  /*d390*/  LOP3.LUT R4, R4, UR4, RZ, 0xc0, !PT ;  /* 0x0000000404047c12 */ /* 0x001fc8000f8ec0ff */
[----:B------:R-:W0:Y:S01]  /*d3a0*/  POPC R7, R4 ;  /* 0x0000000400077309 */ /* 0x000e220000000000 */
[----:B--2---:R-:W0:Y:S02]  /*d3b0*/  SHFL.IDX PT, R0, R3, R0, 0x1f ;  /* 0x00001f0003007589 */ /* 0x004e2400000e0000 */
[----:B0-----:R-:W-:Y:S01]  /*d3c0*/  IADD3 R16, R0, UR49, R7 ;  /* 0x0000003100107c10 */ /* 0x001fe2000fffe007 */
[----:B------:R-:W-:Y:S06]  /*d3d0*/  BRA `(.L_x_250) ;  /* 0x0000004000fc7947 */ /* 0x000fec0003800000 */
.L_x_249:
[----:B------:R-:W-:Y:S01]  /*d3e0*/  VIADD R0, R22, 0x1a400 ;  /* 0x0001a40016007836 */ /* 0x000fe20000000000 */
[----:B------:R-:W-:Y:S04]  /*d3f0*/  BSSY B6, `(.L_x_251) ;  /* 0x0000013000067945 */ /* 0x000fe80003800000 */
[----:B------:R-:W-:-:S13]  /*d400*/  LOP3.LUT P0, RZ, R0, 0x1bf, RZ, 0xc0, !PT ;  /* 0x000001bf00ff7812 */ /* 0x000fda000780c0ff */
[----:B------:R-:W-:Y:S05]  /*d410*/  @!P0 BRA `(.L_x_252) ;  /* 0x0000000000408947 */ /* 0x000fea0003800000 */
[----:B------:R-:W-:Y:S01]  /*d420*/  MOV R2, 0x0 ;  /* 0x0000000000027802 */ /* 0x000fe20000000f00 */
[----:B------:R-:W-:Y:S01]  /*d430*/  ULDC.64 UR6, c[0x4][0xc8] ;  /* 0x0100320000067ab9 */ /* 0x000fe20000000a00 */
[----:B------:R-:W-:Y:S01]  /*d440*/  ULDC.64 UR8, c[0x4][0xd0] ;  /* 0x0100340000087ab9 */ /* 0x000fe20000000a00 */
[----:B------:R-:W-:Y:S01]  /*d450*/  ULDC.64 UR4, c[0x4][0x8] ;  /* 0x0100020000047ab9 */ /* 0x000fe20000000a00 */
[----:B------:R-:W-:Y:S01]  /*d460*/  IMAD.U32 R4, RZ, RZ, UR6 ;  /* 0x00000006ff047e24 */ /* 0x000fe2000f8e00ff */
[----:B------:R-:W-:Y:S01]  /*d470*/  MOV R12, 0x1 ;  /* 0x00000001000c7802 */ /* 0x000fe20000000f00 */
[----:B------:R-:W0:Y:S01]  /*d480*/  LDC.64 R2, c[0x4][R2] ;  /* 0x0100000002027b82 */ /* 0x000e220000000a00 */
[----:B------:R-:W-:Y:S02]  /*d490*/  IMAD.U32 R5, RZ, RZ, UR7 ;  /* 0x00000007ff057e24 */ /* 0x000fe4000f8e00ff */
[----:B------:R-:W-:Y:S02]  /*d4a0*/  IMAD.U32 R6, RZ, RZ, UR8 ;  /* 0x00000008ff067e24 */ /* 0x000fe4000f8e00ff */
[----:B------:R-:W-:-:S02]  /*d4b0*/  IMAD.U32 R7, RZ, RZ, UR9 ;  /* 0x00000009ff077e24 */ /* 0x000fc4000f8e00ff */
[----:B------:R-:W-:Y:S02]  /*d4c0*/  IMAD.U32 R10, RZ, RZ, UR4 ;  /* 0x00000004ff0a7e24 */ /* 0x000fe4000f8e00ff */
[----:B------:R-:W-:Y:S02]  /*d4d0*/  IMAD.U32 R11, RZ, RZ, UR5 ;  /* 0x00000005ff0b7e24 */ /* 0x000fe4000f8e00ff */
[----:B------:R-:W-:Y:S02]  /*d4e0*/  IMAD.MOV.U32 R8, RZ, RZ, 0x70 ;  /* 0x00000070ff087424 */ /* 0x000fe400078e00ff */
[----:B------:R-:W-:-:S07]  /*d4f0*/  IMAD.MOV.U32 R13, RZ, RZ, RZ ;  /* 0x000000ffff0d7224 */ /* 0x000fce00078e00ff */
[----:B------:R-:W-:-:S07]  /*d500*/  LEPC R20, `(.L_x_252) ;  /* 0x000000001014794e */ /* 0x000fce0000000000 */
[----:B0-----:R-:W-:Y:S05]  /*d510*/  CALL.ABS.NOINC R2 ;  /* 0x0000000002007343 */ /* 0x001fea0003c00000 */
.L_x_252:
[----:B------:R-:W-:Y:S05]  /*d520*/  BSYNC B6 ;  /* 0x0000000000067941 */ /* 0x000fea0003800000 */
.L_x_251:
[----:B------:R-:W-:Y:S01]  /*d530*/  VIADD R0, R22, 0xa400 ;  /* 0x0000a40016007836 */ /* 0x000fe20000000000 */
[----:B------:R-:W-:Y:S01]  /*d540*/  LOP3.LUT R23, R23, 0xfffffffe, RZ, 0xc0, !PT ;  /* 0xfffffffe17177812 */ /* 0x000fe200078ec0ff */
[----:B------:R-:W-:Y:S03]  /*d550*/  BSSY B6, `(.L_x_253) ;  /* 0x0000014000067945 */ /* 0x000fe60003800000 */
        /* <DEDUP_REMOVED lines=19> */
.L_x_254:
[----:B------:R-:W-:Y:S05]  /*d690*/  BSYNC B6 ;  /* 0x0000000000067941 */ /* 0x000fea0003800000 */
.L_x_253:
        /* <DEDUP_REMOVED lines=20> */
.L_x_256:
[----:B------:R-:W-:Y:S05]  /*d7e0*/  BSYNC B6 ;  /* 0x0000000000067941 */ /* 0x000fea0003800000 */
.L_x_255:
[----:B------:R-:W-:Y:S01]  /*d7f0*/  LOP3.LUT P6, RZ, R23, 0x1, RZ, 0xc0, !PT ;  /* 0x0000000117ff7812 */ /* 0x000fe200078cc0ff */
[----:B------:R-:W-:-:S12]  /*d800*/  BSSY B6, `(.L_x_257) ;  /* 0x0000012000067945 */ /* 0x000fd80003800000 */
[----:B------:R-:W-:Y:S05]  /*d810*/  @!P6 BRA `(.L_x_258) ;  /* 0x000000000040e947 */ /* 0x000fea0003800000 */
[----:B------:R-:W-:Y:S01]  /*d820*/  MOV R2, 0x0 ;  /* 0x0000000000027802 */ /* 0x000fe20000000f00 */
[----:B------:R-:W-:Y:S01]  /*d830*/  ULDC.64 UR6, c[0x4][0xc8] ;  /* 0x0100320000067ab9 */ /* 0x000fe20000000a00 */
[----:B------:R-:W-:Y:S01]  /*d840*/  ULDC.64 UR8, c[0x4][0xd0] ;  /* 0x0100340000087ab9 */ /* 0x000fe20000000a00 */
[----:B------:R-:W-:Y:S01]  /*d850*/  ULDC.64 UR4, c[0x4][0x20] ;  /* 0x0100080000047ab9 */ /* 0x000fe20000000a00 */
[----:B------:R-:W-:Y:S01]  /*d860*/  IMAD.U32 R4, RZ, RZ, UR6 ;  /* 0x00000006ff047e24 */ /* 0x000fe2000f8e00ff */
[----:B------:R-:W-:Y:S01]  /*d870*/  MOV R13, RZ ;  /* 0x000000ff000d7202 */ /* 0x000fe20000000f00 */
[----:B------:R-:W0:Y:S01]  /*d880*/  LDC.64 R2, c[0x4][R2] ;  /* 0x0100000002027b82 */ /* 0x000e220000000a00 */
[----:B------:R-:W-:Y:S02]  /*d890*/  IMAD.U32 R5, RZ, RZ, UR7 ;  /* 0x00000007ff057e24 */ /* 0x000fe4000f8e00ff */
[----:B------:R-:W-:Y:S02]  /*d8a0*/  IMAD.U32 R6, RZ, RZ, UR8 ;  /* 0x00000008ff067e24 */ /* 0x000fe4000f8e00ff */
[----:B------:R-:W-:-:S02]  /*d8b0*/  IMAD.U32 R7, RZ, RZ, UR9 ;  /* 0x00000009ff077e24 */ /* 0x000fc4000f8e00ff */
[----:B------:R-:W-:Y:S02]  /*d8c0*/  IMAD.U32 R10, RZ, RZ, UR4 ;  /* 0x00000004ff0a7e24 */ /* 0x000fe4000f8e00ff */
[----:B------:R-:W-:Y:S02]  /*d8d0*/  IMAD.U32 R11, RZ, RZ, UR5 ;  /* 0x00000005ff0b7e24 */ /* 0x000fe4000f8e00ff */
[----:B------:R-:W-:Y:S02]  /*d8e0*/  IMAD.MOV.U32 R8, RZ, RZ, 0x70 ;  /* 0x00000070ff087424 */ /* 0x000fe400078e00ff */
[----:B------:R-:W-:-:S07]  /*d8f0*/  IMAD.MOV.U32 R12, RZ, RZ, 0x1 ;  /* 0x00000001ff0c7424 */ /* 0x000fce00078e00ff */
[----:B------:R-:W-:-:S07]  /*d900*/  LEPC R20, `(.L_x_258) ;  /* 0x000000001014794e */ /* 0x000fce0000000000 */
[----:B0-----:R-:W-:Y:S05]  /*d910*/  CALL.ABS.NOINC R2 ;  /* 0x0000000002007343 */ /* 0x001fea0003c00000 */
.L_x_258:
[----:B------:R-:W-:Y:S05]  /*d920*/  BSYNC B6 ;  /* 0x0000000000067941 */ /* 0x000fea0003800000 */
.L_x_257:
[----:B------:R-:W-:Y:S01]  /*d930*/  ULDC.64 UR4, c[0x0][0x9f8] ;  /* 0x00027e0000047ab9 */ /* 0x000fe20000000a00 */
[----:B------:R-:W0:Y:S01]  /*d940*/  LDC R19, c[0x0][0x430] ;  /* 0x00010c00ff137b82 */ /* 0x000e220000000800 */
[----:B------:R-:W-:-:S04]  /*d950*/  UISETP.NE.U32.AND UP0, UPT, UR4, URZ, UPT ;  /* 0x0000003f0400728c */ /* 0x000fc8000bf05070 */
[----:B------:R-:W-:-:S06]  /*d960*/  UISETP.NE.AND.EX UP0, UPT, UR5, URZ, UPT, UP0 ;  /* 0x0000003f0500728c */ /* 0x000fcc000bf05300 */
[----:B------:R-:W-:-:S05]  /*d970*/  PLOP3.LUT P0, PT, PT, PT, UP0, 0x80, 0x0 ;  /* 0x000000000000781c */ /* 0x000fca0003f0f008 */
[----:B------:R-:W-:-:S04]  /*d980*/  @UP0 UIADD3 UR4, UP1, UR38, UR4, URZ ;  /* 0x0000000426040290 */ /* 0x000fc8000ff3e03f */
[----:B------:R-:W-:Y:S02]  /*d990*/  @UP0 UIADD3.X UR5, UR39, UR5, URZ, UP1, !UPT ;  /* 0x0000000527050290 */ /* 0x000fe40008ffe43f */
[----:B------:R-:W-:Y:S01]  /*d9a0*/  IMAD.U32 R2, RZ, RZ, UR4 ;  /* 0x00000004ff027e24 */ /* 0x000fe2000f8e00ff */
[----:B------:R-:W-:Y:S01]  /*d9b0*/  ULDC UR4, c[0x0][0x2f4] ;  /* 0x0000bd0000047ab9 */ /* 0x000fe20000000800 */
[----:B0-----:R-:W-:Y:S02]  /*d9c0*/  ISETP.NE.AND P2, PT, R19, 0x1, PT ;  /* 0x000000011300780c */ /* 0x001fe40003f45270 */
[----:B------:R-:W-:Y:S01]  /*d9d0*/  IMAD.U32 R3, RZ, RZ, UR5 ;  /* 0x00000005ff037e24 */ /* 0x000fe2000f8e00ff */
[----:B------:R-:W-:Y:S01]  /*d9e0*/  LOP3.LUT R23, R23, 0xffffff7f, RZ, 0xc0, !PT ;  /* 0xffffff7f17177812 */ /* 0x000fe200078ec0ff */
[----:B------:R-:W-:-:S03]  /*d9f0*/  ULDC UR5, c[0x0][0x320] ;  /* 0x0000c80000057ab9 */ /* 0x000fc60000000800 */
[----:B------:R0:W5:Y:S01]  /*da00*/  @P0 LDG.E R32, desc[UR52][R2.64] ;  /* 0x0000003402200981 */ /* 0x000162000c1e1900 */
[C---:B------:R-:W-:Y:S01]  /*da10*/  ISETP.GE.AND P0, PT, R37.reuse, UR4, PT ;  /* 0x0000000425007c0c */ /* 0x040fe2000bf06270 */
[----:B------:R-:W-:Y:S01]  /*da20*/  UMOV UR6, 0xffffffff ;  /* 0xffffffff00067882 */ /* 0x000fe20000000000 */
[C---:B------:R-:W-:Y:S02]  /*da30*/  LOP3.LUT R20, R37.reuse, 0x40, RZ, 0xfc, !PT ;  /* 0x0000004025147812 */ /* 0x040fe400078efcff */
[----:B------:R-:W-:Y:S02]  /*da40*/  LOP3.LUT R21, R37, 0x80, RZ, 0xfc, !PT ;  /* 0x0000008025157812 */ /* 0x000fe400078efcff */
[----:B------:R-:W-:Y:S02]  /*da50*/  @P2 LOP3.LUT R23, R23, 0x80, RZ, 0xfc, !PT ;  /* 0x0000008017172812 */ /* 0x000fe400078efcff */
[----:B------:R-:W-:Y:S02]  /*da60*/  ISETP.GE.AND P3, PT, R21, UR4, PT ;  /* 0x0000000415007c0c */ /* 0x000fe4000bf66270 */
[----:B------:R-:W-:-:S02]  /*da70*/  LOP3.LUT R23, R23, 0xffffffef, RZ, 0xc0, !PT ;  /* 0xffffffef17177812 */ /* 0x000fc400078ec0ff */
[----:B------:R-:W-:Y:S02]  /*da80*/  ISETP.GE.AND P1, PT, R37, UR5, PT ;  /* 0x0000000525007c0c */ /* 0x000fe4000bf26270 */
[----:B------:R-:W-:Y:S02]  /*da90*/  @P0 LOP3.LUT R23, R23, 0x10, RZ, 0xfc, !PT ;  /* 0x0000001017170812 */ /* 0x000fe400078efcff */
[----:B------:R-:W-:Y:S02]  /*daa0*/  ISETP.GE.AND P0, PT, R20, UR4, PT ;  /* 0x0000000414007c0c */ /* 0x000fe4000bf06270 */
[----:B------:R-:W-:-:S11]  /*dab0*/  LOP3.LUT R23, R23, 0xfffffff7, RZ, 0xc0, !PT ;  /* 0xfffffff717177812 */ /* 0x000fd600078ec0ff */
[----:B------:R-:W-:Y:S02]  /*dac0*/  @P0 LOP3.LUT R23, R23, 0x8, RZ, 0xfc, !PT ;  /* 0x0000000817170812 */ /* 0x000fe400078efcff */
[----:B------:R-:W-:Y:S02]  /*dad0*/  ISETP.GE.AND P0, PT, R20, UR5, PT ;  /* 0x0000000514007c0c */ /* 0x000fe4000bf06270 */
[----:B------:R-:W-:-:S04]  /*dae0*/  LOP3.LUT R23, R23, 0xfffffffb, RZ, 0xc0, !PT ;  /* 0xfffffffb17177812 */ /* 0x000fc800078ec0ff */
[----:B------:R-:W-:-:S04]  /*daf0*/  @P3 LOP3.LUT R23, R23, 0x4, RZ, 0xfc, !PT ;  /* 0x0000000417173812 */ /* 0x000fc800078efcff */
[----:B------:R-:W-:-:S04]  /*db00*/  LOP3.LUT R23, R23, 0xfffffffe, RZ, 0xc0, !PT ;  /* 0xfffffffe17177812 */ /* 0x000fc800078ec0ff */
[----:B------:R-:W-:-:S04]  /*db10*/  LOP3.LUT R23, R23, 0xfffffffd, RZ, 0xc0, !PT ;  /* 0xfffffffd17177812 */ /* 0x000fc800078ec0ff */
[----:B------:R-:W-:-:S04]  /*db20*/  @P1 LOP3.LUT R23, R23, 0x2, RZ, 0xfc, !PT ;  /* 0x0000000217171812 */ /* 0x000fc800078efcff */
[----:B------:R-:W-:Y:S01]  /*db30*/  @P0 LOP3.LUT R23, R23, 0x1, RZ, 0xfc, !PT ;  /* 0x0000000117170812 */ /* 0x000fe200078efcff */
[----:B0-----:R-:W-:Y:S06]  /*db40*/  BRA.DIV UR6, `(.L_x_259) ;  /* 0x0000004e06007947 */ /* 0x001fec000b800000 */
.L_x_341:
[----:B------:R-:W0:Y:S01]  /*db50*/  S2R R0, SR_TID.X ;  /* 0x0000000000007919 */ /* 0x000e220000002100 */
[----:B------:R-:W-:Y:S01]  /*db60*/  UMOV UR4, 0xa0 ;  /* 0x000000a000047882 */ /* 0x000fe20000000000 */
[----:B------:R-:W1:Y:S01]  /*db70*/  @P2 LDC R5, c[0x0][0x434] ;  /* 0x00010d00ff052b82 */ /* 0x000e620000000800 */
[----:B------:R-:W-:Y:S01]  /*db80*/  UIMAD UR4, UR43, UR4, -0xa0 ;  /* 0xffffff602b0474a4 */ /* 0x000fe2000f8e0204 */
[----:B------:R-:W2:Y:S01]  /*db90*/  S2R R12, SR_TID.X ;  /* 0x00000000000c7919 */ /* 0x000ea20000002100 */
[----:B-----5:R-:W-:-:S05]  /*dba0*/  SHF.R.S32.HI R10, RZ, 0x1f, R32 ;  /* 0x0000001fff0a7819 */ /* 0x020fca0000011420 */
[----:B------:R-:W3:Y:S01]  /*dbb0*/  @P2 LDC R7, c[0x0][0x438] ;  /* 0x00010e00ff072b82 */ /* 0x000ee20000000800 */
[----:B------:R4:W-:Y:S01]  /*dbc0*/  STL [R1], R10 ;  /* 0x0000000a01007387 */ /* 0x0009e20000100800 */
[----:B0-----:R-:W-:Y:S01]  /*dbd0*/  LOP3.LUT R0, R0, 0x7f, RZ, 0xc0, !PT ;  /* 0x0000007f00007812 */ /* 0x001fe200078ec0ff */
[----:B--2---:R-:W-:-:S03]  /*dbe0*/  IMAD.SHL.U32 R11, R12, 0x20, RZ ;  /* 0x000000200c0b7824 */ /* 0x004fc600078e00ff */
[----:B------:R-:W-:Y:S01]  /*dbf0*/  SHF.R.U32.HI R13, RZ, 0x2, R0 ;  /* 0x00000002ff0d7819 */ /* 0x000fe20000011600 */
[----:B------:R-:W-:-:S03]  /*dc00*/  IMAD.SHL.U32 R12, R12, 0x20, RZ ;  /* 0x000000200c0c7824 */ /* 0x000fc600078e00ff */
[C---:B------:R-:W-:Y:S02]  /*dc10*/  LOP3.LUT R11, R13.reuse, 0x60, R11, 0xf8, !PT ;  /* 0x000000600d0b7812 */ /* 0x040fe400078ef80b */
[----:B------:R-:W-:Y:S02]  /*dc20*/  LOP3.LUT R12, R13, 0x60, R12, 0xf8, !PT ;  /* 0x000000600d0c7812 */ /* 0x000fe400078ef80c */
[----:B------:R-:W-:-:S05]  /*dc30*/  LOP3.LUT R11, R11, 0x80, RZ, 0xfc, !PT ;  /* 0x000000800b0b7812 */ /* 0x000fca00078efcff */
[----:B------:R-:W-:-:S05]  /*dc40*/  VIADD R8, R11, UR4 ;  /* 0x000000040b087c36 */ /* 0x000fca0008000000 */
[C---:B------:R-:W-:Y:S01]  /*dc50*/  ISETP.GE.AND P0, PT, R8.reuse, UR42, PT ;  /* 0x0000002a08007c0c */ /* 0x040fe2000bf06270 */
[----:B------:R-:W-:-:S03]  /*dc60*/  VIADD R8, R8, UR37 ;  /* 0x0000002508087c36 */ /* 0x000fc60008000000 */
[----:B------:R-:W-:Y:S01]  /*dc70*/  ISETP.GT.U32.OR P0, PT, R11, 0x9f, P0 ;  /* 0x0000009f0b00780c */ /* 0x000fe20000704470 */
[----:B-1----:R-:W-:-:S04]  /*dc80*/  @P2 IMAD.HI.U32 R4, R8, R5, RZ ;  /* 0x0000000508042227 */ /* 0x002fc800078e00ff */
[----:B------:R-:W-:Y:S01]  /*dc90*/  IMAD.MOV.U32 R0, RZ, RZ, R8 ;  /* 0x000000ffff007224 */ /* 0x000fe200078e0008 */
[----:B---3--:R-:W-:-:S07]  /*dca0*/  @P2 SHF.R.U32.HI R0, RZ, R7, R4 ;  /* 0x00000007ff002219 */ /* 0x008fce0000011604 */
[----:B------:R-:W0:Y:S01]  /*dcb0*/  @!P0 LDC.64 R2, c[0x0][0x428] ;  /* 0x00010a00ff028b82 */ /* 0x000e220000000a00 */
[--C-:B------:R-:W-:Y:S01]  /*dcc0*/  @!P0 SHF.R.S32.HI R7, RZ, 0x1f, R0.reuse ;  /* 0x0000001fff078819 */ /* 0x100fe20000011400 */
[----:B------:R-:W-:-:S06]  /*dcd0*/  @!P0 IMAD.MOV.U32 R6, RZ, RZ, R0 ;  /* 0x000000ffff068224 */ /* 0x000fcc00078e0000 */
[----:B------:R-:W1:Y:S01]  /*dce0*/  @!P0 LDC.64 R4, c[0x0][0x418] ;  /* 0x00010600ff048b82 */ /* 0x000e620000000a00 */
[----:B0-----:R-:W-:-:S04]  /*dcf0*/  @!P0 IMAD R9, R10, R2, RZ ;  /* 0x000000020a098224 */ /* 0x001fc800078e02ff */
[C---:B------:R-:W-:Y:S02]  /*dd00*/  @!P0 IMAD R9, R32.reuse, R3, R9 ;  /* 0x0000000320098224 */ /* 0x040fe400078e0209 */
[----:B------:R-:W-:Y:S01]  /*dd10*/  @!P0 IMAD.WIDE.U32 R2, R32, R2, R6 ;  /* 0x0000000220028225 */ /* 0x000fe200078e0006 */
[----:B------:R-:W-:-:S03]  /*dd20*/  MOV R6, RZ ;  /* 0x000000ff00067202 */ /* 0x000fc60000000f00 */
[----:B------:R-:W-:Y:S01]  /*dd30*/  @!P0 IMAD.IADD R9, R9, 0x1, R3 ;  /* 0x0000000109098824 */ /* 0x000fe200078e0203 */
[----:B-1----:R-:W-:-:S04]  /*dd40*/  @!P0 LEA R4, P1, R2, R4, 0x2 ;  /* 0x0000000402048211 */ /* 0x002fc800078210ff */
[----:B------:R-:W-:Y:S01]  /*dd50*/  @!P0 LEA.HI.X R5, R2, R5, R9, 0x2, P1 ;  /* 0x0000000502058211 */ /* 0x000fe200008f1409 */
[----:B------:R-:W-:-:S04]  /*dd60*/  VIADD R9, R12, UR4 ;  /* 0x000000040c097c36 */ /* 0x000fc80008000000 */
[----:B------:R0:W5:Y:S01]  /*dd70*/  @!P0 LDG.E R6, desc[UR52][R4.64] ;  /* 0x0000003404068981 */ /* 0x000162000c1e1900 */
[C---:B------:R-:W-:Y:S01]  /*dd80*/  ISETP.GE.AND P0, PT, R9.reuse, UR42, PT ;  /* 0x0000002a09007c0c */ /* 0x040fe2000bf06270 */
[----:B------:R-:W-:-:S04]  /*dd90*/  VIADD R9, R9, UR37 ;  /* 0x0000002509097c36 */ /* 0x000fc80008000000 */
[----:B------:R-:W-:Y:S01]  /*dda0*/  IMAD.MOV.U32 R7, RZ, RZ, R9 ;  /* 0x000000ffff077224 */ /* 0x000fe200078e0009 */
[----:B0-----:R-:W0:Y:S08]  /*ddb0*/  @P2 LDC R5, c[0x0][0x434] ;  /* 0x00010d00ff052b82 */ /* 0x001e300000000800 */
[----:B------:R-:W1:Y:S08]  /*ddc0*/  @P2 LDC R4, c[0x0][0x438] ;  /* 0x00010e00ff042b82 */ /* 0x000e700000000800 */
[----:B------:R-:W4:Y:S01]  /*ddd0*/  @!P0 LDC.64 R2, c[0x0][0x428] ;  /* 0x00010a00ff028b82 */ /* 0x000f220000000a00 */
[----:B0-----:R-:W-:-:S05]  /*dde0*/  @P2 IMAD.HI.U32 R5, R9, R5, RZ ;  /* 0x0000000509052227 */ /* 0x001fca00078e00ff */
[----:B-1----:R-:W-:-:S04]  /*ddf0*/  @P2 SHF.R.U32.HI R7, RZ, R4, R5 ;  /* 0x00000004ff072219 */ /* 0x002fc80000011605 */
[--C-:B------:R-:W-:Y:S01]  /*de00*/  @!P0 SHF.R.S32.HI R5, RZ, 0x1f, R7.reuse ;  /* 0x0000001fff058819 */ /* 0x100fe20000011407 */
[----:B------:R-:W-:Y:S02]  /*de10*/  @!P0 IMAD.MOV.U32 R4, RZ, RZ, R7 ;  /* 0x000000ffff048224 */ /* 0x000fe400078e0007 */
[-C--:B----4-:R-:W-:Y:S02]  /*de20*/  @!P0 IMAD R10, R10, R2.reuse, RZ ;  /* 0x000000020a0a8224 */ /* 0x090fe400078e02ff */
[----:B------:R-:W-:-:S04]  /*de30*/  @!P0 IMAD.WIDE.U32 R4, R32, R2, R4 ;  /* 0x0000000220048225 */ /* 0x000fc800078e0004 */
[----:B------:R-:W-:Y:S02]  /*de40*/  @!P0 IMAD R10, R32, R3, R10 ;  /* 0x00000003200a8224 */ /* 0x000fe400078e020a */
[----:B------:R-:W0:Y:S02]  /*de50*/  @!P0 LDC.64 R2, c[0x0][0x418] ;  /* 0x00010600ff028b82 */ /* 0x000e240000000a00 */
[----:B------:R-:W-:Y:S01]  /*de60*/  @!P0 IMAD.IADD R10, R5, 0x1, R10 ;  /* 0x00000001050a8824 */ /* 0x000fe200078e020a */
[----:B0-----:R-:W-:-:S04]  /*de70*/  @!P0 LEA R2, P1, R4, R2, 0x2 ;  /* 0x0000000204028211 */ /* 0x001fc800078210ff */
[----:B------:R-:W-:Y:S01]  /*de80*/  @!P0 LEA.HI.X R3, R4, R3, R10, 0x2, P1 ;  /* 0x0000000304038211 */ /* 0x000fe200008f140a */
[----:B------:R-:W-:-:S06]  /*de90*/  IMAD.MOV.U32 R4, RZ, RZ, RZ ;  /* 0x000000ffff047224 */ /* 0x000fcc00078e00ff */
[----:B------:R0:W5:Y:S01]  /*dea0*/  @!P0 LDG.E R4, desc[UR52][R2.64] ;  /* 0x0000003402048981 */ /* 0x000162000c1e1900 */
[----:B------:R-:W-:Y:S01]  /*deb0*/  ISETP.GT.U32.AND P0, PT, R11, 0x9f, PT ;  /* 0x0000009f0b00780c */ /* 0x000fe20003f04070 */
[----:B------:R-:W-:Y:S01]  /*dec0*/  IMAD.MOV R5, RZ, RZ, -R0 ;  /* 0x000000ffff057224 */ /* 0x000fe200078e0a00 */
[----:B------:R-:W-:Y:S01]  /*ded0*/  LOP3.LUT R23, R23, 0xffffffbf, RZ, 0xc0, !PT ;  /* 0xffffffbf17177812 */ /* 0x000fe200078ec0ff */
[----:B------:R-:W-:Y:S01]  /*dee0*/  IMAD.MOV R0, RZ, RZ, -R7 ;  /* 0x000000ffff007224 */ /* 0x000fe200078e0a07 */
[----:B------:R-:W-:Y:S01]  /*def0*/  SHF.R.S32.HI R34, RZ, 0x1f, R18 ;  /* 0x0000001fff227819 */ /* 0x000fe20000011412 */
[----:B------:R-:W-:Y:S02]  /*df00*/  IMAD.U32 R12, RZ, RZ, UR43 ;  /* 0x0000002bff0c7e24 */ /* 0x000fe4000f8e00ff */
[C---:B------:R-:W-:Y:S01]  /*df10*/  IMAD R7, R19.reuse, R5, R8 ;  /* 0x0000000513077224 */ /* 0x040fe200078e0208 */
[----:B0-----:R-:W-:Y:S01]  /*df20*/  MOV R2, UR46 ;  /* 0x0000002e00027c02 */ /* 0x001fe20008000f00 */
[----:B------:R-:W-:-:S02]  /*df30*/  IMAD R5, R19, R0, R9 ;  /* 0x0000000013057224 */ /* 0x000fc400078e0209 */
[----:B------:R-:W-:Y:S01]  /*df40*/  VIADD R12, R12, 0xffffffff ;  /* 0xffffffff0c0c7836 */ /* 0x000fe20000000000 */
[----:B------:R-:W-:-:S13]  /*df50*/  ISETP.NE.AND P2, PT, R2, 0x3, PT ;  /* 0x000000030200780c */ /* 0x000fda0003f45270 */
[----:B------:R-:W-:-:S04]  /*df60*/  @P2 LOP3.LUT R23, R23, 0x40, RZ, 0xfc, !PT ;  /* 0x0000004017172812 */ /* 0x000fc800078efcff */
[----:B------:R-:W-:-:S04]  /*df70*/  LOP3.LUT R23, R23, 0xffffffdf, RZ, 0xc0, !PT ;  /* 0xffffffdf17177812 */ /* 0x000fc800078ec0ff */
[----:B------:R-:W-:Y:S01]  /*df80*/  @P0 LOP3.LUT R23, R23, 0x20, RZ, 0xfc, !PT ;  /* 0x0000002017170812 */ /* 0x000fe200078efcff */
[----:B------:R-:W-:Y:S06]  /*df90*/  @!P2 BRA `(.L_x_260) ;  /* 0x000000000004a947 */ /* 0x000fec0003800000 */
[----:B------:R-:W-:Y:S01]  /*dfa0*/  BPT.TRAP 0x1 ;  /* 0x000000040000795c */ /* 0x000fe20000300000 */
.L_x_260:
[----:B------:R-:W-:Y:S01]  /*dfb0*/  IMAD R0, R28, 0x8, R22 ;  /* 0x000000081c007824 */ /* 0x000fe200078e0216 */
[----:B------:R-:W-:Y:S01]  /*dfc0*/  SHF.L.U32 R31, R33, 0x1f, RZ ;  /* 0x0000001f211f7819 */ /* 0x000fe200000006ff */
[----:B------:R-:W-:Y:S01]  /*dfd0*/  BSSY B0, `(.L_x_261) ;  /* 0x0000004000007945 */ /* 0x000fe20003800000 */
[----:B------:R-:W-:Y:S02]  /*dfe0*/  SHF.R.S32.HI R29, RZ, 0x1f, R5 ;  /* 0x0000001fff1d7819 */ /* 0x000fe40000011405 */
[----:B------:R-:W0:Y:S02]  /*dff0*/  SYNCS.PHASECHK.TRANS64.TRYWAIT P0, [R0+URZ+0x29880], R31 ;  /* 0x0298801f000075a7 */ /* 0x000e24000800017f */
[----:B0-----:R-:W-:Y:S05]  /*e000*/  @!P0 BRA `(.L_x_262) ;  /* 0x0000004400fc8947 */ /* 0x001fea0003800000 */
.L_x_342:
[----:B------:R-:W-:Y:S05]  /*e010*/  BSYNC B0 ;  /* 0x0000000000007941 */ /* 0x000fea0003800000 */
.L_x_261:
[----:B------:R-:W-:Y:S01]  /*e020*/  ULDC.64 UR4, c[0x0][0x328] ;  /* 0x0000ca0000047ab9 */ /* 0x000fe20000000a00 */
[----:B-----5:R-:W-:Y:S01]  /*e030*/  SHF.R.S32.HI R30, RZ, 0x1f, R4 ;  /* 0x0000001fff1e7819 */ /* 0x020fe20000011404 */
[----:B------:R-:W-:Y:S01]  /*e040*/  IMAD R8, R29, UR4, RZ ;  /* 0x000000041d087c24 */ /* 0x000fe2000f8e02ff */
[----:B------:R-:W-:Y:S01]  /*e050*/  ULDC.64 UR6, c[0x0][0x338] ;  /* 0x0000ce0000067ab9 */ /* 0x000fe20000000a00 */
[C---:B------:R-:W-:Y:S01]  /*e060*/  IMAD.WIDE.U32 R2, R5.reuse, UR4, RZ ;  /* 0x0000000405027c25 */ /* 0x040fe2000f8e00ff */
[----:B------:R-:W-:Y:S01]  /*e070*/  ULDC.64 UR8, c[0x0][0x330] ;  /* 0x0000cc0000087ab9 */ /* 0x000fe20000000a00 */
[----:B------:R-:W1:Y:S01]  /*e080*/  S2R R13, SR_TID.X ;  /* 0x00000000000d7919 */ /* 0x000e620000002100 */
[----:B------:R-:W-:Y:S01]  /*e090*/  SHF.R.S32.HI R25, RZ, 0x1f, R7 ;  /* 0x0000001fff197819 */ /* 0x000fe20000011407 */
[----:B------:R-:W-:Y:S01]  /*e0a0*/  IMAD R8, R5, UR5, R8 ;  /* 0x0000000505087c24 */ /* 0x000fe2000f8e0208 */
[----:B------:R-:W-:Y:S01]  /*e0b0*/  ULDC.64 UR10, c[0x0][0x318] ;  /* 0x0000c600000a7ab9 */ /* 0x000fe20000000a00 */
[----:B------:R-:W-:Y:S01]  /*e0c0*/  IMAD R10, R34, UR8, RZ ;  /* 0x00000008220a7c24 */ /* 0x000fe2000f8e02ff */
[----:B------:R-:W-:Y:S01]  /*e0d0*/  SHF.R.S32.HI R27, RZ, 0x1f, R6 ;  /* 0x0000001fff1b7819 */ /* 0x000fe20000011406 */
[----:B------:R-:W-:Y:S01]  /*e0e0*/  IMAD.IADD R3, R3, 0x1, R8 ;  /* 0x0000000103037824 */ /* 0x000fe200078e0208 */
[----:B------:R-:W-:Y:S01]  /*e0f0*/  LOP3.LUT P1, RZ, R23, 0x1, RZ, 0xc0, !PT ;  /* 0x0000000117ff7812 */ /* 0x000fe2000782c0ff */
[----:B------:R-:W-:-:S02]  /*e100*/  IMAD R8, R30, UR6, RZ ;  /* 0x000000061e087c24 */ /* 0x000fc4000f8e02ff */
[----:B------:R-:W-:-:S04]  /*e110*/  IMAD.WIDE.U32 R2, R4, UR6, R2 ;  /* 0x0000000604027c25 */ /* 0x000fc8000f8e0002 */
[----:B------:R-:W-:Y:S02]  /*e120*/  IMAD R8, R4, UR7, R8 ;  /* 0x0000000704087c24 */ /* 0x000fe4000f8e0208 */
[C---:B------:R-:W-:Y:S02]  /*e130*/  IMAD R10, R18.reuse, UR9, R10 ;  /* 0x00000009120a7c24 */ /* 0x040fe4000f8e020a */
[----:B------:R-:W-:Y:S02]  /*e140*/  IMAD.IADD R3, R3, 0x1, R8 ;  /* 0x0000000103037824 */ /* 0x000fe400078e0208 */
[----:B------:R-:W-:Y:S02]  /*e150*/  IMAD R11, R25, UR4, RZ ;  /* 0x00000004190b7c24 */ /* 0x000fe4000f8e02ff */
[----:B------:R-:W-:-:S04]  /*e160*/  IMAD.WIDE.U32 R2, R18, UR8, R2 ;  /* 0x0000000812027c25 */ /* 0x000fc8000f8e0002 */
[----:B------:R-:W-:Y:S01]  /*e170*/  IMAD R11, R7, UR5, R11 ;  /* 0x00000005070b7c24 */ /* 0x000fe2000f8e020b */
[----:B------:R-:W-:-:S04]  /*e180*/  IADD3 R9, P0, R2, UR10, RZ ;  /* 0x0000000a02097c10 */ /* 0x000fc8000ff1e0ff */
[----:B------:R-:W-:Y:S01]  /*e190*/  IADD3.X R8, R3, UR11, R10, P0, !PT ;  /* 0x0000000b03087c10 */ /* 0x000fe200087fe40a */
[----:B------:R-:W-:Y:S01]  /*e1a0*/  IMAD.WIDE.U32 R2, R7, UR4, RZ ;  /* 0x0000000407027c25 */ /* 0x000fe2000f8e00ff */
[----:B-1----:R-:W-:Y:S01]  /*e1b0*/  LOP3.LUT R13, R13, 0x7f, RZ, 0xc0, !PT ;  /* 0x0000007f0d0d7812 */ /* 0x002fe200078ec0ff */
[----:B------:R-:W-:Y:S02]  /*e1c0*/  UMOV UR4, 0xffffffff ;  /* 0xffffffff00047882 */ /* 0x000fe40000000000 */
[----:B------:R-:W-:Y:S01]  /*e1d0*/  IMAD.IADD R3, R3, 0x1, R11 ;  /* 0x0000000103037824 */ /* 0x000fe200078e020b */
[--C-:B------:R-:W-:Y:S01]  /*e1e0*/  SHF.R.U32.HI R14, RZ, 0x2, R13.reuse ;  /* 0x00000002ff0e7819 */ /* 0x100fe2000001160d */
[----:B------:R-:W-:Y:S01]  /*e1f0*/  IMAD R11, R27, UR6, RZ ;  /* 0x000000061b0b7c24 */ /* 0x000fe2000f8e02ff */
[----:B------:R-:W-:Y:S01]  /*e200*/  SHF.R.U32.HI R13, RZ, 0x5, R13 ;  /* 0x00000005ff0d7819 */ /* 0x000fe2000001160d */
[----:B------:R-:W-:-:S04]  /*e210*/  IMAD.WIDE.U32 R2, R6, UR6, R2 ;  /* 0x0000000606027c25 */ /* 0x000fc8000f8e0002 */
[----:B------:R-:W-:Y:S02]  /*e220*/  IMAD R11, R6, UR7, R11 ;  /* 0x00000007060b7c24 */ /* 0x000fe4000f8e020b */
[----:B------:R-:W-:Y:S02]  /*e230*/  IMAD.SHL.U32 R13, R13, 0x400, RZ ;  /* 0x000004000d0d7824 */ /* 0x000fe400078e00ff */
[----:B------:R-:W-:Y:S02]  /*e240*/  IMAD.IADD R3, R3, 0x1, R11 ;  /* 0x0000000103037824 */ /* 0x000fe400078e020b */
[----:B------:R-:W-:Y:S02]  /*e250*/  IMAD R19, R28, 0x5000, R13 ;  /* 0x000050001c137824 */ /* 0x000fe400078e020d */
[----:B------:R-:W-:-:S03]  /*e260*/  IMAD.WIDE.U32 R2, R18, UR8, R2 ;  /* 0x0000000812027c25 */ /* 0x000fc6000f8e0002 */
[----:B------:R-:W-:Y:S01]  /*e270*/  IADD3 R24, P0, R2, UR10, RZ ;  /* 0x0000000a02187c10 */ /* 0x000fe2000ff1e0ff */
[----:B------:R-:W-:-:S03]  /*e280*/  IMAD.MOV.U32 R2, RZ, RZ, -0xa0 ;  /* 0xffffff60ff027424 */ /* 0x000fc600078e00ff */
[----:B------:R-:W-:Y:S01]  /*e290*/  IADD3.X R21, R10, UR11, R3, P0, !PT ;  /* 0x0000000b0a157c10 */ /* 0x000fe200087fe403 */
[----:B------:R-:W-:-:S04]  /*e2a0*/  IMAD R12, R12, R2, UR42 ;  /* 0x0000002a0c0c7e24 */ /* 0x000fc8000f8e0202 */
[----:B------:R-:W-:-:S05]  /*e2b0*/  IMAD.IADD R20, R12, 0x1, -R14 ;  /* 0x000000010c147824 */ /* 0x000fca00078e0a0e */
[----:B------:R-:W-:Y:S01]  /*e2c0*/  ISETP.GE.AND P5, PT, R20, 0x1, PT ;  /* 0x000000011400780c */ /* 0x000fe20003fa6270 */
[----:B------:R-:W-:-:S12]  /*e2d0*/  BRA.DIV UR4, `(.L_x_263) ;  /* 0x00000046045c7947 */ /* 0x000fd8000b800000 */
[----:B------:R-:W1:Y:S01]  /*e2e0*/  SHFL.IDX PT, R2, R9, RZ, 0x1c1f ;  /* 0x001c1fff09027589 */ /* 0x000e6200000e0000 */
[C---:B------:R-:W-:Y:S02]  /*e2f0*/  LOP3.LUT P6, RZ, R23.reuse, 0x2, RZ, 0xc0, !PT ;  /* 0x0000000217ff7812 */ /* 0x040fe400078cc0ff */
[----:B------:R-:W-:Y:S01]  /*e300*/  IADD3 R19, R22, R19, R35 ;  /* 0x0000001316137210 */ /* 0x000fe20007ffe023 */
[----:B------:R-:W2:Y:S01]  /*e310*/  SHFL.IDX PT, R3, R8, RZ, 0x1c1f ;  /* 0x001c1fff08037589 */ /* 0x000ea200000e0000 */
[----:B------:R-:W-:Y:S02]  /*e320*/  LOP3.LUT R23, R23, 0xfffffeff, RZ, 0xc0, !PT ;  /* 0xfffffeff17177812 */ /* 0x000fe400078ec0ff */
[----:B------:R-:W-:Y:S01]  /*e330*/  ISETP.GE.AND P4, PT, R20, 0x21, PT ;  /* 0x000000211400780c */ /* 0x000fe20003f86270 */
[----:B------:R-:W-:Y:S01]  /*e340*/  IMAD.IADD R10, R36, 0x1, R19 ;  /* 0x00000001240a7824 */ /* 0x000fe200078e0213 */
[----:B------:R-:W-:Y:S01]  /*e350*/  SHFL.IDX PT, R21, R21, RZ, 0x1c1f ;  /* 0x001c1fff15157589 */ /* 0x000fe200000e0000 */
[----:B------:R-:W-:-:S02]  /*e360*/  ISETP.GE.AND P3, PT, R20, 0x41, PT ;  /* 0x000000411400780c */ /* 0x000fc40003f66270 */
[----:B------:R-:W-:Y:S02]  /*e370*/  ISETP.GE.AND P2, PT, R20, 0x61, PT ;  /* 0x000000611400780c */ /* 0x000fe40003f46270 */
[----:B-1----:R-:W-:-:S04]  /*e380*/  IADD3 R2, P0, R37, R2, RZ ;  /* 0x0000000225027210 */ /* 0x002fc80007f1e0ff */
[----:B--2---:R-:W-:Y:S02]  /*e390*/  IADD3.X R3, RZ, R3, RZ, P0, !PT ;  /* 0x00000003ff037210 */ /* 0x004fe400007fe4ff */
[----:B------:R-:W-:-:S13]  /*e3a0*/  ISETP.LT.OR P0, PT, R20, 0x1, P6 ;  /* 0x000000011400780c */ /* 0x000fda0003701670 */
[----:B------:R-:W-:Y:S01]  /*e3b0*/  LDGSTS.E.BYPASS.LTC128B.128 [R19+0xa400], desc[UR52][R2.64], !P0 ;  /* 0x0a40000002137fae */ /* 0x000fe2000c101d74 */
[----:B------:R-:W-:-:S13]  /*e3c0*/  ISETP.LT.OR P0, PT, R20, 0x1, P1 ;  /* 0x000000011400780c */ /* 0x000fda0000f01670 */
[----:B------:R1:W-:Y:S04]  /*e3d0*/  LDGSTS.E.BYPASS.LTC128B.128 [R10+0xa400], desc[UR52][R2.64+0x40], !P0 ;  /* 0x0a400040020a7fae */ /* 0x0003e8000c101d74 */
[----:B-1----:R-:W1:Y:S04]  /*e3e0*/  SHFL.IDX PT, R2, R9, 0x1, 0x1c1f ;  /* 0x003c1f0009027f89 */ /* 0x002e6800000e0000 */
[----:B------:R-:W2:Y:S01]  /*e3f0*/  SHFL.IDX PT, R3, R8, 0x1, 0x1c1f ;  /* 0x003c1f0008037f89 */ /* 0x000ea200000e0000 */
[----:B-1----:R-:W-:-:S05]  /*e400*/  IADD3 R2, P0, R37, R2, RZ ;  /* 0x0000000225027210 */ /* 0x002fca0007f1e0ff */
[----:B--2---:R-:W-:Y:S01]  /*e410*/  IMAD.X R3, RZ, RZ, R3, P0 ;  /* 0x000000ffff037224 */ /* 0x004fe200000e0603 */
[----:B------:R-:W-:-:S13]  /*e420*/  ISETP.LT.OR P0, PT, R20, 0x21, P6 ;  /* 0x000000211400780c */ /* 0x000fda0003701670 */
[----:B------:R-:W-:Y:S01]  /*e430*/  LDGSTS.E.BYPASS.LTC128B.128 [R19+0xb400], desc[UR52][R2.64], !P0 ;  /* 0x0b40000002137fae */ /* 0x000fe2000c101d74 */
[----:B------:R-:W-:-:S13]  /*e440*/  ISETP.LT.OR P0, PT, R20, 0x21, P1 ;  /* 0x000000211400780c */ /* 0x000fda0000f01670 */
[----:B------:R1:W-:Y:S04]  /*e450*/  LDGSTS.E.BYPASS.LTC128B.128 [R10+0xb400], desc[UR52][R2.64+0x40], !P0 ;  /* 0x0b400040020a7fae */ /* 0x0003e8000c101d74 */
[----:B-1----:R-:W1:Y:S04]  /*e460*/  SHFL.IDX PT, R2, R9, 0x2, 0x1c1f ;  /* 0x005c1f0009027f89 */ /* 0x002e6800000e0000 */
[----:B------:R-:W2:Y:S04]  /*e470*/  SHFL.IDX PT, R3, R8, 0x2, 0x1c1f ;  /* 0x005c1f0008037f89 */ /* 0x000ea800000e0000 */
[----:B------:R-:W-:Y:S01]  /*e480*/  SHFL.IDX PT, R8, R8, 0x3, 0x1c1f ;  /* 0x007c1f0008087f89 */ /* 0x000fe200000e0000 */
[----:B-1----:R-:W-:-:S05]  /*e490*/  IADD3 R2, P0, R37, R2, RZ ;  /* 0x0000000225027210 */ /* 0x002fca0007f1e0ff */
[----:B--2---:R-:W-:Y:S01]  /*e4a0*/  IMAD.X R3, RZ, RZ, R3, P0 ;  /* 0x000000ffff037224 */ /* 0x004fe200000e0603 */
[----:B------:R-:W-:-:S13]  /*e4b0*/  ISETP.LT.OR P0, PT, R20, 0x41, P6 ;  /* 0x000000411400780c */ /* 0x000fda0003701670 */
[----:B------:R-:W-:Y:S01]  /*e4c0*/  LDGSTS.E.BYPASS.LTC128B.128 [R19+0xc400], desc[UR52][R2.64], !P0 ;  /* 0x0c40000002137fae */ /* 0x000fe2000c101d74 */
[----:B------:R-:W-:-:S13]  /*e4d0*/  ISETP.LT.OR P0, PT, R20, 0x41, P1 ;  /* 0x000000411400780c */ /* 0x000fda0000f01670 */
[----:B------:R1:W-:Y:S04]  /*e4e0*/  LDGSTS.E.BYPASS.LTC128B.128 [R10+0xc400], desc[UR52][R2.64+0x40], !P0 ;  /* 0x0c400040020a7fae */ /* 0x0003e8000c101d74 */
[----:B-1----:R-:W1:Y:S02]  /*e4f0*/  SHFL.IDX PT, R2, R9, 0x3, 0x1c1f ;  /* 0x007c1f0009027f89 */ /* 0x002e6400000e0000 */
[----:B-1----:R-:W-:-:S05]  /*e500*/  IADD3 R2, P0, R37, R2, RZ ;  /* 0x0000000225027210 */ /* 0x002fca0007f1e0ff */
[----:B------:R-:W-:Y:S01]  /*e510*/  IMAD.X R3, RZ, RZ, R8, P0 ;  /* 0x000000ffff037224 */ /* 0x000fe200000e0608 */
[----:B------:R-:W-:-:S13]  /*e520*/  ISETP.LT.OR P0, PT, R20, 0x61, P6 ;  /* 0x000000611400780c */ /* 0x000fda0003701670 */
[----:B------:R-:W-:Y:S01]  /*e530*/  LDGSTS.E.BYPASS.LTC128B.128 [R19+0xd400], desc[UR52][R2.64], !P0 ;  /* 0x0d40000002137fae */ /* 0x000fe2000c101d74 */
[----:B------:R-:W-:-:S13]  /*e540*/  ISETP.LT.OR P0, PT, R20, 0x61, P1 ;  /* 0x000000611400780c */ /* 0x000fda0000f01670 */
[----:B------:R1:W-:Y:S01]  /*e550*/  LDGSTS.E.BYPASS.LTC128B.128 [R10+0xd400], desc[UR52][R2.64+0x40], !P0 ;  /* 0x0d400040020a7fae */ /* 0x0003e2000c101d74 */
[----:B------:R-:W-:-:S03]  /*e560*/  ISETP.GE.AND P0, PT, R20, 0x81, PT ;  /* 0x000000811400780c */ /* 0x000fc60003f06270 */
[----:B-1----:R1:W2:Y:S10]  /*e570*/  SHFL.IDX PT, R2, R24, RZ, 0x1c1f ;  /* 0x001c1fff18027589 */ /* 0x0022b400000e0000 */
[----:B------:R-:W-:-:S07]  /*e580*/  @P0 LOP3.LUT R23, R23, 0x100, RZ, 0xfc, !PT ;  /* 0x0000010017170812 */ /* 0x000fce00078efcff */
.L_x_354:
[----:B--2---:R-:W-:Y:S02]  /*e590*/  IADD3 R2, P0, R37, R2, RZ ;  /* 0x0000000225027210 */ /* 0x004fe40007f1e0ff */
[----:B------:R-:W-:-:S03]  /*e5a0*/  LOP3.LUT P6, RZ, R23, 0x2, RZ, 0xc0, !PT ;  /* 0x0000000217ff7812 */ /* 0x000fc600078cc0ff */
[----:B------:R-:W-:Y:S01]  /*e5b0*/  IMAD.X R3, RZ, RZ, R21, P0 ;  /* 0x000000ffff037224 */ /* 0x000fe200000e0615 */
[----:B------:R-:W-:-:S13]  /*e5c0*/  ISETP.LT.OR P0, PT, R20, 0x81, P6 ;  /* 0x000000811400780c */ /* 0x000fda0003701670 */
[----:B------:R-:W-:Y:S01]  /*e5d0*/  @!PT LDS RZ, [RZ] ;  /* 0x00000000fffff984 */ /* 0x000fe20000000800 */
[----:B------:R-:W-:Y:S01]  /*e5e0*/  @!PT LDS RZ, [RZ] ;  /* 0x00000000fffff984 */ /* 0x000fe20000000800 */
[----:B------:R-:W-:Y:S01]  /*e5f0*/  @!PT LDS RZ, [RZ] ;  /* 0x00000000fffff984 */ /* 0x000fe20000000800 */
[----:B------:R2:W-:Y:S01]  /*e600*/  LDGSTS.E.BYPASS.LTC128B.128 [R19+0xe400], desc[UR52][R2.64], !P0 ;  /* 0x0e40000002137fae */ /* 0x0005e2000c101d74 */
[----:B------:R-:W-:-:S13]  /*e610*/  ISETP.LT.OR P0, PT, R20, 0x81, P1 ;  /* 0x000000811400780c */ /* 0x000fda0000f01670 */
[----:B------:R2:W-:Y:S01]  /*e620*/  LDGSTS.E.BYPASS.LTC128B.128 [R10+0xe400], desc[UR52][R2.64+0x40], !P0 ;  /* 0x0e400040020a7fae */ /* 0x0005e2000c101d74 */
[----:B------:R-:W-:Y:S01]  /*e630*/  PLOP3.LUT P0, PT, PT, PT, PT, 0x80, 0x0 ;  /* 0x000000000000781c */ /* 0x000fe20003f0f070 */
[----:B------:R-:W-:-:S12]  /*e640*/  NOP ;  /* 0x0000000000007918 */ /* 0x000fd80000000000 */
.L_x_264:
        /* <DEDUP_REMOVED lines=11> */
.L_x_265:
[----:B------:R2:W-:Y:S01]  /*e700*/  SYNCS.ARRIVE.TRANS64.A1T0 RZ, [R0+URZ+0x29870], RZ ;  /* 0x029870ff00ff79a7 */ /* 0x0005e2000810003f */
[----:B------:R-:W-:Y:S05]  /*e710*/  @!P6 BRA `(.L_x_266) ;  /* 0x000000000004e947 */ /* 0x000fea0003800000 */
[----:B------:R-:W-:Y:S01]  /*e720*/  BPT.TRAP 0x1 ;  /* 0x000000040000795c */ /* 0x000fe20000300000 */
.L_x_266:
[----:B------:R-:W3:Y:S01]  /*e730*/  SYNCS.PHASECHK.TRANS64.TRYWAIT P0, [R0+URZ+0x29840], R31 ;  /* 0x0298401f000075a7 */ /* 0x000ee2000800017f */
[----:B------:R-:W-:Y:S04]  /*e740*/  BSSY B0, `(.L_x_267) ;  /* 0x0000002000007945 */ /* 0x000fe80003800000 */
[----:B---3--:R-:W-:Y:S05]  /*e750*/  @!P0 BRA `(.L_x_268) ;  /* 0x0000004800048947 */ /* 0x008fea0003800000 */
.L_x_355:
[----:B------:R-:W-:Y:S05]  /*e760*/  BSYNC B0 ;  /* 0x0000000000007941 */ /* 0x000fea0003800000 */
.L_x_267:
[----:B------:R-:W4:Y:S01]  /*e770*/  LDL R9, [R1+0x8] ;  /* 0x0000080001097983 */ /* 0x000f220000100800 */
[----:B------:R-:W-:Y:S01]  /*e780*/  ULDC.64 UR4, c[0x0][0x300] ;  /* 0x0000c00000047ab9 */ /* 0x000fe20000000a00 */
[----:B------:R-:W-:Y:S01]  /*e790*/  ULDC.64 UR6, c[0x0][0x310] ;  /* 0x0000c40000067ab9 */ /* 0x000fe20000000a00 */
[----:B------:R-:W-:Y:S02]  /*e7a0*/  IMAD R8, R29, UR4, RZ ;  /* 0x000000041d087c24 */ /* 0x000fe4000f8e02ff */
[----:B------:R-:W-:-:S04]  /*e7b0*/  IMAD.WIDE.U32 R2, R5, UR4, RZ ;  /* 0x0000000405027c25 */ /* 0x000fc8000f8e00ff */
[----:B------:R-:W-:Y:S02]  /*e7c0*/  IMAD R8, R5, UR5, R8 ;  /* 0x0000000505087c24 */ /* 0x000fe4000f8e0208 */
[----:B------:R-:W-:Y:S02]  /*e7d0*/  IMAD R30, R30, UR6, RZ ;  /* 0x000000061e1e7c24 */ /* 0x000fe4000f8e02ff */
[----:B------:R-:W-:Y:S02]  /*e7e0*/  IMAD.IADD R3, R3, 0x1, R8 ;  /* 0x0000000103037824 */ /* 0x000fe400078e0208 */
[----:B------:R-:W-:Y:S02]  /*e7f0*/  IMAD R8, R25, UR4, RZ ;  /* 0x0000000419087c24 */ /* 0x000fe4000f8e02ff */
[----:B------:R-:W-:-:S04]  /*e800*/  IMAD.WIDE.U32 R2, R4, UR6, R2 ;  /* 0x0000000604027c25 */ /* 0x000fc8000f8e0002 */
[----:B------:R-:W-:Y:S02]  /*e810*/  IMAD R4, R4, UR7, R30 ;  /* 0x0000000704047c24 */ /* 0x000fe4000f8e021e */
[----:B------:R-:W-:Y:S02]  /*e820*/  IMAD R8, R7, UR5, R8 ;  /* 0x0000000507087c24 */ /* 0x000fe4000f8e0208 */
[----:B------:R-:W-:Y:S02]  /*e830*/  IMAD.IADD R5, R3, 0x1, R4 ;  /* 0x0000000103057824 */ /* 0x000fe400078e0204 */
[----:B------:R-:W-:Y:S02]  /*e840*/  IMAD.MOV.U32 R4, RZ, RZ, R2 ;  /* 0x000000ffff047224 */ /* 0x000fe400078e0002 */
[----:B------:R-:W-:Y:S01]  /*e850*/  IMAD.WIDE.U32 R2, R7, UR4, RZ ;  /* 0x0000000407027c25 */ /* 0x000fe2000f8e00ff */
[----:B------:R-:W-:-:S04]  /*e860*/  ULDC.64 UR4, c[0x0][0x308] ;  /* 0x0000c20000047ab9 */ /* 0x000fc80000000a00 */
[----:B------:R-:W-:Y:S01]  /*e870*/  IADD3 R3, R3, R8, RZ ;  /* 0x0000000803037210 */ /* 0x000fe20007ffe0ff */
[----:B------:R-:W-:-:S04]  /*e880*/  IMAD R8, R27, UR6, RZ ;  /* 0x000000061b087c24 */ /* 0x000fc8000f8e02ff */
[C---:B------:R-:W-:Y:S02]  /*e890*/  IMAD R8, R6.reuse, UR7, R8 ;  /* 0x0000000706087c24 */ /* 0x040fe4000f8e0208 */
[----:B------:R-:W-:Y:S01]  /*e8a0*/  IMAD.WIDE.U32 R2, R6, UR6, R2 ;  /* 0x0000000606027c25 */ /* 0x000fe2000f8e0002 */
[----:B------:R-:W-:-:S03]  /*e8b0*/  ULDC.64 UR6, c[0x0][0x2e8] ;  /* 0x0000ba0000067ab9 */ /* 0x000fc60000000a00 */
[----:B------:R-:W-:-:S04]  /*e8c0*/  IMAD.WIDE.U32 R6, R18, UR4, R4 ;  /* 0x0000000412067c25 */ /* 0x000fc8000f8e0004 */
[----:B------:R-:W-:Y:S01]  /*e8d0*/  IMAD R4, R34, UR4, RZ ;  /* 0x0000000422047c24 */ /* 0x000fe2000f8e02ff */
[----:B------:R-:W-:Y:S01]  /*e8e0*/  IADD3 R5, P0, R6, UR6, RZ ;  /* 0x0000000606057c10 */ /* 0x000fe2000ff1e0ff */
[----:B------:R-:W-:Y:S02]  /*e8f0*/  IMAD.IADD R3, R3, 0x1, R8 ;  /* 0x0000000103037824 */ /* 0x000fe400078e0208 */
[C---:B------:R-:W-:Y:S02]  /*e900*/  IMAD R4, R18.reuse, UR5, R4 ;  /* 0x0000000512047c24 */ /* 0x040fe4000f8e0204 */
[----:B------:R-:W-:Y:S01]  /*e910*/  IMAD.WIDE.U32 R2, R18, UR4, R2 ;  /* 0x0000000412027c25 */ /* 0x000fe2000f8e0002 */
[----:B------:R-:W-:Y:S02]  /*e920*/  UMOV UR4, 0xffffffff ;  /* 0xffffffff00047882 */ /* 0x000fe40000000000 */
[----:B------:R-:W-:Y:S02]  /*e930*/  IADD3.X R6, R7, UR7, R4, P0, !PT ;  /* 0x0000000707067c10 */ /* 0x000fe400087fe404 */
[----:B------:R-:W-:-:S04]  /*e940*/  IADD3 R8, P0, R2, UR6, RZ ;  /* 0x0000000602087c10 */ /* 0x000fc8000ff1e0ff */
[----:B------:R-:W-:Y:S01]  /*e950*/  IADD3.X R7, R4, UR7, R3, P0, !PT ;  /* 0x0000000704077c10 */ /* 0x000fe200087fe403 */
[----:B----4-:R-:W-:Y:S01]  /*e960*/  IMAD R4, R28, 0x7800, R9 ;  /* 0x000078001c047824 */ /* 0x010fe200078e0209 */
[----:B------:R-:W-:Y:S07]  /*e970*/  BRA.DIV UR4, `(.L_x_269) ;  /* 0x0000004604907947 */ /* 0x000fee000b800000 */
[----:B------:R-:W4:Y:S01]  /*e980*/  SHFL.IDX PT, R3, R5, RZ, 0x1c1f ;  /* 0x001c1fff05037589 */ /* 0x000f2200000e0000 */
[C---:B------:R-:W-:Y:S01]  /*e990*/  LOP3.LUT P6, RZ, R23.reuse, 0x8, RZ, 0xc0, !PT ;  /* 0x0000000817ff7812 */ /* 0x040fe200078cc0ff */
[C-C-:B------:R-:W-:Y:S01]  /*e9a0*/  @P5 IMAD.IADD R9, R22.reuse, 0x1, R4.reuse ;  /* 0x0000000116095824 */ /* 0x140fe200078e0204 */
[----:B------:R-:W-:Y:S01]  /*e9b0*/  LOP3.LUT P1, RZ, R23, 0x4, RZ, 0xc0, !PT ;  /* 0x0000000417ff7812 */ /* 0x000fe2000782c0ff */
[----:B------:R-:W5:Y:S01]  /*e9c0*/  SHFL.IDX PT, R2, R6, RZ, 0x1c1f ;  /* 0x001c1fff06027589 */ /* 0x000f6200000e0000 */
[----:B------:R-:W-:-:S03]  /*e9d0*/  @P4 IMAD.IADD R19, R22, 0x1, R4 ;  /* 0x0000000116134824 */ /* 0x000fc600078e0204 */
[----:B------:R-:W-:Y:S04]  /*e9e0*/  SHFL.IDX PT, R7, R7, RZ, 0x1c1f ;  /* 0x001c1fff07077589 */ /* 0x000fe800000e0000 */
[----:B------:R-:W-:Y:S01]  /*e9f0*/  SHFL.IDX PT, R14, R8, RZ, 0x1c1f ;  /* 0x001c1fff080e7589 */ /* 0x000fe200000e0000 */
[----:B----4-:R-:W-:-:S05]  /*ea00*/  @P5 IADD3 R3, P0, R37, R3, RZ ;  /* 0x0000000325035210 */ /* 0x010fca0007f1e0ff */
[----:B-----5:R-:W-:Y:S01]  /*ea10*/  @P5 IMAD.X R2, RZ, RZ, R2, P0 ;  /* 0x000000ffff025224 */ /* 0x020fe200000e0602 */
[----:B------:R-:W-:-:S04]  /*ea20*/  LOP3.LUT P0, RZ, R23, 0x10, RZ, 0xc0, !PT ;  /* 0x0000001017ff7812 */ /* 0x000fc8000780c0ff */
[----:B------:R-:W-:-:S04]  /*ea30*/  @P5 LOP3.LUT R3, R3, R2, RZ, 0x3c, !PT ;  /* 0x0000000203035212 */ /* 0x000fc800078e3cff */
[----:B------:R-:W-:-:S04]  /*ea40*/  @P5 LOP3.LUT R2, R3, R2, RZ, 0x3c, !PT ;  /* 0x0000000203025212 */ /* 0x000fc800078e3cff */
[----:B------:R-:W-:-:S05]  /*ea50*/  @P5 LOP3.LUT R3, R3, R2, RZ, 0x3c, !PT ;  /* 0x0000000203035212 */ /* 0x000fca00078e3cff */
[----:B------:R-:W-:Y:S04]  /*ea60*/  @P5 LDGSTS.E.BYPASS.LTC128B.128 [R9+0x1a400], desc[UR52][R2.64], !P0 ;  /* 0x1a40000002095fae */ /* 0x000fe8000c101d74 */
[----:B------:R-:W-:Y:S04]  /*ea70*/  @P5 LDGSTS.E.BYPASS.LTC128B.128 [R9+0x1cc00], desc[UR52][R2.64+0x40], !P6 ;  /* 0x1cc0004002095fae */ /* 0x000fe8000f101d74 */
[----:B------:R4:W-:Y:S01]  /*ea80*/  @P5 LDGSTS.E.BYPASS.LTC128B.128 [R9+0x1f400], desc[UR52][R2.64+0x80], !P1 ;  /* 0x1f40008002095fae */ /* 0x0009e2000c901d74 */
[----:B------:R-:W-:-:S03]  /*ea90*/  LOP3.LUT P5, RZ, R23, 0x10, RZ, 0xc0, !PT ;  /* 0x0000001017ff7812 */ /* 0x000fc600078ac0ff */
[----:B----4-:R-:W4:Y:S01]  /*eaa0*/  SHFL.IDX PT, R3, R5, 0x1, 0x1c1f ;  /* 0x003c1f0005037f89 */ /* 0x010f2200000e0000 */
[----:B------:R-:W-:-:S03]  /*eab0*/  @P3 IMAD.IADD R9, R22, 0x1, R4 ;  /* 0x0000000116093824 */ /* 0x000fc600078e0204 */
[----:B------:R-:W5:Y:S01]  /*eac0*/  SHFL.IDX PT, R2, R6, 0x1, 0x1c1f ;  /* 0x003c1f0006027f89 */ /* 0x000f6200000e0000 */
[----:B----4-:R-:W-:-:S05]  /*ead0*/  @P4 IADD3 R3, P0, R37, R3, RZ ;  /* 0x0000000325034210 */ /* 0x010fca0007f1e0ff */
[----:B-----5:R-:W-:-:S05]  /*eae0*/  @P4 IMAD.X R2, RZ, RZ, R2, P0 ;  /* 0x000000ffff024224 */ /* 0x020fca00000e0602 */
[----:B------:R-:W-:-:S04]  /*eaf0*/  @P4 LOP3.LUT R3, R3, R2, RZ, 0x3c, !PT ;  /* 0x0000000203034212 */ /* 0x000fc800078e3cff */
[----:B------:R-:W-:-:S04]  /*eb00*/  @P4 LOP3.LUT R2, R3, R2, RZ, 0x3c, !PT ;  /* 0x0000000203024212 */ /* 0x000fc800078e3cff */
[----:B------:R-:W-:-:S05]  /*eb10*/  @P4 LOP3.LUT R3, R3, R2, RZ, 0x3c, !PT ;  /* 0x0000000203034212 */ /* 0x000fca00078e3cff */
[----:B------:R-:W-:Y:S04]  /*eb20*/  @P4 LDGSTS.E.BYPASS.LTC128B.128 [R19+0x1ac00], desc[UR52][R2.64], !P5 ;  /* 0x1ac0000002134fae */ /* 0x000fe8000e901d74 */
[----:B------:R-:W-:Y:S04]  /*eb30*/  @P4 LDGSTS.E.BYPASS.LTC128B.128 [R19+0x1d400], desc[UR52][R2.64+0x40], !P6 ;  /* 0x1d40004002134fae */ /* 0x000fe8000f101d74 */
[----:B------:R4:W-:Y:S04]  /*eb40*/  @P4 LDGSTS.E.BYPASS.LTC128B.128 [R19+0x1fc00], desc[UR52][R2.64+0x80], !P1 ;  /* 0x1fc0008002134fae */ /* 0x0009e8000c901d74 */
[----:B----4-:R-:W4:Y:S01]  /*eb50*/  SHFL.IDX PT, R3, R5, 0x2, 0x1c1f ;  /* 0x005c1f0005037f89 */ /* 0x010f2200000e0000 */
[----:B------:R-:W-:-:S03]  /*eb60*/  @P2 IMAD.IADD R19, R22, 0x1, R4 ;  /* 0x0000000116132824 */ /* 0x000fc600078e0204 */
[----:B------:R-:W5:Y:S04]  /*eb70*/  SHFL.IDX PT, R2, R6, 0x2, 0x1c1f ;  /* 0x005c1f0006027f89 */ /* 0x000f6800000e0000 */
[----:B------:R-:W-:Y:S01]  /*eb80*/  SHFL.IDX PT, R6, R6, 0x3, 0x1c1f ;  /* 0x007c1f0006067f89 */ /* 0x000fe200000e0000 */
        /* <DEDUP_REMOVED lines=8> */
[----:B----4-:R-:W4:Y:S02]  /*ec10*/  SHFL.IDX PT, R2, R5, 0x3, 0x1c1f ;  /* 0x007c1f0005027f89 */ /* 0x010f2400000e0000 */
[----:B----4-:R-:W-:-:S05]  /*ec20*/  @P2 IADD3 R2, P0, R37, R2, RZ ;  /* 0x0000000225022210 */ /* 0x010fca0007f1e0ff */
[----:B------:R-:W-:-:S05]  /*ec30*/  @P2 IMAD.X R3, RZ, RZ, R6, P0 ;  /* 0x000000ffff032224 */ /* 0x000fca00000e0606 */
[----:B------:R4:W-:Y:S04]  /*ec40*/  @P2 LDGSTS.E.BYPASS.LTC128B.128 [R19+0x1bc00], desc[UR52][R2.64], !P5 ;  /* 0x1bc0000002132fae */ /* 0x0009e8000e901d74 */
[----:B------:R4:W-:Y:S04]  /*ec50*/  @P2 LDGSTS.E.BYPASS.LTC128B.128 [R19+0x1e400], desc[UR52][R2.64+0x40], !P6 ;  /* 0x1e40004002132fae */ /* 0x0009e8000f101d74 */
[----:B------:R4:W-:Y:S02]  /*ec60*/  @P2 LDGSTS.E.BYPASS.LTC128B.128 [R19+0x20c00], desc[UR52][R2.64+0x80], !P1 ;  /* 0x20c0008002132fae */ /* 0x0009e4000c901d74 */
.L_x_367:
[----:B------:R-:W-:Y:S01]  /*ec70*/  LOP3.LUT P0, RZ, R23, 0x100, RZ, 0xc0, !PT ;  /* 0x0000010017ff7812 */ /* 0x000fe2000780c0ff */
[----:B------:R-:W-:-:S12]  /*ec80*/  BSSY B0, `(.L_x_270) ;  /* 0x000000e000007945 */ /* 0x000fd80003800000 */
[----:B------:R-:W-:Y:S05]  /*ec90*/  @!P0 BRA `(.L_x_271) ;  /* 0x0000000000308947 */ /* 0x000fea0003800000 */
[C---:B------:R-:W-:Y:S01]  /*eca0*/  LOP3.LUT P3, RZ, R23.reuse, 0x10, RZ, 0xc0, !PT ;  /* 0x0000001017ff7812 */ /* 0x040fe2000786c0ff */
[----:B------:R-:W-:Y:S01]  /*ecb0*/  IMAD.IADD R5, R22, 0x1, R4 ;  /* 0x0000000116057824 */ /* 0x000fe200078e0204 */
[C---:B------:R-:W-:Y:S02]  /*ecc0*/  LOP3.LUT P2, RZ, R23.reuse, 0x8, RZ, 0xc0, !PT ;  /* 0x0000000817ff7812 */ /* 0x040fe4000784c0ff */
[----:B------:R-:W-:Y:S02]  /*ecd0*/  LOP3.LUT P1, RZ, R23, 0x4, RZ, 0xc0, !PT ;  /* 0x0000000417ff7812 */ /* 0x000fe4000782c0ff */
[----:B----4-:R-:W-:-:S04]  /*ece0*/  IADD3 R2, P0, R37, R14, RZ ;  /* 0x0000000e25027210 */ /* 0x010fc80007f1e0ff */
[----:B------:R-:W-:-:S05]  /*ecf0*/  IADD3.X R3, RZ, R7, RZ, P0, !PT ;  /* 0x00000007ff037210 */ /* 0x000fca00007fe4ff */
[----:B------:R-:W-:Y:S01]  /*ed00*/  @!PT LDS RZ, [RZ] ;  /* 0x00000000fffff984 */ /* 0x000fe20000000800 */
[----:B------:R-:W-:Y:S01]  /*ed10*/  @!PT LDS RZ, [RZ] ;  /* 0x00000000fffff984 */ /* 0x000fe20000000800 */
[----:B------:R-:W-:Y:S01]  /*ed20*/  @!PT LDS RZ, [RZ] ;  /* 0x00000000fffff984 */ /* 0x000fe20000000800 */
[----:B------:R4:W-:Y:S04]  /*ed30*/  LDGSTS.E.BYPASS.LTC128B.128 [R5+0x1c400], desc[UR52][R2.64], !P3 ;  /* 0x1c40000002057fae */ /* 0x0009e8000d901d74 */
[----:B------:R4:W-:Y:S04]  /*ed40*/  LDGSTS.E.BYPASS.LTC128B.128 [R5+0x1ec00], desc[UR52][R2.64+0x40], !P2 ;  /* 0x1ec0004002057fae */ /* 0x0009e8000d101d74 */
[----:B------:R4:W-:Y:S02]  /*ed50*/  LDGSTS.E.BYPASS.LTC128B.128 [R5+0x21400], desc[UR52][R2.64+0x80], !P1 ;  /* 0x2140008002057fae */ /* 0x0009e4000c901d74 */
.L_x_271:
[----:B------:R-:W-:Y:S05]  /*ed60*/  BSYNC B0 ;  /* 0x0000000000007941 */ /* 0x000fea0003800000 */
.L_x_270:
[----:B------:R-:W-:Y:S01]  /*ed70*/  NOP ;  /* 0x0000000000007918 */ /* 0x000fe20000000000 */
[----:B------:R-:W-:-:S13]  /*ed80*/  PLOP3.LUT P0, PT, PT, PT, PT, 0x80, 0x0 ;  /* 0x000000000000781c */ /* 0x000fda0003f0f070 */
.L_x_272:
[----:B------:R-:W-:Y:S02]  /*ed90*/  PLOP3.LUT P1, PT, P1, P0, PT, 0xa2, 0x0 ;  /* 0x000000000000781c */ /* 0x000fe40000f21472 */
[----:B------:R-:W-:-:S08]  /*eda0*/  @P0 R2UR P1, UR4, R0 ;  /* 0x00000000000402ca */ /* 0x000fd00000020000 */
[----:B------:R-:W-:-:S05]  /*edb0*/  @P0 PLOP3.LUT P0, PT, P1, PT, PT, 0x80, 0x0 ;  /* 0x000000000000081c */ /* 0x000fca0000f0f070 */
[----:B------:R-:W-:Y:S01]  /*edc0*/  @!P1 SYNCS.ARRIVE.TRANS64.RED.A0T1 RZ, [UR4+0x29830], RZ ;  /* 0x029830ffffff99a7 */ /* 0x000fe20008200404 */
[----:B------:R-:W-:Y:S07]  /*edd0*/  @!P1 ARRIVES.LDGSTSBAR.64.TRANSCNT [UR4+0x29830] ;  /* 0x02983000ff0099b0 */ /* 0x000fee0008000a84 */
[----:B------:R-:W-:Y:S05]  /*ede0*/  @P0 BRA.U.ANY `(.L_x_272) ;  /* 0xfffffffd00e80947 */ /* 0x000fea000393ffff */
[----:B------:R-:W-:Y:S01]  /*edf0*/  NOP ;  /* 0x0000000000007918 */ /* 0x000fe20000000000 */
[----:B----4-:R-:W-:-:S05]  /*ee00*/  IMAD.U32 R2, RZ, RZ, UR46 ;  /* 0x0000002eff027e24 */ /* 0x010fca000f8e00ff */
[----:B------:R-:W-:-:S13]  /*ee10*/  ISETP.NE.AND P2, PT, R2, 0x3, PT ;  /* 0x000000030200780c */ /* 0x000fda0003f45270 */
[----:B------:R-:W-:Y:S05]  /*ee20*/  @!P2 BRA `(.L_x_273) ;  /* 0x000000000004a947 */ /* 0x000fea0003800000 */
[----:B------:R-:W-:Y:S01]  /*ee30*/  BPT.TRAP 0x1 ;  /* 0x000000040000795c */ /* 0x000fe20000300000 */
.L_x_273:
[----:B------:R4:W-:Y:S02]  /*ee40*/  SYNCS.ARRIVE.TRANS64.A1T0 RZ, [R0+URZ+0x29830], RZ ;  /* 0x029830ff00ff79a7 */ /* 0x0009e4000810003f */
[----:B------:R-:W-:Y:S05]  /*ee50*/  WARPSYNC.ALL ;  /* 0x0000000000007948 */ /* 0x000fea0003800000 */
[----:B------:R-:W-:Y:S01]  /*ee60*/  R2UR UR5, R26 ;  /* 0x000000001a0572ca */ /* 0x000fe200000e0000 */
[----:B0-234-:R-:W-:Y:S01]  /*ee70*/  VIADD R0, R22, 0x14400 ;  /* 0x0001440016007836 */ /* 0x01dfe20000000000 */
[----:B------:R-:W-:Y:S01]  /*ee80*/  R2UR UR38, R26 ;  /* 0x000000001a2672ca */ /* 0x000fe200000e0000 */
[----:B------:R-:W-:Y:S01]  /*ee90*/  ULDC.64 UR6, c[0x0][0x298] ;  /* 0x0000a60000067ab9 */ /* 0x000fe20000000a00 */
[----:B------:R-:W-:Y:S01]  /*eea0*/  UISETP.NE.AND UP0, UPT, UR47, URZ, UPT ;  /* 0x0000003f2f00728c */ /* 0x000fe2000bf05270 */
[----:B------:R-:W-:Y:S01]  /*eeb0*/  BSSY B6, `(.L_x_274) ;  /* 0x000001b000067945 */ /* 0x000fe20003800000 */
[----:B------:R-:W-:Y:S01]  /*eec0*/  BAR.SYNC.DEFER_BLOCKING 0x8, 0x180 ;  /* 0x0206000000007b1d */ /* 0x000fe20000010000 */
[----:B------:R-:W-:Y:S01]  /*eed0*/  LOP3.LUT P0, RZ, R0, 0x1bf, RZ, 0xc0, !PT ;  /* 0x000001bf00ff7812 */ /* 0x000fe2000780c0ff */
[----:B------:R-:W-:-:S02]  /*eee0*/  USEL UR44, UR44, URZ, !UP0 ;  /* 0x0000003f2c2c7287 */ /* 0x000fc4000c000000 */
[----:B------:R-:W-:-:S03]  /*eef0*/  USEL UR45, UR45, URZ, !UP0 ;  /* 0x0000003f2d2d7287 */ /* 0x000fc6000c000000 */
[----:B------:R-:W-:Y:S02]  /*ef00*/  USHF.R.S32.HI UR4, URZ, 0x1f, UR5 ;  /* 0x0000001f3f047899 */ /* 0x000fe40008011405 */
[----:B------:R-:W-:Y:S02]  /*ef10*/  UIMAD.WIDE.U32 UR38, UR38, UR6, URZ ;  /* 0x00000006262672a5 */ /* 0x000fe4000f8e003f */
[----:B------:R-:W-:-:S04]  /*ef20*/  UIMAD UR4, UR4, UR6, URZ ;  /* 0x00000006040472a4 */ /* 0x000fc8000f8e023f */
[----:B------:R-:W-:-:S04]  /*ef30*/  UIMAD UR4, UR5, UR7, UR4 ;  /* 0x00000007050472a4 */ /* 0x000fc8000f8e0204 */
[----:B------:R-:W-:Y:S01]  /*ef40*/  UIADD3 UR47, UR39, UR4, URZ ;  /* 0x00000004272f7290 */ /* 0x000fe2000fffe03f */
[----:B------:R-:W-:Y:S11]  /*ef50*/  @!P0 BRA `(.L_x_275) ;  /* 0x0000000000408947 */ /* 0x000ff60003800000 */
        /* <DEDUP_REMOVED lines=15> */
[----:B01----:R-:W-:Y:S05]  /*f050*/  CALL.ABS.NOINC R2 ;  /* 0x0000000002007343 */ /* 0x003fea0003c00000 */
.L_x_275:
[----:B------:R-:W-:Y:S05]  /*f060*/  BSYNC B6 ;  /* 0x0000000000067941 */ /* 0x000fea0003800000 */
.L_x_274:
[----:B------:R0:W5:Y:S01]  /*f070*/  LDL R9, [R1+0x18] ;  /* 0x0000180001097983 */ /* 0x0001620000100800 */
[----:B------:R-:W2:Y:S01]  /*f080*/  LDC R5, c[0x0][0x448] ;  /* 0x00011200ff057b82 */ /* 0x000ea20000000800 */
[----:B------:R-:W3:Y:S01]  /*f090*/  S2R R2, SR_TID.X ;  /* 0x0000000000027919 */ /* 0x000ee20000002100 */
[----:B------:R-:W-:Y:S01]  /*f0a0*/  R2UR UR6, R34 ;  /* 0x00000000220672ca */ /* 0x000fe200000e0000 */
[----:B------:R-:W-:Y:S01]  /*f0b0*/  IMAD.SHL.U32 R6, R17, 0x80, RZ ;  /* 0x0000008011067824 */ /* 0x000fe200078e00ff */
[C---:B------:R-:W-:Y:S01]  /*f0c0*/  R2UR UR7, R18.reuse ;  /* 0x00000000120772ca */ /* 0x040fe200000e0000 */
[----:B------:R-:W-:Y:S01]  /*f0d0*/  ULDC.64 UR8, c[0x0][0x2d8] ;  /* 0x0000b60000087ab9 */ /* 0x000fe20000000a00 */
[----:B--2---:R-:W-:Y:S02]  /*f0e0*/  ISETP.NE.AND P0, PT, R5, 0x1, PT ;  /* 0x000000010500780c */ /* 0x004fe40003f05270 */
[----:B------:R-:W-:Y:S02]  /*f0f0*/  R2UR UR10, R18 ;  /* 0x00000000120a72ca */ /* 0x000fe400000e0000 */
[C---:B---3--:R-:W-:Y:S01]  /*f100*/  LOP3.LUT R19, R2.reuse, 0x7f, RZ, 0xc0, !PT ;  /* 0x0000007f02137812 */ /* 0x048fe200078ec0ff */
[----:B------:R-:W-:-:S08]  /*f110*/  IMAD.SHL.U32 R2, R2, 0x20, RZ ;  /* 0x0000002002027824 */ /* 0x000fd000078e00ff */
[----:B------:R-:W2:Y:S01]  /*f120*/  @P0 LDC R7, c[0x0][0x44c] ;  /* 0x00011300ff070b82 */ /* 0x000ea20000000800 */
[----:B------:R-:W-:-:S04]  /*f130*/  SHF.R.U32.HI R19, RZ, 0x2, R19 ;  /* 0x00000002ff137819 */ /* 0x000fc80000011613 */
[----:B------:R-:W-:-:S03]  /*f140*/  LOP3.LUT R2, R19, 0x60, R2, 0xf8, !PT ;  /* 0x0000006013027812 */ /* 0x000fc600078ef802 */
[----:B------:R-:W3:Y:S01]  /*f150*/  @P0 LDC R3, c[0x0][0x450] ;  /* 0x00011400ff030b82 */ /* 0x000ee20000000800 */
[----:B------:R-:W-:Y:S01]  /*f160*/  UIMAD UR6, UR6, UR8, URZ ;  /* 0x00000008060672a4 */ /* 0x000fe2000f8e023f */
[----:B------:R-:W-:Y:S01]  /*f170*/  LOP3.LUT R0, R2, R6, RZ, 0xfc, !PT ;  /* 0x0000000602007212 */ /* 0x000fe200078efcff */
[----:B------:R-:W-:Y:S01]  /*f180*/  UMOV UR4, UR38 ;  /* 0x0000002600047c82 */ /* 0x000fe20008000000 */
[----:B------:R-:W-:Y:S01]  /*f190*/  UMOV UR5, UR47 ;  /* 0x0000002f00057c82 */ /* 0x000fe20008000000 */
[----:B------:R-:W-:Y:S02]  /*f1a0*/  UIMAD UR6, UR10, UR9, UR6 ;  /* 0x000000090a0672a4 */ /* 0x000fe4000f8e0206 */
[----:B------:R-:W-:Y:S01]  /*f1b0*/  UIMAD.WIDE.U32 UR4, UR7, UR8, UR4 ;  /* 0x00000008070472a5 */ /* 0x000fe2000f8e0004 */
[----:B------:R-:W-:Y:S02]  /*f1c0*/  IMAD.MOV.U32 R2, RZ, RZ, R0 ;  /* 0x000000ffff027224 */ /* 0x000fe400078e0000 */
[----:B------:R-:W-:Y:S01]  /*f1d0*/  ULDC.64 UR8, c[0x0][0x2e0] ;  /* 0x0000b80000087ab9 */ /* 0x000fe20000000a00 */
[----:B------:R-:W-:Y:S01]  /*f1e0*/  UIADD3 UR5, UR5, UR6, URZ ;  /* 0x0000000605057290 */ /* 0x000fe2000fffe03f */
[----:B--2---:R-:W-:Y:S01]  /*f1f0*/  @P0 IMAD.HI.U32 R4, R0, R7, RZ ;  /* 0x0000000700040227 */ /* 0x004fe200078e00ff */
[----:B------:R-:W-:Y:S01]  /*f200*/  UIMAD UR6, UR45, UR8, URZ ;  /* 0x000000082d0672a4 */ /* 0x000fe2000f8e023f */
[----:B------:R-:W2:Y:S01]  /*f210*/  S2R R19, SR_TID.X ;  /* 0x0000000000137919 */ /* 0x000ea20000002100 */
[----:B------:R-:W-:-:S02]  /*f220*/  UIMAD.WIDE.U32 UR4, UR44, UR8, UR4 ;  /* 0x000000082c0472a5 */ /* 0x000fc4000f8e0004 */
[----:B---3--:R-:W-:Y:S01]  /*f230*/  @P0 SHF.R.U32.HI R2, RZ, R3, R4 ;  /* 0x00000003ff020219 */ /* 0x008fe20000011604 */
[----:B------:R-:W-:-:S03]  /*f240*/  UIMAD UR6, UR44, UR9, UR6 ;  /* 0x000000092c0672a4 */ /* 0x000fc6000f8e0206 */
[--C-:B------:R-:W-:Y:S01]  /*f250*/  SHF.R.S32.HI R3, RZ, 0x1f, R2.reuse ;  /* 0x0000001fff037819 */ /* 0x100fe20000011402 */
[----:B------:R-:W-:Y:S01]  /*f260*/  IMAD.MOV R4, RZ, RZ, -R2 ;  /* 0x000000ffff047224 */ /* 0x000fe200078e0a02 */
[----:B------:R-:W-:Y:S01]  /*f270*/  ULDC.64 UR8, c[0x0][0x2d0] ;  /* 0x0000b40000087ab9 */ /* 0x000fe20000000a00 */
[----:B------:R-:W-:Y:S02]  /*f280*/  UIADD3 UR5, UR5, UR6, URZ ;  /* 0x0000000605057290 */ /* 0x000fe4000fffe03f */
[----:B------:R-:W-:Y:S02]  /*f290*/  IMAD R7, R3, UR8, RZ ;  /* 0x0000000803077c24 */ /* 0x000fe4000f8e02ff */
[----:B------:R-:W-:Y:S02]  /*f2a0*/  IMAD.U32 R3, RZ, RZ, UR8 ;  /* 0x00000008ff037e24 */ /* 0x000fe4000f8e00ff */
[----:B------:R-:W-:Y:S02]  /*f2b0*/  IMAD R0, R5, R4, R0 ;  /* 0x0000000405007224 */ /* 0x000fe400078e0200 */
[----:B------:R-:W-:-:S02]  /*f2c0*/  IMAD R7, R2, UR9, R7 ;  /* 0x0000000902077c24 */ /* 0x000fc4000f8e0207 */
[----:B------:R-:W-:Y:S01]  /*f2d0*/  IMAD.WIDE.U32 R2, R2, R3, UR4 ;  /* 0x0000000402027e25 */ /* 0x000fe2000f8e0003 */
[----:B------:R-:W-:Y:S01]  /*f2e0*/  SHF.R.S32.HI R4, RZ, 0x1f, R0 ;  /* 0x0000001fff047819 */ /* 0x000fe20000011400 */
[----:B------:R-:W-:Y:S02]  /*f2f0*/  ULDC.64 UR4, c[0x0][0x2c8] ;  /* 0x0000b20000047ab9 */ /* 0x000fe40000000a00 */
[----:B------:R-:W-:Y:S02]  /*f300*/  IMAD.IADD R3, R3, 0x1, R7 ;  /* 0x0000000103037824 */ /* 0x000fe400078e0207 */
[----:B------:R-:W-:Y:S02]  /*f310*/  IMAD R4, R4, UR4, RZ ;  /* 0x0000000404047c24 */ /* 0x000fe4000f8e02ff */
[----:B------:R-:W-:-:S04]  /*f320*/  IMAD.WIDE.U32 R2, R0, UR4, R2 ;  /* 0x0000000400027c25 */ /* 0x000fc8000f8e0002 */
[----:B------:R-:W-:Y:S01]  /*f330*/  IMAD R7, R0, UR5, R4 ;  /* 0x0000000500077c24 */ /* 0x000fe2000f8e0204 */
[----:B------:R-:W-:Y:S02]  /*f340*/  ULDC.64 UR4, c[0x0][0x280] ;  /* 0x0000a00000047ab9 */ /* 0x000fe40000000a00 */
[----:B------:R-:W-:Y:S01]  /*f350*/  IADD3 R0, P0, R2, UR4, RZ ;  /* 0x0000000402007c10 */ /* 0x000fe2000ff1e0ff */
[----:B------:R-:W-:Y:S01]  /*f360*/  ULDC UR4, c[0x0][0x2b8] ;  /* 0x0000ae0000047ab9 */ /* 0x000fe20000000800 */
[C---:B------:R-:W-:Y:S02]  /*f370*/  LOP3.LUT R10, R37.reuse, 0x40, RZ, 0xfc, !PT ;  /* 0x00000040250a7812 */ /* 0x040fe400078efcff */
[----:B------:R-:W-:Y:S02]  /*f380*/  LOP3.LUT R8, R37, 0x80, RZ, 0xfc, !PT ;  /* 0x0000008025087812 */ /* 0x000fe400078efcff */
[----:B------:R-:W-:Y:S01]  /*f390*/  IADD3.X R4, R3, UR5, R7, P0, !PT ;  /* 0x0000000503047c10 */ /* 0x000fe200087fe407 */
[----:B------:R-:W-:Y:S01]  /*f3a0*/  UMOV UR5, 0xffffffff ;  /* 0xffffffff00057882 */ /* 0x000fe20000000000 */
[----:B--2---:R-:W-:-:S02]  /*f3b0*/  LOP3.LUT R19, R19, 0x7f, RZ, 0xc0, !PT ;  /* 0x0000007f13137812 */ /* 0x004fc400078ec0ff */
[----:B------:R-:W-:Y:S02]  /*f3c0*/  ISETP.GE.AND P3, PT, R37, UR4, PT ;  /* 0x0000000425007c0c */ /* 0x000fe4000bf66270 */
[----:B------:R-:W-:Y:S02]  /*f3d0*/  ISETP.GE.AND P2, PT, R10, UR4, PT ;  /* 0x000000040a007c0c */ /* 0x000fe4000bf46270 */
[----:B------:R-:W-:Y:S02]  /*f3e0*/  ISETP.GE.AND P1, PT, R8, UR4, PT ;  /* 0x0000000408007c0c */ /* 0x000fe4000bf26270 */
[----:B------:R-:W-:Y:S01]  /*f3f0*/  SHF.R.U32.HI R10, RZ, 0x2, R19 ;  /* 0x00000002ff0a7819 */ /* 0x000fe20000011613 */
[----:B0-----:R-:W-:Y:S10]  /*f400*/  BRA.DIV UR5, `(.L_x_276) ;  /* 0x0000004205c87947 */ /* 0x001ff4000b800000 */
[----:B------:R-:W0:Y:S01]  /*f410*/  SHFL.IDX PT, R3, R0, RZ, 0x1c1f ;  /* 0x001c1fff00037589 */ /* 0x000e2200000e0000 */
[----:B------:R-:W-:Y:S02]  /*f420*/  IMAD R5, R5, UR41, RZ ;  /* 0x0000002905057c24 */ /* 0x000fe4000f8e02ff */
[----:B------:R-:W-:Y:S01]  /*f430*/  IMAD.IADD R6, R10, 0x1, R6 ;  /* 0x000000010a067824 */ /* 0x000fe200078e0206 */
[----:B------:R-:W2:Y:S03]  /*f440*/  SHFL.IDX PT, R2, R4, RZ, 0x1c1f ;  /* 0x001c1fff04027589 */ /* 0x000ea600000e0000 */
[C---:B------:R-:W-:Y:S01]  /*f450*/  VIADD R8, R6.reuse, 0x20 ;  /* 0x0000002006087836 */ /* 0x040fe20000000000 */
[----:B------:R-:W-:Y:S01]  /*f460*/  ISETP.GE.AND P0, PT, R6, R5, PT ;  /* 0x000000050600720c */ /* 0x000fe20003f06270 */
[----:B------:R-:W3:-:S12]  /*f470*/  SHFL.IDX PT, R14, R0, 0x1, 0x1c1f ;  /* 0x003c1f00000e7f89 */ /* 0x000ed800000e0000 */
[----:B0-----:R-:W-:-:S04]  /*f480*/  @!P0 IADD3 R7, P4, R37, R3, RZ ;  /* 0x0000000325078210 */ /* 0x001fc80007f9e0ff */
[----:B--2---:R-:W-:Y:S01]  /*f490*/  @!P0 IADD3.X R3, RZ, R2, RZ, P4, !PT ;  /* 0x00000002ff038210 */ /* 0x004fe200027fe4ff */
[----:B------:R-:W-:-:S05]  /*f4a0*/  @!P0 IMAD.MOV.U32 R2, RZ, RZ, R7 ;  /* 0x000000ffff028224 */ /* 0x000fca00078e0007 */
[----:B-----5:R-:W-:Y:S04]  /*f4b0*/  @!P0 LDGSTS.E.BYPASS.LTC128B.128 [R9+0x14400], desc[UR52][R2.64], !P3 ;  /* 0x1440000002098fae */ /* 0x020fe8000d901d74 */
[----:B------:R-:W-:Y:S04]  /*f4c0*/  @!P0 LDGSTS.E.BYPASS.LTC128B.128 [R9+0x16400], desc[UR52][R2.64+0x40], !P2 ;  /* 0x1640004002098fae */ /* 0x000fe8000d101d74 */
[----:B------:R0:W-:Y:S01]  /*f4d0*/  @!P0 LDGSTS.E.BYPASS.LTC128B.128 [R9+0x18400], desc[UR52][R2.64+0x80], !P1 ;  /* 0x1840008002098fae */ /* 0x0001e2000c901d74 */
[----:B------:R-:W-:Y:S01]  /*f4e0*/  ISETP.GE.AND P0, PT, R8, R5, PT ;  /* 0x000000050800720c */ /* 0x000fe20003f06270 */
[----:B------:R-:W-:-:S02]  /*f4f0*/  VIADD R8, R6, 0x40 ;  /* 0x0000004006087836 */ /* 0x000fc40000000000 */
[----:B0-----:R-:W0:Y:S10]  /*f500*/  SHFL.IDX PT, R2, R4, 0x1, 0x1c1f ;  /* 0x003c1f0004027f89 */ /* 0x001e3400000e0000 */
[----:B---3--:R-:W-:-:S05]  /*f510*/  @!P0 IADD3 R14, P4, R37, R14, RZ ;  /* 0x0000000e250e8210 */ /* 0x008fca0007f9e0ff */
[----:B0-----:R-:W-:Y:S02]  /*f520*/  @!P0 IMAD.X R7, RZ, RZ, R2, P4 ;  /* 0x000000ffff078224 */ /* 0x001fe400020e0602 */
[----:B------:R-:W-:Y:S02]  /*f530*/  @!P0 IMAD.MOV.U32 R2, RZ, RZ, R14 ;  /* 0x000000ffff028224 */ /* 0x000fe400078e000e */
[----:B------:R-:W-:Y:S01]  /*f540*/  @!P0 IMAD.MOV.U32 R3, RZ, RZ, R7 ;  /* 0x000000ffff038224 */ /* 0x000fe200078e0007 */
[----:B------:R-:W0:Y:S04]  /*f550*/  SHFL.IDX PT, R14, R0, 0x2, 0x1c1f ;  /* 0x005c1f00000e7f89 */ /* 0x000e2800000e0000 */
[----:B------:R-:W-:Y:S04]  /*f560*/  @!P0 LDGSTS.E.BYPASS.LTC128B.128 [R9+0x14c00], desc[UR52][R2.64], !P3 ;  /* 0x14c0000002098fae */ /* 0x000fe8000d901d74 */
[----:B------:R-:W-:Y:S04]  /*f570*/  @!P0 LDGSTS.E.BYPASS.LTC128B.128 [R9+0x16c00], desc[UR52][R2.64+0x40], !P2 ;  /* 0x16c0004002098fae */ /* 0x000fe8000d101d74 */
[----:B------:R2:W-:Y:S01]  /*f580*/  @!P0 LDGSTS.E.BYPASS.LTC128B.128 [R9+0x18c00], desc[UR52][R2.64+0x80], !P1 ;  /* 0x18c0008002098fae */ /* 0x0005e2000c901d74 */
[----:B------:R-:W-:-:S03]  /*f590*/  ISETP.GE.AND P0, PT, R8, R5, PT ;  /* 0x000000050800720c */ /* 0x000fc60003f06270 */
[----:B--2---:R-:W2:Y:S10]  /*f5a0*/  SHFL.IDX PT, R2, R4, 0x2, 0x1c1f ;  /* 0x005c1f0004027f89 */ /* 0x004eb400000e0000 */
[----:B0-----:R-:W-:Y:S01]  /*f5b0*/  @!P0 IADD3 R14, P4, R37, R14, RZ ;  /* 0x0000000e250e8210 */ /* 0x001fe20007f9e0ff */
[----:B------:R-:W0:Y:S04]  /*f5c0*/  SHFL.IDX PT, R4, R4, 0x3, 0x1c1f ;  /* 0x007c1f0004047f89 */ /* 0x000e2800000e0000 */
[----:B--2---:R-:W-:-:S02]  /*f5d0*/  @!P0 IMAD.X R7, RZ, RZ, R2, P4 ;  /* 0x000000ffff078224 */ /* 0x004fc400020e0602 */
[----:B------:R-:W-:Y:S02]  /*f5e0*/  @!P0 IMAD.MOV.U32 R2, RZ, RZ, R14 ;  /* 0x000000ffff028224 */ /* 0x000fe400078e000e */
[----:B------:R-:W-:Y:S01]  /*f5f0*/  @!P0 IMAD.MOV.U32 R3, RZ, RZ, R7 ;  /* 0x000000ffff038224 */ /* 0x000fe200078e0007 */
[----:B------:R2:W3:Y:S04]  /*f600*/  SHFL.IDX PT, R14, R0, 0x3, 0x1c1f ;  /* 0x007c1f00000e7f89 */ /* 0x0004e800000e0000 */
[----:B------:R2:W-:Y:S04]  /*f610*/  @!P0 LDGSTS.E.BYPASS.LTC128B.128 [R9+0x15400], desc[UR52][R2.64], !P3 ;  /* 0x1540000002098fae */ /* 0x0005e8000d901d74 */
[----:B------:R2:W-:Y:S04]  /*f620*/  @!P0 LDGSTS.E.BYPASS.LTC128B.128 [R9+0x17400], desc[UR52][R2.64+0x40], !P2 ;  /* 0x1740004002098fae */ /* 0x0005e8000d101d74 */
[----:B0-----:R2:W-:Y:S02]  /*f630*/  @!P0 LDGSTS.E.BYPASS.LTC128B.128 [R9+0x19400], desc[UR52][R2.64+0x80], !P1 ;  /* 0x1940008002098fae */ /* 0x0015e4000c901d74 */
.L_x_376:
[----:B------:R-:W-:Y:S01]  /*f640*/  IADD3 R6, R6, 0x60, RZ ;  /* 0x0000006006067810 */ /* 0x000fe20007ffe0ff */
[----:B------:R-:W-:Y:S03]  /*f650*/  BSSY B0, `(.L_x_277) ;  /* 0x000000b000007945 */ /* 0x000fe60003800000 */
[----:B------:R-:W-:-:S13]  /*f660*/  ISETP.GE.AND P0, PT, R6, R5, PT ;  /* 0x000000050600720c */ /* 0x000fda0003f06270 */
[----:B------:R-:W-:Y:S05]  /*f670*/  @P0 BRA `(.L_x_278) ;  /* 0x0000000000200947 */ /* 0x000fea0003800000 */
[----:B--23--:R-:W-:-:S05]  /*f680*/  IADD3 R2, P0, R37, R14, RZ ;  /* 0x0000000e25027210 */ /* 0x00cfca0007f1e0ff */
[----:B------:R-:W-:-:S05]  /*f690*/  IMAD.X R3, RZ, RZ, R4, P0 ;  /* 0x000000ffff037224 */ /* 0x000fca00000e0604 */
[----:B------:R-:W-:Y:S01]  /*f6a0*/  @!PT LDS RZ, [RZ] ;  /* 0x00000000fffff984 */ /* 0x000fe20000000800 */
[----:B------:R-:W-:Y:S01]  /*f6b0*/  @!PT LDS RZ, [RZ] ;  /* 0x00000000fffff984 */ /* 0x000fe20000000800 */
[----:B------:R-:W-:Y:S01]  /*f6c0*/  @!PT LDS RZ, [RZ] ;  /* 0x00000000fffff984 */ /* 0x000fe20000000800 */
[----:B------:R0:W-:Y:S04]  /*f6d0*/  LDGSTS.E.BYPASS.LTC128B.128 [R9+0x15c00], desc[UR52][R2.64], !P3 ;  /* 0x15c0000002097fae */ /* 0x0001e8000d901d74 */
[----:B------:R0:W-:Y:S04]  /*f6e0*/  LDGSTS.E.BYPASS.LTC128B.128 [R9+0x17c00], desc[UR52][R2.64+0x40], !P2 ;  /* 0x17c0004002097fae */ /* 0x0001e8000d101d74 */
[----:B------:R0:W-:Y:S02]  /*f6f0*/  LDGSTS.E.BYPASS.LTC128B.128 [R9+0x19c00], desc[UR52][R2.64+0x80], !P1 ;  /* 0x19c0008002097fae */ /* 0x0001e4000c901d74 */
.L_x_278:
[----:B------:R-:W-:Y:S05]  /*f700*/  BSYNC B0 ;  /* 0x0000000000007941 */ /* 0x000fea0003800000 */
.L_x_277:
[----:B------:R-:W-:Y:S01]  /*f710*/  NOP ;  /* 0x0000000000007918 */ /* 0x000fe20000000000 */
[----:B------:R-:W-:-:S13]  /*f720*/  PLOP3.LUT P0, PT, PT, PT, PT, 0x80, 0x0 ;  /* 0x000000000000781c */ /* 0x000fda0003f0f070 */
.L_x_279:
[----:B------:R-:W-:Y:S02]  /*f730*/  PLOP3.LUT P1, PT, P1, P0, PT, 0xa2, 0x0 ;  /* 0x000000000000781c */ /* 0x000fe40000f21472 */
[----:B------:R-:W-:-:S08]  /*f740*/  @P0 R2UR P1, UR4, R22 ;  /* 0x00000000160402ca */ /* 0x000fd00000020000 */
[----:B------:R-:W-:-:S05]  /*f750*/  @P0 PLOP3.LUT P0, PT, P1, PT, PT, 0x80, 0x0 ;  /* 0x000000000000081c */ /* 0x000fca0000f0f070 */
[----:B------:R-:W-:Y:S01]  /*f760*/  @!P1 SYNCS.ARRIVE.TRANS64.RED.A0T1 RZ, [UR4+0x29800], RZ ;  /* 0x029800ffffff99a7 */ /* 0x000fe20008200404 */
[----:B------:R-:W-:Y:S07]  /*f770*/  @!P1 ARRIVES.LDGSTSBAR.64.TRANSCNT [UR4+0x29800] ;  /* 0x02980000ff0099b0 */ /* 0x000fee0008000a84 */
[----:B------:R-:W-:Y:S05]  /*f780*/  @P0 BRA.U.ANY `(.L_x_279) ;  /* 0xfffffffd00e80947 */ /* 0x000fea000393ffff */
[----:B0-2---:R-:W2:Y:S02]  /*f790*/  LDL.LU R2, [R1+0x1c] ;  /* 0x00001c0001027983 */ /* 0x005ea40000300800 */
[----:B--2---:R-:W-:-:S05]  /*f7a0*/  VIADD R2, R2, 0x1 ;  /* 0x0000000102027836 */ /* 0x004fca0000000000 */
[----:B------:R0:W-:Y:S01]  /*f7b0*/  STL [R1+0x1c], R2 ;  /* 0x00001c0201007387 */ /* 0x0001e20000100800 */
[----:B------:R-:W-:-:S04]  /*f7c0*/  LEA.HI R0, R2, R2, RZ, 0x1 ;  /* 0x0000000202007211 */ /* 0x000fc800078f08ff */
[----:B------:R-:W-:-:S05]  /*f7d0*/  LOP3.LUT R0, R0, 0xfffffffe, RZ, 0xc0, !PT ;  /* 0xfffffffe00007812 */ /* 0x000fca00078ec0ff */
[----:B------:R-:W-:-:S05]  /*f7e0*/  IMAD.IADD R0, R2, 0x1, -R0 ;  /* 0x0000000102007824 */ /* 0x000fca00078e0a00 */
[----:B------:R-:W-:Y:S01]  /*f7f0*/  SHF.L.U32 R3, R0, 0x1f, RZ ;  /* 0x0000001f00037819 */ /* 0x000fe200000006ff */
[----:B------:R-:W-:Y:S01]  /*f800*/  NOP ;  /* 0x0000000000007918 */ /* 0x000fe20000000000 */
[----:B------:R0:W-:Y:S01]  /*f810*/  SYNCS.ARRIVE.TRANS64.A1T0 RZ, [R22+URZ+0x29800], RZ ;  /* 0x029800ff16ff79a7 */ /* 0x0001e2000810003f */
[----:B------:R-:W-:Y:S01]  /*f820*/  BSSY B0, `(.L_x_280) ;  /* 0x0000003000007945 */ /* 0x000fe20003800000 */
[----:B------:R-:W2:Y:S03]  /*f830*/  SYNCS.PHASECHK.TRANS64.TRYWAIT P0, [R22+URZ+0x29820], R3 ;  /* 0x02982003160075a7 */ /* 0x000ea6000800017f */
[----:B0-2---:R-:W-:Y:S05]  /*f840*/  @!P0 BRA `(.L_x_281) ;  /* 0x0000004000f88947 */ /* 0x005fea0003800000 */
.L_x_377:
[----:B------:R-:W-:Y:S05]  /*f850*/  BSYNC B0 ;  /* 0x0000000000007941 */ /* 0x000fea0003800000 */
.L_x_280:
[----:B------:R-:W-:-:S06]  /*f860*/  UISETP.GE.AND UP0, UPT, UR42, 0xa1, UPT ;  /* 0x000000a12a00788c */ /* 0x000fcc000bf06270 */
[----:B------:R-:W-:-:S13]  /*f870*/  PLOP3.LUT P0, PT, PT, PT, UP0, 0x40, 0x0 ;  /* 0x000000000000781c */ /* 0x000fda0003f0e808 */
[----:B------:R-:W-:Y:S05]  /*f880*/  @P0 BRA `(.L_x_282) ;  /* 0x0000001400cc0947 */ /* 0x000fea0003800000 */
[----:B------:R-:W-:Y:S01]  /*f890*/  UIADD3 UR4, UR43, -0x2, URZ ;  /* 0xfffffffe2b047890 */ /* 0x000fe2000fffe03f */
[----:B------:R-:W-:Y:S02]  /*f8a0*/  IMAD.MOV.U32 R20, RZ, RZ, R33 ;  /* 0x000000ffff147224 */ /* 0x000fe400078e0021 */
[----:B------:R-:W-:-:S03]  /*f8b0*/  IMAD.MOV.U32 R19, RZ, RZ, R28 ;  /* 0x000000ffff137224 */ /* 0x000fc600078e001c */
[----:B------:R-:W-:-:S07]  /*f8c0*/  IMAD.U32 R31, RZ, RZ, UR4 ;  /* 0x00000004ff1f7e24 */ /* 0x000fce000f8e00ff */
.L_x_302:
[----:B0-2---:R-:W2:Y:S01]  /*f8d0*/  LDL R11, [R1] ;  /* 0x00000000010b7983 */ /* 0x005ea20000100800 */
[----:B------:R-:W4:Y:S01]  /*f8e0*/  LDC R0, c[0x0][0x430] ;  /* 0x00010c00ff007b82 */ /* 0x000f220000000800 */
[----:B------:R-:W0:Y:S01]  /*f8f0*/  S2R R2, SR_TID.X ;  /* 0x0000000000027919 */ /* 0x000e220000002100 */
[----:B------:R-:W1:Y:S01]  /*f900*/  S2R R4, SR_TID.X ;  /* 0x0000000000047919 */ /* 0x000e620000002100 */
[----:B------:R-:W3:Y:S01]  /*f910*/  S2R R8, SR_TID.X ;  /* 0x0000000000087919 */ /* 0x000ee20000002100 */
[----:B----4-:R-:W-:Y:S02]  /*f920*/  ISETP.NE.AND P0, PT, R0, 0x1, PT ;  /* 0x000000010000780c */ /* 0x010fe40003f05270 */
[----:B0-----:R-:W-:-:S11]  /*f930*/  LOP3.LUT R3, R2, 0x7f, RZ, 0xc0, !PT ;  /* 0x0000007f02037812 */ /* 0x001fd600078ec0ff */
[----:B------:R-:W0:Y:S01]  /*f940*/  @P0 LDC R7, c[0x0][0x434] ;  /* 0x00010d00ff070b82 */ /* 0x000e220000000800 */
[----:B------:R-:W-:Y:S02]  /*f950*/  SHF.R.U32.HI R6, RZ, 0x2, R3 ;  /* 0x00000002ff067819 */ /* 0x000fe40000011603 */
[C---:B-1----:R-:W-:Y:S01]  /*f960*/  LOP3.LUT R3, R4.reuse, 0x7f, RZ, 0xc0, !PT ;  /* 0x0000007f04037812 */ /* 0x042fe200078ec0ff */
[----:B------:R-:W-:-:S04]  /*f970*/  IMAD.SHL.U32 R4, R4, 0x20, RZ ;  /* 0x0000002004047824 */ /* 0x000fc800078e00ff */
[----:B------:R-:W1:Y:S01]  /*f980*/  @P0 LDC R0, c[0x0][0x438] ;  /* 0x00010e00ff000b82 */ /* 0x000e620000000800 */
[----:B------:R-:W-:Y:S01]  /*f990*/  IMAD.MOV.U32 R2, RZ, RZ, 0xa0 ;  /* 0x000000a0ff027424 */ /* 0x000fe200078e00ff */
[----:B------:R-:W-:Y:S02]  /*f9a0*/  LOP3.LUT R4, R6, 0x60, R4, 0xf8, !PT ;  /* 0x0000006006047812 */ /* 0x000fe400078ef804 */
[----:B------:R-:W-:-:S04]  /*f9b0*/  SHF.R.U32.HI R6, RZ, 0x2, R3 ;  /* 0x00000002ff067819 */ /* 0x000fc80000011603 */
[----:B------:R-:W4:Y:S01]  /*f9c0*/  @P0 LDC R5, c[0x0][0x434] ;  /* 0x00010d00ff050b82 */ /* 0x000f220000000800 */
[----:B------:R-:W-:Y:S01]  /*f9d0*/  IMAD R2, R31, R2, UR37 ;  /* 0x000000251f027e24 */ /* 0x000fe2000f8e0202 */
[----:B---3--:R-:W-:-:S06]  /*f9e0*/  SHF.L.U32 R9, R8, 0x5, RZ ;  /* 0x0000000508097819 */ /* 0x008fcc00000006ff */
[----:B------:R-:W3:Y:S01]  /*f9f0*/  @P0 LDC R3, c[0x0][0x438] ;  /* 0x00010e00ff030b82 */ /* 0x000ee20000000800 */
[----:B------:R-:W-:Y:S01]  /*fa00*/  IMAD.IADD R4, R4, 0x1, R2 ;  /* 0x0000000104047824 */ /* 0x000fe200078e0202 */
[----:B------:R-:W-:-:S03]  /*fa10*/  LOP3.LUT R9, R6, 0x60, R9, 0xf8, !PT ;  /* 0x0000006006097812 */ /* 0x000fc600078ef809 */
[----:B0-----:R-:W-:Y:S01]  /*fa20*/  @P0 IMAD.HI.U32 R6, R4, R7, RZ ;  /* 0x0000000704060227 */ /* 0x001fe200078e00ff */
[----:B------:R-:W-:-:S03]  /*fa30*/  LOP3.LUT R9, R9, 0x80, RZ, 0xfc, !PT ;  /* 0x0000008009097812 */ /* 0x000fc600078efcff */
[----:B------:R-:W-:Y:S01]  /*fa40*/  IMAD.MOV.U32 R8, RZ, RZ, R4 ;  /* 0x000000ffff087224 */ /* 0x000fe200078e0004 */
[----:B-1----:R-:W-:Y:S01]  /*fa50*/  @P0 SHF.R.U32.HI R8, RZ, R0, R6 ;  /* 0x00000000ff080219 */ /* 0x002fe20000011606 */
[C---:B------:R-:W-:Y:S01]  /*fa60*/  IMAD.IADD R0, R9.reuse, 0x1, R2 ;  /* 0x0000000109007824 */ /* 0x040fe200078e0202 */
[----:B------:R-:W-:Y:S05]  /*fa70*/  YIELD ;  /* 0x0000000000007946 */ /* 0x000fea0003800000 */
[----:B----4-:R-:W-:Y:S01]  /*fa80*/  @P0 IMAD.HI.U32 R2, R0, R5, RZ ;  /* 0x0000000500020227 */ /* 0x010fe200078e00ff */
[----:B------:R-:W-:Y:S01]  /*fa90*/  ULDC.64 UR6, c[0x0][0x428] ;  /* 0x00010a0000067ab9 */ /* 0x000fe20000000a00 */
[----:B------:R-:W-:Y:S01]  /*faa0*/  ISETP.GT.U32.AND P1, PT, R9, 0x9f, PT ;  /* 0x0000009f0900780c */ /* 0x000fe20003f24070 */
[----:B------:R-:W-:Y:S01]  /*fab0*/  ULDC.64 UR8, c[0x0][0x418] ;  /* 0x0001060000087ab9 */ /* 0x000fe20000000a00 */
[----:B------:R-:W-:Y:S01]  /*fac0*/  IMAD.MOV.U32 R10, RZ, RZ, R0 ;  /* 0x000000ffff0a7224 */ /* 0x000fe200078e0000 */
[----:B------:R-:W-:Y:S01]  /*fad0*/  ULDC UR4, c[0x0][0x430] ;  /* 0x00010c0000047ab9 */ /* 0x000fe20000000800 */
[----:B---3--:R-:W-:Y:S01]  /*fae0*/  @P0 SHF.R.U32.HI R10, RZ, R3, R2 ;  /* 0x00000003ff0a0219 */ /* 0x008fe20000011602 */
[--C-:B------:R-:W-:Y:S01]  /*faf0*/  IMAD.MOV.U32 R2, RZ, RZ, R8.reuse ;  /* 0x000000ffff027224 */ /* 0x100fe200078e0008 */
[----:B------:R-:W-:-:S03]  /*fb00*/  SHF.R.S32.HI R3, RZ, 0x1f, R8 ;  /* 0x0000001fff037819 */ /* 0x000fc60000011408 */
[----:B------:R-:W-:-:S03]  /*fb10*/  IMAD.WIDE.U32 R2, R32, UR6, R2 ;  /* 0x0000000620027c25 */ /* 0x000fc6000f8e0002 */
[----:B------:R-:W-:Y:S01]  /*fb20*/  LEA R6, P0, R2, UR8, 0x2 ;  /* 0x0000000802067c11 */ /* 0x000fe2000f8010ff */
[----:B--2---:R-:W-:-:S04]  /*fb30*/  IMAD R5, R11, UR6, RZ ;  /* 0x000000060b057c24 */ /* 0x004fc8000f8e02ff */
[----:B------:R-:W-:-:S04]  /*fb40*/  IMAD R5, R32, UR7, R5 ;  /* 0x0000000720057c24 */ /* 0x000fc8000f8e0205 */
[----:B------:R-:W-:-:S05]  /*fb50*/  IMAD.IADD R3, R5, 0x1, R3 ;  /* 0x0000000105037824 */ /* 0x000fca00078e0203 */
[----:B------:R-:W-:Y:S01]  /*fb60*/  LEA.HI.X R7, R2, UR9, R3, 0x2, P0 ;  /* 0x0000000902077c11 */ /* 0x000fe200080f1403 */
[----:B------:R-:W-:Y:S01]  /*fb70*/  IMAD.MOV R2, RZ, RZ, -R8 ;  /* 0x000000ffff027224 */ /* 0x000fe200078e0a08 */
[----:B------:R-:W-:-:S03]  /*fb80*/  @!P1 SHF.R.S32.HI R3, RZ, 0x1f, R10 ;  /* 0x0000001fff039819 */ /* 0x000fc6000001140a */
[----:B------:R-:W-:Y:S02]  /*fb90*/  IMAD R4, R2, UR4, R4 ;  /* 0x0000000402047c24 */ /* 0x000fe4000f8e0204 */
[----:B------:R-:W-:-:S04]  /*fba0*/  @!P1 IMAD.MOV.U32 R2, RZ, RZ, R10 ;  /* 0x000000ffff029224 */ /* 0x000fc800078e000a */
[----:B------:R-:W-:-:S04]  /*fbb0*/  @!P1 IMAD.WIDE.U32 R2, R32, UR6, R2 ;  /* 0x0000000620029c25 */ /* 0x000fc8000f8e0002 */
[----:B------:R-:W-:Y:S01]  /*fbc0*/  @!P1 IMAD.IADD R5, R5, 0x1, R3 ;  /* 0x0000000105059824 */ /* 0x000fe200078e0203 */
[----:B------:R-:W-:-:S04]  /*fbd0*/  @!P1 LEA R8, P0, R2, UR8, 0x2 ;  /* 0x0000000802089c11 */ /* 0x000fc8000f8010ff */
[----:B------:R-:W-:Y:S02]  /*fbe0*/  @!P1 LEA.HI.X R9, R2, UR9, R5, 0x2, P0 ;  /* 0x0000000902099c11 */ /* 0x000fe400080f1405 */
[----:B------:R0:W2:Y:S01]  /*fbf0*/  LDG.E R5, desc[UR52][R6.64] ;  /* 0x0000003406057981 */ /* 0x0000a2000c1e1900 */
[----:B------:R-:W-:Y:S02]  /*fc00*/  IMAD.U32 R11, RZ, RZ, UR46 ;  /* 0x0000002eff0b7e24 */ /* 0x000fe4000f8e00ff */
[----:B0-----:R-:W-:Y:S02]  /*fc10*/  IMAD.MOV.U32 R6, RZ, RZ, RZ ;  /* 0x000000ffff067224 */ /* 0x001fe400078e00ff */
[----:B------:R-:W-:-:S04]  /*fc20*/  VIADD R28, R19, 0x1 ;  /* 0x00000001131c7836 */ /* 0x000fc80000000000 */
[----:B------:R0:W5:Y:S01]  /*fc30*/  @!P1 LDG.E R6, desc[UR52][R8.64] ;  /* 0x0000003408069981 */ /* 0x000162000c1e1900 */
[----:B------:R-:W-:Y:S02]  /*fc40*/  ISETP.NE.AND P1, PT, R11, 0x3, PT ;  /* 0x000000030b00780c */ /* 0x000fe40003f25270 */
[----:B------:R-:W-:Y:S02]  /*fc50*/  IADD3 R7, -R10, RZ, RZ ;  /* 0x000000ff0a077210 */ /* 0x000fe40007ffe1ff */
[----:B------:R-:W-:-:S03]  /*fc60*/  ISETP.NE.AND P0, PT, R28, 0x2, PT ;  /* 0x000000021c00780c */ /* 0x000fc60003f05270 */
[----:B------:R-:W-:Y:S01]  /*fc70*/  IMAD R7, R7, UR4, R0 ;  /* 0x0000000407077c24 */ /* 0x000fe2000f8e0200 */
[----:B------:R-:W-:Y:S01]  /*fc80*/  SEL R33, RZ, 0x1, P0 ;  /* 0x00000001ff217807 */ /* 0x000fe20000000000 */
[----:B------:R-:W-:Y:S01]  /*fc90*/  IMAD.MOV.U32 R0, RZ, RZ, R31 ;  /* 0x000000ffff007224 */ /* 0x000fe200078e001f */
[----:B------:R-:W-:Y:S01]  /*fca0*/  SEL R28, R28, RZ, P0 ;  /* 0x000000ff1c1c7207 */ /* 0x000fe20000000000 */
[----:B------:R-:W-:Y:S01]  /*fcb0*/  VIADD R31, R31, 0xffffffff ;  /* 0xffffffff1f1f7836 */ /* 0x000fe20000000000 */
[----:B------:R-:W-:Y:S02]  /*fcc0*/  LOP3.LUT R33, R20, R33, RZ, 0x3c, !PT ;  /* 0x0000002114217212 */ /* 0x000fe400078e3cff */
[----:B------:R-:W-:Y:S02]  /*fcd0*/  ISETP.GT.AND P2, PT, R0, RZ, PT ;  /* 0x000000ff0000720c */ /* 0x000fe40003f44270 */
[----:B--2---:R-:W-:Y:S01]  /*fce0*/  SHF.R.S32.HI R29, RZ, 0x1f, R5 ;  /* 0x0000001fff1d7819 */ /* 0x004fe20000011405 */
[----:B0-----:R-:W-:Y:S10]  /*fcf0*/  @!P1 BRA `(.L_x_283) ;  /* 0x0000000000049947 */ /* 0x001ff40003800000 */
[----:B------:R-:W-:Y:S01]  /*fd00*/  BPT.TRAP 0x1 ;  /* 0x000000040000795c */ /* 0x000fe20000300000 */
.L_x_283:
[----:B------:R-:W-:Y:S01]  /*fd10*/  IMAD R0, R28, 0x8, R22 ;  /* 0x000000081c007824 */ /* 0x000fe200078e0216 */
[----:B------:R-:W-:Y:S01]  /*fd20*/  SHF.L.U32 R30, R33, 0x1f, RZ ;  /* 0x0000001f211e7819 */ /* 0x000fe200000006ff */
[----:B------:R-:W-:Y:S01]  /*fd30*/  BSSY B0, `(.L_x_284) ;  /* 0x0000004000007945 */ /* 0x000fe20003800000 */
[----:B------:R-:W-:Y:S02]  /*fd40*/  SHF.R.S32.HI R27, RZ, 0x1f, R4 ;  /* 0x0000001fff1b7819 */ /* 0x000fe40000011404 */
[----:B------:R-:W0:Y:S02]  /*fd50*/  SYNCS.PHASECHK.TRANS64.TRYWAIT P0, [R0+URZ+0x29880], R30 ;  /* 0x0298801e000075a7 */ /* 0x000e24000800017f */
[----:B0-----:R-:W-:Y:S05]  /*fd60*/  @!P0 BRA `(.L_x_285) ;  /* 0x0000003c00c48947 */ /* 0x001fea0003800000 */
.L_x_378:
[----:B------:R-:W-:Y:S05]  /*fd70*/  BSYNC B0 ;  /* 0x0000000000007941 */ /* 0x000fea0003800000 */
.L_x_284:
        /* <DEDUP_REMOVED lines=11> */
[----:B------:R-:W-:Y:S01]  /*fe30*/  LOP3.LUT P3, RZ, R23, 0x2, RZ, 0xc0, !PT ;  /* 0x0000000217ff7812 */ /* 0x000fe2000786c0ff */
        /* <DEDUP_REMOVED lines=10> */
[----:B------:R-:W-:Y:S02]  /*fee0*/  IADD3 R8, P0, R2, UR10, RZ ;  /* 0x0000000a02087c10 */ /* 0x000fe4000ff1e0ff */
[----:B-1----:R-:W-:Y:S02]  /*fef0*/  LOP3.LUT R11, R11, 0x7f, RZ, 0xc0, !PT ;  /* 0x0000007f0b0b7812 */ /* 0x002fe400078ec0ff */
[----:B------:R-:W-:Y:S01]  /*ff00*/  IADD3.X R9, R21, UR11, R3, P0, !PT ;  /* 0x0000000b15097c10 */ /* 0x000fe200087fe403 */
[----:B------:R-:W-:Y:S01]  /*ff10*/  IMAD.WIDE.U32 R2, R7, UR4, RZ ;  /* 0x0000000407027c25 */ /* 0x000fe2000f8e00ff */
[----:B------:R-:W-:Y:S01]  /*ff20*/  SHF.R.U32.HI R11, RZ, 0x5, R11 ;  /* 0x00000005ff0b7819 */ /* 0x000fe2000001160b */
[----:B------:R-:W-:Y:S02]  /*ff30*/  UMOV UR4, 0xffffffff ;  /* 0xffffffff00047882 */ /* 0x000fe40000000000 */
[----:B------:R-:W-:Y:S01]  /*ff40*/  IMAD.IADD R3, R3, 0x1, R10 ;  /* 0x0000000103037824 */ /* 0x000fe200078e020a */
[----:B------:R-:W-:Y:S01]  /*ff50*/  SHF.L.U32 R11, R11, 0xa, RZ ;  /* 0x0000000a0b0b7819 */ /* 0x000fe200000006ff */
[----:B------:R-:W-:-:S02]  /*ff60*/  IMAD R10, R26, UR6, RZ ;  /* 0x000000061a0a7c24 */ /* 0x000fc4000f8e02ff */
[----:B------:R-:W-:-:S04]  /*ff70*/  IMAD.WIDE.U32 R2, R6, UR6, R2 ;  /* 0x0000000606027c25 */ /* 0x000fc8000f8e0002 */
[----:B------:R-:W-:-:S04]  /*ff80*/  IMAD R10, R6, UR7, R10 ;  /* 0x00000007060a7c24 */ /* 0x000fc8000f8e020a */
[----:B------:R-:W-:Y:S02]  /*ff90*/  IMAD.IADD R3, R3, 0x1, R10 ;  /* 0x0000000103037824 */ /* 0x000fe400078e020a */
[----:B------:R-:W-:Y:S02]  /*ffa0*/  IMAD R10, R28, 0x5000, R11 ;  /* 0x000050001c0a7824 */ /* 0x000fe400078e020b */
[----:B------:R-:W-:-:S03]  /*ffb0*/  IMAD.WIDE.U32 R2, R18, UR8, R2 ;  /* 0x0000000812027c25 */ /* 0x000fc6000f8e0002 */
[----:B------:R-:W-:-:S04]  /*ffc0*/  IADD3 R24, P0, R2, UR10, RZ ;  /* 0x0000000a02187c10 */ /* 0x000fc8000ff1e0ff */
[----:B------:R-:W-:Y:S01]  /*ffd0*/  IADD3.X R21, R21, UR11, R3, P0, !PT ;  /* 0x0000000b15157c10 */ /* 0x000fe200087fe403 */
[----:B------:R-:W-:Y:S08]  /*ffe0*/  BRA.DIV UR4, `(.L_x_286) ;  /* 0x0000003e04387947 */ /* 0x000ff0000b800000 */
[----:B------:R-:W1:Y:S01]  /*fff0*/  SHFL.IDX PT, R2, R8, RZ, 0x1c1f ;  /* 0x001c1fff08027589 */ /* 0x000e6200000e0000 */
[----:B------:R-:W-:-:S03]  /*10000*/  IADD3 R10, R22, R10, R35 ;  /* 0x0000000a160a7210 */ /* 0x000fc60007ffe023 */
        /* <DEDUP_REMOVED lines=26> */
.L_x_390:
        /* <DEDUP_REMOVED lines=9> */
.L_x_287:
        /* <DEDUP_REMOVED lines=11> */
.L_x_288:
[----:B------:R2:W-:Y:S01]  /*102f0*/  SYNCS.ARRIVE.TRANS64.A1T0 RZ, [R0+URZ+0x29870], RZ ;  /* 0x029870ff00ff79a7 */ /* 0x0005e2000810003f */
[----:B------:R-:W-:Y:S05]  /*10300*/  @!P3 BRA `(.L_x_289) ;  /* 0x000000000004b947 */ /* 0x000fea0003800000 */
[----:B------:R-:W-:Y:S01]  /*10310*/  BPT.TRAP 0x1 ;  /* 0x000000040000795c */ /* 0x000fe20000300000 */
.L_x_289:
[----:B------:R-:W3:Y:S01]  /*10320*/  SYNCS.PHASECHK.TRANS64.TRYWAIT P0, [R0+URZ+0x29840], R30 ;  /* 0x0298401e000075a7 */ /* 0x000ee2000800017f */
[----:B------:R-:W-:Y:S04]  /*10330*/  BSSY B0, `(.L_x_290) ;  /* 0x0000002000007945 */ /* 0x000fe80003800000 */
[----:B---3--:R-:W-:Y:S05]  /*10340*/  @!P0 BRA `(.L_x_291) ;  /* 0x0000003c00d48947 */ /* 0x008fea0003800000 */
.L_x_391:
[----:B------:R-:W-:Y:S05]  /*10350*/  BSYNC B0 ;  /* 0x0000000000007941 */ /* 0x000fea0003800000 */
.L_x_290:
[----:B------:R-:W4:Y:S01]  /*10360*/  LDL R9, [R1+0x8] ;  /* 0x0000080001097983 */ /* 0x000f220000100800 */
[----:B------:R-:W-:Y:S01]  /*10370*/  ULDC.64 UR4, c[0x0][0x300] ;  /* 0x0000c00000047ab9 */ /* 0x000fe20000000a00 */
[----:B------:R-:W-:Y:S01]  /*10380*/  ULDC.64 UR6, c[0x0][0x310] ;  /* 0x0000c40000067ab9 */ /* 0x000fe20000000a00 */
[----:B------:R-:W-:Y:S01]  /*10390*/  IMAD R8, R27, UR4, RZ ;  /* 0x000000041b087c24 */ /* 0x000fe2000f8e02ff */
[C---:B------:R-:W-:Y:S01]  /*103a0*/  LOP3.LUT P4, RZ, R23.reuse, 0x10, RZ, 0xc0, !PT ;  /* 0x0000001017ff7812 */ /* 0x040fe2000788c0ff */
[C---:B------:R-:W-:Y:S01]  /*103b0*/  IMAD.WIDE.U32 R2, R4.reuse, UR4, RZ ;  /* 0x0000000404027c25 */ /* 0x040fe2000f8e00ff */
[C---:B------:R-:W-:Y:S02]  /*103c0*/  LOP3.LUT P3, RZ, R23.reuse, 0x8, RZ, 0xc0, !PT ;  /* 0x0000000817ff7812 */ /* 0x040fe4000786c0ff */
[----:B------:R-:W-:Y:S01]  /*103d0*/  LOP3.LUT P1, RZ, R23, 0x4, RZ, 0xc0, !PT ;  /* 0x0000000417ff7812 */ /* 0x000fe2000782c0ff */
[----:B------:R-:W-:Y:S02]  /*103e0*/  IMAD R8, R4, UR5, R8 ;  /* 0x0000000504087c24 */ /* 0x000fe4000f8e0208 */
[----:B------:R-:W-:-:S02]  /*103f0*/  IMAD R29, R29, UR6, RZ ;  /* 0x000000061d1d7c24 */ /* 0x000fc4000f8e02ff */
[----:B------:R-:W-:Y:S02]  /*10400*/  IMAD.IADD R3, R3, 0x1, R8 ;  /* 0x0000000103037824 */ /* 0x000fe400078e0208 */
[----:B------:R-:W-:Y:S02]  /*10410*/  IMAD R8, R25, UR4, RZ ;  /* 0x0000000419087c24 */ /* 0x000fe4000f8e02ff */
[----:B------:R-:W-:-:S04]  /*10420*/  IMAD.WIDE.U32 R2, R5, UR6, R2 ;  /* 0x0000000605027c25 */ /* 0x000fc8000f8e0002 */
[----:B------:R-:W-:Y:S01]  /*10430*/  IMAD R5, R5, UR7, R29 ;  /* 0x0000000705057c24 */ /* 0x000fe2000f8e021d */
[----:B------:R-:W-:Y:S01]  /*10440*/  MOV R4, R2 ;  /* 0x0000000200047202 */ /* 0x000fe20000000f00 */
[----:B------:R-:W-:Y:S02]  /*10450*/  IMAD R8, R7, UR5, R8 ;  /* 0x0000000507087c24 */ /* 0x000fe4000f8e0208 */
[----:B------:R-:W-:Y:S02]  /*10460*/  IMAD.IADD R5, R3, 0x1, R5 ;  /* 0x0000000103057824 */ /* 0x000fe400078e0205 */
[----:B------:R-:W-:Y:S01]  /*10470*/  IMAD.WIDE.U32 R2, R7, UR4, RZ ;  /* 0x0000000407027c25 */ /* 0x000fe2000f8e00ff */
[----:B------:R-:W-:-:S03]  /*10480*/  ULDC.64 UR4, c[0x0][0x308] ;  /* 0x0000c20000047ab9 */ /* 0x000fc60000000a00 */
[----:B------:R-:W-:Y:S02]  /*10490*/  IMAD.IADD R3, R3, 0x1, R8 ;  /* 0x0000000103037824 */ /* 0x000fe400078e0208 */
[----:B------:R-:W-:Y:S02]  /*104a0*/  IMAD R7, R26, UR6, RZ ;  /* 0x000000061a077c24 */ /* 0x000fe4000f8e02ff */
[----:B------:R-:W-:-:S04]  /*104b0*/  IMAD.WIDE.U32 R2, R6, UR6, R2 ;  /* 0x0000000606027c25 */ /* 0x000fc8000f8e0002 */
[----:B------:R-:W-:Y:S01]  /*104c0*/  IMAD R7, R6, UR7, R7 ;  /* 0x0000000706077c24 */ /* 0x000fe2000f8e0207 */
[----:B------:R-:W-:Y:S01]  /*104d0*/  ULDC.64 UR6, c[0x0][0x2e8] ;  /* 0x0000ba0000067ab9 */ /* 0x000fe20000000a00 */
        /* <DEDUP_REMOVED lines=13> */
[----:B------:R-:W-:-:S03]  /*105b0*/  IMAD.IADD R7, R22, 0x1, R7 ;  /* 0x0000000116077824 */ /* 0x000fc600078e0207 */
[----:B------:R-:W5:Y:S04]  /*105c0*/  SHFL.IDX PT, R3, R5, RZ, 0x1c1f ;  /* 0x001c1fff05037589 */ /* 0x000f6800000e0000 */
[----:B------:R-:W-:Y:S04]  /*105d0*/  SHFL.IDX PT, R9, R5, 0x2, 0x1c1f ;  /* 0x005c1f0005097f89 */ /* 0x000fe800000e0000 */
[----:B------:R-:W-:Y:S04]  /*105e0*/  SHFL.IDX PT, R8, R8, RZ, 0x1c1f ;  /* 0x001c1fff08087589 */ /* 0x000fe800000e0000 */
[----:B------:R-:W-:Y:S01]  /*105f0*/  SHFL.IDX PT, R14, R6, RZ, 0x1c1f ;  /* 0x001c1fff060e7589 */ /* 0x000fe200000e0000 */
[----:B----4-:R-:W-:-:S05]  /*10600*/  IADD3 R2, P0, R37, R2, RZ ;  /* 0x0000000225027210 */ /* 0x010fca0007f1e0ff */
[----:B-----5:R-:W-:-:S05]  /*10610*/  IMAD.X R3, RZ, RZ, R3, P0 ;  /* 0x000000ffff037224 */ /* 0x020fca00000e0603 */
[----:B------:R-:W-:Y:S04]  /*10620*/  LDGSTS.E.BYPASS.LTC128B.128 [R7+0x1a400], desc[UR52][R2.64], !P4 ;  /* 0x1a40000002077fae */ /* 0x000fe8000e101d74 */
[----:B------:R-:W-:Y:S04]  /*10630*/  LDGSTS.E.BYPASS.LTC128B.128 [R7+0x1cc00], desc[UR52][R2.64+0x40], !P3 ;  /* 0x1cc0004002077fae */ /* 0x000fe8000d901d74 */
[----:B------:R4:W-:Y:S04]  /*10640*/  LDGSTS.E.BYPASS.LTC128B.128 [R7+0x1f400], desc[UR52][R2.64+0x80], !P1 ;  /* 0x1f40008002077fae */ /* 0x0009e8000c901d74 */
[----:B----4-:R-:W4:Y:S04]  /*10650*/  SHFL.IDX PT, R2, R4, 0x1, 0x1c1f ;  /* 0x003c1f0004027f89 */ /* 0x010f2800000e0000 */
[----:B------:R-:W5:Y:S01]  /*10660*/  SHFL.IDX PT, R3, R5, 0x1, 0x1c1f ;  /* 0x003c1f0005037f89 */ /* 0x000f6200000e0000 */
[----:B----4-:R-:W-:-:S05]  /*10670*/  IADD3 R2, P0, R37, R2, RZ ;  /* 0x0000000225027210 */ /* 0x010fca0007f1e0ff */
[----:B-----5:R-:W-:-:S05]  /*10680*/  IMAD.X R3, RZ, RZ, R3, P0 ;  /* 0x000000ffff037224 */ /* 0x020fca00000e0603 */
[----:B------:R-:W-:Y:S04]  /*10690*/  LDGSTS.E.BYPASS.LTC128B.128 [R7+0x1ac00], desc[UR52][R2.64], !P4 ;  /* 0x1ac0000002077fae */ /* 0x000fe8000e101d74 */
[----:B------:R-:W-:Y:S04]  /*106a0*/  LDGSTS.E.BYPASS.LTC128B.128 [R7+0x1d400], desc[UR52][R2.64+0x40], !P3 ;  /* 0x1d40004002077fae */ /* 0x000fe8000d901d74 */
[----:B------:R4:W-:Y:S04]  /*106b0*/  LDGSTS.E.BYPASS.LTC128B.128 [R7+0x1fc00], desc[UR52][R2.64+0x80], !P1 ;  /* 0x1fc0008002077fae */ /* 0x0009e8000c901d74 */
[----:B----4-:R-:W4:Y:S02]  /*106c0*/  SHFL.IDX PT, R2, R4, 0x2, 0x1c1f ;  /* 0x005c1f0004027f89 */ /* 0x010f2400000e0000 */
[----:B----4-:R-:W-:-:S05]  /*106d0*/  IADD3 R2, P0, R37, R2, RZ ;  /* 0x0000000225027210 */ /* 0x010fca0007f1e0ff */
[----:B------:R-:W-:Y:S02]  /*106e0*/  IMAD.X R3, RZ, RZ, R9, P0 ;  /* 0x000000ffff037224 */ /* 0x000fe400000e0609 */
[----:B------:R-:W-:Y:S04]  /*106f0*/  SHFL.IDX PT, R9, R5, 0x3, 0x1c1f ;  /* 0x007c1f0005097f89 */ /* 0x000fe800000e0000 */
[----:B------:R-:W-:Y:S04]  /*10700*/  LDGSTS.E.BYPASS.LTC128B.128 [R7+0x1b400], desc[UR52][R2.64], !P4 ;  /* 0x1b40000002077fae */ /* 0x000fe8000e101d74 */
[----:B------:R-:W-:Y:S04]  /*10710*/  LDGSTS.E.BYPASS.LTC128B.128 [R7+0x1dc00], desc[UR52][R2.64+0x40], !P3 ;  /* 0x1dc0004002077fae */ /* 0x000fe8000d901d74 */
[----:B------:R4:W-:Y:S04]  /*10720*/  LDGSTS.E.BYPASS.LTC128B.128 [R7+0x20400], desc[UR52][R2.64+0x80], !P1 ;  /* 0x2040008002077fae */ /* 0x0009e8000c901d74 */
[----:B----4-:R-:W4:Y:S02]  /*10730*/  SHFL.IDX PT, R2, R4, 0x3, 0x1c1f ;  /* 0x007c1f0004027f89 */ /* 0x010f2400000e0000 */
[----:B----4-:R-:W-:-:S05]  /*10740*/  IADD3 R2, P0, R37, R2, RZ ;  /* 0x0000000225027210 */ /* 0x010fca0007f1e0ff */
[----:B------:R-:W-:-:S05]  /*10750*/  IMAD.X R3, RZ, RZ, R9, P0 ;  /* 0x000000ffff037224 */ /* 0x000fca00000e0609 */
[----:B------:R4:W-:Y:S04]  /*10760*/  LDGSTS.E.BYPASS.LTC128B.128 [R7+0x1bc00], desc[UR52][R2.64], !P4 ;  /* 0x1bc0000002077fae */ /* 0x0009e8000e101d74 */
[----:B------:R4:W-:Y:S04]  /*10770*/  LDGSTS.E.BYPASS.LTC128B.128 [R7+0x1e400], desc[UR52][R2.64+0x40], !P3 ;  /* 0x1e40004002077fae */ /* 0x0009e8000d901d74 */
[----:B------:R4:W-:Y:S02]  /*10780*/  LDGSTS.E.BYPASS.LTC128B.128 [R7+0x20c00], desc[UR52][R2.64+0x80], !P1 ;  /* 0x20c0008002077fae */ /* 0x0009e4000c901d74 */
.L_x_403:
[----:B----4-:R-:W-:-:S05]  /*10790*/  IADD3 R2, P0, R37, R14, RZ ;  /* 0x0000000e25027210 */ /* 0x010fca0007f1e0ff */
[----:B------:R-:W-:Y:S01]  /*107a0*/  IMAD.X R3, RZ, RZ, R8, P0 ;  /* 0x000000ffff037224 */ /* 0x000fe200000e0608 */
[----:B------:R-:W-:-:S04]  /*107b0*/  PLOP3.LUT P0, PT, PT, PT, PT, 0x80, 0x0 ;  /* 0x000000000000781c */ /* 0x000fc80003f0f070 */
[----:B------:R-:W-:Y:S01]  /*107c0*/  @!PT LDS RZ, [RZ] ;  /* 0x00000000fffff984 */ /* 0x000fe20000000800 */
[----:B------:R-:W-:Y:S01]  /*107d0*/  @!PT LDS RZ, [RZ] ;  /* 0x00000000fffff984 */ /* 0x000fe20000000800 */
[----:B------:R-:W-:Y:S01]  /*107e0*/  @!PT LDS RZ, [RZ] ;  /* 0x00000000fffff984 */ /* 0x000fe20000000800 */
[----:B------:R4:W-:Y:S04]  /*107f0*/  LDGSTS.E.BYPASS.LTC128B.128 [R7+0x1c400], desc[UR52][R2.64], !P4 ;  /* 0x1c40000002077fae */ /* 0x0009e8000e101d74 */
[----:B------:R4:W-:Y:S04]  /*10800*/  LDGSTS.E.BYPASS.LTC128B.128 [R7+0x1ec00], desc[UR52][R2.64+0x40], !P3 ;  /* 0x1ec0004002077fae */ /* 0x0009e8000d901d74 */
[----:B------:R4:W-:Y:S01]  /*10810*/  LDGSTS.E.BYPASS.LTC128B.128 [R7+0x21400], desc[UR52][R2.64+0x80], !P1 ;  /* 0x2140008002077fae */ /* 0x0009e2000c901d74 */
[----:B------:R-:W-:Y:S01]  /*10820*/  NOP ;  /* 0x0000000000007918 */ /* 0x000fe20000000000 */
.L_x_293:
        /* <DEDUP_REMOVED lines=11> */
.L_x_294:
[----:B------:R0:W-:Y:S02]  /*108e0*/  SYNCS.ARRIVE.TRANS64.A1T0 RZ, [R0+URZ+0x29830], RZ ;  /* 0x029830ff00ff79a7 */ /* 0x0001e4000810003f */
[----:B0-23--:R-:W-:-:S04]  /*108f0*/  MOV R0, UR48 ;  /* 0x0000003000007c02 */ /* 0x00dfc80008000f00 */
[----:B------:R-:W-:-:S13]  /*10900*/  ISETP.NE.AND P0, PT, R0, 0x3, PT ;  /* 0x000000030000780c */ /* 0x000fda0003f05270 */
[----:B------:R-:W-:Y:S05]  /*10910*/  @!P0 BRA `(.L_x_295) ;  /* 0x0000000000048947 */ /* 0x000fea0003800000 */
[----:B------:R-:W-:Y:S01]  /*10920*/  BPT.TRAP 0x1 ;  /* 0x000000040000795c */ /* 0x000fe20000300000 */
.L_x_295:
[----:B------:R-:W-:Y:S01]  /*10930*/  LOP3.LUT R0, R20, 0x1, RZ, 0x3c, !PT ;  /* 0x0000000114007812 */ /* 0x000fe200078e3cff */
[----:B------:R-:W-:Y:S01]  /*10940*/  IMAD R3, R19, 0x8, R22 ;  /* 0x0000000813037824 */ /* 0x000fe200078e0216 */
[----:B------:R-:W-:Y:S02]  /*10950*/  BSSY B0, `(.L_x_296) ;  /* 0x0000004000007945 */ /* 0x000fe40003800000 */
[----:B------:R-:W-:-:S04]  /*10960*/  SHF.L.U32 R0, R0, 0x1f, RZ ;  /* 0x0000001f00007819 */ /* 0x000fc800000006ff */
[----:B------:R-:W0:Y:S02]  /*10970*/  SYNCS.PHASECHK.TRANS64.TRYWAIT P1, [R3+URZ+0x29870], R0 ;  /* 0x02987000030075a7 */ /* 0x000e24000802017f */
[----:B0-----:R-:W-:Y:S05]  /*10980*/  @!P1 BRA `(.L_x_297) ;  /* 0x0000003c00d49947 */ /* 0x001fea0003800000 */
.L_x_404:
[----:B------:R-:W-:Y:S05]  /*10990*/  BSYNC B0 ;  /* 0x0000000000007941 */ /* 0x000fea0003800000 */
.L_x_296:
[----:B------:R-:W-:-:S05]  /*109a0*/  IMAD.U32 R2, RZ, RZ, UR46 ;  /* 0x0000002eff027e24 */ /* 0x000fca000f8e00ff */
[----:B------:R-:W-:-:S13]  /*109b0*/  ISETP.NE.AND P1, PT, R2, 0x3, PT ;  /* 0x000000030200780c */ /* 0x000fda0003f25270 */
[----:B------:R-:W-:Y:S05]  /*109c0*/  @!P1 BRA `(.L_x_298) ;  /* 0x0000000000049947 */ /* 0x000fea0003800000 */
[----:B------:R-:W-:Y:S01]  /*109d0*/  BPT.TRAP 0x1 ;  /* 0x000000040000795c */ /* 0x000fe20000300000 */
.L_x_298:
[----:B0-----:R-:W-:Y:S01]  /*109e0*/  SHF.L.U32 R0, R20, 0x1f, RZ ;  /* 0x0000001f14007819 */ /* 0x001fe200000006ff */
[----:B------:R-:W-:-:S03]  /*109f0*/  IMAD R12, R19, 0x5000, RZ ;  /* 0x00005000130c7824 */ /* 0x000fc600078e02ff */
[----:B------:R-:W0:Y:S02]  /*10a00*/  SYNCS.PHASECHK.TRANS64.TRYWAIT P1, [R3+URZ+0x29860], R0 ;  /* 0x02986000030075a7 */ /* 0x000e24000802017f */
[----:B0-----:R-:W-:Y:S05]  /*10a10*/  @!P1 BRA `(.L_x_299) ;  /* 0x0000003c00c49947 */ /* 0x001fea0003800000 */
.L_x_405:
[----:B------:R-:W2:Y:S04]  /*10a20*/  LDL R4, [R1+0x10] ;  /* 0x0000100001047983 */ /* 0x000ea80000100800 */
[----:B------:R-:W3:Y:S04]  /*10a30*/  LDL R2, [R1+0x14] ;  /* 0x0000140001027983 */ /* 0x000ee80000100800 */
[----:B------:R-:W4:Y:S01]  /*10a40*/  LDL R13, [R1+0xc] ;  /* 0x00000c00010d7983 */ /* 0x000f220000100800 */
[----:B------:R-:W-:Y:S05]  /*10a50*/  WARPSYNC.ALL ;  /* 0x0000000000007948 */ /* 0x000fea0003800000 */
[----:B------:R-:W-:-:S05]  /*10a60*/  IMAD.U32 R19, RZ, RZ, UR46 ;  /* 0x0000002eff137e24 */ /* 0x000fca000f8e00ff */
[----:B------:R-:W-:Y:S02]  /*10a70*/  ISETP.NE.AND P1, PT, R19, 0x3, PT ;  /* 0x000000031300780c */ /* 0x000fe40003f25270 */
[----:B--2---:R-:W-:-:S05]  /*10a80*/  LOP3.LUT R5, R12, R4, RZ, 0xfc, !PT ;  /* 0x000000040c057212 */ /* 0x004fca00078efcff */
[----:B0-----:R-:W-:Y:S01]  /*10a90*/  IMAD.IADD R0, R22, 0x1, R5 ;  /* 0x0000000116007824 */ /* 0x001fe200078e0205 */
[----:B----4-:R-:W-:-:S03]  /*10aa0*/  LOP3.LUT R17, R12, R13, RZ, 0xfc, !PT ;  /* 0x0000000d0c117212 */ /* 0x010fc600078efcff */
[----:B---3--:R-:W-:Y:S01]  /*10ab0*/  IMAD.IADD R2, R2, 0x1, R0 ;  /* 0x0000000102027824 */ /* 0x008fe200078e0200 */
[----:B------:R-:W0:Y:S01]  /*10ac0*/  LDSM.16.MT88.4 R4, [R0+0xa400] ;  /* 0x00a400000004783b */ /* 0x000e220000004200 */
[----:B------:R-:W-:Y:S01]  /*10ad0*/  IMAD.IADD R17, R22, 0x1, R17 ;  /* 0x0000000116117824 */ /* 0x000fe200078e0211 */
        /* <DEDUP_REMOVED lines=11> */
[----:B------:R-:W0:Y:S02]  /*10b90*/  LDSM.16.MT88.4 R8, [R0+0xb400] ;  /* 0x00b400000008783b */ /* 0x000e240000004200 */
[C-C-:B0-----:R-:W-:Y:S02]  /*10ba0*/  PRMT R4, R8.reuse, 0x6420, R9.reuse ;  /* 0x0000642008047816 */ /* 0x141fe40000000009 */
[----:B------:R-:W-:Y:S02]  /*10bb0*/  PRMT R5, R8, 0x7531, R9 ;  /* 0x0000753108057816 */ /* 0x000fe40000000009 */
[----:B------:R-:W-:-:S02]  /*10bc0*/  PRMT R6, R10, 0x6420, R11 ;  /* 0x000064200a067816 */ /* 0x000fc4000000000b */
[----:B------:R-:W-:Y:S02]  /*10bd0*/  PRMT R7, R10, 0x7531, R11 ;  /* 0x000075310a077816 */ /* 0x000fe4000000000b */
[----:B------:R-:W1:Y:S04]  /*10be0*/  LDSM.16.MT88.4 R8, [R2+0xb400] ;  /* 0x00b400000208783b */ /* 0x000e680000004200 */
[----:B------:R-:W-:Y:S01]  /*10bf0*/  STSM.16.M88.4 [R17+0x1400], R4 ;  /* 0x0014000411007844 */ /* 0x000fe20000000200 */
[C-C-:B-1----:R-:W-:Y:S02]  /*10c00*/  PRMT R24, R8.reuse, 0x6420, R9.reuse ;  /* 0x0000642008187816 */ /* 0x142fe40000000009 */
[----:B------:R-:W-:Y:S02]  /*10c10*/  PRMT R25, R8, 0x7531, R9 ;  /* 0x0000753108197816 */ /* 0x000fe40000000009 */
[----:B------:R-:W-:-:S02]  /*10c20*/  PRMT R26, R10, 0x6420, R11 ;  /* 0x000064200a1a7816 */ /* 0x000fc4000000000b */
[----:B------:R-:W-:-:S05]  /*10c30*/  PRMT R27, R10, 0x7531, R11 ;  /* 0x000075310a1b7816 */ /* 0x000fca000000000b */
[----:B------:R-:W-:Y:S04]  /*10c40*/  STSM.16.M88.4 [R17+0x1c00], R24 ;  /* 0x001c001811007844 */ /* 0x000fe80000000200 */
[----:B------:R-:W0:Y:S02]  /*10c50*/  LDSM.16.MT88.4 R8, [R0+0xc400] ;  /* 0x00c400000008783b */ /* 0x000e240000004200 */
        /* <DEDUP_REMOVED lines=23> */
[----:B------:R-:W0:Y:S04]  /*10dd0*/  LDSM.16.MT88.4 R8, [R0+0xe400] ;  /* 0x00e400000008783b */ /* 0x000e280000004200 */
        /* <DEDUP_REMOVED lines=19> */
.L_x_300:
[----:B-1----:R1:W-:Y:S01]  /*10f10*/  SYNCS.ARRIVE.TRANS64.A1T0 RZ, [R3+URZ+0x29850], RZ ;  /* 0x029850ff03ff79a7 */ /* 0x0023e2000810003f */
[----:B------:R-:W-:Y:S06]  /*10f20*/  BAR.SYNC.DEFER_BLOCKING 0x2, 0x80 ;  /* 0x0082000000007b1d */ /* 0x000fec0000010000 */
[----:B------:R-:W-:Y:S05]  /*10f30*/  @!P0 BRA `(.L_x_301) ;  /* 0x0000000000048947 */ /* 0x000fea0003800000 */
[----:B------:R-:W-:Y:S01]  /*10f40*/  BPT.TRAP 0x1 ;  /* 0x000000040000795c */ /* 0x000fe20000300000 */
.L_x_301:
[----:B------:R-:W2:Y:S01]  /*10f50*/  LDL R0, [R1+0x4] ;  /* 0x0000040001007983 */ /* 0x000ea20000100800 */
[----:B-1----:R-:W-:Y:S02]  /*10f60*/  VIADD R3, R3, 0x29880 ;  /* 0x0002988003037836 */ /* 0x002fe40000000000 */
[----:B------:R-:W-:Y:S02]  /*10f70*/  IMAD.MOV.U32 R20, RZ, RZ, R33 ;  /* 0x000000ffff147224 */ /* 0x000fe400078e0021 */
[----:B------:R-:W-:Y:S01]  /*10f80*/  IMAD.MOV.U32 R19, RZ, RZ, R28 ;  /* 0x000000ffff137224 */ /* 0x000fe200078e001c */
[----:B--2---:R-:W-:-:S04]  /*10f90*/  PRMT R3, R0, 0x654, R3 ;  /* 0x0000065400037816 */ /* 0x004fc80000000003 */
[----:B------:R2:W-:Y:S01]  /*10fa0*/  SYNCS.ARRIVE.TRANS64.RED.A1T0 RZ, [R3+URZ], RZ ;  /* 0x000000ff03ff79a7 */ /* 0x0005e2000810043f */
[----:B------:R-:W-:Y:S05]  /*10fb0*/  @P2 BRA `(.L_x_302) ;  /* 0xffffffe800442947 */ /* 0x000fea000383ffff */
.L_x_282:
[----:B------:R-:W4:Y:S01]  /*10fc0*/  S2R R0, SR_TID.X ;  /* 0x0000000000007919 */ /* 0x000f220000002100 */
[----:B------:R-:W-:Y:S01]  /*10fd0*/  BSSY B0, `(.L_x_303) ;  /* 0x0000012000007945 */ /* 0x000fe20003800000 */
[----:B----4-:R-:W-:Y:S02]  /*10fe0*/  LOP3.LUT R2, R0, 0x7f, RZ, 0xc0, !PT ;  /* 0x0000007f00027812 */ /* 0x010fe400078ec0ff */
[----:B------:R-:W-:Y:S02]  /*10ff0*/  MOV R0, UR48 ;  /* 0x0000003000007c02 */ /* 0x000fe40008000f00 */
[----:B------:R-:W-:Y:S02]  /*11000*/  ISETP.NE.AND P1, PT, R2, RZ, PT ;  /* 0x000000ff0200720c */ /* 0x000fe40003f25270 */
[----:B------:R-:W-:-:S11]  /*11010*/  ISETP.NE.AND P0, PT, R0, 0x3, PT ;  /* 0x000000030000780c */ /* 0x000fd60003f05270 */
[----:B------:R-:W-:Y:S05]  /*11020*/  @P1 BRA `(.L_x_304) ;  /* 0x0000000000301947 */ /* 0x000fea0003800000 */
[----:B------:R-:W4:Y:S01]  /*11030*/  S2R R5, SR_LANEID ;  /* 0x0000000000057919 */ /* 0x000f220000000000 */
[----:B------:R-:W-:Y:S01]  /*11040*/  VOTEU.ANY UR4, UPT, PT ;  /* 0x0000000000047886 */ /* 0x000fe200038e0100 */
[----:B0-2---:R-:W0:Y:S01]  /*11050*/  LDC.64 R2, c[0x0][0xc60] ;  /* 0x00031800ff027b82 */ /* 0x005e220000000a00 */
[----:B------:R-:W4:Y:S02]  /*11060*/  FLO.U32 R0, UR4 ;  /* 0x0000000400007d00 */ /* 0x000f2400080e0000 */
[----:B----4-:R-:W-:-:S06]  /*11070*/  ISETP.EQ.U32.AND P1, PT, R0, R5, PT ;  /* 0x000000050000720c */ /* 0x010fcc0003f22070 */
[----:B------:R-:W0:Y:S07]  /*11080*/  POPC R5, UR4 ;  /* 0x0000000400057d09 */ /* 0x000e2e0008000000 */
[----:B0-----:R-:W2:Y:S01]  /*11090*/  @P1 ATOMG.E.ADD.STRONG.GPU PT, R3, desc[UR52][R2.64], R5 ;  /* 0x00000005020319a8 */ /* 0x001ea200081ee1f4 */
[----:B------:R-:W0:Y:S02]  /*110a0*/  S2R R4, SR_LTMASK ;  /* 0x0000000000047919 */ /* 0x000e240000003900 */
[----:B0-----:R-:W-:-:S04]  /*110b0*/  LOP3.LUT R4, R4, UR4, RZ, 0xc0, !PT ;  /* 0x0000000404047c12 */ /* 0x001fc8000f8ec0ff */
[----:B------:R-:W0:Y:S01]  /*110c0*/  POPC R7, R4 ;  /* 0x0000000400077309 */ /* 0x000e220000000000 */
[----:B--2---:R-:W0:Y:S02]  /*110d0*/  SHFL.IDX PT, R0, R3, R0, 0x1f ;  /* 0x00001f0003007589 */ /* 0x004e2400000e0000 */
[----:B0-----:R-:W-:-:S07]  /*110e0*/  IADD3 R16, R0, UR49, R7 ;  /* 0x0000003100107c10 */ /* 0x001fce000fffe007 */
.L_x_304:
[----:B------:R-:W-:Y:S05]  /*110f0*/  BSYNC B0 ;  /* 0x0000000000007941 */ /* 0x000fea0003800000 */
.L_x_303:
[----:B------:R-:W-:Y:S05]  /*11100*/  @!P0 BRA `(.L_x_305) ;  /* 0x0000000000048947 */ /* 0x000fea0003800000 */
[----:B------:R-:W-:Y:S01]  /*11110*/  BPT.TRAP 0x1 ;  /* 0x000000040000795c */ /* 0x000fe20000300000 */
.L_x_305:
[----:B------:R-:W-:Y:S01]  /*11120*/  LOP3.LUT R0, R33, 0x1, RZ, 0x3c, !PT ;  /* 0x0000000121007812 */ /* 0x000fe200078e3cff */
[----:B0-----:R-:W-:Y:S01]  /*11130*/  IMAD R17, R28, 0x8, R22 ;  /* 0x000000081c117824 */ /* 0x001fe200078e0216 */
[----:B------:R-:W-:Y:S02]  /*11140*/  BSSY B0, `(.L_x_306) ;  /* 0x0000004000007945 */ /* 0x000fe40003800000 */
[----:B------:R-:W-:-:S04]  /*11150*/  SHF.L.U32 R0, R0, 0x1f, RZ ;  /* 0x0000001f00007819 */ /* 0x000fc800000006ff */
[----:B------:R-:W0:Y:S02]  /*11160*/  SYNCS.PHASECHK.TRANS64.TRYWAIT P1, [R17+URZ+0x29870], R0 ;  /* 0x02987000110075a7 */ /* 0x000e24000802017f */
[----:B0-----:R-:W-:Y:S05]  /*11170*/  @!P1 BRA `(.L_x_307) ;  /* 0x0000003800009947 */ /* 0x001fea0003800000 */
.L_x_406:
[----:B------:R-:W-:Y:S05]  /*11180*/  BSYNC B0 ;  /* 0x0000000000007941 */ /* 0x000fea0003800000 */
.L_x_306:
[----:B------:R-:W-:-:S05]  /*11190*/  IMAD.U32 R2, RZ, RZ, UR46 ;  /* 0x0000002eff027e24 */ /* 0x000fca000f8e00ff */
[----:B------:R-:W-:-:S13]  /*111a0*/  ISETP.NE.AND P1, PT, R2, 0x3, PT ;  /* 0x000000030200780c */ /* 0x000fda0003f25270 */
[----:B------:R-:W-:Y:S05]  /*111b0*/  @!P1 BRA `(.L_x_308) ;  /* 0x0000000000049947 */ /* 0x000fea0003800000 */
[----:B------:R-:W-:Y:S01]  /*111c0*/  BPT.TRAP 0x1 ;  /* 0x000000040000795c */ /* 0x000fe20000300000 */
.L_x_308:
[----:B0-----:R-:W-:-:S04]  /*111d0*/  SHF.L.U32 R0, R33, 0x1f, RZ ;  /* 0x0000001f21007819 */ /* 0x001fc800000006ff */
[----:B------:R-:W0:Y:S02]  /*111e0*/  SYNCS.PHASECHK.TRANS64.TRYWAIT P1, [R17+URZ+0x29860], R0 ;  /* 0x02986000110075a7 */ /* 0x000e24000802017f */
[----:B0-----:R-:W-:Y:S05]  /*111f0*/  @!P1 BRA `(.L_x_309) ;  /* 0x0000003400f49947 */ /* 0x001fea0003800000 */
.L_x_407:
[----:B------:R-:W2:Y:S04]  /*11200*/  LDL R2, [R1+0x10] ;  /* 0x0000100001027983 */ /* 0x000ea80000100800 */
[----:B------:R-:W4:Y:S04]  /*11210*/  LDL R13, [R1+0x14] ;  /* 0x00001400010d7983 */ /* 0x000f280000100800 */
[----:B------:R-:W5:Y:S01]  /*11220*/  LDL R12, [R1+0xc] ;  /* 0x00000c00010c7983 */ /* 0x000f620000100800 */
[----:B0-----:R-:W-:Y:S01]  /*11230*/  IMAD R0, R28, 0x5000, RZ ;  /* 0x000050001c007824 */ /* 0x001fe200078e02ff */
[----:B------:R-:W-:Y:S05]  /*11240*/  WARPSYNC.ALL ;  /* 0x0000000000007948 */ /* 0x000fea0003800000 */
[----:B------:R-:W-:-:S05]  /*11250*/  IMAD.U32 R18, RZ, RZ, UR46 ;  /* 0x0000002eff127e24 */ /* 0x000fca000f8e00ff */
[----:B------:R-:W-:Y:S02]  /*11260*/  ISETP.NE.AND P1, PT, R18, 0x3, PT ;  /* 0x000000031200780c */ /* 0x000fe40003f25270 */
[----:B--2---:R-:W-:-:S05]  /*11270*/  LOP3.LUT R3, R0, R2, RZ, 0xfc, !PT ;  /* 0x0000000200037212 */ /* 0x004fca00078efcff */
[----:B------:R-:W-:-:S04]  /*11280*/  IMAD.IADD R2, R22, 0x1, R3 ;  /* 0x0000000116027824 */ /* 0x000fc800078e0203 */
[----:B----4-:R-:W-:Y:S01]  /*11290*/  IMAD.IADD R3, R13, 0x1, R2 ;  /* 0x000000010d037824 */ /* 0x010fe200078e0202 */
[----:B------:R-:W0:Y:S01]  /*112a0*/  LDSM.16.MT88.4 R8, [R2+0xa400] ;  /* 0x00a400000208783b */ /* 0x000e220000004200 */
[----:B-----5:R-:W-:-:S05]  /*112b0*/  LOP3.LUT R13, R0, R12, RZ, 0xfc, !PT ;  /* 0x0000000c000d7212 */ /* 0x020fca00078efcff */
        /* <DEDUP_REMOVED lines=9> */
[C-C-:B---3--:R-:W-:Y:S02]  /*11350*/  PRMT R14, R10.reuse, 0x6420, R11.reuse ;  /* 0x000064200a0e7816 */ /* 0x148fe4000000000b */
        /* <DEDUP_REMOVED lines=58> */
.L_x_310:
[----:B-1----:R1:W-:Y:S01]  /*11700*/  SYNCS.ARRIVE.TRANS64.A1T0 RZ, [R17+URZ+0x29850], RZ ;  /* 0x029850ff11ff79a7 */ /* 0x0023e2000810003f */
[----:B------:R-:W-:Y:S06]  /*11710*/  BAR.SYNC.DEFER_BLOCKING 0x2, 0x80 ;  /* 0x0082000000007b1d */ /* 0x000fec0000010000 */
[----:B------:R-:W-:Y:S05]  /*11720*/  @!P0 BRA `(.L_x_311) ;  /* 0x0000000000048947 */ /* 0x000fea0003800000 */
[----:B------:R-:W-:Y:S01]  /*11730*/  BPT.TRAP 0x1 ;  /* 0x000000040000795c */ /* 0x000fe20000300000 */
.L_x_311:
[----:B0-----:R-:W2:Y:S01]  /*11740*/  LDL R0, [R1+0x4] ;  /* 0x0000040001007983 */ /* 0x001ea20000100800 */
[----:B-1----:R-:W-:Y:S02]  /*11750*/  VIADD R17, R17, 0x29880 ;  /* 0x0002988011117836 */ /* 0x002fe40000000000 */
[----:B------:R-:W-:-:S05]  /*11760*/  VIADD R28, R28, 0x1 ;  /* 0x000000011c1c7836 */ /* 0x000fca0000000000 */
[----:B------:R-:W-:-:S04]  /*11770*/  ISETP.NE.AND P0, PT, R28, 0x2, PT ;  /* 0x000000021c00780c */ /* 0x000fc80003f05270 */
[----:B------:R-:W-:Y:S02]  /*11780*/  SEL R28, R28, RZ, P0 ;  /* 0x000000ff1c1c7207 */ /* 0x000fe40000000000 */
[----:B--2---:R-:W-:Y:S02]  /*11790*/  PRMT R17, R0, 0x654, R17 ;  /* 0x0000065400117816 */ /* 0x004fe40000000011 */
[----:B------:R-:W-:Y:S02]  /*117a0*/  SEL R0, RZ, 0x1, P0 ;  /* 0x00000001ff007807 */ /* 0x000fe40000000000 */
[----:B------:R0:W-:Y:S02]  /*117b0*/  SYNCS.ARRIVE.TRANS64.RED.A1T0 RZ, [R17+URZ], RZ ;  /* 0x000000ff11ff79a7 */ /* 0x0001e4000810043f */
[----:B------:R-:W-:-:S07]  /*117c0*/  LOP3.LUT R33, R33, R0, RZ, 0x3c, !PT ;  /* 0x0000000021217212 */ /* 0x000fce00078e3cff */
.L_x_250:
[----:B------:R-:W-:Y:S05]  /*117d0*/  BSYNC B7 ;  /* 0x0000000000077941 */ /* 0x000fea0003800000 */
.L_x_248:
[----:B------:R-:W-:-:S13]  /*117e0*/  LOP3.LUT P0, RZ, R23, 0x200, RZ, 0xc0, !PT ;  /* 0x0000020017ff7812 */ /* 0x000fda000780c0ff */
[----:B------:R-:W-:Y:S05]  /*117f0*/  @!P0 BRA `(.L_x_312) ;  /* 0x0000000000288947 */ /* 0x000fea0003800000 */
[----:B------:R-:W1:Y:S08]  /*11800*/  S2UR UR4, SR_CgaCtaId ;  /* 0x00000000000479c3 */ /* 0x000e700000008800 */
[----:B------:R-:W-:Y:S01]  /*11810*/  BAR.SYNC.DEFER_BLOCKING 0x5, 0x180 ;  /* 0x0146000000007b1d */ /* 0x000fe20000010000 */
[----:B------:R-:W-:Y:S01]  /*11820*/  MOV R22, 0x400 ;  /* 0x0000040000167802 */ /* 0x000fe20000000f00 */
[----:B-1----:R-:W-:-:S05]  /*11830*/  IMAD.U32 R0, RZ, RZ, UR4 ;  /* 0x00000004ff007e24 */ /* 0x002fca000f8e00ff */
[----:B------:R-:W-:Y:S01]  /*11840*/  LEA R22, R0, R22, 0x18 ;  /* 0x0000001600167211 */ /* 0x000fe200078ec0ff */
[----:B------:R-:W-:Y:S04]  /*11850*/  STL [R1+0x4], R0 ;  /* 0x0000040001007387 */ /* 0x000fe80000100800 */
[----:B0-----:R-:W0:Y:S02]  /*11860*/  LDS.128 R16, [R22+0x298d0] ;  /* 0x0298d00016107984 */ /* 0x001e240000000c00 */
[----:B0-----:R-:W-:Y:S01]  /*11870*/  R2UR UR40, R19 ;  /* 0x00000000132872ca */ /* 0x001fe200000e0000 */
[----:B------:R-:W-:Y:S06]  /*11880*/  BAR.ARV 0x4, 0x180 ;  /* 0x0106000000007b1d */ /* 0x000fec0000002000 */
[----:B------:R-:W-:Y:S08]  /*11890*/  BRA `(.L_x_313) ;  /* 0x0000000800207947 */ /* 0x000ff00003800000 */
.L_x_312:
[----:B------:R-:W1:Y:S01]  /*118a0*/  S2R R0, SR_TID.X ;  /* 0x0000000000007919 */ /* 0x000e620000002100 */
[----:B------:R-:W-:Y:S01]  /*118b0*/  ULDC UR4, c[0x0][0xc3c] ;  /* 0x00030f0000047ab9 */ /* 0x000fe20000000800 */
[----:B-1----:R-:W-:Y:S01]  /*118c0*/  LOP3.LUT R8, R0, 0x1f, RZ, 0xc0, !PT ;  /* 0x0000001f00087812 */ /* 0x002fe200078ec0ff */
[----:B------:R-:W-:-:S03]  /*118d0*/  IMAD.MOV.U32 R0, RZ, RZ, RZ ;  /* 0x000000ffff007224 */ /* 0x000fc600078e00ff */
[C---:B------:R-:W-:Y:S02]  /*118e0*/  ISETP.NE.AND P0, PT, R8.reuse, 0x1f, PT ;  /* 0x0000001f0800780c */ /* 0x040fe40003f05270 */
[----:B------:R-:W-:-:S04]  /*118f0*/  IADD3 R5, R8, UR40, RZ ;  /* 0x0000002808057c10 */ /* 0x000fc8000fffe0ff */
[----:B------:R-:W-:Y:S01]  /*11900*/  ISETP.GE.OR P1, PT, R5, UR4, !P0 ;  /* 0x0000000405007c0c */ /* 0x000fe2000c726670 */
[----:B------:R-:W-:-:S12]  /*11910*/  ULDC UR4, c[0x0][0xc3c] ;  /* 0x00030f0000047ab9 */ /* 0x000fd80000000800 */
[----:B------:R-:W1:Y:S02]  /*11920*/  @!P1 LDC.64 R2, c[0x0][0xc80] ;  /* 0x00032000ff029b82 */ /* 0x000e640000000a00 */
[----:B-1----:R-:W-:-:S05]  /*11930*/  @!P1 IMAD.WIDE R2, R5, 0x4, R2 ;  /* 0x0000000405029825 */ /* 0x002fca00078e0202 */
[----:B------:R-:W2:Y:S01]  /*11940*/  @!P1 LDG.E R0, desc[UR52][R2.64] ;  /* 0x0000003402009981 */ /* 0x000ea2000c1e1900 */
[C---:B------:R-:W-:Y:S02]  /*11950*/  ISETP.NE.AND P1, PT, R8.reuse, RZ, PT ;  /* 0x000000ff0800720c */ /* 0x040fe40003f25270 */
[C---:B------:R-:W-:Y:S02]  /*11960*/  ISETP.GE.U32.AND P2, PT, R8.reuse, 0x2, PT ;  /* 0x000000020800780c */ /* 0x040fe40003f46070 */
[C---:B------:R-:W-:Y:S02]  /*11970*/  ISETP.GE.U32.AND P3, PT, R8.reuse, 0x4, PT ;  /* 0x000000040800780c */ /* 0x040fe40003f66070 */
[C---:B------:R-:W-:Y:S02]  /*11980*/  ISETP.GE.U32.AND P4, PT, R8.reuse, 0x8, PT ;  /* 0x000000080800780c */ /* 0x040fe40003f86070 */
[----:B------:R-:W-:Y:S01]  /*11990*/  ISETP.GE.U32.AND P5, PT, R8, 0x10, PT ;  /* 0x000000100800780c */ /* 0x000fe20003fa6070 */
[----:B--2---:R-:W1:Y:S02]  /*119a0*/  SHFL.UP PT, R4, R0, 0x1, RZ ;  /* 0x0420000000047989 */ /* 0x004e6400000e00ff */
[----:B-1----:R-:W-:-:S05]  /*119b0*/  SEL R5, R4, RZ, P1 ;  /* 0x000000ff04057207 */ /* 0x002fca0000800000 */
[----:B------:R-:W-:-:S05]  /*119c0*/  IMAD.IADD R5, R0, 0x1, R5 ;  /* 0x0000000100057824 */ /* 0x000fca00078e0205 */
[----:B------:R-:W1:Y:S02]  /*119d0*/  SHFL.UP PT, R4, R5, 0x2, RZ ;  /* 0x0440000005047989 */ /* 0x000e6400000e00ff */
[----:B-1----:R-:W-:-:S05]  /*119e0*/  SEL R4, R4, RZ, P2 ;  /* 0x000000ff04047207 */ /* 0x002fca0001000000 */
[----:B------:R-:W-:Y:S02]  /*119f0*/  IMAD.IADD R4, R5, 0x1, R4 ;  /* 0x0000000105047824 */ /* 0x000fe400078e0204 */
[----:B------:R-:W-:Y:S04]  /*11a00*/  SHFL.IDX PT, R5, R16, RZ, 0x1f ;  /* 0x00001fff10057589 */ /* 0x000fe800000e0000 */
[----:B------:R-:W1:Y:S02]  /*11a10*/  SHFL.UP PT, R6, R4, 0x4, RZ ;  /* 0x0480000004067989 */ /* 0x000e6400000e00ff */
[----:B-1----:R-:W-:-:S05]  /*11a20*/  SEL R3, R6, RZ, P3 ;  /* 0x000000ff06037207 */ /* 0x002fca0001800000 */
[----:B------:R-:W-:Y:S02]  /*11a30*/  IMAD.IADD R6, R4, 0x1, R3 ;  /* 0x0000000104067824 */ /* 0x000fe400078e0203 */
[----:B------:R-:W-:Y:S04]  /*11a40*/  SHFL.IDX PT, R4, R16, 0x1, 0x1f ;  /* 0x00201f0010047f89 */ /* 0x000fe800000e0000 */
[----:B------:R-:W1:Y:S02]  /*11a50*/  SHFL.UP PT, R2, R6, 0x8, RZ ;  /* 0x0500000006027989 */ /* 0x000e6400000e00ff */
[----:B-1----:R-:W-:-:S05]  /*11a60*/  SEL R3, R2, RZ, P4 ;  /* 0x000000ff02037207 */ /* 0x002fca0002000000 */
[----:B------:R-:W-:-:S05]  /*11a70*/  IMAD.IADD R7, R6, 0x1, R3 ;  /* 0x0000000106077824 */ /* 0x000fca00078e0203 */
[----:B------:R-:W1:Y:S02]  /*11a80*/  SHFL.UP PT, R2, R7, 0x10, RZ ;  /* 0x0600000007027989 */ /* 0x000e6400000e00ff */
[----:B-1----:R-:W-:-:S05]  /*11a90*/  SEL R2, R2, RZ, P5 ;  /* 0x000000ff02027207 */ /* 0x002fca0002800000 */
[----:B------:R-:W-:Y:S02]  /*11aa0*/  IMAD.IADD R3, R7, 0x1, R2 ;  /* 0x0000000107037824 */ /* 0x000fe400078e0202 */
[----:B------:R-:W1:Y:S03]  /*11ab0*/  LDC R2, c[0x0][0xc38] ;  /* 0x00030e00ff027b82 */ /* 0x000e660000000800 */
[----:B------:R-:W1:Y:S02]  /*11ac0*/  SHFL.IDX PT, R9, R3, 0x1f, 0x1f ;  /* 0x03e01f0003097f89 */ /* 0x000e6400000e0000 */
[----:B-1----:R-:W-:-:S04]  /*11ad0*/  IMAD R9, R9, R2, RZ ;  /* 0x0000000209097224 */ /* 0x002fc800078e02ff */
[----:B------:R-:W-:-:S05]  /*11ae0*/  IMAD.IADD R4, R4, 0x1, R9 ;  /* 0x0000000104047824 */ /* 0x000fca00078e0209 */
[----:B------:R-:W-:-:S13]  /*11af0*/  ISETP.GT.AND P6, PT, R4, R5, PT ;  /* 0x000000050400720c */ /* 0x000fda0003fc4270 */
[----:B------:R-:W-:Y:S05]  /*11b00*/  @P6 BRA `(.L_x_314) ;  /* 0x0000000000906947 */ /* 0x000fea0003800000 */
.L_x_318:
[----:B------:R-:W-:-:S04]  /*11b10*/  UIADD3 UR40, UR40, 0x1f, URZ ;  /* 0x0000001f28287890 */ /* 0x000fc8000fffe03f */
[----:B------:R-:W-:-:S06]  /*11b20*/  UISETP.GE.AND UP0, UPT, UR40, UR4, UPT ;  /* 0x000000042800728c */ /* 0x000fcc000bf06270 */
[----:B------:R-:W-:-:S13]  /*11b30*/  PLOP3.LUT P6, PT, PT, PT, UP0, 0x40, 0x0 ;  /* 0x000000000000781c */ /* 0x000fda0003fce808 */
[----:B------:R-:W-:Y:S05]  /*11b40*/  @!P6 BRA `(.L_x_315) ;  /* 0x000000040034e947 */ /* 0x000fea0003800000 */
[----:B------:R-:W1:Y:S01]  /*11b50*/  S2R R0, SR_TID.X ;  /* 0x0000000000007919 */ /* 0x000e620000002100 */
[----:B------:R-:W-:Y:S01]  /*11b60*/  BSSY B0, `(.L_x_316) ;  /* 0x0000009000007945 */ /* 0x000fe20003800000 */
[----:B-1----:R-:W-:-:S05]  /*11b70*/  LOP3.LUT R0, R0, 0x1f, RZ, 0xc0, !PT ;  /* 0x0000001f00007812 */ /* 0x002fca00078ec0ff */
[----:B------:R-:W-:Y:S02]  /*11b80*/  VIADD R7, R0, UR40 ;  /* 0x0000002800077c36 */ /* 0x000fe40008000000 */
[----:B------:R-:W-:-:S03]  /*11b90*/  IMAD.MOV.U32 R0, RZ, RZ, RZ ;  /* 0x000000ffff007224 */ /* 0x000fc600078e00ff */
[----:B------:R-:W-:-:S13]  /*11ba0*/  ISETP.GE.OR P6, PT, R7, UR4, !P0 ;  /* 0x0000000407007c0c */ /* 0x000fda000c7c6670 */
[----:B------:R-:W-:Y:S05]  /*11bb0*/  @P6 BRA `(.L_x_317) ;  /* 0x00000000000c6947 */ /* 0x000fea0003800000 */
[----:B------:R-:W1:Y:S02]  /*11bc0*/  LDC.64 R2, c[0x0][0xc80] ;  /* 0x00032000ff027b82 */ /* 0x000e640000000a00 */
[----:B-1----:R-:W-:-:S05]  /*11bd0*/  IMAD.WIDE R2, R7, 0x4, R2 ;  /* 0x0000000407027825 */ /* 0x002fca00078e0202 */
[----:B------:R1:W5:Y:S02]  /*11be0*/  LDG.E R0, desc[UR52][R2.64] ;  /* 0x0000003402007981 */ /* 0x000364000c1e1900 */
.L_x_317:
[----:B------:R-:W-:Y:S05]  /*11bf0*/  BSYNC B0 ;  /* 0x0000000000007941 */ /* 0x000fea0003800000 */
.L_x_316:
[----:B-1---5:R-:W1:Y:S02]  /*11c00*/  SHFL.UP PT, R2, R0, 0x1, RZ ;  /* 0x0420000000027989 */ /* 0x022e6400000e00ff */
[----:B-1----:R-:W-:-:S04]  /*11c10*/  SEL R3, R2, RZ, P1 ;  /* 0x000000ff02037207 */ /* 0x002fc80000800000 */
[----:B------:R-:W-:-:S05]  /*11c20*/  IADD3 R3, R0, R3, RZ ;  /* 0x0000000300037210 */ /* 0x000fca0007ffe0ff */
[----:B------:R-:W1:Y:S02]  /*11c30*/  SHFL.UP PT, R2, R3, 0x2, RZ ;  /* 0x0440000003027989 */ /* 0x000e6400000e00ff */
[----:B-1----:R-:W-:-:S05]  /*11c40*/  SEL R2, R2, RZ, P2 ;  /* 0x000000ff02027207 */ /* 0x002fca0001000000 */
[----:B------:R-:W-:-:S05]  /*11c50*/  IMAD.IADD R6, R3, 0x1, R2 ;  /* 0x0000000103067824 */ /* 0x000fca00078e0202 */
[----:B------:R-:W1:Y:S02]  /*11c60*/  SHFL.UP PT, R2, R6, 0x4, RZ ;  /* 0x0480000006027989 */ /* 0x000e6400000e00ff */
[----:B-1----:R-:W-:-:S05]  /*11c70*/  SEL R7, R2, RZ, P3 ;  /* 0x000000ff02077207 */ /* 0x002fca0001800000 */
[----:B------:R-:W-:-:S05]  /*11c80*/  IMAD.IADD R7, R6, 0x1, R7 ;  /* 0x0000000106077824 */ /* 0x000fca00078e0207 */
[----:B------:R-:W1:Y:S02]  /*11c90*/  SHFL.UP PT, R2, R7, 0x8, RZ ;  /* 0x0500000007027989 */ /* 0x000e6400000e00ff */
[----:B-1----:R-:W-:-:S05]  /*11ca0*/  SEL R2, R2, RZ, P4 ;  /* 0x000000ff02027207 */ /* 0x002fca0002000000 */
[----:B------:R-:W-:-:S05]  /*11cb0*/  IMAD.IADD R8, R7, 0x1, R2 ;  /* 0x0000000107087824 */ /* 0x000fca00078e0202 */
[----:B------:R-:W1:Y:S02]  /*11cc0*/  SHFL.UP PT, R2, R8, 0x10, RZ ;  /* 0x0600000008027989 */ /* 0x000e6400000e00ff */
[----:B-1----:R-:W-:Y:S02]  /*11cd0*/  SEL R9, R2, RZ, P5 ;  /* 0x000000ff02097207 */ /* 0x002fe40002800000 */
[----:B------:R-:W1:Y:S03]  /*11ce0*/  LDC R2, c[0x0][0xc38] ;  /* 0x00030e00ff027b82 */ /* 0x000e660000000800 */
[----:B------:R-:W-:-:S05]  /*11cf0*/  IMAD.IADD R3, R8, 0x1, R9 ;  /* 0x0000000108037824 */ /* 0x000fca00078e0209 */
[----:B------:R-:W1:Y:S02]  /*11d00*/  SHFL.IDX PT, R9, R3, 0x1f, 0x1f ;  /* 0x03e01f0003097f89 */ /* 0x000e6400000e0000 */
[----:B-1----:R-:W-:-:S04]  /*11d10*/  IMAD R9, R9, R2, RZ ;  /* 0x0000000209097224 */ /* 0x002fc800078e02ff */
[----:B------:R-:W-:-:S05]  /*11d20*/  IMAD.IADD R4, R9, 0x1, R4 ;  /* 0x0000000109047824 */ /* 0x000fca00078e0204 */
[----:B------:R-:W-:-:S13]  /*11d30*/  ISETP.GT.AND P6, PT, R4, R5, PT ;  /* 0x000000050400720c */ /* 0x000fda0003fc4270 */
[----:B------:R-:W-:Y:S05]  /*11d40*/  @!P6 BRA `(.L_x_318) ;  /* 0xfffffffc0070e947 */ /* 0x000fea000383ffff */
.L_x_314:
[----:B------:R-:W-:Y:S02]  /*11d50*/  IMAD.IADD R7, R4, 0x1, -R9 ;  /* 0x0000000104077824 */ /* 0x000fe400078e0a09 */
[----:B------:R-:W-:Y:S02]  /*11d60*/  IMAD.MOV.U32 R16, RZ, RZ, RZ ;  /* 0x000000ffff107224 */ /* 0x000fe400078e00ff */
[----:B------:R-:W-:-:S05]  /*11d70*/  IMAD R4, R3, R2, R7 ;  /* 0x0000000203047224 */ /* 0x000fca00078e0207 */
[----:B------:R-:W-:-:S13]  /*11d80*/  ISETP.GT.AND P0, PT, R4, R5, PT ;  /* 0x000000050400720c */ /* 0x000fda0003f04270 */
[----:B------:R-:W-:Y:S02]  /*11d90*/  VOTEU.ANY UR5, UPT, !P0 ;  /* 0x0000000000057886 */ /* 0x000fe400040e0100 */
[----:B------:R-:W-:Y:S02]  /*11da0*/  UPOPC UR4, UR5 ;  /* 0x00000005000472bf */ /* 0x000fe40008000000 */
[----:B------:R-:W-:-:S04]  /*11db0*/  ISETP.NE.AND P0, PT, RZ, UR5, PT ;  /* 0x00000005ff007c0c */ /* 0x000fc8000bf05270 */
[----:B------:R-:W-:-:S05]  /*11dc0*/  IMAD.U32 R11, RZ, RZ, UR4 ;  /* 0x00000004ff0b7e24 */ /* 0x000fca000f8e00ff */
[----:B------:R-:W1:Y:S02]  /*11dd0*/  SHFL.IDX PT, R0, R0, R11, 0x1f ;  /* 0x00001f0b00007589 */ /* 0x000e6400000e0000 */
[----:B-1----:R-:W-:-:S04]  /*11de0*/  IABS R4, R0 ;  /* 0x0000000000047213 */ /* 0x002fc80000000000 */
[----:B------:R-:W1:Y:S08]  /*11df0*/  I2F.RP R6, R4 ;  /* 0x0000000400067306 */ /* 0x000e700000209400 */
[----:B-1----:R-:W1:Y:S02]  /*11e00*/  MUFU.RCP R6, R6 ;  /* 0x0000000600067308 */ /* 0x002e640000001000 */
[----:B-1----:R-:W-:-:S06]  /*11e10*/  VIADD R9, R6, 0xffffffe ;  /* 0x0ffffffe06097836 */ /* 0x002fcc0000000000 */
[----:B------:R-:W1:Y:S01]  /*11e20*/  F2I.FTZ.U32.TRUNC.NTZ R9, R9 ;  /* 0x0000000900097305 */ /* 0x000e62000021f000 */
[----:B------:R-:W-:Y:S05]  /*11e30*/  @!P0 BRA `(.L_x_319) ;  /* 0x00000000000c8947 */ /* 0x000fea0003800000 */
[----:B------:R-:W-:-:S06]  /*11e40*/  UIADD3 UR5, UR4, -0x1, URZ ;  /* 0xffffffff04057890 */ /* 0x000fcc000fffe03f */
[----:B------:R-:W-:-:S06]  /*11e50*/  MOV R16, UR5 ;  /* 0x0000000500107c02 */ /* 0x000fcc0008000f00 */
[----:B------:R2:W3:Y:S02]  /*11e60*/  SHFL.IDX PT, R16, R3, R16, 0x1f ;  /* 0x00001f1003107589 */ /* 0x0004e400000e0000 */
.L_x_319:
[----:B-12---:R-:W-:Y:S01]  /*11e70*/  IMAD.MOV R3, RZ, RZ, -R9 ;  /* 0x000000ffff037224 */ /* 0x006fe200078e0a09 */
[----:B------:R-:W-:Y:S01]  /*11e80*/  UIADD3 UR40, UR4, UR40, URZ ;  /* 0x0000002804287290 */ /* 0x000fe2000fffe03f */
[----:B---3--:R-:W-:Y:S02]  /*11e90*/  IMAD R16, R16, R2, R7 ;  /* 0x0000000210107224 */ /* 0x008fe400078e0207 */
[----:B------:R-:W-:Y:S02]  /*11ea0*/  IMAD R6, R3, R4, RZ ;  /* 0x0000000403067224 */ /* 0x000fe400078e02ff */
[----:B------:R-:W-:Y:S02]  /*11eb0*/  IMAD.MOV.U32 R2, RZ, RZ, RZ ;  /* 0x000000ffff027224 */ /* 0x000fe400078e00ff */
[----:B------:R-:W-:Y:S02]  /*11ec0*/  IMAD.MOV.U32 R3, RZ, RZ, R9 ;  /* 0x000000ffff037224 */ /* 0x000fe400078e0009 */
[----:B0-----:R-:W-:-:S02]  /*11ed0*/  IMAD.IADD R17, R5, 0x1, -R16 ;  /* 0x0000000105117824 */ /* 0x001fc400078e0a10 */
[----:B------:R-:W-:Y:S01]  /*11ee0*/  IMAD.HI.U32 R9, R9, R6, R2 ;  /* 0x0000000609097227 */ /* 0x000fe200078e0002 */
[----:B------:R-:W-:Y:S02]  /*11ef0*/  IABS R3, R0 ;  /* 0x0000000000037213 */ /* 0x000fe40000000000 */
[----:B------:R-:W-:-:S03]  /*11f00*/  IABS R2, R17 ;  /* 0x0000001100027213 */ /* 0x000fc60000000000 */
[----:B------:R-:W-:Y:S02]  /*11f10*/  IMAD.MOV R3, RZ, RZ, -R3 ;  /* 0x000000ffff037224 */ /* 0x000fe400078e0a03 */
[----:B------:R-:W-:-:S04]  /*11f20*/  IMAD.HI.U32 R9, R9, R2, RZ ;  /* 0x0000000209097227 */ /* 0x000fc800078e00ff */
[----:B------:R-:W-:Y:S01]  /*11f30*/  IMAD R3, R9, R3, R2 ;  /* 0x0000000309037224 */ /* 0x000fe200078e0202 */
[----:B------:R-:W-:-:S04]  /*11f40*/  LOP3.LUT R2, R17, R0, RZ, 0x3c, !PT ;  /* 0x0000000011027212 */ /* 0x000fc800078e3cff */
[----:B------:R-:W-:Y:S02]  /*11f50*/  ISETP.GT.U32.AND P1, PT, R4, R3, PT ;  /* 0x000000030400720c */ /* 0x000fe40003f24070 */
[----:B------:R-:W-:-:S11]  /*11f60*/  ISETP.GE.AND P2, PT, R2, RZ, PT ;  /* 0x000000ff0200720c */ /* 0x000fd60003f46270 */
[----:B------:R-:W-:Y:S02]  /*11f70*/  @!P1 IMAD.IADD R3, R3, 0x1, -R4 ;  /* 0x0000000103039824 */ /* 0x000fe400078e0a04 */
[----:B------:R-:W-:Y:S01]  /*11f80*/  @!P1 VIADD R9, R9, 0x1 ;  /* 0x0000000109099836 */ /* 0x000fe20000000000 */
[----:B------:R-:W-:Y:S02]  /*11f90*/  ISETP.NE.AND P1, PT, R0, RZ, PT ;  /* 0x000000ff0000720c */ /* 0x000fe40003f25270 */
[----:B------:R-:W-:-:S13]  /*11fa0*/  ISETP.GE.U32.AND P0, PT, R3, R4, PT ;  /* 0x000000040300720c */ /* 0x000fda0003f06070 */
[----:B------:R-:W-:-:S04]  /*11fb0*/  @P0 VIADD R9, R9, 0x1 ;  /* 0x0000000109090836 */ /* 0x000fc80000000000 */
[----:B------:R-:W-:Y:S01]  /*11fc0*/  @!P2 IMAD.MOV R9, RZ, RZ, -R9 ;  /* 0x000000ffff09a224 */ /* 0x000fe200078e0a09 */
[----:B------:R-:W-:-:S04]  /*11fd0*/  @!P1 LOP3.LUT R9, RZ, R0, RZ, 0x33, !PT ;  /* 0x00000000ff099212 */ /* 0x000fc800078e33ff */
[----:B------:R-:W-:Y:S01]  /*11fe0*/  IADD3 R2, -R9, RZ, RZ ;  /* 0x000000ff09027210 */ /* 0x000fe20007ffe1ff */
[----:B------:R-:W-:-:S04]  /*11ff0*/  IMAD.MOV.U32 R18, RZ, RZ, R9 ;  /* 0x000000ffff127224 */ /* 0x000fc800078e0009 */
[----:B------:R-:W-:Y:S01]  /*12000*/  IMAD R17, R0, R2, R17 ;  /* 0x0000000200117224 */ /* 0x000fe200078e0211 */
[----:B------:R-:W-:Y:S06]  /*12010*/  BRA `(.L_x_320) ;  /* 0x0000000000107947 */ /* 0x000fec0003800000 */
.L_x_315:
[----:B------:R-:W-:Y:S01]  /*12020*/  IMAD.MOV.U32 R16, RZ, RZ, R5 ;  /* 0x000000ffff107224 */ /* 0x000fe200078e0005 */
[----:B------:R-:W-:Y:S01]  /*12030*/  ULDC UR40, c[0x0][0xc3c] ;  /* 0x00030f0000287ab9 */ /* 0x000fe20000000800 */
[----:B0-----:R-:W-:Y:S02]  /*12040*/  IMAD.MOV.U32 R17, RZ, RZ, RZ ;  /* 0x000000ffff117224 */ /* 0x001fe400078e00ff */
[----:B------:R-:W-:-:S07]  /*12050*/  IMAD.MOV.U32 R18, RZ, RZ, RZ ;  /* 0x000000ffff127224 */ /* 0x000fce00078e00ff */
.L_x_320:
[----:B------:R0:W2:Y:S01]  /*12060*/  LDL R2, [R1+0x4] ;  /* 0x0000040001027983 */ /* 0x0000a20000100800 */
[----:B------:R-:W1:Y:S02]  /*12070*/  S2R R0, SR_TID.X ;  /* 0x0000000000007919 */ /* 0x000e640000002100 */
[----:B-1----:R-:W-:Y:S01]  /*12080*/  LOP3.LUT R0, R0, 0x1f, RZ, 0xc0, !PT ;  /* 0x0000001f00007812 */ /* 0x002fe200078ec0ff */
[----:B------:R-:W-:Y:S03]  /*12090*/  BAR.SYNC.DEFER_BLOCKING 0x4, 0x180 ;  /* 0x0106000000007b1d */ /* 0x000fe60000010000 */
[----:B------:R-:W-:Y:S01]  /*120a0*/  ISETP.NE.AND P0, PT, R0, RZ, PT ;  /* 0x000000ff0000720c */ /* 0x000fe20003f05270 */
[----:B------:R-:W-:-:S12]  /*120b0*/  IMAD.U32 R19, RZ, RZ, UR40 ;  /* 0x00000028ff137e24 */ /* 0x000fd8000f8e00ff */
[----:B------:R-:W-:Y:S01]  /*120c0*/  @!P0 MOV R0, 0x400 ;  /* 0x0000040000008802 */ /* 0x000fe20000000f00 */
[----:B--2---:R-:W1:Y:S03]  /*120d0*/  @!P0 S2R R2, SR_CgaCtaId ;  /* 0x0000000000028919 */ /* 0x004e660000008800 */
[----:B-1----:R-:W-:Y:S01]  /*120e0*/  @!P0 LEA R22, R2, R0, 0x18 ;  /* 0x0000000002168211 */ /* 0x002fe200078ec0ff */
[----:B------:R0:W-:Y:S04]  /*120f0*/  @!P0 STL [R1+0x4], R2 ;  /* 0x0000040201008387 */ /* 0x0001e80000100800 */
[----:B------:R0:W-:Y:S01]  /*12100*/  @!P0 STS.128 [R22+0x298d0], R16 ;  /* 0x0298d01016008388 */ /* 0x0001e20000000c00 */
[----:B------:R-:W-:Y:S06]  /*12110*/  BAR.ARV 0x5, 0x180 ;  /* 0x0146000000007b1d */ /* 0x000fec0000002000 */
.L_x_313:
[----:B------:R-:W-:Y:S02]  /*12120*/  ULDC UR4, c[0x0][0xc3c] ;  /* 0x00030f0000047ab9 */ /* 0x000fe40000000800 */
[----:B------:R-:W-:-:S06]  /*12130*/  UISETP.GE.AND UP0, UPT, UR40, UR4, UPT ;  /* 0x000000042800728c */ /* 0x000fcc000bf06270 */
[----:B------:R-:W-:-:S13]  /*12140*/  PLOP3.LUT P0, PT, PT, PT, UP0, 0x80, 0x0 ;  /* 0x000000000000781c */ /* 0x000fda0003f0f008 */
[----:B------:R-:W-:Y:S05]  /*12150*/  @!P0 BRA `(.L_x_321) ;  /* 0xffffffa800f88947 */ /* 0x000fea000383ffff */
.L_x_244:
[----:B0-----:R-:W3:Y:S01]  /*12160*/  LDL.LU R0, [R1+0x1c] ;  /* 0x00001c0001007983 */ /* 0x001ee20000300800 */
[----:B------:R-:W-:Y:S01]  /*12170*/  BSSY B0, `(.L_x_322) ;  /* 0x000000b000007945 */ /* 0x000fe20003800000 */
[----:B------:R-:W0:Y:S01]  /*12180*/  S2R R5, SR_CgaCtaId ;  /* 0x0000000000057919 */ /* 0x000e220000008800 */
[----:B---3--:R-:W-:-:S05]  /*12190*/  VIADD R0, R0, 0x1 ;  /* 0x0000000100007836 */ /* 0x008fca0000000000 */
[----:B------:R-:W-:-:S04]  /*121a0*/  LEA.HI R2, R0, R0, RZ, 0x1 ;  /* 0x0000000000027211 */ /* 0x000fc800078f08ff */
[----:B------:R-:W-:Y:S02]  /*121b0*/  LOP3.LUT R3, R2, 0xfffffffe, RZ, 0xc0, !PT ;  /* 0xfffffffe02037812 */ /* 0x000fe400078ec0ff */
[----:B------:R-:W-:-:S03]  /*121c0*/  MOV R2, 0x400 ;  /* 0x0000040000027802 */ /* 0x000fc60000000f00 */
[----:B------:R-:W-:Y:S01]  /*121d0*/  IMAD.IADD R0, R0, 0x1, -R3 ;  /* 0x0000000100007824 */ /* 0x000fe200078e0a03 */
[----:B0-----:R-:W-:-:S04]  /*121e0*/  LEA R5, R5, R2, 0x18 ;  /* 0x0000000205057211 */ /* 0x001fc800078ec0ff */
[----:B------:R-:W-:-:S04]  /*121f0*/  SHF.L.U32 R0, R0, 0x1f, RZ ;  /* 0x0000001f00007819 */ /* 0x000fc800000006ff */
[----:B------:R-:W0:Y:S02]  /*12200*/  SYNCS.PHASECHK.TRANS64.TRYWAIT P0, [R5+URZ+0x29820], R0 ;  /* 0x02982000050075a7 */ /* 0x000e24000800017f */
[----:B0-----:R-:W-:Y:S05]  /*12210*/  @!P0 BRA `(.L_x_323) ;  /* 0x0000002800008947 */ /* 0x001fea0003800000 */
.L_x_408:
[----:B------:R-:W-:Y:S05]  /*12220*/  BSYNC B0 ;  /* 0x0000000000007941 */ /* 0x000fea0003800000 */
.L_x_322:
[----:B------:R-:W-:-:S03]  /*12230*/  UMOV UR4, 0xffffffff ;  /* 0xffffffff00047882 */ /* 0x000fc60000000000 */
[----:B------:R-:W-:Y:S05]  /*12240*/  BRA.DIV UR4, `(.L_x_324) ;  /* 0x0000002a04087947 */ /* 0x000fea000b800000 */
[----:B0-----:R-:W0:Y:S02]  /*12250*/  S2R R0, SR_TID.X ;  /* 0x0000000000007919 */ /* 0x001e240000002100 */
[----:B0-----:R-:W-:-:S04]  /*12260*/  SHF.R.U32.HI R0, RZ, 0x5, R0 ;  /* 0x00000005ff007819 */ /* 0x001fc80000011600 */
[----:B------:R-:W-:-:S05]  /*12270*/  LOP3.LUT R0, R0, 0x3, RZ, 0xc0, !PT ;  /* 0x0000000300007812 */ /* 0x000fca00078ec0ff */
[----:B------:R0:W1:Y:S02]  /*12280*/  SHFL.IDX PT, R14, R0, RZ, 0x1f ;  /* 0x00001fff000e7589 */ /* 0x00006400000e0000 */
.L_x_411:
[----:B-1----:R-:W-:Y:S01]  /*12290*/  ISETP.NE.AND P0, PT, R14, RZ, PT ;  /* 0x000000ff0e00720c */ /* 0x002fe20003f05270 */
[----:B------:R-:W-:-:S12]  /*122a0*/  BSSY B0, `(.L_x_325) ;  /* 0x000002c000007945 */ /* 0x000fd80003800000 */
[----:B------:R-:W-:Y:S05]  /*122b0*/  @P0 BRA `(.L_x_326) ;  /* 0x0000000000a80947 */ /* 0x000fea0003800000 */
[----:B------:R-:W-:-:S03]  /*122c0*/  UMOV UR4, 0xffffffff ;  /* 0xffffffff00047882 */ /* 0x000fc60000000000 */
[----:B------:R-:W-:Y:S05]  /*122d0*/  BRA.DIV UR4, `(.L_x_327) ;  /* 0x0000002a04187947 */ /* 0x000fea000b800000 */
[----:B------:R-:W-:-:S13]  /*122e0*/  ELECT P6, URZ, PT ;  /* 0x00000000003f782f */ /* 0x000fda00038c0000 */
.L_x_414:
[----:B------:R-:W-:Y:S05]  /*122f0*/  @!P6 BRA `(.L_x_326) ;  /* 0x000000000098e947 */ /* 0x000fea0003800000 */
[----:B------:R-:W-:-:S06]  /*12300*/  ULOP3.LUT UR4, UR36, 0x2, URZ, 0xfc, !UPT ;  /* 0x0000000224047892 */ /* 0x000fcc000f8efc3f */
[----:B0-----:R-:W-:-:S05]  /*12310*/  IMAD.U32 R0, RZ, RZ, UR4 ;  /* 0x00000004ff007e24 */ /* 0x001fca000f8e00ff */
[----:B------:R-:W-:-:S13]  /*12320*/  ISETP.NE.AND P0, PT, R0, 0x3, PT ;  /* 0x000000030000780c */ /* 0x000fda0003f05270 */
[----:B------:R-:W-:Y:S05]  /*12330*/  @!P0 BRA `(.L_x_328) ;  /* 0x0000000000048947 */ /* 0x000fea0003800000 */
[----:B------:R-:W-:Y:S01]  /*12340*/  BPT.TRAP 0x1 ;  /* 0x000000040000795c */ /* 0x000fe20000300000 */
.L_x_328:
[C---:B------:R-:W-:Y:S01]  /*12350*/  IMAD R3, R28.reuse, 0x8, R5 ;  /* 0x000000081c037824 */ /* 0x040fe200078e0205 */
[----:B------:R-:W-:Y:S02]  /*12360*/  SHF.L.U32 R2, R33, 0x1f, RZ ;  /* 0x0000001f21027819 */ /* 0x000fe400000006ff */
[----:B------:R-:W-:Y:S02]  /*12370*/  IADD3 R28, R28, 0x1, RZ ;  /* 0x000000011c1c7810 */ /* 0x000fe40007ffe0ff */
[----:B------:R-:W0:Y:S02]  /*12380*/  SYNCS.PHASECHK.TRANS64.TRYWAIT P1, [R3+URZ+0x29840], R2 ;  /* 0x02984002030075a7 */ /* 0x000e24000802017f */
[----:B------:R-:W-:-:S04]  /*12390*/  ISETP.NE.AND P2, PT, R28, 0x2, PT ;  /* 0x000000021c00780c */ /* 0x000fc80003f45270 */
[----:B------:R-:W-:Y:S01]  /*123a0*/  SEL R0, RZ, 0x1, P2 ;  /* 0x00000001ff007807 */ /* 0x000fe20001000000 */
[----:B0-----:R-:W-:Y:S08]  /*123b0*/  @!P1 BRA `(.L_x_329) ;  /* 0x0000002800009947 */ /* 0x001ff00003800000 */
.L_x_415:
[----:B------:R-:W-:Y:S02]  /*123c0*/  SEL R28, R28, RZ, P2 ;  /* 0x000000ff1c1c7207 */ /* 0x000fe40001000000 */
[----:B------:R-:W-:Y:S01]  /*123d0*/  LOP3.LUT R0, R33, R0, RZ, 0x3c, !PT ;  /* 0x0000000021007212 */ /* 0x000fe200078e3cff */
[----:B------:R-:W-:Y:S06]  /*123e0*/  @!P0 BRA `(.L_x_330) ;  /* 0x0000000000048947 */ /* 0x000fec0003800000 */
[----:B------:R-:W-:Y:S01]  /*123f0*/  BPT.TRAP 0x1 ;  /* 0x000000040000795c */ /* 0x000fe20000300000 */
.L_x_330:
[----:B------:R-:W-:Y:S01]  /*12400*/  IMAD R5, R28, 0x8, R5 ;  /* 0x000000081c057824 */ /* 0x000fe200078e0205 */
[----:B------:R-:W-:-:S04]  /*12410*/  SHF.L.U32 R0, R0, 0x1f, RZ ;  /* 0x0000001f00007819 */ /* 0x000fc800000006ff */
[----:B------:R-:W1:Y:S02]  /*12420*/  SYNCS.PHASECHK.TRANS64.TRYWAIT P1, [R5+URZ+0x29840], R0 ;  /* 0x02984000050075a7 */ /* 0x000e64000802017f */
[----:B-1----:R-:W-:Y:S05]  /*12430*/  @!P1 BRA `(.L_x_331) ;  /* 0x0000002400f49947 */ /* 0x002fea0003800000 */
.L_x_416:
[----:B------:R-:W-:Y:S05]  /*12440*/  @!P0 BRA `(.L_x_332) ;  /* 0x0000000000048947 */ /* 0x000fea0003800000 */
[----:B------:R-:W-:Y:S01]  /*12450*/  BPT.TRAP 0x1 ;  /* 0x000000040000795c */ /* 0x000fe20000300000 */
.L_x_332:
[----:B------:R-:W3:Y:S02]  /*12460*/  SYNCS.PHASECHK.TRANS64.TRYWAIT P1, [R3+URZ+0x29860], R2 ;  /* 0x02986002030075a7 */ /* 0x000ee4000802017f */
[----:B---3--:R-:W-:Y:S05]  /*12470*/  @!P1 BRA `(.L_x_333) ;  /* 0x0000002400f89947 */ /* 0x008fea0003800000 */
.L_x_417:
[----:B------:R-:W-:Y:S05]  /*12480*/  @!P0 BRA `(.L_x_334) ;  /* 0x0000000000048947 */ /* 0x000fea0003800000 */
[----:B------:R-:W-:Y:S01]  /*12490*/  BPT.TRAP 0x1 ;  /* 0x000000040000795c */ /* 0x000fe20000300000 */
.L_x_334:
[----:B------:R-:W4:Y:S02]  /*124a0*/  SYNCS.PHASECHK.TRANS64.TRYWAIT P1, [R5+URZ+0x29860], R0 ;  /* 0x02986000050075a7 */ /* 0x000f24000802017f */
[----:B----4-:R-:W-:Y:S05]  /*124b0*/  @!P1 BRA `(.L_x_335) ;  /* 0x0000002400fc9947 */ /* 0x010fea0003800000 */
.L_x_418:
[----:B------:R-:W-:Y:S05]  /*124c0*/  @!P0 BRA `(.L_x_336) ;  /* 0x0000000000048947 */ /* 0x000fea0003800000 */
[----:B------:R-:W-:Y:S01]  /*124d0*/  BPT.TRAP 0x1 ;  /* 0x000000040000795c */ /* 0x000fe20000300000 */
.L_x_336:
[----:B------:R-:W5:Y:S02]  /*124e0*/  SYNCS.PHASECHK.TRANS64.TRYWAIT P1, [R3+URZ+0x29880], R2 ;  /* 0x02988002030075a7 */ /* 0x000f64000802017f */
[----:B-----5:R-:W-:Y:S05]  /*124f0*/  @!P1 BRA `(.L_x_337) ;  /* 0x0000002800009947 */ /* 0x020fea0003800000 */
.L_x_419:
[----:B------:R-:W-:Y:S05]  /*12500*/  @!P0 BRA `(.L_x_338) ;  /* 0x0000000000048947 */ /* 0x000fea0003800000 */
[----:B------:R-:W-:Y:S01]  /*12510*/  BPT.TRAP 0x1 ;  /* 0x000000040000795c */ /* 0x000fe20000300000 */
.L_x_338:
[----:B------:R0:W0:Y:S02]  /*12520*/  SYNCS.PHASECHK.TRANS64.TRYWAIT P0, [R5+URZ+0x29880], R0 ;  /* 0x02988000050075a7 */ /* 0x000024000800017f */
[----:B0-----:R-:W-:Y:S05]  /*12530*/  @!P0 NANOSLEEP.SYNCS 0x989680 ;  /* 0x009896800000895d */ /* 0x001fea0003900000 */
[----:B------:R-:W0:Y:S02]  /*12540*/  @!P0 SYNCS.PHASECHK.TRANS64 P0, [R5+URZ+0x29880], R0 ;  /* 0x02988000050085a7 */ /* 0x000e24000800007f */
[----:B0-----:R-:W-:Y:S05]  /*12550*/  @!P0 BRA `(.L_x_338) ;  /* 0xfffffffc00f08947 */ /* 0x001fea000383ffff */
.L_x_326:
[----:B------:R-:W-:Y:S05]  /*12560*/  BSYNC B0 ;  /* 0x0000000000007941 */ /* 0x000fea0003800000 */
.L_x_325:
[----:B------:R-:W-:Y:S05]  /*12570*/  EXIT ;  /* 0x000000000000794d */ /* 0x000fea0003800000 */
.L_x_193:
[----:B0-----:R-:W-:-:S04]  /*12580*/  IMAD.U32 R3, RZ, RZ, UR47 ;  /* 0x0000002fff037e24 */ /* 0x001fc8000f8e00ff */
[----:B------:R0:W1:Y:S03]  /*12590*/  SYNCS.PHASECHK.TRANS64.TRYWAIT P1, [R3+URZ+0x29800], R8 ;  /* 0x02980008030075a7 */ /* 0x000066000802017f */
[----:B-1----:R-:W-:Y:S05]  /*125a0*/  @!P1 NANOSLEEP.SYNCS 0x989680 ;  /* 0x009896800000995d */ /* 0x002fea0003900000 */
[----:B------:R-:W1:Y:S02]  /*125b0*/  @!P1 SYNCS.PHASECHK.TRANS64 P1, [R3+URZ+0x29800], R8 ;  /* 0x02980008030095a7 */ /* 0x000e64000802007f */
[----:B-1----:R-:W-:Y:S05]  /*125c0*/  @!P1 BRA `(.L_x_193) ;  /* 0xfffffffc00ec9947 */ /* 0x002fea000383ffff */
[----:B------:R-:W-:Y:S05]  /*125d0*/  BRA `(.L_x_339) ;  /* 0xfffffef000b47947 */ /* 0x000fea000383ffff */
.L_x_197:
[----:B-1----:R1:W2:Y:S02]  /*125e0*/  SYNCS.PHASECHK.TRANS64.TRYWAIT P1, [R3+URZ+0x29830], R4 ;  /* 0x02983004030075a7 */ /* 0x0022a4000802017f */
[----:B--2---:R-:W-:Y:S05]  /*125f0*/  @!P1 NANOSLEEP.SYNCS 0x989680 ;  /* 0x009896800000995d */ /* 0x004fea0003900000 */
[----:B------:R-:W2:Y:S02]  /*12600*/  @!P1 SYNCS.PHASECHK.TRANS64 P1, [R3+URZ+0x29830], R4 ;  /* 0x02983004030095a7 */ /* 0x000ea4000802007f */
[----:B--2---:R-:W-:Y:S05]  /*12610*/  @!P1 BRA `(.L_x_197) ;  /* 0xfffffffc00f09947 */ /* 0x004fea000383ffff */
[----:B------:R-:W-:Y:S05]  /*12620*/  BRA `(.L_x_196) ;  /* 0xfffffef000d47947 */ /* 0x000fea000383ffff */
.L_x_203:
[----:B-1----:R-:W-:-:S04]  /*12630*/  IMAD.U32 R8, RZ, RZ, UR6 ;  /* 0x00000006ff087e24 */ /* 0x002fc8000f8e00ff */
[----:B------:R1:W2:Y:S03]  /*12640*/  SYNCS.PHASECHK.TRANS64.TRYWAIT P1, [R8+URZ+0x29830], R7 ;  /* 0x02983007080075a7 */ /* 0x0002a6000802017f */
[----:B--2---:R-:W-:Y:S05]  /*12650*/  @!P1 NANOSLEEP.SYNCS 0x989680 ;  /* 0x009896800000995d */ /* 0x004fea0003900000 */
[----:B------:R-:W2:Y:S02]  /*12660*/  @!P1 SYNCS.PHASECHK.TRANS64 P1, [R8+URZ+0x29830], R7 ;  /* 0x02983007080095a7 */ /* 0x000ea4000802007f */
[----:B--2---:R-:W-:Y:S05]  /*12670*/  @!P1 BRA `(.L_x_203) ;  /* 0xfffffffc00ec9947 */ /* 0x004fea000383ffff */
[----:B------:R-:W-:Y:S05]  /*12680*/  BRA `(.L_x_200) ;  /* 0xffffff3000347947 */ /* 0x000fea000383ffff */
.L_x_207:
[----:B-1----:R-:W-:-:S04]  /*12690*/  IMAD.U32 R8, RZ, RZ, UR6 ;  /* 0x00000006ff087e24 */ /* 0x002fc8000f8e00ff */
[----:B------:R1:W2:Y:S03]  /*126a0*/  SYNCS.PHASECHK.TRANS64.TRYWAIT P1, [R8+URZ+0x29850], R7 ;  /* 0x02985007080075a7 */ /* 0x0002a6000802017f */
[----:B--2---:R-:W-:Y:S05]  /*126b0*/  @!P1 NANOSLEEP.SYNCS 0x989680 ;  /* 0x009896800000995d */ /* 0x004fea0003900000 */
[----:B------:R-:W2:Y:S02]  /*126c0*/  @!P1 SYNCS.PHASECHK.TRANS64 P1, [R8+URZ+0x29850], R7 ;  /* 0x02985007080095a7 */ /* 0x000ea4000802007f */
[----:B--2---:R-:W-:Y:S05]  /*126d0*/  @!P1 BRA `(.L_x_207) ;  /* 0xfffffffc00ec9947 */ /* 0x004fea000383ffff */
[----:B------:R-:W-:Y:S05]  /*126e0*/  BRA `(.L_x_204) ;  /* 0xffffff3c00407947 */ /* 0x000fea000383ffff */
.L_x_214:
[----:B-1----:R-:W-:-:S04]  /*126f0*/  IMAD.U32 R3, RZ, RZ, UR9 ;  /* 0x00000009ff037e24 */ /* 0x002fc8000f8e00ff */
[----:B------:R1:W2:Y:S03]  /*12700*/  SYNCS.PHASECHK.TRANS64.TRYWAIT P1, [R3+URZ+0x29850], R0 ;  /* 0x02985000030075a7 */ /* 0x0002a6000802017f */
[----:B--2---:R-:W-:Y:S05]  /*12710*/  @!P1 NANOSLEEP.SYNCS 0x989680 ;  /* 0x009896800000995d */ /* 0x004fea0003900000 */
[----:B------:R-:W2:Y:S02]  /*12720*/  @!P1 SYNCS.PHASECHK.TRANS64 P1, [R3+URZ+0x29850], R0 ;  /* 0x02985000030095a7 */ /* 0x000ea4000802007f */
[----:B--2---:R-:W-:Y:S05]  /*12730*/  @!P1 BRA `(.L_x_214) ;  /* 0xfffffffc00ec9947 */ /* 0x004fea000383ffff */
[----:B------:R-:W-:Y:S05]  /*12740*/  BRA `(.L_x_213) ;  /* 0xffffff6400b07947 */ /* 0x000fea000383ffff */
.L_x_259:
[----:B------:R-:W0:Y:S01]  /*12750*/  S2R R20, SR_TID.X ;  /* 0x0000000000147919 */ /* 0x000e220000002100 */
[----:B------:R-:W-:Y:S02]  /*12760*/  IMAD.MOV.U32 R12, RZ, RZ, RZ ;  /* 0x000000ffff0c7224 */ /* 0x000fe400078e00ff */
[----:B------:R-:W-:Y:S02]  /*12770*/  IMAD.MOV.U32 R11, RZ, RZ, 0x1f ;  /* 0x0000001fff0b7424 */ /* 0x000fe400078e00ff */
[----:B------:R-:W-:Y:S01]  /*12780*/  IMAD.MOV.U32 R15, RZ, RZ, -0x1 ;  /* 0xffffffffff0f7424 */ /* 0x000fe200078e00ff */
[----:B0-----:R-:W-:-:S04]  /*12790*/  SHF.R.U32.HI R20, RZ, 0x5, R20 ;  /* 0x00000005ff147819 */ /* 0x001fc80000011614 */
[----:B------:R-:W-:-:S05]  /*127a0*/  LOP3.LUT R20, R20, 0x3, RZ, 0xc0, !PT ;  /* 0x0000000314147812 */ /* 0x000fca00078ec0ff */
[----:B------:R-:W-:-:S07]  /*127b0*/  IMAD.MOV.U32 R13, RZ, RZ, R20 ;  /* 0x000000ffff0d7224 */ /* 0x000fce00078e0014 */
[----:B-----5:R-:W-:Y:S05]  /*127c0*/  WARPSYNC.COLLECTIVE R15, `(.L_x_340) ;  /* 0x000000000f087348 */ /* 0x020fea0003c00000 */
[----:B------:R0:W1:Y:S02]  /*127d0*/  SHFL.IDX P6, R14, R13, R12, R11 ;  /* 0x0000000c0d0e7389 */ /* 0x00006400000c000b */
[----:B01---5:R-:W-:Y:S01]  /*127e0*/  ENDCOLLECTIVE ;  /* 0x000000000000791b */ /* 0x023fe20003800000 */
.L_x_340:
[----:B------:R-:W-:Y:S05]  /*127f0*/  BRA `(.L_x_341) ;  /* 0xffffffb000d47947 */ /* 0x000fea000383ffff */
.L_x_262:
[----:B0-----:R0:W1:Y:S02]  /*12800*/  SYNCS.PHASECHK.TRANS64.TRYWAIT P0, [R0+URZ+0x29880], R31 ;  /* 0x0298801f000075a7 */ /* 0x001064000800017f */
[----:B-1----:R-:W-:Y:S05]  /*12810*/  @!P0 NANOSLEEP.SYNCS 0x989680 ;  /* 0x009896800000895d */ /* 0x002fea0003900000 */
[----:B------:R-:W1:Y:S02]  /*12820*/  @!P0 SYNCS.PHASECHK.TRANS64 P0, [R0+URZ+0x29880], R31 ;  /* 0x0298801f000085a7 */ /* 0x000e64000800007f */
[----:B-1----:R-:W-:Y:S05]  /*12830*/  @!P0 BRA `(.L_x_262) ;  /* 0xfffffffc00f08947 */ /* 0x002fea000383ffff */
[----:B------:R-:W-:Y:S05]  /*12840*/  BRA `(.L_x_342) ;  /* 0xffffffb400f07947 */ /* 0x000fea000383ffff */
.L_x_263:
[----:B------:R-:W-:Y:S01]  /*12850*/  BSSY B0, `(.L_x_343) ;  /* 0x0000008000007945 */ /* 0x000fe20003800000 */
[----:B------:R-:W-:Y:S01]  /*12860*/  MOV R13, R8 ;  /* 0x00000008000d7202 */ /* 0x000fe20000000f00 */
[----:B------:R-:W-:Y:S02]  /*12870*/  IMAD.MOV.U32 R12, RZ, RZ, RZ ;  /* 0x000000ffff0c7224 */ /* 0x000fe400078e00ff */
[----:B------:R-:W-:Y:S02]  /*12880*/  IMAD.MOV.U32 R11, RZ, RZ, 0x1c1f ;  /* 0x00001c1fff0b7424 */ /* 0x000fe400078e00ff */
[----:B------:R-:W-:-:S07]  /*12890*/  IMAD.MOV.U32 R15, RZ, RZ, -0x1 ;  /* 0xffffffffff0f7424 */ /* 0x000fce00078e00ff */
[----:B0-----:R-:W-:Y:S05]  /*128a0*/  WARPSYNC.COLLECTIVE R15, `(.L_x_344) ;  /* 0x000000000f087348 */ /* 0x001fea0003c00000 */
[----:B------:R1:W2:Y:S02]  /*128b0*/  SHFL.IDX P6, R14, R13, R12, R11 ;  /* 0x0000000c0d0e7389 */ /* 0x0002a400000c000b */
[----:B012---:R-:W-:Y:S01]  /*128c0*/  ENDCOLLECTIVE ;  /* 0x000000000000791b */ /* 0x007fe20003800000 */
.L_x_344:
[----:B------:R-:W-:Y:S05]  /*128d0*/  BSYNC B0 ;  /* 0x0000000000007941 */ /* 0x000fea0003800000 */
.L_x_343:
[----:B------:R-:W-:Y:S01]  /*128e0*/  IMAD.MOV.U32 R13, RZ, RZ, R9 ;  /* 0x000000ffff0d7224 */ /* 0x000fe200078e0009 */
[C---:B------:R-:W-:Y:S01]  /*128f0*/  LOP3.LUT P2, RZ, R23.reuse, 0x2, RZ, 0xc0, !PT ;  /* 0x0000000217ff7812 */ /* 0x040fe2000784c0ff */
[----:B------:R-:W-:Y:S01]  /*12900*/  IMAD.MOV.U32 R12, RZ, RZ, RZ ;  /* 0x000000ffff0c7224 */ /* 0x000fe200078e00ff */
[----:B------:R-:W-:Y:S01]  /*12910*/  IADD3 R19, R22, R19, R35 ;  /* 0x0000001316137210 */ /* 0x000fe20007ffe023 */
[----:B------:R-:W-:Y:S01]  /*12920*/  IMAD.MOV.U32 R11, RZ, RZ, 0x1c1f ;  /* 0x00001c1fff0b7424 */ /* 0x000fe200078e00ff */
[----:B------:R-:W-:Y:S01]  /*12930*/  LOP3.LUT R23, R23, 0xfffffeff, RZ, 0xc0, !PT ;  /* 0xfffffeff17177812 */ /* 0x000fe200078ec0ff */
[----:B------:R-:W-:Y:S01]  /*12940*/  IMAD.MOV.U32 R15, RZ, RZ, -0x1 ;  /* 0xffffffffff0f7424 */ /* 0x000fe200078e00ff */
[C---:B------:R-:W-:Y:S01]  /*12950*/  ISETP.GE.AND P4, PT, R20.reuse, 0x21, PT ;  /* 0x000000211400780c */ /* 0x040fe20003f86270 */
[----:B------:R-:W-:Y:S01]  /*12960*/  IMAD.MOV.U32 R3, RZ, RZ, R14 ;  /* 0x000000ffff037224 */ /* 0x000fe200078e000e */
[----:B------:R-:W-:Y:S01]  /*12970*/  ISETP.GE.AND P3, PT, R20, 0x41, PT ;  /* 0x000000411400780c */ /* 0x000fe20003f66270 */
[----:B------:R-:W-:-:S12]  /*12980*/  IMAD.IADD R10, R36, 0x1, R19 ;  /* 0x00000001240a7824 */ /* 0x000fd800078e0213 */
[----:B------:R-:W-:Y:S05]  /*12990*/  WARPSYNC.COLLECTIVE R15, `(.L_x_345) ;  /* 0x000000000f087348 */ /* 0x000fea0003c00000 */
[----:B------:R0:W1:Y:S02]  /*129a0*/  SHFL.IDX P6, R14, R13, R12, R11 ;  /* 0x0000000c0d0e7389 */ /* 0x00006400000c000b */
[----:B01----:R-:W-:Y:S01]  /*129b0*/  ENDCOLLECTIVE ;  /* 0x000000000000791b */ /* 0x003fe20003800000 */
.L_x_345:
[----:B------:R-:W-:Y:S02]  /*129c0*/  IMAD.MOV.U32 R13, RZ, RZ, R8 ;  /* 0x000000ffff0d7224 */ /* 0x000fe400078e0008 */
[----:B------:R-:W-:Y:S02]  /*129d0*/  IMAD.MOV.U32 R12, RZ, RZ, 0x1 ;  /* 0x00000001ff0c7424 */ /* 0x000fe400078e00ff */
[----:B------:R-:W-:-:S07]  /*129e0*/  IMAD.MOV.U32 R2, RZ, RZ, R14 ;  /* 0x000000ffff027224 */ /* 0x000fce00078e000e */
[----:B------:R-:W-:Y:S05]  /*129f0*/  WARPSYNC.COLLECTIVE R15, `(.L_x_346) ;  /* 0x000000000f087348 */ /* 0x000fea0003c00000 */
[----:B------:R0:W1:Y:S02]  /*12a00*/  SHFL.IDX P6, R14, R13, R12, R11 ;  /* 0x0000000c0d0e7389 */ /* 0x00006400000c000b */
[----:B01----:R-:W-:Y:S01]  /*12a10*/  ENDCOLLECTIVE ;  /* 0x000000000000791b */ /* 0x003fe20003800000 */
.L_x_346:
[----:B------:R-:W-:-:S04]  /*12a20*/  IADD3 R2, P0, R37, R2, RZ ;  /* 0x0000000225027210 */ /* 0x000fc80007f1e0ff */
[----:B------:R-:W-:Y:S02]  /*12a30*/  IADD3.X R3, RZ, R3, RZ, P0, !PT ;  /* 0x00000003ff037210 */ /* 0x000fe400007fe4ff */
[----:B------:R-:W-:Y:S01]  /*12a40*/  ISETP.LT.OR P0, PT, R20, 0x1, P2 ;  /* 0x000000011400780c */ /* 0x000fe20001701670 */
[----:B------:R-:W-:-:S12]  /*12a50*/  IMAD.MOV.U32 R13, RZ, RZ, R9 ;  /* 0x000000ffff0d7224 */ /* 0x000fd800078e0009 */
[----:B------:R-:W-:Y:S01]  /*12a60*/  @!PT LDS RZ, [RZ] ;  /* 0x00000000fffff984 */ /* 0x000fe20000000800 */
[----:B------:R-:W-:Y:S01]  /*12a70*/  @!PT LDS RZ, [RZ] ;  /* 0x00000000fffff984 */ /* 0x000fe20000000800 */
[----:B------:R-:W-:Y:S01]  /*12a80*/  @!PT LDS RZ, [RZ] ;  /* 0x00000000fffff984 */ /* 0x000fe20000000800 */
[----:B------:R-:W-:Y:S01]  /*12a90*/  LDGSTS.E.BYPASS.LTC128B.128 [R19+0xa400], desc[UR52][R2.64], !P0 ;  /* 0x0a40000002137fae */ /* 0x000fe2000c101d74 */
[----:B------:R-:W-:-:S13]  /*12aa0*/  ISETP.LT.OR P0, PT, R20, 0x1, P1 ;  /* 0x000000011400780c */ /* 0x000fda0000f01670 */
[----:B------:R0:W-:Y:S02]  /*12ab0*/  LDGSTS.E.BYPASS.LTC128B.128 [R10+0xa400], desc[UR52][R2.64+0x40], !P0 ;  /* 0x0a400040020a7fae */ /* 0x0001e4000c101d74 */
[----:B0-----:R-:W-:-:S07]  /*12ac0*/  IMAD.MOV.U32 R3, RZ, RZ, R14 ;  /* 0x000000ffff037224 */ /* 0x001fce00078e000e */
[----:B------:R-:W-:Y:S05]  /*12ad0*/  WARPSYNC.COLLECTIVE R15, `(.L_x_347) ;  /* 0x000000000f087348 */ /* 0x000fea0003c00000 */
[----:B------:R0:W1:Y:S02]  /*12ae0*/  SHFL.IDX P6, R14, R13, R12, R11 ;  /* 0x0000000c0d0e7389 */ /* 0x00006400000c000b */
[----:B01----:R-:W-:Y:S01]  /*12af0*/  ENDCOLLECTIVE ;  /* 0x000000000000791b */ /* 0x003fe20003800000 */
.L_x_347:
[----:B------:R-:W-:Y:S02]  /*12b00*/  IMAD.MOV.U32 R13, RZ, RZ, R8 ;  /* 0x000000ffff0d7224 */ /* 0x000fe400078e0008 */
[----:B------:R-:W-:Y:S02]  /*12b10*/  IMAD.MOV.U32 R12, RZ, RZ, 0x2 ;  /* 0x00000002ff0c7424 */ /* 0x000fe400078e00ff */
[----:B------:R-:W-:-:S07]  /*12b20*/  IMAD.MOV.U32 R2, RZ, RZ, R14 ;  /* 0x000000ffff027224 */ /* 0x000fce00078e000e */
[----:B------:R-:W-:Y:S05]  /*12b30*/  WARPSYNC.COLLECTIVE R15, `(.L_x_348) ;  /* 0x000000000f087348 */ /* 0x000fea0003c00000 */
[----:B------:R0:W1:Y:S02]  /*12b40*/  SHFL.IDX P6, R14, R13, R12, R11 ;  /* 0x0000000c0d0e7389 */ /* 0x00006400000c000b */
[----:B01----:R-:W-:Y:S01]  /*12b50*/  ENDCOLLECTIVE ;  /* 0x000000000000791b */ /* 0x003fe20003800000 */
.L_x_348:
[----:B------:R-:W-:-:S05]  /*12b60*/  IADD3 R2, P0, R37, R2, RZ ;  /* 0x0000000225027210 */ /* 0x000fca0007f1e0ff */
[----:B------:R-:W-:Y:S01]  /*12b70*/  IMAD.X R3, RZ, RZ, R3, P0 ;  /* 0x000000ffff037224 */ /* 0x000fe200000e0603 */
        /* <DEDUP_REMOVED lines=8> */
[----:B0-----:R-:W-:-:S07]  /*12c00*/  MOV R3, R14 ;  /* 0x0000000e00037202 */ /* 0x001fce0000000f00 */
[----:B------:R-:W-:Y:S05]  /*12c10*/  WARPSYNC.COLLECTIVE R15, `(.L_x_349) ;  /* 0x000000000f087348 */ /* 0x000fea0003c00000 */
[----:B------:R0:W1:Y:S02]  /*12c20*/  SHFL.IDX P6, R14, R13, R12, R11 ;  /* 0x0000000c0d0e7389 */ /* 0x00006400000c000b */
[----:B01----:R-:W-:Y:S01]  /*12c30*/  ENDCOLLECTIVE ;  /* 0x000000000000791b */ /* 0x003fe20003800000 */
.L_x_349:
[----:B------:R-:W-:Y:S02]  /*12c40*/  IMAD.MOV.U32 R13, RZ, RZ, R8 ;  /* 0x000000ffff0d7224 */ /* 0x000fe400078e0008 */
[----:B------:R-:W-:Y:S02]  /*12c50*/  IMAD.MOV.U32 R12, RZ, RZ, 0x3 ;  /* 0x00000003ff0c7424 */ /* 0x000fe400078e00ff */
[----:B------:R-:W-:-:S07]  /*12c60*/  IMAD.MOV.U32 R2, RZ, RZ, R14 ;  /* 0x000000ffff027224 */ /* 0x000fce00078e000e */
[----:B------:R-:W-:Y:S05]  /*12c70*/  WARPSYNC.COLLECTIVE R15, `(.L_x_350) ;  /* 0x000000000f087348 */ /* 0x000fea0003c00000 */
[----:B------:R0:W1:Y:S02]  /*12c80*/  SHFL.IDX P6, R14, R13, R12, R11 ;  /* 0x0000000c0d0e7389 */ /* 0x00006400000c000b */
[----:B01----:R-:W-:Y:S01]  /*12c90*/  ENDCOLLECTIVE ;  /* 0x000000000000791b */ /* 0x003fe20003800000 */
.L_x_350:
[----:B------:R-:W-:-:S05]  /*12ca0*/  IADD3 R2, P0, R37, R2, RZ ;  /* 0x0000000225027210 */ /* 0x000fca0007f1e0ff */
[----:B------:R-:W-:Y:S01]  /*12cb0*/  IMAD.X R3, RZ, RZ, R3, P0 ;  /* 0x000000ffff037224 */ /* 0x000fe200000e0603 */
[----:B------:R-:W-:Y:S01]  /*12cc0*/  ISETP.LT.OR P0, PT, R20, 0x41, P2 ;  /* 0x000000411400780c */ /* 0x000fe20001701670 */
[----:B------:R-:W-:-:S12]  /*12cd0*/  IMAD.MOV.U32 R13, RZ, RZ, R9 ;  /* 0x000000ffff0d7224 */ /* 0x000fd800078e0009 */
[----:B------:R-:W-:Y:S01]  /*12ce0*/  @!PT LDS RZ, [RZ] ;  /* 0x00000000fffff984 */ /* 0x000fe20000000800 */
[----:B------:R-:W-:Y:S01]  /*12cf0*/  @!PT LDS RZ, [RZ] ;  /* 0x00000000fffff984 */ /* 0x000fe20000000800 */
[----:B------:R-:W-:Y:S01]  /*12d00*/  @!PT LDS RZ, [RZ] ;  /* 0x00000000fffff984 */ /* 0x000fe20000000800 */
[----:B------:R0:W-:Y:S01]  /*12d10*/  LDGSTS.E.BYPASS.LTC128B.128 [R19+0xc400], desc[UR52][R2.64], !P0 ;  /* 0x0c40000002137fae */ /* 0x0001e2000c101d74 */
[----:B------:R-:W-:Y:S01]  /*12d20*/  ISETP.LT.OR P0, PT, R20, 0x41, P1 ;  /* 0x000000411400780c */ /* 0x000fe20000f01670 */
[----:B------:R-:W-:-:S12]  /*12d30*/  IMAD.MOV.U32 R8, RZ, RZ, R14 ;  /* 0x000000ffff087224 */ /* 0x000fd800078e000e */
[----:B0-----:R-:W-:Y:S05]  /*12d40*/  WARPSYNC.COLLECTIVE R15, `(.L_x_351) ;  /* 0x000000000f087348 */ /* 0x001fea0003c00000 */
[----:B------:R1:W2:Y:S02]  /*12d50*/  SHFL.IDX P6, R14, R13, R12, R11 ;  /* 0x0000000c0d0e7389 */ /* 0x0002a400000c000b */
[----:B012---:R-:W-:Y:S01]  /*12d60*/  ENDCOLLECTIVE ;  /* 0x000000000000791b */ /* 0x007fe20003800000 */
.L_x_351:
[----:B------:R-:W-:Y:S01]  /*12d70*/  @!PT LDS RZ, [RZ] ;  /* 0x00000000fffff984 */ /* 0x000fe20000000800 */
[----:B------:R-:W-:Y:S01]  /*12d80*/  @!PT LDS RZ, [RZ] ;  /* 0x00000000fffff984 */ /* 0x000fe20000000800 */
[----:B------:R-:W-:Y:S01]  /*12d90*/  @!PT LDS RZ, [RZ] ;  /* 0x00000000fffff984 */ /* 0x000fe20000000800 */
[----:B------:R0:W-:Y:S01]  /*12da0*/  LDGSTS.E.BYPASS.LTC128B.128 [R10+0xc400], desc[UR52][R2.64+0x40], !P0 ;  /* 0x0c400040020a7fae */ /* 0x0001e2000c101d74 */
[----:B------:R-:W-:Y:S01]  /*12db0*/  MOV R13, R21 ;  /* 0x00000015000d7202 */ /* 0x000fe20000000f00 */
[----:B------:R-:W-:Y:S02]  /*12dc0*/  IMAD.MOV.U32 R12, RZ, RZ, RZ ;  /* 0x000000ffff0c7224 */ /* 0x000fe400078e00ff */
[----:B0-----:R-:W-:-:S07]  /*12dd0*/  IMAD.MOV.U32 R2, RZ, RZ, R14 ;  /* 0x000000ffff027224 */ /* 0x001fce00078e000e */
[----:B------:R-:W-:Y:S05]  /*12de0*/  WARPSYNC.COLLECTIVE R15, `(.L_x_352) ;  /* 0x000000000f087348 */ /* 0x000fea0003c00000 */
[----:B------:R0:W1:Y:S02]  /*12df0*/  SHFL.IDX P6, R14, R13, R12, R11 ;  /* 0x0000000c0d0e7389 */ /* 0x00006400000c000b */
[----:B01----:R-:W-:Y:S01]  /*12e00*/  ENDCOLLECTIVE ;  /* 0x000000000000791b */ /* 0x003fe20003800000 */
.L_x_352:
[----:B------:R-:W-:-:S05]  /*12e10*/  IADD3 R2, P0, R37, R2, RZ ;  /* 0x0000000225027210 */ /* 0x000fca0007f1e0ff */
[----:B------:R-:W-:Y:S01]  /*12e20*/  IMAD.X R3, RZ, RZ, R8, P0 ;  /* 0x000000ffff037224 */ /* 0x000fe200000e0608 */
[C---:B------:R-:W-:Y:S02]  /*12e30*/  ISETP.LT.OR P0, PT, R20.reuse, 0x61, P2 ;  /* 0x000000611400780c */ /* 0x040fe40001701670 */
[----:B------:R-:W-:Y:S01]  /*12e40*/  ISETP.GE.AND P2, PT, R20, 0x61, PT ;  /* 0x000000611400780c */ /* 0x000fe20003f46270 */
[----:B------:R-:W-:-:S10]  /*12e50*/  IMAD.MOV.U32 R13, RZ, RZ, R24 ;  /* 0x000000ffff0d7224 */ /* 0x000fd400078e0018 */
        /* <DEDUP_REMOVED lines=9> */
.L_x_353:
[----:B------:R-:W-:Y:S01]  /*12ef0*/  @!PT LDS RZ, [RZ] ;  /* 0x00000000fffff984 */ /* 0x000fe20000000800 */
[----:B------:R-:W-:Y:S01]  /*12f00*/  @!PT LDS RZ, [RZ] ;  /* 0x00000000fffff984 */ /* 0x000fe20000000800 */
[----:B------:R-:W-:Y:S01]  /*12f10*/  @!PT LDS RZ, [RZ] ;  /* 0x00000000fffff984 */ /* 0x000fe20000000800 */
[----:B------:R0:W-:Y:S01]  /*12f20*/  LDGSTS.E.BYPASS.LTC128B.128 [R10+0xd400], desc[UR52][R2.64+0x40], !P0 ;  /* 0x0d400040020a7fae */ /* 0x0001e2000c101d74 */
[----:B------:R-:W-:Y:S01]  /*12f30*/  ISETP.GE.AND P0, PT, R20, 0x81, PT ;  /* 0x000000811400780c */ /* 0x000fe20003f06270 */
[----:B0-----:R-:W-:-:S12]  /*12f40*/  IMAD.MOV.U32 R2, RZ, RZ, R14 ;  /* 0x000000ffff027224 */ /* 0x001fd800078e000e */
[----:B------:R-:W-:Y:S01]  /*12f50*/  @P0 LOP3.LUT R23, R23, 0x100, RZ, 0xfc, !PT ;  /* 0x0000010017170812 */ /* 0x000fe200078efcff */
[----:B------:R-:W-:Y:S06]  /*12f60*/  BRA `(.L_x_354) ;  /* 0xffffffb400887947 */ /* 0x000fec000383ffff */
.L_x_268:
[----:B---3--:R3:W4:Y:S02]  /*12f70*/  SYNCS.PHASECHK.TRANS64.TRYWAIT P0, [R0+URZ+0x29840], R31 ;  /* 0x0298401f000075a7 */ /* 0x008724000800017f */
[----:B----4-:R-:W-:Y:S05]  /*12f80*/  @!P0 NANOSLEEP.SYNCS 0x989680 ;  /* 0x009896800000895d */ /* 0x010fea0003900000 */
[----:B------:R-:W4:Y:S02]  /*12f90*/  @!P0 SYNCS.PHASECHK.TRANS64 P0, [R0+URZ+0x29840], R31 ;  /* 0x0298401f000085a7 */ /* 0x000f24000800007f */
[----:B----4-:R-:W-:Y:S05]  /*12fa0*/  @!P0 BRA `(.L_x_268) ;  /* 0xfffffffc00f08947 */ /* 0x010fea000383ffff */
[----:B------:R-:W-:Y:S05]  /*12fb0*/  BRA `(.L_x_355) ;  /* 0xffffffb400e87947 */ /* 0x000fea000383ffff */
.L_x_269:
[----:B------:R-:W-:Y:S01]  /*12fc0*/  BSSY B0, `(.L_x_356) ;  /* 0x0000008000007945 */ /* 0x000fe20003800000 */
[----:B------:R-:W-:Y:S02]  /*12fd0*/  IMAD.MOV.U32 R13, RZ, RZ, R6 ;  /* 0x000000ffff0d7224 */ /* 0x000fe400078e0006 */
[----:B------:R-:W-:Y:S02]  /*12fe0*/  IMAD.MOV.U32 R12, RZ, RZ, RZ ;  /* 0x000000ffff0c7224 */ /* 0x000fe400078e00ff */
[----:B------:R-:W-:Y:S02]  /*12ff0*/  IMAD.MOV.U32 R11, RZ, RZ, 0x1c1f ;  /* 0x00001c1fff0b7424 */ /* 0x000fe400078e00ff */
[----:B------:R-:W-:-:S07]  /*13000*/  IMAD.MOV.U32 R15, RZ, RZ, -0x1 ;  /* 0xffffffffff0f7424 */ /* 0x000fce00078e00ff */
[----:B0123--:R-:W-:Y:S05]  /*13010*/  WARPSYNC.COLLECTIVE R15, `(.L_x_357) ;  /* 0x000000000f087348 */ /* 0x00ffea0003c00000 */
[----:B------:R4:W0:Y:S02]  /*13020*/  SHFL.IDX P6, R14, R13, R12, R11 ;  /* 0x0000000c0d0e7389 */ /* 0x00082400000c000b */
[----:B01234-:R-:W-:Y:S01]  /*13030*/  ENDCOLLECTIVE ;  /* 0x000000000000791b */ /* 0x01ffe20003800000 */
.L_x_357:
[----:B------:R-:W-:Y:S05]  /*13040*/  BSYNC B0 ;  /* 0x0000000000007941 */ /* 0x000fea0003800000 */
.L_x_356:
[----:B------:R-:W-:Y:S01]  /*13050*/  MOV R13, R5 ;  /* 0x00000005000d7202 */ /* 0x000fe20000000f00 */
[----:B------:R-:W-:Y:S01]  /*13060*/  IMAD.MOV.U32 R12, RZ, RZ, RZ ;  /* 0x000000ffff0c7224 */ /* 0x000fe200078e00ff */
[----:B------:R-:W-:Y:S01]  /*13070*/  LOP3.LUT P1, RZ, R23, 0x4, RZ, 0xc0, !PT ;  /* 0x0000000417ff7812 */ /* 0x000fe2000782c0ff */
[----:B------:R-:W-:Y:S02]  /*13080*/  IMAD.MOV.U32 R11, RZ, RZ, 0x1c1f ;  /* 0x00001c1fff0b7424 */ /* 0x000fe400078e00ff */
[----:B------:R-:W-:Y:S02]  /*13090*/  IMAD.MOV.U32 R15, RZ, RZ, -0x1 ;  /* 0xffffffffff0f7424 */ /* 0x000fe400078e00ff */
[----:B------:R-:W-:Y:S02]  /*130a0*/  IMAD.MOV.U32 R2, RZ, RZ, R14 ;  /* 0x000000ffff027224 */ /* 0x000fe400078e000e */
[----:B------:R-:W-:-:S07]  /*130b0*/  @P5 IMAD.IADD R9, R22, 0x1, R4 ;  /* 0x0000000116095824 */ /* 0x000fce00078e0204 */
[----:B------:R-:W-:Y:S05]  /*130c0*/  WARPSYNC.COLLECTIVE R15, `(.L_x_358) ;  /* 0x000000000f087348 */ /* 0x000fea0003c00000 */
[----:B------:R0:W1:Y:S02]  /*130d0*/  SHFL.IDX P6, R14, R13, R12, R11 ;  /* 0x0000000c0d0e7389 */ /* 0x00006400000c000b */
[----:B01----:R-:W-:Y:S01]  /*130e0*/  ENDCOLLECTIVE ;  /* 0x000000000000791b */ /* 0x003fe20003800000 */
.L_x_358:
[----:B------:R-:W-:Y:S02]  /*130f0*/  @P4 IMAD.IADD R19, R22, 0x1, R4 ;  /* 0x0000000116134824 */ /* 0x000fe400078e0204 */
[----:B------:R-:W-:Y:S02]  /*13100*/  IMAD.MOV.U32 R13, RZ, RZ, R6 ;  /* 0x000000ffff0d7224 */ /* 0x000fe400078e0006 */
[----:B------:R-:W-:Y:S02]  /*13110*/  IMAD.MOV.U32 R12, RZ, RZ, 0x1 ;  /* 0x00000001ff0c7424 */ /* 0x000fe400078e00ff */
[----:B------:R-:W-:Y:S01]  /*13120*/  IMAD.MOV.U32 R3, RZ, RZ, R14 ;  /* 0x000000ffff037224 */ /* 0x000fe200078e000e */
[----:B------:R-:W-:-:S04]  /*13130*/  LOP3.LUT P6, RZ, R23, 0x8, RZ, 0xc0, !PT ;  /* 0x0000000817ff7812 */ /* 0x000fc800078cc0ff */
[----:B------:R-:W-:-:S05]  /*13140*/  @P5 IADD3 R3, P0, R37, R3, RZ ;  /* 0x0000000325035210 */ /* 0x000fca0007f1e0ff */
[----:B------:R-:W-:Y:S01]  /*13150*/  @P5 IMAD.X R2, RZ, RZ, R2, P0 ;  /* 0x000000ffff025224 */ /* 0x000fe200000e0602 */
[----:B------:R-:W-:-:S04]  /*13160*/  LOP3.LUT P0, RZ, R23, 0x10, RZ, 0xc0, !PT ;  /* 0x0000001017ff7812 */ /* 0x000fc8000780c0ff */
[----:B------:R-:W-:-:S04]  /*13170*/  @P5 LOP3.LUT R3, R3, R2, RZ, 0x3c, !PT ;  /* 0x0000000203035212 */ /* 0x000fc800078e3cff */
[----:B------:R-:W-:-:S04]  /*13180*/  @P5 LOP3.LUT R2, R3, R2, RZ, 0x3c, !PT ;  /* 0x0000000203025212 */ /* 0x000fc800078e3cff */
[----:B------:R-:W-:-:S05]  /*13190*/  @P5 LOP3.LUT R3, R3, R2, RZ, 0x3c, !PT ;  /* 0x0000000203035212 */ /* 0x000fca00078e3cff */
[----:B------:R-:W-:Y:S01]  /*131a0*/  @!PT LDS RZ, [RZ] ;  /* 0x00000000fffff984 */ /* 0x000fe20000000800 */
[----:B------:R-:W-:Y:S01]  /*131b0*/  @!PT LDS RZ, [RZ] ;  /* 0x00000000fffff984 */ /* 0x000fe20000000800 */
[----:B------:R-:W-:Y:S01]  /*131c0*/  @!PT LDS RZ, [RZ] ;  /* 0x00000000fffff984 */ /* 0x000fe20000000800 */
[----:B------:R0:W-:Y:S04]  /*131d0*/  @P5 LDGSTS.E.BYPASS.LTC128B.128 [R9+0x1a400], desc[UR52][R2.64], !P0 ;  /* 0x1a40000002095fae */ /* 0x0001e8000c101d74 */
[----:B------:R0:W-:Y:S02]  /*131e0*/  @P5 LDGSTS.E.BYPASS.LTC128B.128 [R9+0x1cc00], desc[UR52][R2.64+0x40], !P6 ;  /* 0x1cc0004002095fae */ /* 0x0001e4000f101d74 */
[----:B0-----:R-:W-:Y:S05]  /*131f0*/  WARPSYNC.COLLECTIVE R15, `(.L_x_359) ;  /* 0x000000000f087348 */ /* 0x001fea0003c00000 */
[----:B------:R1:W2:Y:S02]  /*13200*/  SHFL.IDX P6, R14, R13, R12, R11 ;  /* 0x0000000c0d0e7389 */ /* 0x0002a400000c000b */
[----:B012---:R-:W-:Y:S01]  /*13210*/  ENDCOLLECTIVE ;  /* 0x000000000000791b */ /* 0x007fe20003800000 */
.L_x_359:
[----:B------:R-:W-:Y:S01]  /*13220*/  @!PT LDS RZ, [RZ] ;  /* 0x00000000fffff984 */ /* 0x000fe20000000800 */
[----:B------:R-:W-:Y:S01]  /*13230*/  @!PT LDS RZ, [RZ] ;  /* 0x00000000fffff984 */ /* 0x000fe20000000800 */
[----:B------:R-:W-:Y:S01]  /*13240*/  @!PT LDS RZ, [RZ] ;  /* 0x00000000fffff984 */ /* 0x000fe20000000800 */
[----:B------:R0:W-:Y:S01]  /*13250*/  @P5 LDGSTS.E.BYPASS.LTC128B.128 [R9+0x1f400], desc[UR52][R2.64+0x80], !P1 ;  /* 0x1f40008002095fae */ /* 0x0001e2000c901d74 */
[----:B------:R-:W-:Y:S02]  /*13260*/  LOP3.LUT P5, RZ, R23, 0x8, RZ, 0xc0, !PT ;  /* 0x0000000817ff7812 */ /* 0x000fe400078ac0ff */
[----:B------:R-:W-:Y:S02]  /*13270*/  MOV R13, R5 ;  /* 0x00000005000d7202 */ /* 0x000fe40000000f00 */
[----:B0-----:R-:W-:Y:S01]  /*13280*/  @P3 IADD3 R9, R22, R4, RZ ;  /* 0x0000000416093210 */ /* 0x001fe20007ffe0ff */
[----:B------:R-:W-:-:S08]  /*13290*/  IMAD.MOV.U32 R2, RZ, RZ, R14 ;  /* 0x000000ffff027224 */ /* 0x000fd000078e000e */
[----:B------:R-:W-:Y:S05]  /*132a0*/  WARPSYNC.COLLECTIVE R15, `(.L_x_360) ;  /* 0x000000000f087348 */ /* 0x000fea0003c00000 */
[----:B------:R0:W1:Y:S02]  /*132b0*/  SHFL.IDX P6, R14, R13, R12, R11 ;  /* 0x0000000c0d0e7389 */ /* 0x00006400000c000b */
[----:B01----:R-:W-:Y:S01]  /*132c0*/  ENDCOLLECTIVE ;  /* 0x000000000000791b */ /* 0x003fe20003800000 */
.L_x_360:
[----:B------:R-:W-:Y:S02]  /*132d0*/  IMAD.MOV.U32 R13, RZ, RZ, R6 ;  /* 0x000000ffff0d7224 */ /* 0x000fe400078e0006 */
[----:B------:R-:W-:Y:S02]  /*132e0*/  IMAD.MOV.U32 R12, RZ, RZ, 0x2 ;  /* 0x00000002ff0c7424 */ /* 0x000fe400078e00ff */
[----:B------:R-:W-:Y:S01]  /*132f0*/  IMAD.MOV.U32 R3, RZ, RZ, R14 ;  /* 0x000000ffff037224 */ /* 0x000fe200078e000e */
[----:B------:R-:W-:-:S04]  /*13300*/  LOP3.LUT P6, RZ, R23, 0x10, RZ, 0xc0, !PT ;  /* 0x0000001017ff7812 */ /* 0x000fc800078cc0ff */
[----:B------:R-:W-:-:S05]  /*13310*/  @P4 IADD3 R3, P0, R37, R3, RZ ;  /* 0x0000000325034210 */ /* 0x000fca0007f1e0ff */
[----:B------:R-:W-:-:S05]  /*13320*/  @P4 IMAD.X R2, RZ, RZ, R2, P0 ;  /* 0x000000ffff024224 */ /* 0x000fca00000e0602 */
[----:B------:R-:W-:-:S04]  /*13330*/  @P4 LOP3.LUT R3, R3, R2, RZ, 0x3c, !PT ;  /* 0x0000000203034212 */ /* 0x000fc800078e3cff */
[----:B------:R-:W-:-:S04]  /*13340*/  @P4 LOP3.LUT R2, R3, R2, RZ, 0x3c, !PT ;  /* 0x0000000203024212 */ /* 0x000fc800078e3cff */
[----:B------:R-:W-:-:S05]  /*13350*/  @P4 LOP3.LUT R3, R3, R2, RZ, 0x3c, !PT ;  /* 0x0000000203034212 */ /* 0x000fca00078e3cff */
[----:B------:R-:W-:Y:S01]  /*13360*/  @!PT LDS RZ, [RZ] ;  /* 0x00000000fffff984 */ /* 0x000fe20000000800 */
[----:B------:R-:W-:Y:S01]  /*13370*/  @!PT LDS RZ, [RZ] ;  /* 0x00000000fffff984 */ /* 0x000fe20000000800 */
[----:B------:R-:W-:Y:S01]  /*13380*/  @!PT LDS RZ, [RZ] ;  /* 0x00000000fffff984 */ /* 0x000fe20000000800 */
[----:B------:R0:W-:Y:S02]  /*13390*/  @P4 LDGSTS.E.BYPASS.LTC128B.128 [R19+0x1ac00], desc[UR52][R2.64], !P6 ;  /* 0x1ac0000002134fae */ /* 0x0001e4000f101d74 */
[----:B0-----:R-:W-:Y:S05]  /*133a0*/  WARPSYNC.COLLECTIVE R15, `(.L_x_361) ;  /* 0x000000000f087348 */ /* 0x001fea0003c00000 */
[----:B------:R1:W2:Y:S02]  /*133b0*/  SHFL.IDX P6, R14, R13, R12, R11 ;  /* 0x0000000c0d0e7389 */ /* 0x0002a400000c000b */
[----:B012---:R-:W-:Y:S01]  /*133c0*/  ENDCOLLECTIVE ;  /* 0x000000000000791b */ /* 0x007fe20003800000 */
.L_x_361:
[----:B------:R-:W-:Y:S01]  /*133d0*/  @!PT LDS RZ, [RZ] ;  /* 0x00000000fffff984 */ /* 0x000fe20000000800 */
[----:B------:R-:W-:Y:S01]  /*133e0*/  @!PT LDS RZ, [RZ] ;  /* 0x00000000fffff984 */ /* 0x000fe20000000800 */
[----:B------:R-:W-:Y:S01]  /*133f0*/  @!PT LDS RZ, [RZ] ;  /* 0x00000000fffff984 */ /* 0x000fe20000000800 */
[----:B------:R-:W-:Y:S04]  /*13400*/  @P4 LDGSTS.E.BYPASS.LTC128B.128 [R19+0x1d400], desc[UR52][R2.64+0x40], !P5 ;  /* 0x1d40004002134fae */ /* 0x000fe8000e901d74 */
[----:B------:R0:W-:Y:S01]  /*13410*/  @P4 LDGSTS.E.BYPASS.LTC128B.128 [R19+0x1fc00], desc[UR52][R2.64+0x80], !P1 ;  /* 0x1fc0008002134fae */ /* 0x0001e2000c901d74 */
[----:B------:R-:W-:Y:S01]  /*13420*/  LOP3.LUT P4, RZ, R23, 0x10, RZ, 0xc0, !PT ;  /* 0x0000001017ff7812 */ /* 0x000fe2000788c0ff */
[----:B------:R-:W-:Y:S02]  /*13430*/  IMAD.MOV.U32 R13, RZ, RZ, R5 ;  /* 0x000000ffff0d7224 */ /* 0x000fe400078e0005 */
[----:B0-----:R-:W-:Y:S02]  /*13440*/  @P2 IMAD.IADD R19, R22, 0x1, R4 ;  /* 0x0000000116132824 */ /* 0x001fe400078e0204 */
[----:B------:R-:W-:-:S08]  /*13450*/  IMAD.MOV.U32 R2, RZ, RZ, R14 ;  /* 0x000000ffff027224 */ /* 0x000fd000078e000e */
[----:B------:R-:W-:Y:S05]  /*13460*/  WARPSYNC.COLLECTIVE R15, `(.L_x_362) ;  /* 0x000000000f087348 */ /* 0x000fea0003c00000 */
[----:B------:R0:W1:Y:S02]  /*13470*/  SHFL.IDX P6, R14, R13, R12, R11 ;  /* 0x0000000c0d0e7389 */ /* 0x00006400000c000b */
[----:B01----:R-:W-:Y:S01]  /*13480*/  ENDCOLLECTIVE ;  /* 0x000000000000791b */ /* 0x003fe20003800000 */
.L_x_362:
[----:B------:R-:W-:Y:S02]  /*13490*/  IMAD.MOV.U32 R13, RZ, RZ, R6 ;  /* 0x000000ffff0d7224 */ /* 0x000fe400078e0006 */
[----:B------:R-:W-:Y:S02]  /*134a0*/  IMAD.MOV.U32 R12, RZ, RZ, 0x3 ;  /* 0x00000003ff0c7424 */ /* 0x000fe400078e00ff */
[----:B------:R-:W-:-:S07]  /*134b0*/  IMAD.MOV.U32 R3, RZ, RZ, R14 ;  /* 0x000000ffff037224 */ /* 0x000fce00078e000e */
[----:B------:R-:W-:Y:S05]  /*134c0*/  WARPSYNC.COLLECTIVE R15, `(.L_x_363) ;  /* 0x000000000f087348 */ /* 0x000fea0003c00000 */
[----:B------:R0:W1:Y:S02]  /*134d0*/  SHFL.IDX P6, R14, R13, R12, R11 ;  /* 0x0000000c0d0e7389 */ /* 0x00006400000c000b */
[----:B01----:R-:W-:Y:S01]  /*134e0*/  ENDCOLLECTIVE ;  /* 0x000000000000791b */ /* 0x003fe20003800000 */
.L_x_363:
[----:B------:R-:W-:-:S05]  /*134f0*/  @P3 IADD3 R3, P0, R37, R3, RZ ;  /* 0x0000000325033210 */ /* 0x000fca0007f1e0ff */
[----:B------:R-:W-:-:S05]  /*13500*/  @P3 IMAD.X R2, RZ, RZ, R2, P0 ;  /* 0x000000ffff023224 */ /* 0x000fca00000e0602 */
[----:B------:R-:W-:Y:S01]  /*13510*/  @P3 LOP3.LUT R3, R3, R2, RZ, 0x3c, !PT ;  /* 0x0000000203033212 */ /* 0x000fe200078e3cff */
[----:B------:R-:W-:-:S03]  /*13520*/  IMAD.MOV.U32 R13, RZ, RZ, R5 ;  /* 0x000000ffff0d7224 */ /* 0x000fc600078e0005 */
[----:B------:R-:W-:-:S04]  /*13530*/  @P3 LOP3.LUT R2, R3, R2, RZ, 0x3c, !PT ;  /* 0x0000000203023212 */ /* 0x000fc800078e3cff */
[----:B------:R-:W-:Y:S01]  /*13540*/  @P3 LOP3.LUT R3, R3, R2, RZ, 0x3c, !PT ;  /* 0x0000000203033212 */ /* 0x000fe200078e3cff */
[----:B------:R-:W-:-:S07]  /*13550*/  IMAD.MOV.U32 R6, RZ, RZ, R14 ;  /* 0x000000ffff067224 */ /* 0x000fce00078e000e */
[----:B------:R-:W-:Y:S05]  /*13560*/  WARPSYNC.COLLECTIVE R15, `(.L_x_364) ;  /* 0x000000000f087348 */ /* 0x000fea0003c00000 */
[----:B------:R0:W1:Y:S02]  /*13570*/  SHFL.IDX P6, R14, R13, R12, R11 ;  /* 0x0000000c0d0e7389 */ /* 0x00006400000c000b */
[----:B01----:R-:W-:Y:S01]  /*13580*/  ENDCOLLECTIVE ;  /* 0x000000000000791b */ /* 0x003fe20003800000 */
.L_x_364:
[----:B------:R-:W-:Y:S01]  /*13590*/  @!PT LDS RZ, [RZ] ;  /* 0x00000000fffff984 */ /* 0x000fe20000000800 */
[----:B------:R-:W-:Y:S01]  /*135a0*/  @!PT LDS RZ, [RZ] ;  /* 0x00000000fffff984 */ /* 0x000fe20000000800 */
[----:B------:R-:W-:Y:S01]  /*135b0*/  @!PT LDS RZ, [RZ] ;  /* 0x00000000fffff984 */ /* 0x000fe20000000800 */
[----:B------:R-:W-:Y:S04]  /*135c0*/  @P3 LDGSTS.E.BYPASS.LTC128B.128 [R9+0x1b400], desc[UR52][R2.64], !P4 ;  /* 0x1b40000002093fae */ /* 0x000fe8000e101d74 */
[----:B------:R-:W-:Y:S04]  /*135d0*/  @P3 LDGSTS.E.BYPASS.LTC128B.128 [R9+0x1dc00], desc[UR52][R2.64+0x40], !P5 ;  /* 0x1dc0004002093fae */ /* 0x000fe8000e901d74 */
[----:B------:R0:W-:Y:S01]  /*135e0*/  @P3 LDGSTS.E.BYPASS.LTC128B.128 [R9+0x20400], desc[UR52][R2.64+0x80], !P1 ;  /* 0x2040008002093fae */ /* 0x0001e2000c901d74 */
[----:B------:R-:W-:Y:S01]  /*135f0*/  IMAD.MOV.U32 R13, RZ, RZ, R7 ;  /* 0x000000ffff0d7224 */ /* 0x000fe200078e0007 */
[----:B------:R-:W-:Y:S01]  /*13600*/  MOV R12, RZ ;  /* 0x000000ff000c7202 */ /* 0x000fe20000000f00 */
[----:B0-----:R-:W-:-:S07]  /*13610*/  IMAD.MOV.U32 R2, RZ, RZ, R14 ;  /* 0x000000ffff027224 */ /* 0x001fce00078e000e */
[----:B------:R-:W-:Y:S05]  /*13620*/  WARPSYNC.COLLECTIVE R15, `(.L_x_365) ;  /* 0x000000000f087348 */ /* 0x000fea0003c00000 */
[----:B------:R0:W1:Y:S02]  /*13630*/  SHFL.IDX P6, R14, R13, R12, R11 ;  /* 0x0000000c0d0e7389 */ /* 0x00006400000c000b */
[----:B01----:R-:W-:Y:S01]  /*13640*/  ENDCOLLECTIVE ;  /* 0x000000000000791b */ /* 0x003fe20003800000 */
.L_x_365:
[----:B------:R-:W-:-:S05]  /*13650*/  @P2 IADD3 R2, P0, R37, R2, RZ ;  /* 0x0000000225022210 */ /* 0x000fca0007f1e0ff */
[----:B------:R-:W-:-:S05]  /*13660*/  @P2 IMAD.X R3, RZ, RZ, R6, P0 ;  /* 0x000000ffff032224 */ /* 0x000fca00000e0606 */
        /* <DEDUP_REMOVED lines=11> */
.L_x_366:
[----:B------:R-:W-:Y:S05]  /*13720*/  BRA `(.L_x_367) ;  /* 0xffffffb400507947 */ /* 0x000fea000383ffff */
.L_x_276:
[----:B------:R-:W-:Y:S02]  /*13730*/  IMAD.MOV.U32 R13, RZ, RZ, R4 ;  /* 0x000000ffff0d7224 */ /* 0x000fe400078e0004 */
[----:B------:R-:W-:Y:S02]  /*13740*/  IMAD.MOV.U32 R12, RZ, RZ, RZ ;  /* 0x000000ffff0c7224 */ /* 0x000fe400078e00ff */
[----:B------:R-:W-:Y:S02]  /*13750*/  IMAD.MOV.U32 R11, RZ, RZ, 0x1c1f ;  /* 0x00001c1fff0b7424 */ /* 0x000fe400078e00ff */
[----:B------:R-:W-:Y:S02]  /*13760*/  IMAD.MOV.U32 R15, RZ, RZ, -0x1 ;  /* 0xffffffffff0f7424 */ /* 0x000fe400078e00ff */
[----:B------:R-:W-:Y:S02]  /*13770*/  IMAD R5, R5, UR41, RZ ;  /* 0x0000002905057c24 */ /* 0x000fe4000f8e02ff */
[----:B------:R-:W-:-:S07]  /*13780*/  IMAD.IADD R6, R10, 0x1, R6 ;  /* 0x000000010a067824 */ /* 0x000fce00078e0206 */
[----:B-1---5:R-:W-:Y:S05]  /*13790*/  WARPSYNC.COLLECTIVE R15, `(.L_x_368) ;  /* 0x000000000f087348 */ /* 0x022fea0003c00000 */
[----:B------:R0:W2:Y:S02]  /*137a0*/  SHFL.IDX P6, R14, R13, R12, R11 ;  /* 0x0000000c0d0e7389 */ /* 0x0000a400000c000b */
[----:B012--5:R-:W-:Y:S01]  /*137b0*/  ENDCOLLECTIVE ;  /* 0x000000000000791b */ /* 0x027fe20003800000 */
.L_x_368:
[C---:B------:R-:W-:Y:S01]  /*137c0*/  VIADD R8, R6.reuse, 0x20 ;  /* 0x0000002006087836 */ /* 0x040fe20000000000 */
[----:B------:R-:W-:Y:S01]  /*137d0*/  ISETP.GE.AND P0, PT, R6, R5, PT ;  /* 0x000000050600720c */ /* 0x000fe20003f06270 */
[----:B------:R-:W-:Y:S02]  /*137e0*/  IMAD.MOV.U32 R13, RZ, RZ, R0 ;  /* 0x000000ffff0d7224 */ /* 0x000fe400078e0000 */
[----:B------:R-:W-:-:S10]  /*137f0*/  IMAD.MOV.U32 R2, RZ, RZ, R14 ;  /* 0x000000ffff027224 */ /* 0x000fd400078e000e */
[----:B------:R-:W-:Y:S05]  /*13800*/  WARPSYNC.COLLECTIVE R15, `(.L_x_369) ;  /* 0x000000000f087348 */ /* 0x000fea0003c00000 */
[----:B------:R0:W1:Y:S02]  /*13810*/  SHFL.IDX P6, R14, R13, R12, R11 ;  /* 0x0000000c0d0e7389 */ /* 0x00006400000c000b */
[----:B01----:R-:W-:Y:S01]  /*13820*/  ENDCOLLECTIVE ;  /* 0x000000000000791b */ /* 0x003fe20003800000 */
.L_x_369:
[----:B------:R-:W-:Y:S02]  /*13830*/  IMAD.MOV.U32 R13, RZ, RZ, R4 ;  /* 0x000000ffff0d7224 */ /* 0x000fe400078e0004 */
[----:B------:R-:W-:Y:S01]  /*13840*/  IMAD.MOV.U32 R12, RZ, RZ, 0x1 ;  /* 0x00000001ff0c7424 */ /* 0x000fe200078e00ff */
[----:B------:R-:W-:-:S07]  /*13850*/  MOV R3, R14 ;  /* 0x0000000e00037202 */ /* 0x000fce0000000f00 */
[----:B------:R-:W-:Y:S05]  /*13860*/  WARPSYNC.COLLECTIVE R15, `(.L_x_370) ;  /* 0x000000000f087348 */ /* 0x000fea0003c00000 */
[----:B------:R0:W1:Y:S02]  /*13870*/  SHFL.IDX P6, R14, R13, R12, R11 ;  /* 0x0000000c0d0e7389 */ /* 0x00006400000c000b */
[----:B01----:R-:W-:Y:S01]  /*13880*/  ENDCOLLECTIVE ;  /* 0x000000000000791b */ /* 0x003fe20003800000 */
.L_x_370:
[----:B------:R-:W-:-:S05]  /*13890*/  @!P0 IADD3 R7, P4, R37, R3, RZ ;  /* 0x0000000325078210 */ /* 0x000fca0007f9e0ff */
[----:B------:R-:W-:Y:S02]  /*138a0*/  @!P0 IMAD.X R3, RZ, RZ, R2, P4 ;  /* 0x000000ffff038224 */ /* 0x000fe400020e0602 */
[----:B------:R-:W-:Y:S02]  /*138b0*/  @!P0 IMAD.MOV.U32 R2, RZ, RZ, R7 ;  /* 0x000000ffff028224 */ /* 0x000fe400078e0007 */
[----:B------:R-:W-:-:S03]  /*138c0*/  IMAD.MOV.U32 R13, RZ, RZ, R0 ;  /* 0x000000ffff0d7224 */ /* 0x000fc600078e0000 */
[----:B------:R-:W-:Y:S01]  /*138d0*/  @!PT LDS RZ, [RZ] ;  /* 0x00000000fffff984 */ /* 0x000fe20000000800 */
[----:B------:R-:W-:Y:S01]  /*138e0*/  @!PT LDS RZ, [RZ] ;  /* 0x00000000fffff984 */ /* 0x000fe20000000800 */
[----:B------:R-:W-:Y:S01]  /*138f0*/  @!PT LDS RZ, [RZ] ;  /* 0x00000000fffff984 */ /* 0x000fe20000000800 */
[----:B------:R-:W-:Y:S04]  /*13900*/  @!P0 LDGSTS.E.BYPASS.LTC128B.128 [R9+0x14400], desc[UR52][R2.64], !P3 ;  /* 0x1440000002098fae */ /* 0x000fe8000d901d74 */
[----:B------:R-:W-:Y:S04]  /*13910*/  @!P0 LDGSTS.E.BYPASS.LTC128B.128 [R9+0x16400], desc[UR52][R2.64+0x40], !P2 ;  /* 0x1640004002098fae */ /* 0x000fe8000d101d74 */
[----:B------:R0:W-:Y:S01]  /*13920*/  @!P0 LDGSTS.E.BYPASS.LTC128B.128 [R9+0x18400], desc[UR52][R2.64+0x80], !P1 ;  /* 0x1840008002098fae */ /* 0x0001e2000c901d74 */
[----:B------:R-:W-:Y:S01]  /*13930*/  ISETP.GE.AND P0, PT, R8, R5, PT ;  /* 0x000000050800720c */ /* 0x000fe20003f06270 */
[----:B------:R-:W-:-:S02]  /*13940*/  VIADD R8, R6, 0x40 ;  /* 0x0000004006087836 */ /* 0x000fc40000000000 */
[----:B0-----:R-:W-:-:S10]  /*13950*/  IMAD.MOV.U32 R2, RZ, RZ, R14 ;  /* 0x000000ffff027224 */ /* 0x001fd400078e000e */
[----:B------:R-:W-:Y:S05]  /*13960*/  WARPSYNC.COLLECTIVE R15, `(.L_x_371) ;  /* 0x000000000f087348 */ /* 0x000fea0003c00000 */
[----:B------:R0:W1:Y:S02]  /*13970*/  SHFL.IDX P6, R14, R13, R12, R11 ;  /* 0x0000000c0d0e7389 */ /* 0x00006400000c000b */
[----:B01----:R-:W-:Y:S01]  /*13980*/  ENDCOLLECTIVE ;  /* 0x000000000000791b */ /* 0x003fe20003800000 */
.L_x_371:
        /* <DEDUP_REMOVED lines=8> */
.L_x_372:
[----:B------:R-:W-:-:S05]  /*13a10*/  @!P0 IMAD.MOV.U32 R3, RZ, RZ, R7 ;  /* 0x000000ffff038224 */ /* 0x000fca00078e0007 */
[----:B------:R-:W-:Y:S01]  /*13a20*/  @!PT LDS RZ, [RZ] ;  /* 0x00000000fffff984 */ /* 0x000fe20000000800 */
[----:B------:R-:W-:Y:S01]  /*13a30*/  @!PT LDS RZ, [RZ] ;  /* 0x00000000fffff984 */ /* 0x000fe20000000800 */
[----:B------:R-:W-:Y:S01]  /*13a40*/  @!PT LDS RZ, [RZ] ;  /* 0x00000000fffff984 */ /* 0x000fe20000000800 */
[----:B------:R-:W-:Y:S04]  /*13a50*/  @!P0 LDGSTS.E.BYPASS.LTC128B.128 [R9+0x14c00], desc[UR52][R2.64], !P3 ;  /* 0x14c0000002098fae */ /* 0x000fe8000d901d74 */
[----:B------:R-:W-:Y:S01]  /*13a60*/  @!P0 LDGSTS.E.BYPASS.LTC128B.128 [R9+0x16c00], desc[UR52][R2.64+0x40], !P2 ;  /* 0x16c0004002098fae */ /* 0x000fe2000d101d74 */
[----:B------:R-:W-:-:S03]  /*13a70*/  IMAD.MOV.U32 R13, RZ, RZ, R0 ;  /* 0x000000ffff0d7224 */ /* 0x000fc600078e0000 */
[----:B------:R0:W-:Y:S01]  /*13a80*/  @!P0 LDGSTS.E.BYPASS.LTC128B.128 [R9+0x18c00], desc[UR52][R2.64+0x80], !P1 ;  /* 0x18c0008002098fae */ /* 0x0001e2000c901d74 */
[----:B------:R-:W-:Y:S01]  /*13a90*/  ISETP.GE.AND P0, PT, R8, R5, PT ;  /* 0x000000050800720c */ /* 0x000fe20003f06270 */
[----:B0-----:R-:W-:-:S12]  /*13aa0*/  IMAD.MOV.U32 R2, RZ, RZ, R14 ;  /* 0x000000ffff027224 */ /* 0x001fd800078e000e */
[----:B------:R-:W-:Y:S05]  /*13ab0*/  WARPSYNC.COLLECTIVE R15, `(.L_x_373) ;  /* 0x000000000f087348 */ /* 0x000fea0003c00000 */
[----:B------:R0:W1:Y:S02]  /*13ac0*/  SHFL.IDX P6, R14, R13, R12, R11 ;  /* 0x0000000c0d0e7389 */ /* 0x00006400000c000b */
[----:B01----:R-:W-:Y:S01]  /*13ad0*/  ENDCOLLECTIVE ;  /* 0x000000000000791b */ /* 0x003fe20003800000 */
.L_x_373:
[----:B------:R-:W-:Y:S02]  /*13ae0*/  IMAD.MOV.U32 R13, RZ, RZ, R4 ;  /* 0x000000ffff0d7224 */ /* 0x000fe400078e0004 */
[----:B------:R-:W-:Y:S01]  /*13af0*/  IMAD.MOV.U32 R12, RZ, RZ, 0x3 ;  /* 0x00000003ff0c7424 */ /* 0x000fe200078e00ff */
[----:B------:R-:W-:-:S05]  /*13b00*/  @!P0 IADD3 R14, P4, R37, R14, RZ ;  /* 0x0000000e250e8210 */ /* 0x000fca0007f9e0ff */
[----:B------:R-:W-:Y:S01]  /*13b10*/  @!P0 IMAD.X R7, RZ, RZ, R2, P4 ;  /* 0x000000ffff078224 */ /* 0x000fe200020e0602 */
[----:B------:R-:W-:-:S07]  /*13b20*/  @!P0 MOV R2, R14 ;  /* 0x0000000e00028202 */ /* 0x000fce0000000f00 */
[----:B------:R-:W-:Y:S05]  /*13b30*/  WARPSYNC.COLLECTIVE R15, `(.L_x_374) ;  /* 0x000000000f087348 */ /* 0x000fea0003c00000 */
[----:B------:R0:W1:Y:S02]  /*13b40*/  SHFL.IDX P6, R14, R13, R12, R11 ;  /* 0x0000000c0d0e7389 */ /* 0x00006400000c000b */
[----:B01----:R-:W-:Y:S01]  /*13b50*/  ENDCOLLECTIVE ;  /* 0x000000000000791b */ /* 0x003fe20003800000 */
.L_x_374:
[----:B------:R-:W-:-:S05]  /*13b60*/  @!P0 IMAD.MOV.U32 R3, RZ, RZ, R7 ;  /* 0x000000ffff038224 */ /* 0x000fca00078e0007 */
[----:B------:R-:W-:Y:S01]  /*13b70*/  @!PT LDS RZ, [RZ] ;  /* 0x00000000fffff984 */ /* 0x000fe20000000800 */
[----:B------:R-:W-:Y:S01]  /*13b80*/  @!PT LDS RZ, [RZ] ;  /* 0x00000000fffff984 */ /* 0x000fe20000000800 */
[----:B------:R-:W-:Y:S01]  /*13b90*/  @!PT LDS RZ, [RZ] ;  /* 0x00000000fffff984 */ /* 0x000fe20000000800 */
[----:B------:R0:W-:Y:S04]  /*13ba0*/  @!P0 LDGSTS.E.BYPASS.LTC128B.128 [R9+0x15400], desc[UR52][R2.64], !P3 ;  /* 0x1540000002098fae */ /* 0x0001e8000d901d74 */
[----:B------:R0:W-:Y:S01]  /*13bb0*/  @!P0 LDGSTS.E.BYPASS.LTC128B.128 [R9+0x17400], desc[UR52][R2.64+0x40], !P2 ;  /* 0x1740004002098fae */ /* 0x0001e2000d101d74 */
[----:B------:R-:W-:-:S03]  /*13bc0*/  IMAD.MOV.U32 R13, RZ, RZ, R0 ;  /* 0x000000ffff0d7224 */ /* 0x000fc600078e0000 */
[----:B------:R0:W-:Y:S01]  /*13bd0*/  @!P0 LDGSTS.E.BYPASS.LTC128B.128 [R9+0x19400], desc[UR52][R2.64+0x80], !P1 ;  /* 0x1940008002098fae */ /* 0x0001e2000c901d74 */
[----:B------:R-:W-:-:S07]  /*13be0*/  IMAD.MOV.U32 R4, RZ, RZ, R14 ;  /* 0x000000ffff047224 */ /* 0x000fce00078e000e */
[----:B0-----:R-:W-:Y:S05]  /*13bf0*/  WARPSYNC.COLLECTIVE R15, `(.L_x_375) ;  /* 0x000000000f087348 */ /* 0x001fea0003c00000 */
[----:B------:R1:W2:Y:S02]  /*13c00*/  SHFL.IDX P6, R14, R13, R12, R11 ;  /* 0x0000000c0d0e7389 */ /* 0x0002a400000c000b */
[----:B012---:R-:W-:Y:S01]  /*13c10*/  ENDCOLLECTIVE ;  /* 0x000000000000791b */ /* 0x007fe20003800000 */
.L_x_375:
[----:B------:R-:W-:Y:S05]  /*13c20*/  BRA `(.L_x_376) ;  /* 0xffffffb800847947 */ /* 0x000fea000383ffff */
.L_x_281:
[----:B0-----:R0:W2:Y:S02]  /*13c30*/  SYNCS.PHASECHK.TRANS64.TRYWAIT P0, [R22+URZ+0x29820], R3 ;  /* 0x02982003160075a7 */ /* 0x0010a4000800017f */
[----:B--2---:R-:W-:Y:S05]  /*13c40*/  @!P0 NANOSLEEP.SYNCS 0x989680 ;  /* 0x009896800000895d */ /* 0x004fea0003900000 */
[----:B------:R-:W2:Y:S02]  /*13c50*/  @!P0 SYNCS.PHASECHK.TRANS64 P0, [R22+URZ+0x29820], R3 ;  /* 0x02982003160085a7 */ /* 0x000ea4000800007f */
[----:B--2---:R-:W-:Y:S05]  /*13c60*/  @!P0 BRA `(.L_x_281) ;  /* 0xfffffffc00f08947 */ /* 0x004fea000383ffff */
[----:B------:R-:W-:Y:S05]  /*13c70*/  BRA `(.L_x_377) ;  /* 0xffffffb800f47947 */ /* 0x000fea000383ffff */
.L_x_285:
[----:B0-----:R0:W1:Y:S02]  /*13c80*/  SYNCS.PHASECHK.TRANS64.TRYWAIT P0, [R0+URZ+0x29880], R30 ;  /* 0x0298801e000075a7 */ /* 0x001064000800017f */
[----:B-1----:R-:W-:Y:S05]  /*13c90*/  @!P0 NANOSLEEP.SYNCS 0x989680 ;  /* 0x009896800000895d */ /* 0x002fea0003900000 */
[----:B------:R-:W1:Y:S02]  /*13ca0*/  @!P0 SYNCS.PHASECHK.TRANS64 P0, [R0+URZ+0x29880], R30 ;  /* 0x0298801e000085a7 */ /* 0x000e64000800007f */
[----:B-1----:R-:W-:Y:S05]  /*13cb0*/  @!P0 BRA `(.L_x_285) ;  /* 0xfffffffc00f08947 */ /* 0x002fea000383ffff */
[----:B------:R-:W-:Y:S05]  /*13cc0*/  BRA `(.L_x_378) ;  /* 0xffffffc000287947 */ /* 0x000fea000383ffff */
.L_x_286:
[----:B------:R-:W-:Y:S01]  /*13cd0*/  BSSY B0, `(.L_x_379) ;  /* 0x0000008000007945 */ /* 0x000fe20003800000 */
[----:B------:R-:W-:Y:S01]  /*13ce0*/  IMAD.MOV.U32 R13, RZ, RZ, R9 ;  /* 0x000000ffff0d7224 */ /* 0x000fe200078e0009 */
[----:B------:R-:W-:Y:S01]  /*13cf0*/  MOV R15, 0xffffffff ;  /* 0xffffffff000f7802 */ /* 0x000fe20000000f00 */
[----:B------:R-:W-:Y:S02]  /*13d00*/  IMAD.MOV.U32 R12, RZ, RZ, RZ ;  /* 0x000000ffff0c7224 */ /* 0x000fe400078e00ff */
[----:B------:R-:W-:-:S07]  /*13d10*/  IMAD.MOV.U32 R11, RZ, RZ, 0x1c1f ;  /* 0x00001c1fff0b7424 */ /* 0x000fce00078e00ff */
[----:B0-----:R-:W-:Y:S05]  /*13d20*/  WARPSYNC.COLLECTIVE R15, `(.L_x_380) ;  /* 0x000000000f087348 */ /* 0x001fea0003c00000 */
[----:B------:R1:W2:Y:S02]  /*13d30*/  SHFL.IDX P6, R14, R13, R12, R11 ;  /* 0x0000000c0d0e7389 */ /* 0x0002a400000c000b */
[----:B012---:R-:W-:Y:S01]  /*13d40*/  ENDCOLLECTIVE ;  /* 0x000000000000791b */ /* 0x007fe20003800000 */
.L_x_380:
[----:B------:R-:W-:Y:S05]  /*13d50*/  BSYNC B0 ;  /* 0x0000000000007941 */ /* 0x000fea0003800000 */
.L_x_379:
[----:B------:R-:W-:Y:S01]  /*13d60*/  IMAD.MOV.U32 R13, RZ, RZ, R8 ;  /* 0x000000ffff0d7224 */ /* 0x000fe200078e0008 */
[----:B------:R-:W-:Y:S01]  /*13d70*/  IADD3 R10, R22, R10, R35 ;  /* 0x0000000a160a7210 */ /* 0x000fe20007ffe023 */
[----:B------:R-:W-:Y:S02]  /*13d80*/  IMAD.MOV.U32 R12, RZ, RZ, RZ ;  /* 0x000000ffff0c7224 */ /* 0x000fe400078e00ff */
[----:B------:R-:W-:Y:S02]  /*13d90*/  IMAD.MOV.U32 R11, RZ, RZ, 0x1c1f ;  /* 0x00001c1fff0b7424 */ /* 0x000fe400078e00ff */
[----:B------:R-:W-:Y:S02]  /*13da0*/  IMAD.MOV.U32 R15, RZ, RZ, -0x1 ;  /* 0xffffffffff0f7424 */ /* 0x000fe400078e00ff */
[----:B------:R-:W-:Y:S02]  /*13db0*/  IMAD.MOV.U32 R3, RZ, RZ, R14 ;  /* 0x000000ffff037224 */ /* 0x000fe400078e000e */
[----:B------:R-:W-:-:S07]  /*13dc0*/  IMAD.IADD R17, R36, 0x1, R10 ;  /* 0x0000000124117824 */ /* 0x000fce00078e020a */
[----:B------:R-:W-:Y:S05]  /*13dd0*/  WARPSYNC.COLLECTIVE R15, `(.L_x_381) ;  /* 0x000000000f087348 */ /* 0x000fea0003c00000 */
[----:B------:R0:W1:Y:S02]  /*13de0*/  SHFL.IDX P6, R14, R13, R12, R11 ;  /* 0x0000000c0d0e7389 */ /* 0x00006400000c000b */
[----:B01----:R-:W-:Y:S01]  /*13df0*/  ENDCOLLECTIVE ;  /* 0x000000000000791b */ /* 0x003fe20003800000 */
.L_x_381:
[----:B------:R-:W-:Y:S01]  /*13e00*/  MOV R13, R9 ;  /* 0x00000009000d7202 */ /* 0x000fe20000000f00 */
[----:B------:R-:W-:Y:S02]  /*13e10*/  IMAD.MOV.U32 R12, RZ, RZ, 0x1 ;  /* 0x00000001ff0c7424 */ /* 0x000fe400078e00ff */
[----:B------:R-:W-:-:S07]  /*13e20*/  IMAD.MOV.U32 R2, RZ, RZ, R14 ;  /* 0x000000ffff027224 */ /* 0x000fce00078e000e */
[----:B------:R-:W-:Y:S05]  /*13e30*/  WARPSYNC.COLLECTIVE R15, `(.L_x_382) ;  /* 0x000000000f087348 */ /* 0x000fea0003c00000 */
[----:B------:R0:W1:Y:S02]  /*13e40*/  SHFL.IDX P6, R14, R13, R12, R11 ;  /* 0x0000000c0d0e7389 */ /* 0x00006400000c000b */
[----:B01----:R-:W-:Y:S01]  /*13e50*/  ENDCOLLECTIVE ;  /* 0x000000000000791b */ /* 0x003fe20003800000 */
.L_x_382:
        /* <DEDUP_REMOVED lines=12> */
.L_x_383:
[----:B------:R-:W-:Y:S02]  /*13f20*/  IMAD.MOV.U32 R13, RZ, RZ, R9 ;  /* 0x000000ffff0d7224 */ /* 0x000fe400078e0009 */
[----:B------:R-:W-:Y:S02]  /*13f30*/  IMAD.MOV.U32 R12, RZ, RZ, 0x2 ;  /* 0x00000002ff0c7424 */ /* 0x000fe400078e00ff */
[----:B------:R-:W-:-:S07]  /*13f40*/  IMAD.MOV.U32 R2, RZ, RZ, R14 ;  /* 0x000000ffff027224 */ /* 0x000fce00078e000e */
[----:B------:R-:W-:Y:S05]  /*13f50*/  WARPSYNC.COLLECTIVE R15, `(.L_x_384) ;  /* 0x000000000f087348 */ /* 0x000fea0003c00000 */
[----:B------:R0:W1:Y:S02]  /*13f60*/  SHFL.IDX P6, R14, R13, R12, R11 ;  /* 0x0000000c0d0e7389 */ /* 0x00006400000c000b */
[----:B01----:R-:W-:Y:S01]  /*13f70*/  ENDCOLLECTIVE ;  /* 0x000000000000791b */ /* 0x003fe20003800000 */
.L_x_384:
[----:B------:R-:W-:-:S05]  /*13f80*/  IADD3 R2, P0, R37, R2, RZ ;  /* 0x0000000225027210 */ /* 0x000fca0007f1e0ff */
[----:B------:R-:W-:-:S05]  /*13f90*/  IMAD.X R3, RZ, RZ, R3, P0 ;  /* 0x000000ffff037224 */ /* 0x000fca00000e0603 */
[----:B------:R-:W-:Y:S01]  /*13fa0*/  @!PT LDS RZ, [RZ] ;  /* 0x00000000fffff984 */ /* 0x000fe20000000800 */
[----:B------:R-:W-:Y:S01]  /*13fb0*/  @!PT LDS RZ, [RZ] ;  /* 0x00000000fffff984 */ /* 0x000fe20000000800 */
[----:B------:R-:W-:Y:S01]  /*13fc0*/  @!PT LDS RZ, [RZ] ;  /* 0x00000000fffff984 */ /* 0x000fe20000000800 */
[----:B------:R-:W-:Y:S01]  /*13fd0*/  LDGSTS.E.BYPASS.LTC128B.128 [R10+0xb400], desc[UR52][R2.64], !P3 ;  /* 0x0b400000020a7fae */ /* 0x000fe2000d901d74 */
[----:B------:R-:W-:-:S03]  /*13fe0*/  MOV R13, R8 ;  /* 0x00000008000d7202 */ /* 0x000fc60000000f00 */
[----:B------:R0:W-:Y:S02]  /*13ff0*/  LDGSTS.E.BYPASS.LTC128B.128 [R17+0xb400], desc[UR52][R2.64+0x40], !P1 ;  /* 0x0b40004002117fae */ /* 0x0001e4000c901d74 */
[----:B0-----:R-:W-:-:S07]  /*14000*/  IMAD.MOV.U32 R3, RZ, RZ, R14 ;  /* 0x000000ffff037224 */ /* 0x001fce00078e000e */
[----:B------:R-:W-:Y:S05]  /*14010*/  WARPSYNC.COLLECTIVE R15, `(.L_x_385) ;  /* 0x000000000f087348 */ /* 0x000fea0003c00000 */
[----:B------:R0:W1:Y:S02]  /*14020*/  SHFL.IDX P6, R14, R13, R12, R11 ;  /* 0x0000000c0d0e7389 */ /* 0x00006400000c000b */
[----:B01----:R-:W-:Y:S01]  /*14030*/  ENDCOLLECTIVE ;  /* 0x000000000000791b */ /* 0x003fe20003800000 */
.L_x_385:
[----:B------:R-:W-:Y:S02]  /*14040*/  IMAD.MOV.U32 R13, RZ, RZ, R9 ;  /* 0x000000ffff0d7224 */ /* 0x000fe400078e0009 */
[----:B------:R-:W-:Y:S02]  /*14050*/  IMAD.MOV.U32 R12, RZ, RZ, 0x3 ;  /* 0x00000003ff0c7424 */ /* 0x000fe400078e00ff */
[----:B------:R-:W-:-:S07]  /*14060*/  IMAD.MOV.U32 R2, RZ, RZ, R14 ;  /* 0x000000ffff027224 */ /* 0x000fce00078e000e */
[----:B------:R-:W-:Y:S05]  /*14070*/  WARPSYNC.COLLECTIVE R15, `(.L_x_386) ;  /* 0x000000000f087348 */ /* 0x000fea0003c00000 */
[----:B------:R0:W1:Y:S02]  /*14080*/  SHFL.IDX P6, R14, R13, R12, R11 ;  /* 0x0000000c0d0e7389 */ /* 0x00006400000c000b */
[----:B01----:R-:W-:Y:S01]  /*14090*/  ENDCOLLECTIVE ;  /* 0x000000000000791b */ /* 0x003fe20003800000 */
.L_x_386:
        /* <DEDUP_REMOVED lines=12> */
.L_x_387:
[----:B------:R-:W-:Y:S01]  /*14160*/  MOV R13, R21 ;  /* 0x00000015000d7202 */ /* 0x000fe20000000f00 */
[----:B------:R-:W-:Y:S02]  /*14170*/  IMAD.MOV.U32 R12, RZ, RZ, RZ ;  /* 0x000000ffff0c7224 */ /* 0x000fe400078e00ff */
[----:B------:R-:W-:-:S07]  /*14180*/  IMAD.MOV.U32 R2, RZ, RZ, R14 ;  /* 0x000000ffff027224 */ /* 0x000fce00078e000e */
[----:B------:R-:W-:Y:S05]  /*14190*/  WARPSYNC.COLLECTIVE R15, `(.L_x_388) ;  /* 0x000000000f087348 */ /* 0x000fea0003c00000 */
[----:B------:R0:W1:Y:S02]  /*141a0*/  SHFL.IDX P6, R14, R13, R12, R11 ;  /* 0x0000000c0d0e7389 */ /* 0x00006400000c000b */
[----:B01----:R-:W-:Y:S01]  /*141b0*/  ENDCOLLECTIVE ;  /* 0x000000000000791b */ /* 0x003fe20003800000 */
.L_x_388:
        /* <DEDUP_REMOVED lines=12> */
.L_x_389:
[----:B------:R-:W-:Y:S01]  /*14280*/  IMAD.MOV.U32 R2, RZ, RZ, R14 ;  /* 0x000000ffff027224 */ /* 0x000fe200078e000e */
[----:B------:R-:W-:Y:S06]  /*14290*/  BRA `(.L_x_390) ;  /* 0xffffffbc00c47947 */ /* 0x000fec000383ffff */
.L_x_291:
[----:B---3--:R3:W4:Y:S02]  /*142a0*/  SYNCS.PHASECHK.TRANS64.TRYWAIT P0, [R0+URZ+0x29840], R30 ;  /* 0x0298401e000075a7 */ /* 0x008724000800017f */
[----:B----4-:R-:W-:Y:S05]  /*142b0*/  @!P0 NANOSLEEP.SYNCS 0x989680 ;  /* 0x009896800000895d */ /* 0x010fea0003900000 */
[----:B------:R-:W4:Y:S02]  /*142c0*/  @!P0 SYNCS.PHASECHK.TRANS64 P0, [R0+URZ+0x29840], R30 ;  /* 0x0298401e000085a7 */ /* 0x000f24000800007f */
[----:B----4-:R-:W-:Y:S05]  /*142d0*/  @!P0 BRA `(.L_x_291) ;  /* 0xfffffffc00f08947 */ /* 0x010fea000383ffff */
[----:B------:R-:W-:Y:S05]  /*142e0*/  BRA `(.L_x_391) ;  /* 0xffffffc000187947 */ /* 0x000fea000383ffff */
.L_x_292:
        /* <DEDUP_REMOVED lines=8> */
.L_x_393:
[----:B------:R-:W-:Y:S05]  /*14370*/  BSYNC B0 ;  /* 0x0000000000007941 */ /* 0x000fea0003800000 */
.L_x_392:
[----:B------:R-:W-:Y:S01]  /*14380*/  IMAD.MOV.U32 R13, RZ, RZ, R4 ;  /* 0x000000ffff0d7224 */ /* 0x000fe200078e0004 */
[----:B------:R-:W-:Y:S01]  /*14390*/  MOV R3, R14 ;  /* 0x0000000e00037202 */ /* 0x000fe20000000f00 */
[----:B------:R-:W-:Y:S02]  /*143a0*/  IMAD.MOV.U32 R12, RZ, RZ, RZ ;  /* 0x000000ffff0c7224 */ /* 0x000fe400078e00ff */
[----:B------:R-:W-:Y:S02]  /*143b0*/  IMAD.MOV.U32 R11, RZ, RZ, 0x1c1f ;  /* 0x00001c1fff0b7424 */ /* 0x000fe400078e00ff */
[----:B------:R-:W-:Y:S02]  /*143c0*/  IMAD.MOV.U32 R15, RZ, RZ, -0x1 ;  /* 0xffffffffff0f7424 */ /* 0x000fe400078e00ff */
[----:B------:R-:W-:-:S07]  /*143d0*/  IMAD.IADD R7, R22, 0x1, R7 ;  /* 0x0000000116077824 */ /* 0x000fce00078e0207 */
[----:B------:R-:W-:Y:S05]  /*143e0*/  WARPSYNC.COLLECTIVE R15, `(.L_x_394) ;  /* 0x000000000f087348 */ /* 0x000fea0003c00000 */
[----:B------:R0:W1:Y:S02]  /*143f0*/  SHFL.IDX P6, R14, R13, R12, R11 ;  /* 0x0000000c0d0e7389 */ /* 0x00006400000c000b */
[----:B01----:R-:W-:Y:S01]  /*14400*/  ENDCOLLECTIVE ;  /* 0x000000000000791b */ /* 0x003fe20003800000 */
.L_x_394:
[----:B------:R-:W-:Y:S01]  /*14410*/  IMAD.MOV.U32 R13, RZ, RZ, R5 ;  /* 0x000000ffff0d7224 */ /* 0x000fe200078e0005 */
[----:B------:R-:W-:Y:S01]  /*14420*/  MOV R12, 0x1 ;  /* 0x00000001000c7802 */ /* 0x000fe20000000f00 */
[----:B------:R-:W-:-:S07]  /*14430*/  IMAD.MOV.U32 R2, RZ, RZ, R14 ;  /* 0x000000ffff027224 */ /* 0x000fce00078e000e */
[----:B------:R-:W-:Y:S05]  /*14440*/  WARPSYNC.COLLECTIVE R15, `(.L_x_395) ;  /* 0x000000000f087348 */ /* 0x000fea0003c00000 */
[----:B------:R0:W1:Y:S02]  /*14450*/  SHFL.IDX P6, R14, R13, R12, R11 ;  /* 0x0000000c0d0e7389 */ /* 0x00006400000c000b */
[----:B01----:R-:W-:Y:S01]  /*14460*/  ENDCOLLECTIVE ;  /* 0x000000000000791b */ /* 0x003fe20003800000 */
.L_x_395:
[----:B------:R-:W-:-:S05]  /*14470*/  IADD3 R2, P0, R37, R2, RZ ;  /* 0x0000000225027210 */ /* 0x000fca0007f1e0ff */
[----:B------:R-:W-:-:S05]  /*14480*/  IMAD.X R3, RZ, RZ, R3, P0 ;  /* 0x000000ffff037224 */ /* 0x000fca00000e0603 */
[----:B------:R-:W-:Y:S01]  /*14490*/  @!PT LDS RZ, [RZ] ;  /* 0x00000000fffff984 */ /* 0x000fe20000000800 */
[----:B------:R-:W-:Y:S01]  /*144a0*/  @!PT LDS RZ, [RZ] ;  /* 0x00000000fffff984 */ /* 0x000fe20000000800 */
[----:B------:R-:W-:Y:S01]  /*144b0*/  @!PT LDS RZ, [RZ] ;  /* 0x00000000fffff984 */ /* 0x000fe20000000800 */
[----:B------:R-:W-:Y:S01]  /*144c0*/  LDGSTS.E.BYPASS.LTC128B.128 [R7+0x1a400], desc[UR52][R2.64], !P4 ;  /* 0x1a40000002077fae */ /* 0x000fe2000e101d74 */
[----:B------:R-:W-:-:S03]  /*144d0*/  IMAD.MOV.U32 R13, RZ, RZ, R4 ;  /* 0x000000ffff0d7224 */ /* 0x000fc600078e0004 */
[----:B------:R-:W-:Y:S04]  /*144e0*/  LDGSTS.E.BYPASS.LTC128B.128 [R7+0x1cc00], desc[UR52][R2.64+0x40], !P3 ;  /* 0x1cc0004002077fae */ /* 0x000fe8000d901d74 */
[----:B------:R0:W-:Y:S02]  /*144f0*/  LDGSTS.E.BYPASS.LTC128B.128 [R7+0x1f400], desc[UR52][R2.64+0x80], !P1 ;  /* 0x1f40008002077fae */ /* 0x0001e4000c901d74 */
[----:B0-----:R-:W-:-:S07]  /*14500*/  IMAD.MOV.U32 R3, RZ, RZ, R14 ;  /* 0x000000ffff037224 */ /* 0x001fce00078e000e */
[----:B------:R-:W-:Y:S05]  /*14510*/  WARPSYNC.COLLECTIVE R15, `(.L_x_396) ;  /* 0x000000000f087348 */ /* 0x000fea0003c00000 */
[----:B------:R0:W1:Y:S02]  /*14520*/  SHFL.IDX P6, R14, R13, R12, R11 ;  /* 0x0000000c0d0e7389 */ /* 0x00006400000c000b */
[----:B01----:R-:W-:Y:S01]  /*14530*/  ENDCOLLECTIVE ;  /* 0x000000000000791b */ /* 0x003fe20003800000 */
.L_x_396:
[----:B------:R-:W-:Y:S02]  /*14540*/  IMAD.MOV.U32 R13, RZ, RZ, R5 ;  /* 0x000000ffff0d7224 */ /* 0x000fe400078e0005 */
[----:B------:R-:W-:Y:S02]  /*14550*/  IMAD.MOV.U32 R12, RZ, RZ, 0x2 ;  /* 0x00000002ff0c7424 */ /* 0x000fe400078e00ff */
[----:B------:R-:W-:-:S07]  /*14560*/  IMAD.MOV.U32 R2, RZ, RZ, R14 ;  /* 0x000000ffff027224 */ /* 0x000fce00078e000e */
[----:B------:R-:W-:Y:S05]  /*14570*/  WARPSYNC.COLLECTIVE R15, `(.L_x_397) ;  /* 0x000000000f087348 */ /* 0x000fea0003c00000 */
[----:B------:R0:W1:Y:S02]  /*14580*/  SHFL.IDX P6, R14, R13, R12, R11 ;  /* 0x0000000c0d0e7389 */ /* 0x00006400000c000b */
[----:B01----:R-:W-:Y:S01]  /*14590*/  ENDCOLLECTIVE ;  /* 0x000000000000791b */ /* 0x003fe20003800000 */
.L_x_397:
[----:B------:R-:W-:-:S05]  /*145a0*/  IADD3 R2, P0, R37, R2, RZ ;  /* 0x0000000225027210 */ /* 0x000fca0007f1e0ff */
[----:B------:R-:W-:-:S05]  /*145b0*/  IMAD.X R3, RZ, RZ, R3, P0 ;  /* 0x000000ffff037224 */ /* 0x000fca00000e0603 */
        /* <DEDUP_REMOVED lines=11> */
.L_x_398:
[----:B------:R-:W-:Y:S02]  /*14670*/  IMAD.MOV.U32 R13, RZ, RZ, R5 ;  /* 0x000000ffff0d7224 */ /* 0x000fe400078e0005 */
[----:B------:R-:W-:Y:S01]  /*14680*/  IMAD.MOV.U32 R12, RZ, RZ, 0x3 ;  /* 0x00000003ff0c7424 */ /* 0x000fe200078e00ff */
[----:B------:R-:W-:-:S07]  /*14690*/  MOV R2, R14 ;  /* 0x0000000e00027202 */ /* 0x000fce0000000f00 */
[----:B------:R-:W-:Y:S05]  /*146a0*/  WARPSYNC.COLLECTIVE R15, `(.L_x_399) ;  /* 0x000000000f087348 */ /* 0x000fea0003c00000 */
[----:B------:R0:W1:Y:S02]  /*146b0*/  SHFL.IDX P6, R14, R13, R12, R11 ;  /* 0x0000000c0d0e7389 */ /* 0x00006400000c000b */
[----:B01----:R-:W-:Y:S01]  /*146c0*/  ENDCOLLECTIVE ;  /* 0x000000000000791b */ /* 0x003fe20003800000 */
.L_x_399:
        /* <DEDUP_REMOVED lines=13> */
.L_x_400:
[----:B------:R-:W-:Y:S01]  /*147a0*/  IMAD.MOV.U32 R13, RZ, RZ, R8 ;  /* 0x000000ffff0d7224 */ /* 0x000fe200078e0008 */
[----:B------:R-:W-:Y:S01]  /*147b0*/  MOV R12, RZ ;  /* 0x000000ff000c7202 */ /* 0x000fe20000000f00 */
[----:B------:R-:W-:-:S07]  /*147c0*/  IMAD.MOV.U32 R2, RZ, RZ, R14 ;  /* 0x000000ffff027224 */ /* 0x000fce00078e000e */
[----:B------:R-:W-:Y:S05]  /*147d0*/  WARPSYNC.COLLECTIVE R15, `(.L_x_401) ;  /* 0x000000000f087348 */ /* 0x000fea0003c00000 */
[----:B------:R0:W1:Y:S02]  /*147e0*/  SHFL.IDX P6, R14, R13, R12, R11 ;  /* 0x0000000c0d0e7389 */ /* 0x00006400000c000b */
[----:B01----:R-:W-:Y:S01]  /*147f0*/  ENDCOLLECTIVE ;  /* 0x000000000000791b */ /* 0x003fe20003800000 */
.L_x_401:
        /* <DEDUP_REMOVED lines=13> */
.L_x_402:
[----:B------:R-:W-:Y:S05]  /*148d0*/  BRA `(.L_x_403) ;  /* 0xffffffbc00ac7947 */ /* 0x000fea000383ffff */
.L_x_297:
[----:B0-----:R0:W2:Y:S02]  /*148e0*/  SYNCS.PHASECHK.TRANS64.TRYWAIT P1, [R3+URZ+0x29870], R0 ;  /* 0x02987000030075a7 */ /* 0x0010a4000802017f */
[----:B--2---:R-:W-:Y:S05]  /*148f0*/  @!P1 NANOSLEEP.SYNCS 0x989680 ;  /* 0x009896800000995d */ /* 0x004fea0003900000 */
[----:B------:R-:W2:Y:S02]  /*14900*/  @!P1 SYNCS.PHASECHK.TRANS64 P1, [R3+URZ+0x29870], R0 ;  /* 0x02987000030095a7 */ /* 0x000ea4000802007f */
[----:B--2---:R-:W-:Y:S05]  /*14910*/  @!P1 BRA `(.L_x_297) ;  /* 0xfffffffc00f09947 */ /* 0x004fea000383ffff */
[----:B------:R-:W-:Y:S05]  /*14920*/  BRA `(.L_x_404) ;  /* 0xffffffc000187947 */ /* 0x000fea000383ffff */
.L_x_299:
[----:B0-----:R0:W2:Y:S02]  /*14930*/  SYNCS.PHASECHK.TRANS64.TRYWAIT P1, [R3+URZ+0x29860], R0 ;  /* 0x02986000030075a7 */ /* 0x0010a4000802017f */
[----:B--2---:R-:W-:Y:S05]  /*14940*/  @!P1 NANOSLEEP.SYNCS 0x989680 ;  /* 0x009896800000995d */ /* 0x004fea0003900000 */
[----:B------:R-:W2:Y:S02]  /*14950*/  @!P1 SYNCS.PHASECHK.TRANS64 P1, [R3+URZ+0x29860], R0 ;  /* 0x02986000030095a7 */ /* 0x000ea4000802007f */
[----:B--2---:R-:W-:Y:S05]  /*14960*/  @!P1 BRA `(.L_x_299) ;  /* 0xfffffffc00f09947 */ /* 0x004fea000383ffff */
[----:B------:R-:W-:Y:S05]  /*14970*/  BRA `(.L_x_405) ;  /* 0xffffffc000287947 */ /* 0x000fea000383ffff */
.L_x_307:
[----:B0-----:R0:W4:Y:S02]  /*14980*/  SYNCS.PHASECHK.TRANS64.TRYWAIT P1, [R17+URZ+0x29870], R0 ;  /* 0x02987000110075a7 */ /* 0x001124000802017f */
[----:B----4-:R-:W-:Y:S05]  /*14990*/  @!P1 NANOSLEEP.SYNCS 0x989680 ;  /* 0x009896800000995d */ /* 0x010fea0003900000 */
[----:B------:R-:W4:Y:S02]  /*149a0*/  @!P1 SYNCS.PHASECHK.TRANS64 P1, [R17+URZ+0x29870], R0 ;  /* 0x02987000110095a7 */ /* 0x000f24000802007f */
[----:B----4-:R-:W-:Y:S05]  /*149b0*/  @!P1 BRA `(.L_x_307) ;  /* 0xfffffffc00f09947 */ /* 0x010fea000383ffff */
[----:B------:R-:W-:Y:S05]  /*149c0*/  BRA `(.L_x_406) ;  /* 0xffffffc400ec7947 */ /* 0x000fea000383ffff */
.L_x_309:
[----:B0-----:R0:W4:Y:S02]  /*149d0*/  SYNCS.PHASECHK.TRANS64.TRYWAIT P1, [R17+URZ+0x29860], R0 ;  /* 0x02986000110075a7 */ /* 0x001124000802017f */
[----:B----4-:R-:W-:Y:S05]  /*149e0*/  @!P1 NANOSLEEP.SYNCS 0x989680 ;  /* 0x009896800000995d */ /* 0x010fea0003900000 */
[----:B------:R-:W4:Y:S02]  /*149f0*/  @!P1 SYNCS.PHASECHK.TRANS64 P1, [R17+URZ+0x29860], R0 ;  /* 0x02986000110095a7 */ /* 0x000f24000802007f */
[----:B----4-:R-:W-:Y:S05]  /*14a00*/  @!P1 BRA `(.L_x_309) ;  /* 0xfffffffc00f09947 */ /* 0x010fea000383ffff */
[----:B------:R-:W-:Y:S05]  /*14a10*/  BRA `(.L_x_407) ;  /* 0xffffffc400f87947 */ /* 0x000fea000383ffff */
.L_x_323:
[----:B0-----:R0:W1:Y:S02]  /*14a20*/  SYNCS.PHASECHK.TRANS64.TRYWAIT P0, [R5+URZ+0x29820], R0 ;  /* 0x02982000050075a7 */ /* 0x001064000800017f */
[----:B-1----:R-:W-:Y:S05]  /*14a30*/  @!P0 NANOSLEEP.SYNCS 0x989680 ;  /* 0x009896800000895d */ /* 0x002fea0003900000 */
[----:B------:R-:W1:Y:S02]  /*14a40*/  @!P0 SYNCS.PHASECHK.TRANS64 P0, [R5+URZ+0x29820], R0 ;  /* 0x02982000050085a7 */ /* 0x000e64000800007f */
[----:B-1----:R-:W-:Y:S05]  /*14a50*/  @!P0 BRA `(.L_x_323) ;  /* 0xfffffffc00f08947 */ /* 0x002fea000383ffff */
[----:B------:R-:W-:Y:S05]  /*14a60*/  BRA `(.L_x_408) ;  /* 0xffffffd400ec7947 */ /* 0x000fea000383ffff */
.L_x_324:
[----:B------:R-:W1:Y:S01]  /*14a70*/  S2R R2, SR_TID.X ;  /* 0x0000000000027919 */ /* 0x000e620000002100 */
[----:B------:R-:W-:Y:S01]  /*14a80*/  BSSY B0, `(.L_x_409) ;  /* 0x000000a000007945 */ /* 0x000fe20003800000 */
[----:B------:R-:W-:Y:S02]  /*14a90*/  IMAD.MOV.U32 R12, RZ, RZ, RZ ;  /* 0x000000ffff0c7224 */ /* 0x000fe400078e00ff */
[----:B------:R-:W-:Y:S02]  /*14aa0*/  IMAD.MOV.U32 R11, RZ, RZ, 0x1f ;  /* 0x0000001fff0b7424 */ /* 0x000fe400078e00ff */
[----:B------:R-:W-:Y:S01]  /*14ab0*/  IMAD.MOV.U32 R15, RZ, RZ, -0x1 ;  /* 0xffffffffff0f7424 */ /* 0x000fe200078e00ff */
[----:B-1----:R-:W-:-:S04]  /*14ac0*/  SHF.R.U32.HI R2, RZ, 0x5, R2 ;  /* 0x00000005ff027819 */ /* 0x002fc80000011602 */
[----:B------:R-:W-:-:S05]  /*14ad0*/  LOP3.LUT R2, R2, 0x3, RZ, 0xc0, !PT ;  /* 0x0000000302027812 */ /* 0x000fca00078ec0ff */
[----:B--2---:R-:W-:-:S07]  /*14ae0*/  IMAD.MOV.U32 R13, RZ, RZ, R2 ;  /* 0x000000ffff0d7224 */ /* 0x004fce00078e0002 */
[----:B0-----:R-:W-:Y:S05]  /*14af0*/  WARPSYNC.COLLECTIVE R15, `(.L_x_410) ;  /* 0x000000000f087348 */ /* 0x001fea0003c00000 */
[----:B------:R1:W2:Y:S02]  /*14b00*/  SHFL.IDX P6, R14, R13, R12, R11 ;  /* 0x0000000c0d0e7389 */ /* 0x0002a400000c000b */
[----:B012---:R-:W-:Y:S01]  /*14b10*/  ENDCOLLECTIVE ;  /* 0x000000000000791b */ /* 0x007fe20003800000 */
.L_x_410:
[----:B------:R-:W-:Y:S05]  /*14b20*/  BSYNC B0 ;  /* 0x0000000000007941 */ /* 0x000fea0003800000 */
.L_x_409:
[----:B------:R-:W-:Y:S05]  /*14b30*/  BRA `(.L_x_411) ;  /* 0xffffffd400d47947 */ /* 0x000fea000383ffff */
.L_x_327:
[----:B------:R-:W-:Y:S01]  /*14b40*/  BSSY B1, `(.L_x_412) ;  /* 0x0000006000017945 */ /* 0x000fe20003800000 */
[----:B------:R-:W-:-:S07]  /*14b50*/  IMAD.MOV.U32 R15, RZ, RZ, -0x1 ;  /* 0xffffffffff0f7424 */ /* 0x000fce00078e00ff */
[----:B0-2---:R-:W-:Y:S05]  /*14b60*/  WARPSYNC.COLLECTIVE R15, `(.L_x_413) ;  /* 0x000000000f0c7348 */ /* 0x005fea0003c00000 */
[----:B------:R-:W-:Y:S02]  /*14b70*/  ELECT P6, UR62, PT ;  /* 0x00000000003e782f */ /* 0x000fe400038c0000 */
[----:B------:R-:W-:Y:S01]  /*14b80*/  MOV R14, UR62 ;  /* 0x0000003e000e7c02 */ /* 0x000fe20008000f00 */
[----:B0-2---:R-:W-:Y:S10]  /*14b90*/  ENDCOLLECTIVE ;  /* 0x000000000000791b */ /* 0x005ff40003800000 */
.L_x_413:
[----:B------:R-:W-:Y:S05]  /*14ba0*/  BSYNC B1 ;  /* 0x0000000000017941 */ /* 0x000fea0003800000 */
.L_x_412:
[----:B------:R-:W-:Y:S05]  /*14bb0*/  BRA `(.L_x_414) ;  /* 0xffffffd400cc7947 */ /* 0x000fea000383ffff */
.L_x_329:
[----:B0-----:R0:W1:Y:S02]  /*14bc0*/  SYNCS.PHASECHK.TRANS64.TRYWAIT P1, [R3+URZ+0x29840], R2 ;  /* 0x02984002030075a7 */ /* 0x001064000802017f */
[----:B-1----:R-:W-:Y:S05]  /*14bd0*/  @!P1 NANOSLEEP.SYNCS 0x989680 ;  /* 0x009896800000995d */ /* 0x002fea0003900000 */
[----:B------:R-:W1:Y:S02]  /*14be0*/  @!P1 SYNCS.PHASECHK.TRANS64 P1, [R3+URZ+0x29840], R2 ;  /* 0x02984002030095a7 */ /* 0x000e64000802007f */
[----:B-1----:R-:W-:Y:S05]  /*14bf0*/  @!P1 BRA `(.L_x_329) ;  /* 0xfffffffc00f09947 */ /* 0x002fea000383ffff */
[----:B------:R-:W-:Y:S05]  /*14c00*/  BRA `(.L_x_415) ;  /* 0xffffffd400ec7947 */ /* 0x000fea000383ffff */
.L_x_331:
[----:B-1----:R1:W3:Y:S02]  /*14c10*/  SYNCS.PHASECHK.TRANS64.TRYWAIT P1, [R5+URZ+0x29840], R0 ;  /* 0x02984000050075a7 */ /* 0x0022e4000802017f */
[----:B---3--:R-:W-:Y:S05]  /*14c20*/  @!P1 NANOSLEEP.SYNCS 0x989680 ;  /* 0x009896800000995d */ /* 0x008fea0003900000 */
[----:B------:R-:W3:Y:S02]  /*14c30*/  @!P1 SYNCS.PHASECHK.TRANS64 P1, [R5+URZ+0x29840], R0 ;  /* 0x02984000050095a7 */ /* 0x000ee4000802007f */
[----:B---3--:R-:W-:Y:S05]  /*14c40*/  @!P1 BRA `(.L_x_331) ;  /* 0xfffffffc00f09947 */ /* 0x008fea000383ffff */
[----:B------:R-:W-:Y:S05]  /*14c50*/  BRA `(.L_x_416) ;  /* 0xffffffd400f87947 */ /* 0x000fea000383ffff */
.L_x_333:
[----:B---3--:R3:W4:Y:S02]  /*14c60*/  SYNCS.PHASECHK.TRANS64.TRYWAIT P1, [R3+URZ+0x29860], R2 ;  /* 0x02986002030075a7 */ /* 0x008724000802017f */
[----:B----4-:R-:W-:Y:S05]  /*14c70*/  @!P1 NANOSLEEP.SYNCS 0x989680 ;  /* 0x009896800000995d */ /* 0x010fea0003900000 */
[----:B------:R-:W4:Y:S02]  /*14c80*/  @!P1 SYNCS.PHASECHK.TRANS64 P1, [R3+URZ+0x29860], R2 ;  /* 0x02986002030095a7 */ /* 0x000f24000802007f */
[----:B----4-:R-:W-:Y:S05]  /*14c90*/  @!P1 BRA `(.L_x_333) ;  /* 0xfffffffc00f09947 */ /* 0x010fea000383ffff */
[----:B------:R-:W-:Y:S05]  /*14ca0*/  BRA `(.L_x_417) ;  /* 0xffffffd400f47947 */ /* 0x000fea000383ffff */
.L_x_335:
[----:B----4-:R4:W0:Y:S02]  /*14cb0*/  SYNCS.PHASECHK.TRANS64.TRYWAIT P1, [R5+URZ+0x29860], R0 ;  /* 0x02986000050075a7 */ /* 0x010824000802017f */
[----:B0-----:R-:W-:Y:S05]  /*14cc0*/  @!P1 NANOSLEEP.SYNCS 0x989680 ;  /* 0x009896800000995d */ /* 0x001fea0003900000 */
[----:B------:R-:W0:Y:S02]  /*14cd0*/  @!P1 SYNCS.PHASECHK.TRANS64 P1, [R5+URZ+0x29860], R0 ;  /* 0x02986000050095a7 */ /* 0x000e24000802007f */
[----:B0-----:R-:W-:Y:S05]  /*14ce0*/  @!P1 BRA `(.L_x_335) ;  /* 0xfffffffc00f09947 */ /* 0x001fea000383ffff */
[----:B------:R-:W-:Y:S05]  /*14cf0*/  BRA `(.L_x_418) ;  /* 0xffffffd400f07947 */ /* 0x000fea000383ffff */
.L_x_337:
[----:B------:R0:W0:Y:S02]  /*14d00*/  SYNCS.PHASECHK.TRANS64.TRYWAIT P1, [R3+URZ+0x29880], R2 ;  /* 0x02988002030075a7 */ /* 0x000024000802017f */
[----:B0-----:R-:W-:Y:S05]  /*14d10*/  @!P1 NANOSLEEP.SYNCS 0x989680 ;  /* 0x009896800000995d */ /* 0x001fea0003900000 */
[----:B------:R-:W0:Y:S02]  /*14d20*/  @!P1 SYNCS.PHASECHK.TRANS64 P1, [R3+URZ+0x29880], R2 ;  /* 0x02988002030095a7 */ /* 0x000e24000802007f */
[----:B0-----:R-:W-:Y:S05]  /*14d30*/  @!P1 BRA `(.L_x_337) ;  /* 0xfffffffc00f09947 */ /* 0x001fea000383ffff */
[----:B------:R-:W-:Y:S05]  /*14d40*/  BRA `(.L_x_419) ;  /* 0xffffffd400ec7947 */ /* 0x000fea000383ffff */
.L_x_420:
        /* <DEDUP_REMOVED lines=11> */
.L_x_3191:


//--------------------- .text._ZN7cutlass13device_kernelIN5flash11enable_sm90INS1_16FlashAttnFwdSm90INS1_25CollectiveMainloopFwdSm90ILi2EN4cute5tupleIJNS5_1CILi1EEES8_S8_EEENS6_IJNS7_ILi128EEENS7_ILi160EEENS7_ILi192EEEEEELi128ENS_12float_e4m3_tEfNS_4arch4Sm90ELb0ELb0ELb1ELb1ELb1ELb1ELb0ELb1ELb1ELb1ELb0ELb0EEENS1_21CollectiveEpilogueFwdINS6_IJSA_SA_SB_EEES9_NS_10bfloat16_tESG_Li256ELb1ELb1ELb0ELb1EEENS1_36VarlenDynamicPersistentTileSchedulerILi128ELi160ELi256ELi128ELb0ELb1ELb1ELb0ELb1ELb1EEEEEEEEEvNT_6ParamsE --------------------------
	.section	.text._ZN7cutlass13device_kernelIN5flash11enable_sm90INS1_16FlashAttnFwdSm90INS1_25CollectiveMainloopFwdSm90ILi2EN4cute5tupleIJNS5_1CILi1EEES8_S8_EEENS6_IJNS7_ILi128EEENS7_ILi160EEENS7_ILi192EEEEEELi128ENS_12float_e4m3_tEfNS_4arch4Sm90ELb0ELb0ELb1ELb1ELb1ELb1ELb0ELb1ELb1ELb1ELb0ELb0EEENS1_21CollectiveEpilogueFwdINS6_IJSA_SA_SB_EEES9_NS_10bfloat16_tESG_Li256ELb1ELb1ELb0ELb1EEENS1_36VarlenDynamicPersistentTileSchedulerILi128ELi160ELi256ELi128ELb0ELb1ELb1ELb0ELb1ELb1EEEEEEEEEvNT_6ParamsE,"ax",@progbits
	.align	128
.text._ZN7cutlass13device_kernelIN5flash11enable_sm90INS1_16FlashAttnFwdSm90INS1_25CollectiveMainloopFwdSm90ILi2EN4cute5tupleIJNS5_1CILi1EEES8_S8_EEENS6_IJNS7_ILi128EEENS7_ILi160EEENS7_ILi192EEEEEELi128ENS_12float_e4m3_tEfNS_4arch4Sm90ELb0ELb0ELb1ELb1ELb1ELb1ELb0ELb1ELb1ELb1ELb0ELb0EEENS1_21CollectiveEpilogueFwdINS6_IJSA_SA_SB_EEES9_NS_10bfloat16_tESG_Li256ELb1ELb1ELb0ELb1EEENS1_36VarlenDynamicPersistentTileSchedulerILi128ELi160ELi256ELi128ELb0ELb1ELb1ELb0ELb1ELb1EEEEEEEEEvNT_6ParamsE:
        .type           _ZN7cutlass13device_kernelIN5flash11enable_sm90INS1_16FlashAttnFwdSm90INS1_25CollectiveMainloopFwdSm90ILi2EN4cute5tupleIJNS5_1CILi1EEES8_S8_EEENS6_IJNS7_ILi128EEENS7_ILi160EEENS7_ILi192EEEEEELi128ENS_12float_e4m3_tEfNS_4arch4Sm90ELb0ELb0ELb1ELb1ELb1ELb1ELb0ELb1ELb1ELb1ELb0ELb0EEENS1_21CollectiveEpilogueFwdINS6_IJSA_SA_SB_EEES9_NS_10bfloat16_tESG_Li256ELb1ELb1ELb0ELb1EEENS1_36VarlenDynamicPersistentTileSchedulerILi128ELi160ELi256ELi128ELb0ELb1ELb1ELb0ELb1ELb1EEEEEEEEEvNT_6ParamsE,@function
        .size           _ZN7cutlass13device_kernelIN5flash11enable_sm90INS1_16FlashAttnFwdSm90INS1_25CollectiveMainloopFwdSm90ILi2EN4cute5tupleIJNS5_1CILi1EEES8_S8_EEENS6_IJNS7_ILi128EEENS7_ILi160EEENS7_ILi192EEEEEELi128ENS_12float_e4m3_tEfNS_4arch4Sm90ELb0ELb0ELb1ELb1ELb1ELb1ELb0ELb1ELb1ELb1ELb0ELb0EEENS1_21CollectiveEpilogueFwdINS6_IJSA_SA_SB_EEES9_NS_10bfloat16_tESG_Li256ELb1ELb1ELb0ELb1EEENS1_36VarlenDynamicPersistentTileSchedulerILi128ELi160ELi256ELi128ELb0ELb1ELb1ELb0ELb1ELb1EEEEEEEEEvNT_6ParamsE,(.L_x_3192 - _ZN7cutlass13device_kernelIN5flash11enable_sm90INS1_16FlashAttnFwdSm90INS1_25CollectiveMainloopFwdSm90ILi2EN4cute5tupleIJNS5_1CILi1EEES8_S8_EEENS6_IJNS7_ILi128EEENS7_ILi160EEENS7_ILi192EEEEEELi128ENS_12float_e4m3_tEfNS_4arch4Sm90ELb0ELb0ELb1ELb1ELb1ELb1ELb0ELb1ELb1ELb1ELb0ELb0EEENS1_21CollectiveEpilogueFwdINS6_IJSA_SA_SB_EEES9_NS_10bfloat16_tESG_Li256ELb1ELb1ELb0ELb1EEENS1_36VarlenDynamicPersistentTileSchedulerILi128ELi160ELi256ELi128ELb0ELb1ELb1ELb0ELb1ELb1EEEEEEEEEvNT_6ParamsE)
        .other          _ZN7cutlass13device_kernelIN5flash11enable_sm90INS1_16FlashAttnFwdSm90INS1_25CollectiveMainloopFwdSm90ILi2EN4cute5tupleIJNS5_1CILi1EEES8_S8_EEENS6_IJNS7_ILi128EEENS7_ILi160EEENS7_ILi192EEEEEELi128ENS_12float_e4m3_tEfNS_4arch4Sm90ELb0ELb0ELb1ELb1ELb1ELb1ELb0ELb1ELb1ELb1ELb0ELb0EEENS1_21CollectiveEpilogueFwdINS6_IJSA_SA_SB_EEES9_NS_10bfloat16_tESG_Li256ELb1ELb1ELb0ELb1EEENS1_36VarlenDynamicPersistentTileSchedulerILi128ELi160ELi256ELi128ELb0ELb1ELb1ELb0ELb1ELb1EEEEEEEEEvNT_6ParamsE,@"STO_CUDA_ENTRY STV_DEFAULT"
_ZN7cutlass13device_kernelIN5flash11enable_sm90INS1_16FlashAttnFwdSm90INS1_25CollectiveMainloopFwdSm90ILi2EN4cute5tupleIJNS5_1CILi1EEES8_S8_EEENS6_IJNS7_ILi128EEENS7_ILi160EEENS7_ILi192EEEEEELi128ENS_12float_e4m3_tEfNS_4arch4Sm90ELb0ELb0ELb1ELb1ELb1ELb1ELb0ELb1ELb1ELb1ELb0ELb0EEENS1_21CollectiveEpilogueFwdINS6_IJSA_SA_SB_EEES9_NS_10bfloat16_tESG_Li256ELb1ELb1ELb0ELb1EEENS1_36VarlenDynamicPersistentTileSchedulerILi128ELi160ELi256ELi128ELb0ELb1ELb1ELb0ELb1ELb1EEEEEEEEEvNT_6ParamsE:
[----:B------:R-:W0:Y:S02]  /*0000*/  LDC R1, c[0x0][0x28] ;  /* 0x00000a00ff017b82 */ /* 0x000e240000000800 */
[----:B0-----:R-:W-:Y:S01]  /*0010*/  VIADD R1, R1, 0xffffffb0 ;  /* 0xffffffb001017836 */ /* 0x001fe20000000000 */
[----:B------:R-:W0:Y:S01]  /*0020*/  S2R R3, SR_TID.X ;  /* 0x0000000000037919 */ /* 0x000e220000002100 */
[----:B------:R-:W-:Y:S01]  /*0030*/  ELECT P0, URZ, PT ;  /* 0x00000000003f782f */ /* 0x000fe20003800000 */
[----:B------:R-:W-:Y:S01]  /*0040*/  BSSY B0, `(.L_x_421) ;  /* 0x000000e000007945 */ /* 0x000fe20003800000 */
[--C-:B0-----:R-:W-:Y:S02]  /*0050*/  SHF.R.U32.HI R0, RZ, 0x5, R3.reuse ;  /* 0x00000005ff007819 */ /* 0x101fe40000011603 */
[----:B------:R-:W-:-:S03]  /*0060*/  SHF.R.U32.HI R3, RZ, 0x7, R3 ;  /* 0x00000007ff037819 */ /* 0x000fc60000011603 */
[----:B------:R-:W0:Y:S02]  /*0070*/  SHFL.IDX PT, R2, R0, RZ, 0x1f ;  /* 0x00001fff00027589 */ /* 0x000e2400000e0000 */
[----:B0-----:R-:W-:-:S13]  /*0080*/  ISETP.EQ.AND P0, PT, R2, RZ, P0 ;  /* 0x000000ff0200720c */ /* 0x001fda0000702270 */
[----:B------:R-:W-:Y:S05]  /*0090*/  @!P0 BRA `(.L_x_422) ;  /* 0x0000000000208947 */ /* 0x000fea0003800000 */
[----:B------:R-:W-:Y:S02]  /*00a0*/  ULDC.64 UR4, c[0x0][0x198] ;  /* 0x0000660000047ab9 */ /* 0x000fe40000000a00 */
[----:B------:R-:W-:Y:S02]  /*00b0*/  UIADD3 UR6, UP0, UR4, 0x570, URZ ;  /* 0x0000057004067890 */ /* 0x000fe4000ff1e03f */
[----:B------:R-:W-:Y:S02]  /*00c0*/  UIADD3 UR4, UP1, UR4, 0x670, URZ ;  /* 0x0000067004047890 */ /* 0x000fe4000ff3e03f */
[----:B------:R-:W-:Y:S02]  /*00d0*/  UIADD3.X UR7, URZ, UR5, URZ, UP0, !UPT ;  /* 0x000000053f077290 */ /* 0x000fe400087fe43f */
[----:B------:R-:W-:-:S07]  /*00e0*/  UIADD3.X UR5, URZ, UR5, URZ, UP1, !UPT ;  /* 0x000000053f057290 */ /* 0x000fce0008ffe43f */
[----:B------:R0:W-:Y:S02]  /*00f0*/  UTMACCTL.PF [UR6] ;  /* 0x00000000060079b9 */ /* 0x0001e40008040000 */
[----:B------:R0:W-:Y:S02]  /*0100*/  UTMACCTL.PF [UR4] ;  /* 0x00000000040079b9 */ /* 0x0001e40008040000 */
[----:B0-----:R-:W-:Y:S01]  /*0110*/  NOP ;  /* 0x0000000000007918 */ /* 0x001fe20000000000 */
.L_x_422:
[----:B------:R-:W-:Y:S05]  /*0120*/  BSYNC B0 ;  /* 0x0000000000007941 */ /* 0x000fea0003800000 */
.L_x_421:
[----:B------:R-:W-:Y:S01]  /*0130*/  VOTEU.ANY UP0, P0 ;  /* 0x00000000003f7886 */ /* 0x000fe20000000100 */
[----:B------:R-:W0:Y:S01]  /*0140*/  SHFL.IDX PT, R3, R3, RZ, 0x1f ;  /* 0x00001fff03037589 */ /* 0x000e2200000e0000 */
[----:B------:R-:W-:Y:S01]  /*0150*/  UMOV UR4, 0x80 ;  /* 0x0000008000047882 */ /* 0x000fe20000000000 */
[----:B------:R-:W-:Y:S01]  /*0160*/  UMOV UR7, 0x100 ;  /* 0x0000010000077882 */ /* 0x000fe20000000000 */
[----:B------:R-:W-:Y:S01]  /*0170*/  VOTEU.ANY UP1, P0 ;  /* 0x00000000003f7886 */ /* 0x000fe20000020100 */
[----:B------:R-:W1:Y:S01]  /*0180*/  @UP0 S2UR UR8, SR_CgaCtaId ;  /* 0x00000000000809c3 */ /* 0x000e620000008800 */
[----:B------:R-:W2:Y:S01]  /*0190*/  SHFL.IDX PT, R2, R0, RZ, 0x1f ;  /* 0x00001fff00027589 */ /* 0x000ea200000e0000 */
[----:B------:R-:W-:Y:S01]  /*01a0*/  @UP0 UMOV UR6, 0x400 ;  /* 0x0000040000060882 */ /* 0x000fe20000000000 */
[----:B------:R-:W-:-:S04]  /*01b0*/  @UP0 UIADD3 UR4, -UR4, 0x100000, URZ ;  /* 0x0010000004040890 */ /* 0x000fc8000fffe13f */
[----:B------:R-:W-:Y:S02]  /*01c0*/  @UP0 USHF.L.U32 UR5, UR4, 0xb, URZ ;  /* 0x0000000b04050899 */ /* 0x000fe4000800063f */
[----:B------:R-:W-:Y:S01]  /*01d0*/  @UP0 USHF.L.U32 UR4, UR4, 0x1, URZ ;  /* 0x0000000104040899 */ /* 0x000fe2000800063f */
[----:B------:R-:W-:Y:S01]  /*01e0*/  VOTEU.ANY UP2, P0 ;  /* 0x00000000003f7886 */ /* 0x000fe20000040100 */
[----:B0-----:R-:W-:Y:S01]  /*01f0*/  R2UR UR9, R3 ;  /* 0x00000000030972ca */ /* 0x001fe200000e0000 */
[----:B-1----:R-:W-:Y:S01]  /*0200*/  @UP0 ULEA UR8, UR8, UR6, 0x18 ;  /* 0x0000000608080291 */ /* 0x002fe2000f8ec03f */
[----:B--2---:R-:W-:Y:S01]  /*0210*/  ISETP.NE.AND P1, PT, R2, RZ, PT ;  /* 0x000000ff0200720c */ /* 0x004fe20003f25270 */
[----:B------:R-:W-:-:S04]  /*0220*/  @UP0 UIADD3 UR6, -UR7, 0x100000, URZ ;  /* 0x0010000007060890 */ /* 0x000fc8000fffe13f */
[----:B------:R-:W-:Y:S02]  /*0230*/  @UP0 USHF.L.U32 UR7, UR6, 0xb, URZ ;  /* 0x0000000b06070899 */ /* 0x000fe4000800063f */
[----:B------:R-:W-:-:S04]  /*0240*/  @UP0 USHF.L.U32 UR6, UR6, 0x1, URZ ;  /* 0x0000000106060899 */ /* 0x000fc8000800063f */
[----:B------:R-:W-:Y:S01]  /*0250*/  UISETP.NE.AND UP0, UPT, UR9, URZ, UPT ;  /* 0x0000003f0900728c */ /* 0x000fe2000bf05270 */
[----:B------:R-:W0:Y:S02]  /*0260*/  FENCE.VIEW.ASYNC.S ;  /* 0x00000000000073c6 */ /* 0x000e240000000000 */
[----:B0-----:R0:W1:Y:S05]  /*0270*/  @UP1 SYNCS.EXCH.64 URZ, [UR8+0x29800], UR4 ;  /* 0x02980004083f15b2 */ /* 0x00106a0008000100 */
[----:B------:R0:W2:Y:S01]  /*0280*/  @UP2 SYNCS.EXCH.64 URZ, [UR8+0x29820], UR6 ;  /* 0x02982006083f25b2 */ /* 0x0000a20008000100 */
[----:B------:R-:W-:Y:S05]  /*0290*/  @P1 BRA `(.L_x_423) ;  /* 0x0000000000481947 */ /* 0x000fea0003800000 */
[----:B0-----:R-:W0:Y:S01]  /*02a0*/  S2UR UR5, SR_CgaCtaId ;  /* 0x00000000000579c3 */ /* 0x001e220000008800 */
        /* <DEDUP_REMOVED lines=12> */
[----:B0-----:R3:W4:Y:S08]  /*0370*/  SYNCS.EXCH.64 URZ, [UR8+0x29830], UR4 ;  /* 0x02983004083f75b2 */ /* 0x0017300008000100 */
[----:B------:R3:W0:Y:S01]  /*0380*/  SYNCS.EXCH.64 URZ, [UR8+0x29840], UR6 ;  /* 0x02984006083f75b2 */ /* 0x0006220008000100 */
[----:B------:R3:W0:Y:S01]  /*0390*/  SYNCS.EXCH.64 URZ, [UR8+0x29838], UR4 ;  /* 0x02983804083f75b2 */ /* 0x0006220008000100 */
[----:B------:R3:W0:Y:S02]  /*03a0*/  SYNCS.EXCH.64 URZ, [UR8+0x29848], UR6 ;  /* 0x02984806083f75b2 */ /* 0x0006240008000100 */
[----:B---3--:R-:W-:Y:S01]  /*03b0*/  NOP ;  /* 0x0000000000007918 */ /* 0x008fe20000000000 */
.L_x_423:
[----:B------:R-:W3:Y:S01]  /*03c0*/  SHFL.IDX PT, R2, R0, RZ, 0x1f ;  /* 0x00001fff00027589 */ /* 0x000ee200000e0000 */
[----:B------:R-:W-:Y:S01]  /*03d0*/  NOP ;  /* 0x0000000000007918 */ /* 0x000fe20000000000 */
[----:B---3--:R-:W-:-:S13]  /*03e0*/  ISETP.NE.AND P0, PT, R2, RZ, PT ;  /* 0x000000ff0200720c */ /* 0x008fda0003f05270 */
        /* <DEDUP_REMOVED lines=14> */
[----:B0-----:R3:W0:Y:S08]  /*04d0*/  SYNCS.EXCH.64 URZ, [UR8+0x29850], UR4 ;  /* 0x02985004083f75b2 */ /* 0x0016300008000100 */
[----:B------:R3:W0:Y:S01]  /*04e0*/  SYNCS.EXCH.64 URZ, [UR8+0x29860], UR6 ;  /* 0x02986006083f75b2 */ /* 0x0006220008000100 */
[----:B------:R3:W0:Y:S01]  /*04f0*/  SYNCS.EXCH.64 URZ, [UR8+0x29858], UR4 ;  /* 0x02985804083f75b2 */ /* 0x0006220008000100 */
[----:B------:R3:W0:Y:S02]  /*0500*/  SYNCS.EXCH.64 URZ, [UR8+0x29868], UR6 ;  /* 0x02986806083f75b2 */ /* 0x0006240008000100 */
[----:B---3--:R-:W-:Y:S01]  /*0510*/  NOP ;  /* 0x0000000000007918 */ /* 0x008fe20000000000 */
.L_x_424:
[----:B------:R-:W3:Y:S01]  /*0520*/  SHFL.IDX PT, R2, R0, RZ, 0x1f ;  /* 0x00001fff00027589 */ /* 0x000ee200000e0000 */
[----:B------:R-:W-:Y:S01]  /*0530*/  NOP ;  /* 0x0000000000007918 */ /* 0x000fe20000000000 */
[----:B---3--:R-:W-:-:S13]  /*0540*/  ISETP.NE.AND P0, PT, R2, RZ, PT ;  /* 0x000000ff0200720c */ /* 0x008fda0003f05270 */
[----:B------:R-:W-:Y:S05]  /*0550*/  @P0 BRA `(.L_x_425) ;  /* 0x0000000000380947 */ /* 0x000fea0003800000 */
[----:B0-----:R-:W0:Y:S01]  /*0560*/  S2UR UR5, SR_CgaCtaId ;  /* 0x00000000000579c3 */ /* 0x001e220000008800 */
[----:B------:R-:W-:Y:S01]  /*0570*/  UMOV UR4, 0x400 ;  /* 0x0000040000047882 */ /* 0x000fe20000000000 */
[----:B------:R-:W-:Y:S01]  /*0580*/  UMOV UR7, 0x80 ;  /* 0x0000008000077882 */ /* 0x000fe20000000000 */
[----:B------:R-:W-:Y:S01]  /*0590*/  ELECT P0, URZ, PT ;  /* 0x00000000003f782f */ /* 0x000fe20003800000 */
[----:B0-----:R-:W-:Y:S02]  /*05a0*/  ULEA UR6, UR5, UR4, 0x18 ;  /* 0x0000000405067291 */ /* 0x001fe4000f8ec03f */
[----:B------:R-:W-:-:S04]  /*05b0*/  UIADD3 UR4, -UR7, 0x100000, URZ ;  /* 0x0010000007047890 */ /* 0x000fc8000fffe13f */
[----:B------:R-:W-:Y:S02]  /*05c0*/  USHF.L.U32 UR5, UR4, 0xb, URZ ;  /* 0x0000000b04057899 */ /* 0x000fe4000800063f */
[----:B------:R-:W-:Y:S01]  /*05d0*/  USHF.L.U32 UR4, UR4, 0x1, URZ ;  /* 0x0000000104047899 */ /* 0x000fe2000800063f */
[----:B------:R-:W0:Y:S11]  /*05e0*/  FENCE.VIEW.ASYNC.S ;  /* 0x00000000000073c6 */ /* 0x000e360000000000 */
[----:B0-----:R3:W0:Y:S01]  /*05f0*/  SYNCS.EXCH.64 URZ, [UR6+0x29870], UR4 ;  /* 0x02987004063f75b2 */ /* 0x0016220008000100 */
[----:B------:R3:W0:Y:S01]  /*0600*/  SYNCS.EXCH.64 URZ, [UR6+0x29880], UR4 ;  /* 0x02988004063f75b2 */ /* 0x0006220008000100 */
[----:B------:R3:W0:Y:S01]  /*0610*/  SYNCS.EXCH.64 URZ, [UR6+0x29878], UR4 ;  /* 0x02987804063f75b2 */ /* 0x0006220008000100 */
[----:B------:R3:W0:Y:S02]  /*0620*/  SYNCS.EXCH.64 URZ, [UR6+0x29888], UR4 ;  /* 0x02988804063f75b2 */ /* 0x0006240008000100 */
[----:B---3--:R-:W-:Y:S01]  /*0630*/  NOP ;  /* 0x0000000000007918 */ /* 0x008fe20000000000 */
.L_x_425:
        /* <DEDUP_REMOVED lines=22> */
.L_x_426:
[----:B------:R-:W3:Y:S01]  /*07a0*/  SHFL.IDX PT, R3, R0, RZ, 0x1f ;  /* 0x00001fff00037589 */ /* 0x000ee200000e0000 */
[----:B------:R-:W-:Y:S01]  /*07b0*/  NOP ;  /* 0x0000000000007918 */ /* 0x000fe20000000000 */
[----:B------:R-:W0:Y:S01]  /*07c0*/  S2R R2, SR_CgaCtaId ;  /* 0x0000000000027919 */ /* 0x000e220000008800 */
[----:B---3--:R-:W-:-:S13]  /*07d0*/  ISETP.NE.AND P0, PT, R3, RZ, PT ;  /* 0x000000ff0300720c */ /* 0x008fda0003f05270 */
[----:B0-----:R-:W-:Y:S05]  /*07e0*/  @P0 BRA `(.L_x_427) ;  /* 0x0000000000480947 */ /* 0x001fea0003800000 */
[----:B------:R-:W0:Y:S01]  /*07f0*/  S2UR UR5, SR_CgaCtaId ;  /* 0x00000000000579c3 */ /* 0x000e220000008800 */
        /* <DEDUP_REMOVED lines=12> */
[----:B0-----:R0:W3:Y:S08]  /*08c0*/  SYNCS.EXCH.64 URZ, [UR8+0x298b0], UR4 ;  /* 0x0298b004083f75b2 */ /* 0x0010f00008000100 */
[----:B------:R0:W0:Y:S01]  /*08d0*/  SYNCS.EXCH.64 URZ, [UR8+0x298c0], UR6 ;  /* 0x0298c006083f75b2 */ /* 0x0000220008000100 */
[----:B------:R0:W0:Y:S01]  /*08e0*/  SYNCS.EXCH.64 URZ, [UR8+0x298b8], UR4 ;  /* 0x0298b804083f75b2 */ /* 0x0000220008000100 */
[----:B------:R0:W0:Y:S01]  /*08f0*/  SYNCS.EXCH.64 URZ, [UR8+0x298c8], UR6 ;  /* 0x0298c806083f75b2 */ /* 0x0000220008000100 */
[----:B------:R-:W-:Y:S01]  /*0900*/  NOP ;  /* 0x0000000000007918 */ /* 0x000fe20000000000 */
.L_x_427:
[----:B------:R-:W-:Y:S01]  /*0910*/  PLOP3.LUT P0, PT, PT, PT, UP0, 0x80, 0x0 ;  /* 0x000000000000781c */ /* 0x000fe20003f0f008 */
[----:B------:R-:W-:Y:S01]  /*0920*/  UMOV UR36, 0x1 ;  /* 0x0000000100247882 */ /* 0x000fe20000000000 */
[----:B------:R-:W-:Y:S01]  /*0930*/  NOP ;  /* 0x0000000000007918 */ /* 0x000fe20000000000 */
[----:B------:R-:W-:Y:S01]  /*0940*/  USEL UR36, UR36, 0x2, !UP0 ;  /* 0x0000000224247887 */ /* 0x000fe2000c000000 */
[----:B------:R-:W-:Y:S01]  /*0950*/  BSSY B8, `(.L_x_428) ;  /* 0x000296b000087945 */ /* 0x000fe20003800000 */
[----:B------:R-:W-:Y:S01]  /*0960*/  ULDC.64 UR50, c[0x0][0x208] ;  /* 0x0000820000327ab9 */ /* 0x000fe20000000a00 */
[----:B01234-:R-:W-:Y:S07]  /*0970*/  BAR.SYNC.DEFER_BLOCKING 0x0 ;  /* 0x0000000000007b1d */ /* 0x01ffee0000010000 */
[----:B------:R-:W-:Y:S05]  /*0980*/  @!P0 BRA `(.L_x_429) ;  /* 0x0000021c002c8947 */ /* 0x000fea0003800000 */
.L_x_430:
[----:B------:R-:W-:-:S08]  /*0990*/  NOP ;  /* 0x0000000000007918 */ /* 0x000fd00000000000 */
[----:B------:R-:W0:Y:S02]  /*09a0*/  USETMAXREG.TRY_ALLOC.CTAPOOL UP0, 0xe8 ;  /* 0x000000e8000079c8 */ /* 0x000e240008000600 */
[----:B0-----:R-:W-:-:S13]  /*09b0*/  PLOP3.LUT P0, PT, PT, PT, UP0, 0x80, 0x0 ;  /* 0x000000000000781c */ /* 0x001fda0003f0f008 */
[----:B------:R-:W-:Y:S05]  /*09c0*/  @!P0 BRA `(.L_x_430) ;  /* 0xfffffffc00f08947 */ /* 0x000fea000383ffff */
[----:B------:R-:W2:Y:S01]  /*09d0*/  LDL.LU R0, [R1] ;  /* 0x0000000001007983 */ /* 0x000ea20000300800 */
[----:B------:R-:W0:Y:S01]  /*09e0*/  S2R R2, SR_TID.X ;  /* 0x0000000000027919 */ /* 0x000e220000002100 */
[----:B------:R-:W1:Y:S01]  /*09f0*/  S2UR UR38, SR_CgaCtaId ;  /* 0x00000000002679c3 */ /* 0x000e620000008800 */
[----:B------:R-:W-:Y:S01]  /*0a00*/  UMOV UR4, 0x400 ;  /* 0x0000040000047882 */ /* 0x000fe20000000000 */
[----:B0-----:R-:W-:-:S06]  /*0a10*/  SHF.R.U32.HI R2, RZ, 0x7, R2 ;  /* 0x00000007ff027819 */ /* 0x001fcc0000011602 */
[----:B------:R-:W-:Y:S06]  /*0a20*/  BAR.ARV 0x8, 0x180 ;  /* 0x0206000000007b1d */ /* 0x000fec0000002000 */
[----:B------:R-:W-:-:S13]  /*0a30*/  ISETP.NE.AND P0, PT, R2, 0x1, PT ;  /* 0x000000010200780c */ /* 0x000fda0003f05270 */
[----:B------:R-:W-:Y:S08]  /*0a40*/  @!P0 BAR.ARV 0x9, 0x100 ;  /* 0x0244000000008b1d */ /* 0x000ff00000002000 */
[----:B------:R-:W-:Y:S01]  /*0a50*/  BAR.SYNC.DEFER_BLOCKING 0x5, 0x180 ;  /* 0x0146000000007b1d */ /* 0x000fe20000010000 */
[----:B-1----:R-:W-:-:S06]  /*0a60*/  ULEA UR4, UR38, UR4, 0x18 ;  /* 0x0000000426047291 */ /* 0x002fcc000f8ec03f */
[----:B------:R-:W-:Y:S01]  /*0a70*/  IMAD.U32 R18, RZ, RZ, UR4 ;  /* 0x00000004ff127e24 */ /* 0x000fe2000f8e00ff */
[----:B------:R-:W-:-:S04]  /*0a80*/  ULDC UR4, c[0x0][0xc3c] ;  /* 0x00030f0000047ab9 */ /* 0x000fc80000000800 */
[----:B------:R-:W0:Y:S01]  /*0a90*/  LDS.128 R168, [R18+0x298d0] ;  /* 0x0298d00012a87984 */ /* 0x000e220000000c00 */
[----:B------:R-:W-:Y:S06]  /*0aa0*/  BAR.ARV 0x4, 0x180 ;  /* 0x0106000000007b1d */ /* 0x000fec0000002000 */
[----:B--2---:R-:W-:-:S04]  /*0ab0*/  LOP3.LUT R0, R0, 0xfffffffb, RZ, 0xc0, !PT ;  /* 0xfffffffb00007812 */ /* 0x004fc800078ec0ff */
[----:B------:R-:W-:-:S05]  /*0ac0*/  @P0 LOP3.LUT R0, R0, 0x4, RZ, 0xfc, !PT ;  /* 0x0000000400000812 */ /* 0x000fca00078efcff */
[----:B------:R1:W-:Y:S01]  /*0ad0*/  STL [R1], R0 ;  /* 0x0000000001007387 */ /* 0x0003e20000100800 */
[----:B0-----:R-:W-:-:S13]  /*0ae0*/  ISETP.GE.AND P0, PT, R171, UR4, PT ;  /* 0x00000004ab007c0c */ /* 0x001fda000bf06270 */
[----:B-1----:R-:W-:Y:S05]  /*0af0*/  @P0 BRA `(.L_x_431) ;  /* 0x0000029400400947 */ /* 0x002fea0003800000 */
[----:B------:R-:W0:Y:S01]  /*0b00*/  S2R R0, SR_TID.X ;  /* 0x0000000000007919 */ /* 0x000e220000002100 */
[----:B------:R-:W-:Y:S01]  /*0b10*/  IMAD.MOV.U32 R19, RZ, RZ, -0x2 ;  /* 0xfffffffeff137424 */ /* 0x000fe200078e00ff */
[----:B------:R-:W-:Y:S01]  /*0b20*/  R2UR UR39, R18 ;  /* 0x00000000122772ca */ /* 0x000fe200000e0000 */
[----:B------:R-:W-:Y:S01]  /*0b30*/  IMAD.MOV.U32 R226, RZ, RZ, 0x20 ;  /* 0x00000020ffe27424 */ /* 0x000fe200078e00ff */
[----:B------:R-:W-:Y:S01]  /*0b40*/  ULOP3.LUT UR48, UR36, 0x1, URZ, 0xfc, !UPT ;  /* 0x0000000124307892 */ /* 0x000fe2000f8efc3f */
[----:B------:R-:W-:Y:S01]  /*0b50*/  IMAD.MOV.U32 R199, RZ, RZ, RZ ;  /* 0x000000ffffc77224 */ /* 0x000fe200078e00ff */
[----:B------:R-:W-:Y:S01]  /*0b60*/  UMOV UR37, URZ ;  /* 0x0000003f00257c82 */ /* 0x000fe20008000000 */
[----:B------:R-:W-:Y:S02]  /*0b70*/  IMAD.MOV.U32 R211, RZ, RZ, RZ ;  /* 0x000000ffffd37224 */ /* 0x000fe400078e00ff */
[----:B------:R-:W-:-:S06]  /*0b80*/  IMAD.MOV.U32 R205, RZ, RZ, RZ ;  /* 0x000000ffffcd7224 */ /* 0x000fcc00078e00ff */
[----:B------:R-:W-:Y:S01]  /*0b90*/  UIADD3 UR39, UR39, 0x14400, URZ ;  /* 0x0001440027277890 */ /* 0x000fe2000fffe03f */
[----:B0-----:R-:W-:-:S05]  /*0ba0*/  VIADD R21, R0, 0xffffff80 ;  /* 0xffffff8000157836 */ /* 0x001fca0000000000 */
[----:B------:R-:W-:Y:S02]  /*0bb0*/  SHF.R.S32.HI R0, RZ, 0x1f, R21 ;  /* 0x0000001fff007819 */ /* 0x000fe40000011415 */
[-C--:B------:R-:W-:Y:S02]  /*0bc0*/  LEA.HI R5, R21, R21.reuse, RZ, 0x1 ;  /* 0x0000001515057211 */ /* 0x080fe400078f08ff */
[CC--:B------:R-:W-:Y:S02]  /*0bd0*/  LEA.HI R2, R0.reuse, R21.reuse, RZ, 0x4 ;  /* 0x0000001500027211 */ /* 0x0c0fe400078f20ff */
[----:B------:R-:W-:Y:S02]  /*0be0*/  LEA.HI R3, R0, R21, RZ, 0x5 ;  /* 0x0000001500037211 */ /* 0x000fe400078f28ff */
[----:B------:R-:W-:Y:S02]  /*0bf0*/  SHF.R.S32.HI R217, RZ, 0x4, R2 ;  /* 0x00000004ffd97819 */ /* 0x000fe40000011402 */
[----:B------:R-:W-:-:S02]  /*0c00*/  SHF.L.U32 R4, R3, 0x5, RZ ;  /* 0x0000000503047819 */ /* 0x000fc400000006ff */
[----:B------:R-:W-:Y:S02]  /*0c10*/  LOP3.LUT R3, R2, 0x3fffff0, RZ, 0xc0, !PT ;  /* 0x03fffff002037812 */ /* 0x000fe400078ec0ff */
[----:B------:R-:W-:Y:S02]  /*0c20*/  LEA.HI R6, R0, R21, RZ, 0x2 ;  /* 0x0000001500067211 */ /* 0x000fe400078f10ff */
[----:B------:R-:W-:Y:S01]  /*0c30*/  LEA.HI R2, R2, R217, RZ, 0x1 ;  /* 0x000000d902027211 */ /* 0x000fe200078f08ff */
[----:B------:R-:W-:Y:S01]  /*0c40*/  IMAD.IADD R3, R21, 0x1, -R3 ;  /* 0x0000000115037824 */ /* 0x000fe200078e0a03 */
[----:B------:R-:W-:Y:S02]  /*0c50*/  LOP3.LUT R228, R5, 0xfffffffe, RZ, 0xc0, !PT ;  /* 0xfffffffe05e47812 */ /* 0x000fe400078ec0ff */
[----:B------:R-:W-:Y:S02]  /*0c60*/  LOP3.LUT R4, R4, 0xfffffc00, RZ, 0xc0, !PT ;  /* 0xfffffc0004047812 */ /* 0x000fe400078ec0ff */
[----:B------:R-:W-:Y:S01]  /*0c70*/  SHF.R.S32.HI R7, RZ, 0x2, R6 ;  /* 0x00000002ff077819 */ /* 0x000fe20000011406 */
[----:B------:R-:W-:Y:S01]  /*0c80*/  IMAD.IADD R228, R21, 0x1, -R228 ;  /* 0x0000000115e47824 */ /* 0x000fe200078e0ae4 */
[----:B------:R-:W-:Y:S01]  /*0c90*/  SHF.R.S32.HI R8, RZ, 0x1f, R6 ;  /* 0x0000001fff087819 */ /* 0x000fe20000011406 */
[----:B------:R-:W-:Y:S01]  /*0ca0*/  IMAD R3, R3, 0x40, R4 ;  /* 0x0000004003037824 */ /* 0x000fe200078e0204 */
[----:B------:R-:W-:Y:S01]  /*0cb0*/  LOP3.LUT R2, R2, 0x1ffffffe, RZ, 0xc0, !PT ;  /* 0x1ffffffe02027812 */ /* 0x000fe200078ec0ff */
[----:B------:R-:W-:Y:S01]  /*0cc0*/  IMAD.SHL.U32 R16, R228, 0x10, RZ ;  /* 0x00000010e4107824 */ /* 0x000fe200078e00ff */
[----:B------:R-:W-:-:S02]  /*0cd0*/  LOP3.LUT R6, R6, 0xfffffffc, RZ, 0xc0, !PT ;  /* 0xfffffffc06067812 */ /* 0x000fc400078ec0ff */
[----:B------:R-:W-:Y:S01]  /*0ce0*/  LEA.HI R8, R8, R7, RZ, 0x2 ;  /* 0x0000000708087211 */ /* 0x000fe200078f10ff */
[----:B------:R-:W-:Y:S01]  /*0cf0*/  IMAD.IADD R2, R217, 0x1, -R2 ;  /* 0x00000001d9027824 */ /* 0x000fe200078e0a02 */
[----:B------:R-:W-:Y:S01]  /*0d00*/  SHF.L.U32 R22, R228, 0x3, RZ ;  /* 0x00000003e4167819 */ /* 0x000fe200000006ff */
[----:B------:R-:W-:Y:S01]  /*0d10*/  IMAD.IADD R6, R21, 0x1, -R6 ;  /* 0x0000000115067824 */ /* 0x000fe200078e0a06 */
[----:B------:R-:W-:Y:S01]  /*0d20*/  LOP3.LUT R8, R8, 0xfffffffc, RZ, 0xc0, !PT ;  /* 0xfffffffc08087812 */ /* 0x000fe200078ec0ff */
[----:B------:R-:W-:Y:S01]  /*0d30*/  IMAD R2, R2, 0x8, R3 ;  /* 0x0000000802027824 */ /* 0x000fe200078e0203 */
[--C-:B------:R-:W-:Y:S01]  /*0d40*/  SHF.R.S32.HI R198, RZ, 0x1, R5.reuse ;  /* 0x00000001ffc67819 */ /* 0x100fe20000011405 */
[----:B------:R-:W-:Y:S01]  /*0d50*/  VIADD R202, R22, 0x40 ;  /* 0x0000004016ca7836 */ /* 0x000fe20000000000 */
[----:B------:R-:W-:Y:S01]  /*0d60*/  LEA.HI R4, R6, R6, RZ, 0x1 ;  /* 0x0000000606047211 */ /* 0x000fe200078f08ff */
[----:B------:R-:W-:Y:S01]  /*0d70*/  VIADD R200, R22, 0x20 ;  /* 0x0000002016c87836 */ /* 0x000fe20000000000 */
[----:B------:R-:W-:Y:S01]  /*0d80*/  SHF.R.S32.HI R3, RZ, 0x1f, R5 ;  /* 0x0000001fff037819 */ /* 0x000fe20000011405 */
[----:B------:R-:W-:Y:S01]  /*0d90*/  IMAD.IADD R8, R7, 0x1, -R8 ;  /* 0x0000000107087824 */ /* 0x000fe200078e0a08 */
[----:B------:R0:W-:Y:S01]  /*0da0*/  STL [R1+0x40], R2 ;  /* 0x0000400201007387 */ /* 0x0001e20000100800 */
[----:B------:R-:W-:Y:S01]  /*0db0*/  LOP3.LUT R7, R4, 0x1ffffffe, RZ, 0xc0, !PT ;  /* 0x1ffffffe04077812 */ /* 0x000fe200078ec0ff */
[----:B------:R-:W-:Y:S01]  /*0dc0*/  VIADD R12, R198, 0x80 ;  /* 0x00000080c60c7836 */ /* 0x000fe20000000000 */
[----:B------:R-:W-:Y:S01]  /*0dd0*/  LEA.HI R3, R3, R198, RZ, 0x3 ;  /* 0x000000c603037211 */ /* 0x000fe200078f18ff */
[C---:B------:R-:W-:Y:S01]  /*0de0*/  VIADD R201, R22.reuse, 0x10 ;  /* 0x0000001016c97836 */ /* 0x040fe20000000000 */
[----:B------:R-:W-:Y:S01]  /*0df0*/  IADD3 R4, R22, R202, RZ ;  /* 0x000000ca16047210 */ /* 0x000fe20007ffe0ff */
[----:B------:R-:W-:Y:S01]  /*0e00*/  IMAD.IADD R11, R6, 0x1, -R7 ;  /* 0x00000001060b7824 */ /* 0x000fe200078e0a07 */
[----:B------:R-:W-:Y:S01]  /*0e10*/  IADD3 R9, R22, R200, RZ ;  /* 0x000000c816097210 */ /* 0x000fe20007ffe0ff */
[----:B------:R-:W-:Y:S01]  /*0e20*/  IMAD.SHL.U32 R208, R8, 0x80, RZ ;  /* 0x0000008008d07824 */ /* 0x000fe200078e00ff */
[----:B------:R-:W-:Y:S01]  /*0e30*/  LOP3.LUT R3, R3, 0xfffffff8, RZ, 0xc0, !PT ;  /* 0xfffffff803037812 */ /* 0x000fe200078ec0ff */
[----:B------:R-:W-:Y:S01]  /*0e40*/  VIADD R203, R22, 0x30 ;  /* 0x0000003016cb7836 */ /* 0x000fe20000000000 */
[----:B0-----:R-:W-:Y:S01]  /*0e50*/  LEA.HI R2, R0, R21, RZ, 0x7 ;  /* 0x0000001500027211 */ /* 0x001fe200078f38ff */
[----:B------:R-:W-:Y:S01]  /*0e60*/  VIADD R204, R22, 0x50 ;  /* 0x0000005016cc7836 */ /* 0x000fe20000000000 */
[----:B------:R-:W-:Y:S01]  /*0e70*/  SHF.R.S32.HI R7, RZ, 0x1f, R4 ;  /* 0x0000001fff077819 */ /* 0x000fe20000011404 */
[----:B------:R-:W-:Y:S01]  /*0e80*/  IMAD.IADD R20, R198, 0x1, -R3 ;  /* 0x00000001c6147824 */ /* 0x000fe200078e0a03 */
[----:B------:R-:W-:Y:S01]  /*0e90*/  LOP3.LUT R229, R2, 0xffffff80, RZ, 0xc0, !PT ;  /* 0xffffff8002e57812 */ /* 0x000fe200078ec0ff */
[----:B------:R-:W-:Y:S01]  /*0ea0*/  VIADD R172, R16, 0x60 ;  /* 0x0000006010ac7836 */ /* 0x000fe20000000000 */
[----:B------:R-:W-:Y:S01]  /*0eb0*/  SHF.R.S32.HI R10, RZ, 0x1f, R9 ;  /* 0x0000001fff0a7819 */ /* 0x000fe20000011409 */
[----:B------:R-:W-:Y:S01]  /*0ec0*/  IMAD.SHL.U32 R3, R20, 0x80, RZ ;  /* 0x0000008014037824 */ /* 0x000fe200078e00ff */
[----:B------:R-:W-:Y:S01]  /*0ed0*/  IADD3 R229, R21, -R229, RZ ;  /* 0x800000e515e57210 */ /* 0x000fe20007ffe0ff */
[----:B------:R0:W-:Y:S01]  /*0ee0*/  STL [R1+0x34], R20 ;  /* 0x0000341401007387 */ /* 0x0001e20000100800 */
[CC--:B------:R-:W-:Y:S01]  /*0ef0*/  LEA.HI R13, R7.reuse, R4.reuse, RZ, 0x4 ;  /* 0x00000004070d7211 */ /* 0x0c0fe200078f20ff */
[----:B------:R-:W-:Y:S01]  /*0f00*/  VIADD R175, R16, 0x80 ;  /* 0x0000008010af7836 */ /* 0x000fe20000000000 */
[----:B------:R-:W-:-:S02]  /*0f10*/  LEA.HI R17, R7, R4, RZ, 0x6 ;  /* 0x0000000407117211 */ /* 0x000fc400078f30ff */
[CC--:B------:R-:W-:Y:S02]  /*0f20*/  LEA.HI R173, R10.reuse, R9.reuse, RZ, 0x4 ;  /* 0x000000090aad7211 */ /* 0x0c0fe400078f20ff */
[----:B------:R-:W-:Y:S01]  /*0f30*/  LEA.HI R15, R10, R9, RZ, 0x6 ;  /* 0x000000090a0f7211 */ /* 0x000fe200078f30ff */
[----:B------:R-:W-:Y:S01]  /*0f40*/  IMAD.SHL.U32 R17, R17, 0x80, RZ ;  /* 0x0000008011117824 */ /* 0x000fe200078e00ff */
[----:B------:R-:W-:Y:S02]  /*0f50*/  LEA.HI R14, R12, R12, RZ, 0x1 ;  /* 0x0000000c0c0e7211 */ /* 0x000fe400078f08ff */
[----:B------:R-:W-:Y:S01]  /*0f60*/  SHF.R.S32.HI R4, RZ, 0x1f, R12 ;  /* 0x0000001fff047819 */ /* 0x000fe2000001140c */
[----:B------:R-:W-:Y:S01]  /*0f70*/  IMAD.SHL.U32 R15, R15, 0x80, RZ ;  /* 0x000000800f0f7824 */ /* 0x000fe200078e00ff */
[----:B------:R-:W-:Y:S02]  /*0f80*/  SHF.R.S32.HI R10, RZ, 0x1f, R229 ;  /* 0x0000001fff0a7819 */ /* 0x000fe400000114e5 */
[----:B------:R-:W-:-:S02]  /*0f90*/  LOP3.LUT R6, R14, 0x3fffffe, RZ, 0xc0, !PT ;  /* 0x03fffffe0e067812 */ /* 0x000fc400078ec0ff */
[----:B------:R-:W-:Y:S02]  /*0fa0*/  LEA.HI R7, R4, R12, RZ, 0x3 ;  /* 0x0000000c04077211 */ /* 0x000fe400078f18ff */
[----:B------:R-:W-:Y:S02]  /*0fb0*/  LEA.HI R4, R10, R229, RZ, 0x2 ;  /* 0x000000e50a047211 */ /* 0x000fe400078f10ff */
[----:B------:R-:W-:Y:S01]  /*0fc0*/  IADD3 R213, R12, -R6, RZ ;  /* 0x800000060cd57210 */ /* 0x000fe20007ffe0ff */
[----:B------:R-:W-:Y:S01]  /*0fd0*/  IMAD.SHL.U32 R9, R7, 0x40, RZ ;  /* 0x0000004007097824 */ /* 0x000fe200078e00ff */
[----:B------:R-:W-:Y:S02]  /*0fe0*/  LOP3.LUT R3, R3, 0x380, RZ, 0xc0, !PT ;  /* 0x0000038003037812 */ /* 0x000fe400078ec0ff */
[----:B------:R-:W-:Y:S02]  /*0ff0*/  LOP3.LUT R12, R4, 0x7ffffffc, RZ, 0xc0, !PT ;  /* 0x7ffffffc040c7812 */ /* 0x000fe400078ec0ff */
[----:B------:R-:W-:-:S02]  /*1000*/  SHF.R.S32.HI R7, RZ, 0x2, R4 ;  /* 0x00000002ff077819 */ /* 0x000fc40000011404 */
[----:B------:R-:W-:Y:S01]  /*1010*/  SHF.R.S32.HI R6, RZ, 0x1f, R4 ;  /* 0x0000001fff067819 */ /* 0x000fe20000011404 */
[----:B------:R-:W-:Y:S01]  /*1020*/  IMAD.IADD R12, R229, 0x1, -R12 ;  /* 0x00000001e50c7824 */ /* 0x000fe200078e0a0c */
[----:B------:R-:W-:Y:S02]  /*1030*/  SHF.R.U32.HI R4, RZ, 0x3, R3 ;  /* 0x00000003ff047819 */ /* 0x000fe40000011603 */
[----:B------:R-:W-:Y:S02]  /*1040*/  LOP3.LUT R3, R3, 0x10, R16, 0xf8, !PT ;  /* 0x0000001003037812 */ /* 0x000fe400078ef810 */
[----:B0-----:R-:W-:Y:S02]  /*1050*/  LOP3.LUT R20, R9, 0xfffffe00, RZ, 0xc0, !PT ;  /* 0xfffffe0009147812 */ /* 0x001fe400078ec0ff */
[----:B------:R-:W-:Y:S02]  /*1060*/  LEA.HI R9, R6, R7, RZ, 0x3 ;  /* 0x0000000706097211 */ /* 0x000fe400078f18ff */
[----:B------:R-:W-:Y:S01]  /*1070*/  LOP3.LUT R6, R3, R4, RZ, 0x3c, !PT ;  /* 0x0000000403067212 */ /* 0x000fe200078e3cff */
[----:B------:R-:W-:Y:S01]  /*1080*/  IMAD R3, R12, R19, 0xa0 ;  /* 0x000000a00c037424 */ /* 0x000fe200078e0213 */
[----:B------:R-:W-:Y:S01]  /*1090*/  LEA.HI R0, R0, R21, RZ, 0x3 ;  /* 0x0000001500007211 */ /* 0x000fe200078f18ff */
[----:B------:R-:W-:Y:S01]  /*10a0*/  IMAD R213, R213, 0x40, R20 ;  /* 0x00000040d5d57824 */ /* 0x000fe200078e0214 */
[----:B------:R-:W-:-:S02]  /*10b0*/  LOP3.LUT R4, R9, 0xfffffff8, RZ, 0xc0, !PT ;  /* 0xfffffff809047812 */ /* 0x000fc400078ec0ff */
[----:B------:R0:W-:Y:S01]  /*10c0*/  STL [R1+0x38], R3 ;  /* 0x0000380301007387 */ /* 0x0001e20000100800 */
[----:B------:R-:W-:Y:S02]  /*10d0*/  LEA.HI R10, R10, R229, RZ, 0x5 ;  /* 0x000000e50a0a7211 */ /* 0x000fe400078f28ff */
[----:B------:R-:W-:Y:S02]  /*10e0*/  LOP3.LUT R220, R0, 0xfffffff8, RZ, 0xc0, !PT ;  /* 0xfffffff800dc7812 */ /* 0x000fe400078ec0ff */
[----:B------:R-:W-:Y:S02]  /*10f0*/  IADD3 R7, R7, -R4, RZ ;  /* 0x8000000407077210 */ /* 0x000fe40007ffe0ff */
[----:B------:R-:W-:Y:S02]  /*1100*/  SHF.R.S32.HI R10, RZ, 0x5, R10 ;  /* 0x00000005ff0a7819 */ /* 0x000fe4000001140a */
[----:B------:R-:W-:Y:S02]  /*1110*/  IADD3 R220, R21, -R220, RZ ;  /* 0x800000dc15dc7210 */ /* 0x000fe40007ffe0ff */
[----:B0-----:R-:W-:-:S02]  /*1120*/  SHF.R.S32.HI R3, RZ, 0x7, R2 ;  /* 0x00000007ff037819 */ /* 0x001fc40000011402 */
[----:B------:R-:W-:Y:S01]  /*1130*/  LEA.HI R5, R5, R198, RZ, 0x1 ;  /* 0x000000c605057211 */ /* 0x000fe200078f08ff */
[----:B------:R-:W-:Y:S01]  /*1140*/  IMAD.SHL.U32 R214, R220, 0x8, RZ ;  /* 0x00000008dcd67824 */ /* 0x000fe200078e00ff */
[----:B------:R-:W-:Y:S02]  /*1150*/  LEA.HI R2, R2, R3, RZ, 0x1 ;  /* 0x0000000302027211 */ /* 0x000fe400078f08ff */
[----:B------:R-:W-:Y:S01]  /*1160*/  LEA R7, R10, R7, 0x4 ;  /* 0x000000070a077211 */ /* 0x000fe200078e20ff */
[----:B------:R-:W-:Y:S01]  /*1170*/  VIADD R219, R214, 0x40 ;  /* 0x00000040d6db7836 */ /* 0x000fe20000000000 */
[----:B------:R-:W-:Y:S02]  /*1180*/  LOP3.LUT R2, R2, 0x3fffffe, RZ, 0xc0, !PT ;  /* 0x03fffffe02027812 */ /* 0x000fe400078ec0ff */
[----:B------:R-:W-:Y:S02]  /*1190*/  LOP3.LUT R5, R5, 0x3fffffe, RZ, 0xc0, !PT ;  /* 0x03fffffe05057812 */ /* 0x000fe400078ec0ff */
[----:B------:R-:W-:-:S02]  /*11a0*/  IADD3 R2, R3, -R2, RZ ;  /* 0x8000000203027210 */ /* 0x000fc40007ffe0ff */
[----:B------:R-:W-:Y:S01]  /*11b0*/  SHF.R.S32.HI R227, RZ, 0x3, R0 ;  /* 0x00000003ffe37819 */ /* 0x000fe20000011400 */
[----:B------:R-:W-:Y:S01]  /*11c0*/  IMAD.IADD R4, R198, 0x1, -R5 ;  /* 0x00000001c6047824 */ /* 0x000fe200078e0a05 */
[----:B------:R-:W-:Y:S01]  /*11d0*/  SHF.R.S32.HI R0, RZ, 0x1f, R201 ;  /* 0x0000001fff007819 */ /* 0x000fe200000114c9 */
[----:B------:R-:W-:Y:S01]  /*11e0*/  IMAD R7, R2, 0x40, R7 ;  /* 0x0000004002077824 */ /* 0x000fe200078e0207 */
[----:B------:R-:W-:Y:S01]  /*11f0*/  SHF.R.S32.HI R2, RZ, 0x1f, R214 ;  /* 0x0000001fff027819 */ /* 0x000fe200000114d6 */
[C---:B------:R-:W-:Y:S01]  /*1200*/  IMAD R4, R217.reuse, 0x8, R4 ;  /* 0x00000008d9047824 */ /* 0x040fe200078e0204 */
[----:B------:R-:W-:Y:S01]  /*1210*/  SHF.R.S32.HI R2, RZ, 0x1f, R200 ;  /* 0x0000001fff027819 */ /* 0x000fe200000114c8 */
[----:B------:R-:W-:Y:S01]  /*1220*/  IMAD R217, R217, 0x400, R6 ;  /* 0x00000400d9d97824 */ /* 0x000fe200078e0206 */
[----:B------:R-:W-:Y:S01]  /*1230*/  STL [R1+0x30], R7 ;  /* 0x0000300701007387 */ /* 0x000fe20000100800 */
[----:B------:R-:W-:Y:S01]  /*1240*/  LOP3.LUT R208, R208, 0x180, RZ, 0xc0, !PT ;  /* 0x00000180d0d07812 */ /* 0x000fe200078ec0ff */
[----:B------:R-:W-:Y:S01]  /*1250*/  IMAD.SHL.U32 R210, R4, 0x40, RZ ;  /* 0x0000004004d27824 */ /* 0x000fe200078e00ff */
[----:B------:R-:W-:Y:S01]  /*1260*/  SHF.R.S32.HI R3, RZ, 0x1f, R203 ;  /* 0x0000001fff037819 */ /* 0x000fe200000114cb */
[----:B------:R0:W-:Y:S01]  /*1270*/  STL [R1+0x18], R0 ;  /* 0x0000180001007387 */ /* 0x0001e20000100800 */
[----:B------:R-:W-:-:S02]  /*1280*/  LOP3.LUT R4, R208, 0x30, R173, 0xf8, !PT ;  /* 0x00000030d0047812 */ /* 0x000fc400078ef8ad */
[----:B------:R-:W-:Y:S01]  /*1290*/  SHF.R.U32.HI R209, RZ, 0x3, R208 ;  /* 0x00000003ffd17819 */ /* 0x000fe200000116d0 */
[----:B------:R1:W-:Y:S01]  /*12a0*/  STL [R1+0x14], R2 ;  /* 0x0000140201007387 */ /* 0x0003e20000100800 */
[----:B------:R-:W-:Y:S02]  /*12b0*/  LOP3.LUT P0, RZ, R8, 0x2, RZ, 0xc0, !PT ;  /* 0x0000000208ff7812 */ /* 0x000fe4000780c0ff */
[----:B------:R-:W-:Y:S01]  /*12c0*/  LOP3.LUT R8, R208, 0x30, R13, 0xf8, !PT ;  /* 0x00000030d0087812 */ /* 0x000fe200078ef80d */
[----:B------:R2:W-:Y:S01]  /*12d0*/  STL [R1+0x10], R3 ;  /* 0x0000100301007387 */ /* 0x0005e20000100800 */
[----:B------:R-:W-:Y:S02]  /*12e0*/  LOP3.LUT R15, R15, 0xffffe000, RZ, 0xc0, !PT ;  /* 0xffffe0000f0f7812 */ /* 0x000fe400078ec0ff */
[----:B0-----:R-:W-:Y:S02]  /*12f0*/  SHF.R.S32.HI R0, RZ, 0x1f, R202 ;  /* 0x0000001fff007819 */ /* 0x001fe400000114ca */
[----:B------:R-:W-:-:S02]  /*1300*/  LOP3.LUT R4, R4, R209, RZ, 0x3c, !PT ;  /* 0x000000d104047212 */ /* 0x000fc400078e3cff */
[----:B-1----:R-:W-:Y:S01]  /*1310*/  SHF.R.S32.HI R2, RZ, 0x1f, R204 ;  /* 0x0000001fff027819 */ /* 0x002fe200000114cc */
[----:B------:R0:W-:Y:S01]  /*1320*/  STL [R1+0xc], R0 ;  /* 0x00000c0001007387 */ /* 0x0001e20000100800 */
[----:B------:R-:W-:Y:S02]  /*1330*/  LOP3.LUT R17, R17, 0xffffe000, RZ, 0xc0, !PT ;  /* 0xffffe00011117812 */ /* 0x000fe400078ec0ff */
[----:B------:R-:W-:Y:S01]  /*1340*/  LOP3.LUT R8, R8, R209, RZ, 0x3c, !PT ;  /* 0x000000d108087212 */ /* 0x000fe200078e3cff */
[----:B------:R1:W-:Y:S01]  /*1350*/  STL [R1+0x8], R2 ;  /* 0x0000080201007387 */ /* 0x0003e20000100800 */
[----:B--2---:R-:W-:Y:S02]  /*1360*/  SHF.R.S32.HI R3, RZ, 0x1f, R219 ;  /* 0x0000001fff037819 */ /* 0x004fe400000114db */
[-C--:B------:R-:W-:Y:S02]  /*1370*/  IADD3 R15, R4, R210.reuse, R15 ;  /* 0x000000d2040f7210 */ /* 0x080fe40007ffe00f */
[----:B------:R-:W-:-:S02]  /*1380*/  IADD3 R5, R8, R210, R17 ;  /* 0x000000d208057210 */ /* 0x000fc40007ffe011 */
[C---:B0-----:R-:W-:Y:S02]  /*1390*/  LOP3.LUT R0, R208.reuse, 0x10, R16, 0xf8, !PT ;  /* 0x00000010d0007812 */ /* 0x041fe400078ef810 */
[----:B------:R-:W-:Y:S02]  /*13a0*/  SHF.R.S32.HI R14, RZ, 0x1, R14 ;  /* 0x00000001ff0e7819 */ /* 0x000fe4000001140e */
[----:B-1----:R-:W-:Y:S02]  /*13b0*/  LOP3.LUT R2, R208, 0x30, R16, 0xf8, !PT ;  /* 0x00000030d0027812 */ /* 0x002fe400078ef810 */
[-C--:B------:R-:W-:Y:S02]  /*13c0*/  LOP3.LUT R215, R0, R209.reuse, RZ, 0x3c, !PT ;  /* 0x000000d100d77212 */ /* 0x080fe400078e3cff */
[----:B------:R-:W-:Y:S01]  /*13d0*/  LOP3.LUT R3, R2, R209, RZ, 0x3c, !PT ;  /* 0x000000d102037212 */ /* 0x000fe200078e3cff */
[C---:B------:R-:W-:Y:S01]  /*13e0*/  IMAD.IADD R2, R18.reuse, 0x1, R15 ;  /* 0x0000000112027824 */ /* 0x040fe200078e020f */
[----:B------:R-:W-:Y:S01]  /*13f0*/  IADD3 R0, R18, R5, RZ ;  /* 0x0000000512007210 */ /* 0x000fe20007ffe0ff */
[----:B------:R-:W-:Y:S01]  /*1400*/  IMAD.IADD R215, R210, 0x1, R215 ;  /* 0x00000001d2d77824 */ /* 0x000fe200078e02d7 */
[----:B------:R-:W-:-:S02]  /*1410*/  IADD3 R3, R18, R210, R3 ;  /* 0x000000d212037210 */ /* 0x000fc40007ffe003 */
[----:B------:R-:W-:Y:S02]  /*1420*/  SEL R226, R226, 0xffffffe0, !P0 ;  /* 0xffffffe0e2e27807 */ /* 0x000fe40004000000 */
[----:B------:R-:W-:Y:S01]  /*1430*/  IADD3 R196, R16, 0xa0, RZ ;  /* 0x000000a010c47810 */ /* 0x000fe20007ffe0ff */
[----:B------:R-:W-:Y:S01]  /*1440*/  STL [R1+0x24], R3 ;  /* 0x0000240301007387 */ /* 0x000fe20000100800 */
[----:B------:R-:W-:Y:S01]  /*1450*/  SHF.L.U32 R14, R14, 0x7, RZ ;  /* 0x000000070e0e7819 */ /* 0x000fe200000006ff */
[----:B------:R-:W-:Y:S01]  /*1460*/  IMAD.IADD R216, R226, 0x1, R215 ;  /* 0x00000001e2d87824 */ /* 0x000fe200078e02d7 */
[----:B------:R-:W-:Y:S01]  /*1470*/  MOV R19, RZ ;  /* 0x000000ff00137202 */ /* 0x000fe20000000f00 */
[----:B------:R-:W-:Y:S01]  /*1480*/  STL [R1+0x20], R2 ;  /* 0x0000200201007387 */ /* 0x000fe20000100800 */
[----:B------:R-:W-:Y:S02]  /*1490*/  SHF.R.S32.HI R17, RZ, 0x1f, R16 ;  /* 0x0000001fff117819 */ /* 0x000fe40000011410 */
[----:B------:R-:W-:Y:S01]  /*14a0*/  SHF.R.S32.HI R197, RZ, 0x1f, R172 ;  /* 0x0000001fffc57819 */ /* 0x000fe200000114ac */
[----:B------:R0:W-:Y:S01]  /*14b0*/  STL [R1+0x1c], R0 ;  /* 0x00001c0001007387 */ /* 0x0001e20000100800 */
[----:B------:R-:W-:-:S02]  /*14c0*/  SHF.R.S32.HI R207, RZ, 0x1f, R175 ;  /* 0x0000001fffcf7819 */ /* 0x000fc400000114af */
[----:B------:R-:W-:Y:S02]  /*14d0*/  SHF.R.S32.HI R206, RZ, 0x1f, R196 ;  /* 0x0000001fffce7819 */ /* 0x000fe400000114c4 */
[----:B------:R-:W-:Y:S02]  /*14e0*/  LOP3.LUT R212, R14, 0x180, RZ, 0xc0, !PT ;  /* 0x000001800ed47812 */ /* 0x000fe400078ec0ff */
[----:B------:R-:W-:Y:S02]  /*14f0*/  SHF.R.S32.HI R173, RZ, 0x4, R173 ;  /* 0x00000004ffad7819 */ /* 0x000fe400000114ad */
[----:B------:R-:W-:Y:S01]  /*1500*/  SHF.R.S32.HI R174, RZ, 0x4, R13 ;  /* 0x00000004ffae7819 */ /* 0x000fe2000001140d */
[----:B0-----:R-:W-:Y:S01]  /*1510*/  IMAD R0, R11, 0x8, R7 ;  /* 0x000000080b007824 */ /* 0x001fe200078e0207 */
[----:B------:R-:W-:-:S04]  /*1520*/  IADD3 R226, R226, UR39, R215 ;  /* 0x00000027e2e27c10 */ /* 0x000fc8000fffe0d7 */
[----:B------:R0:W-:Y:S03]  /*1530*/  STL [R1+0x3c], R0 ;  /* 0x00003c0001007387 */ /* 0x0001e60000100800 */
.L_x_630:
[----:B0---4-:R-:W1:Y:S02]  /*1540*/  LDC.64 R2, c[0x0][0xc88] ;  /* 0x00032200ff027b82 */ /* 0x011e640000000a00 */
[----:B-1----:R-:W-:-:S05]  /*1550*/  IMAD.WIDE R2, R171, 0x4, R2 ;  /* 0x00000004ab027825 */ /* 0x002fca00078e0202 */
[----:B--2---:R1:W2:Y:S01]  /*1560*/  LDG.E R218, desc[UR50][R2.64] ;  /* 0x0000003202da7981 */ /* 0x0042a2000c1e1900 */
[----:B------:R-:W-:Y:S05]  /*1570*/  YIELD ;  /* 0x0000000000007946 */ /* 0x000fea0003800000 */
[----:B------:R-:W-:Y:S01]  /*1580*/  ULDC.64 UR4, c[0x0][0xa28] ;  /* 0x00028a0000047ab9 */ /* 0x000fe20000000a00 */
[----:B------:R-:W-:Y:S01]  /*1590*/  ULDC.64 UR8, c[0x0][0xa18] ;  /* 0x0002860000087ab9 */ /* 0x000fe20000000a00 */
[----:B------:R-:W-:Y:S01]  /*15a0*/  ISETP.NE.U32.AND P1, PT, RZ, UR4, PT ;  /* 0x00000004ff007c0c */ /* 0x000fe2000bf25070 */
[----:B------:R-:W-:Y:S01]  /*15b0*/  ULDC.64 UR6, c[0x0][0xa08] ;  /* 0x0002820000067ab9 */ /* 0x000fe20000000a00 */
[----:B-1----:R-:W-:Y:S01]  /*15c0*/  MOV R3, RZ ;  /* 0x000000ff00037202 */ /* 0x002fe20000000f00 */
[----:B------:R-:W-:Y:S01]  /*15d0*/  IMAD.MOV.U32 R27, RZ, RZ, RZ ;  /* 0x000000ffff1b7224 */ /* 0x000fe200078e00ff */
[----:B------:R-:W-:-:S02]  /*15e0*/  ISETP.NE.AND.EX P1, PT, RZ, UR5, PT, P1 ;  /* 0x00000005ff007c0c */ /* 0x000fc4000bf25310 */
[----:B------:R-:W-:-:S04]  /*15f0*/  ISETP.NE.U32.AND P0, PT, RZ, UR6, PT ;  /* 0x00000006ff007c0c */ /* 0x000fc8000bf05070 */
[----:B------:R-:W-:Y:S02]  /*1600*/  ISETP.NE.AND.EX P0, PT, RZ, UR7, PT, P0 ;  /* 0x00000007ff007c0c */ /* 0x000fe4000bf05300 */
[----:B--2---:R-:W-:Y:S01]  /*1610*/  SHF.R.S32.HI R224, RZ, 0x1f, R218 ;  /* 0x0000001fffe07819 */ /* 0x004fe200000114da */
[----:B------:R-:W-:-:S04]  /*1620*/  IMAD.SHL.U32 R222, R218, 0x4, RZ ;  /* 0x00000004dade7824 */ /* 0x000fc800078e00ff */
[C---:B---3--:R-:W-:Y:S02]  /*1630*/  @P1 LEA R4, P2, R218.reuse, UR4, 0x2 ;  /* 0x00000004da041c11 */ /* 0x048fe4000f8410ff */
[C-C-:B------:R-:W-:Y:S02]  /*1640*/  SHF.L.U64.HI R223, R218.reuse, 0x2, R224.reuse ;  /* 0x00000002dadf7819 */ /* 0x140fe400000102e0 */
[----:B------:R-:W-:Y:S02]  /*1650*/  @P1 LEA.HI.X R5, R218, UR5, R224, 0x2, P2 ;  /* 0x00000005da051c11 */ /* 0x000fe400090f14e0 */
[----:B------:R-:W-:Y:S01]  /*1660*/  ISETP.NE.U32.AND P2, PT, RZ, UR8, PT ;  /* 0x00000008ff007c0c */ /* 0x000fe2000bf45070 */
[----:B------:R-:W-:Y:S01]  /*1670*/  ULDC UR4, c[0x0][0x288] ;  /* 0x0000a20000047ab9 */ /* 0x000fe20000000800 */
[----:B------:R-:W-:Y:S01]  /*1680*/  IADD3 R8, P3, R222, UR6, RZ ;  /* 0x00000006de087c10 */ /* 0x000fe2000ff7e0ff */
[----:B------:R1:W5:Y:S01]  /*1690*/  @P1 LDG.E R3, desc[UR50][R4.64] ;  /* 0x0000003204031981 */ /* 0x000362000c1e1900 */
[----:B------:R-:W-:Y:S01]  /*16a0*/  ISETP.NE.AND.EX P2, PT, RZ, UR9, PT, P2 ;  /* 0x00000009ff007c0c */ /* 0x000fe2000bf45320 */
[----:B------:R-:W-:Y:S01]  /*16b0*/  IMAD.U32 R151, RZ, RZ, UR4 ;  /* 0x00000004ff977e24 */ /* 0x000fe2000f8e00ff */
[----:B------:R-:W-:Y:S01]  /*16c0*/  IADD3.X R9, R223, UR7, RZ, P3, !PT ;  /* 0x00000007df097c10 */ /* 0x000fe20009ffe4ff */
[----:B------:R-:W-:-:S04]  /*16d0*/  ULDC.64 UR4, c[0x0][0x418] ;  /* 0x0001060000047ab9 */ /* 0x000fc80000000a00 */
[----:B------:R1:W5:Y:S06]  /*16e0*/  @P0 LDG.E R27, desc[UR50][R8.64] ;  /* 0x00000032081b0981 */ /* 0x00036c000c1e1900 */
[----:B------:R-:W-:-:S04]  /*16f0*/  @P2 IADD3 R6, P1, R222, UR8, RZ ;  /* 0x00000008de062c10 */ /* 0x000fc8000ff3e0ff */
[----:B------:R-:W-:-:S05]  /*1700*/  @P2 IADD3.X R7, R223, UR9, RZ, P1, !PT ;  /* 0x00000009df072c10 */ /* 0x000fca0008ffe4ff */
[----:B------:R1:W5:Y:S01]  /*1710*/  @P2 LDG.E R151, desc[UR50][R6.64] ;  /* 0x0000003206972981 */ /* 0x000362000c1e1900 */
[----:B------:R-:W-:-:S03]  /*1720*/  UISETP.NE.U32.AND UP0, UPT, UR4, URZ, UPT ;  /* 0x0000003f0400728c */ /* 0x000fc6000bf05070 */
[----:B------:R-:W-:Y:S01]  /*1730*/  ULDC UR4, c[0x0][0x424] ;  /* 0x0001090000047ab9 */ /* 0x000fe20000000800 */
[----:B------:R-:W-:-:S03]  /*1740*/  UISETP.NE.AND.EX UP0, UPT, UR5, URZ, UPT, UP0 ;  /* 0x0000003f0500728c */ /* 0x000fc6000bf05300 */
[----:B------:R-:W-:Y:S01]  /*1750*/  ULDC UR5, c[0x0][0x2f0] ;  /* 0x0000bc0000057ab9 */ /* 0x000fe20000000800 */
[----:B------:R-:W-:-:S04]  /*1760*/  USEL UR4, UR4, 0x1, UP0 ;  /* 0x0000000104047887 */ /* 0x000fc80008000000 */
[----:B------:R-:W-:-:S03]  /*1770*/  UIMAD UR4, UR4, UR5, URZ ;  /* 0x00000005040472a4 */ /* 0x000fc6000f8e023f */
[----:B------:R-:W-:Y:S02]  /*1780*/  ULDC UR5, c[0x0][0x348] ;  /* 0x0000d20000057ab9 */ /* 0x000fe40000000800 */
[----:B------:R-:W-:Y:S02]  /*1790*/  IMAD.U32 R2, RZ, RZ, UR5 ;  /* 0x00000005ff027e24 */ /* 0x000fe4000f8e00ff */
[----:B------:R-:W-:Y:S01]  /*17a0*/  IMAD.U32 R26, RZ, RZ, UR4 ;  /* 0x00000004ff1a7e24 */ /* 0x000fe2000f8e00ff */
[----:B------:R-:W-:Y:S01]  /*17b0*/  MOV R24, R218 ;  /* 0x000000da00187202 */ /* 0x000fe20000000f00 */
[----:B-1----:R-:W-:Y:S06]  /*17c0*/  @P2 BRA `(.L_x_432) ;  /* 0x0000000000242947 */ /* 0x002fec0003800000 */
[----:B------:R-:W-:Y:S02]  /*17d0*/  ULDC.64 UR4, c[0x0][0xa00] ;  /* 0x0002800000047ab9 */ /* 0x000fe40000000a00 */
[----:B------:R-:W-:-:S04]  /*17e0*/  ISETP.NE.U32.AND P1, PT, RZ, UR4, PT ;  /* 0x00000004ff007c0c */ /* 0x000fc8000bf25070 */
[----:B------:R-:W-:-:S13]  /*17f0*/  ISETP.NE.AND.EX P1, PT, RZ, UR5, PT, P1 ;  /* 0x00000005ff007c0c */ /* 0x000fda000bf25310 */
[----:B------:R-:W-:Y:S05]  /*1800*/  @!P1 BRA `(.L_x_432) ;  /* 0x0000000000149947 */ /* 0x000fea0003800000 */
[----:B------:R-:W1:Y:S02]  /*1810*/  LDC.64 R4, c[0x0][0xa00] ;  /* 0x00028000ff047b82 */ /* 0x000e640000000a00 */
[----:B-1----:R-:W-:-:S05]  /*1820*/  IMAD.WIDE R4, R24, 0x4, R4 ;  /* 0x0000000418047825 */ /* 0x002fca00078e0204 */
[----:B-----5:R-:W2:Y:S04]  /*1830*/  LDG.E R151, desc[UR50][R4.64] ;  /* 0x0000003204977981 */ /* 0x020ea8000c1e1900 */
[----:B0-----:R-:W2:Y:S02]  /*1840*/  LDG.E R0, desc[UR50][R4.64+0x4] ;  /* 0x0000043204007981 */ /* 0x001ea4000c1e1900 */
[----:B--2---:R-:W-:-:S07]  /*1850*/  IMAD.IADD R151, R0, 0x1, -R151 ;  /* 0x0000000100977824 */ /* 0x004fce00078e0a97 */
.L_x_432:
[----:B------:R-:W-:Y:S01]  /*1860*/  ULDC.64 UR4, c[0x0][0xa20] ;  /* 0x0002880000047ab9 */ /* 0x000fe20000000a00 */
[----:B------:R-:W-:Y:S01]  /*1870*/  IMAD.MOV.U32 R225, RZ, RZ, R169 ;  /* 0x000000ffffe17224 */ /* 0x000fe200078e00a9 */
[----:B------:R-:W-:Y:S02]  /*1880*/  ISETP.NE.U32.AND P1, PT, RZ, UR4, PT ;  /* 0x00000004ff007c0c */ /* 0x000fe4000bf25070 */
[----:B------:R-:W-:Y:S02]  /*1890*/  MOV R221, R170 ;  /* 0x000000aa00dd7202 */ /* 0x000fe40000000f00 */
[----:B------:R-:W-:-:S13]  /*18a0*/  ISETP.NE.AND.EX P1, PT, RZ, UR5, PT, P1 ;  /* 0x00000005ff007c0c */ /* 0x000fda000bf25310 */
[----:B------:R-:W-:Y:S05]  /*18b0*/  @!P1 BRA `(.L_x_433) ;  /* 0x0000000000109947 */ /* 0x000fea0003800000 */
[----:B------:R-:W-:-:S04]  /*18c0*/  IADD3 R4, P0, R222, UR4, RZ ;  /* 0x00000004de047c10 */ /* 0x000fc8000ff1e0ff */
[----:B------:R-:W-:-:S05]  /*18d0*/  IADD3.X R5, R223, UR5, RZ, P0, !PT ;  /* 0x00000005df057c10 */ /* 0x000fca00087fe4ff */
[----:B------:R1:W5:Y:S01]  /*18e0*/  LDG.E R26, desc[UR50][R4.64] ;  /* 0x00000032041a7981 */ /* 0x000362000c1e1900 */
[----:B------:R-:W-:Y:S05]  /*18f0*/  BRA `(.L_x_434) ;  /* 0x0000000000107947 */ /* 0x000fea0003800000 */
.L_x_433:
[----:B------:R-:W-:Y:S05]  /*1900*/  @!P0 BRA `(.L_x_434) ;  /* 0x00000000000c8947 */ /* 0x000fea0003800000 */
[----:B------:R-:W2:Y:S04]  /*1910*/  LDG.E R5, desc[UR50][R8.64] ;  /* 0x0000003208057981 */ /* 0x000ea8000c1e1900 */
[----:B------:R-:W2:Y:S02]  /*1920*/  LDG.E R26, desc[UR50][R8.64+0x4] ;  /* 0x00000432081a7981 */ /* 0x000ea4000c1e1900 */
[----:B--2---:R-:W-:-:S07]  /*1930*/  IMAD.IADD R26, R26, 0x1, -R5 ;  /* 0x000000011a1a7824 */ /* 0x004fce00078e0a05 */
.L_x_434:
[----:B------:R-:W-:Y:S02]  /*1940*/  ULDC.64 UR4, c[0x0][0xa10] ;  /* 0x0002840000047ab9 */ /* 0x000fe40000000a00 */
[----:B------:R-:W-:-:S04]  /*1950*/  ISETP.NE.U32.AND P0, PT, RZ, UR4, PT ;  /* 0x00000004ff007c0c */ /* 0x000fc8000bf05070 */
[----:B------:R-:W-:Y:S01]  /*1960*/  ISETP.NE.AND.EX P0, PT, RZ, UR5, PT, P0 ;  /* 0x00000005ff007c0c */ /* 0x000fe2000bf05300 */
[----:B-----5:R-:W-:Y:S01]  /*1970*/  IMAD.IADD R11, R26, 0x1, -R3 ;  /* 0x000000011a0b7824 */ /* 0x020fe200078e0a03 */
[----:B------:R-:W-:-:S11]  /*1980*/  ULDC.64 UR4, c[0x0][0xa30] ;  /* 0x00028c0000047ab9 */ /* 0x000fd60000000a00 */
[----:B-1----:R-:W1:Y:S02]  /*1990*/  @P0 LDC.64 R4, c[0x0][0xa10] ;  /* 0x00028400ff040b82 */ /* 0x002e640000000a00 */
[----:B-1----:R-:W-:-:S05]  /*19a0*/  @P0 IMAD.WIDE R4, R24, 0x4, R4 ;  /* 0x0000000418040825 */ /* 0x002fca00078e0204 */
[----:B0-----:R-:W2:Y:S04]  /*19b0*/  @P0 LDG.E R0, desc[UR50][R4.64] ;  /* 0x0000003204000981 */ /* 0x001ea8000c1e1900 */
[----:B------:R-:W2:Y:S01]  /*19c0*/  @P0 LDG.E R9, desc[UR50][R4.64+0x4] ;  /* 0x0000043204090981 */ /* 0x000ea2000c1e1900 */
[----:B------:R-:W-:Y:S01]  /*19d0*/  IMAD.MOV R122, RZ, RZ, -R11 ;  /* 0x000000ffff7a7224 */ /* 0x000fe200078e0a0b */
[----:B------:R-:W-:Y:S01]  /*19e0*/  ISETP.NE.U32.AND P1, PT, RZ, UR4, PT ;  /* 0x00000004ff007c0c */ /* 0x000fe2000bf25070 */
[----:B------:R-:W-:-:S03]  /*19f0*/  IMAD.MOV.U32 R136, RZ, RZ, R26 ;  /* 0x000000ffff887224 */ /* 0x000fc600078e001a */
[----:B------:R-:W-:Y:S02]  /*1a00*/  VIMNMX R122, RZ, R122, !PT ;  /* 0x0000007aff7a7248 */ /* 0x000fe40007fe0100 */
[----:B------:R-:W-:-:S13]  /*1a10*/  ISETP.NE.AND.EX P1, PT, RZ, UR5, PT, P1 ;  /* 0x00000005ff007c0c */ /* 0x000fda000bf25310 */
[----:B------:R-:W-:-:S04]  /*1a20*/  @P1 IADD3 R6, P2, R222, UR4, RZ ;  /* 0x00000004de061c10 */ /* 0x000fc8000ff5e0ff */
[----:B------:R-:W-:-:S05]  /*1a30*/  @P1 IADD3.X R7, R223, UR5, RZ, P2, !PT ;  /* 0x00000005df071c10 */ /* 0x000fca00097fe4ff */
[----:B------:R0:W5:Y:S01]  /*1a40*/  @P1 LDG.E R136, desc[UR50][R6.64] ;  /* 0x0000003206881981 */ /* 0x000162000c1e1900 */
[----:B--2---:R-:W-:-:S05]  /*1a50*/  @P0 IADD3 R2, -R0, R9, RZ ;  /* 0x0000000900020210 */ /* 0x004fca0007ffe1ff */
[----:B------:R-:W-:-:S04]  /*1a60*/  IMAD.IADD R152, R11, 0x1, R2 ;  /* 0x000000010b987824 */ /* 0x000fc800078e0202 */
[----:B------:R-:W-:-:S04]  /*1a70*/  VIADD R0, R152, 0x9f ;  /* 0x0000009f98007836 */ /* 0x000fc80000000000 */
[----:B------:R-:W-:-:S05]  /*1a80*/  IMAD.HI R0, R0, 0x66666667, RZ ;  /* 0x6666666700007827 */ /* 0x000fca00078e02ff */
[----:B------:R-:W-:-:S04]  /*1a90*/  SHF.R.U32.HI R3, RZ, 0x1f, R0 ;  /* 0x0000001fff037819 */ /* 0x000fc80000011600 */
[----:B------:R-:W-:-:S05]  /*1aa0*/  LEA.HI.SX32 R154, R0, R3, 0x1a ;  /* 0x00000003009a7211 */ /* 0x000fca00078fd2ff */
[----:B------:R-:W-:-:S05]  /*1ab0*/  IMAD R3, R154, 0xa0, -R11 ;  /* 0x000000a09a037824 */ /* 0x000fca00078e0a0b */
[----:B------:R-:W-:-:S04]  /*1ac0*/  VIMNMX R3, R3, R2, PT ;  /* 0x0000000203037248 */ /* 0x000fc80003fe0100 */
[----:B------:R-:W-:Y:S01]  /*1ad0*/  ISETP.GT.AND P0, PT, R3, R122, PT ;  /* 0x0000007a0300720c */ /* 0x000fe20003f04270 */
[----:B------:R-:W-:-:S05]  /*1ae0*/  IMAD.WIDE.U32 R122, R122, -0x33333333, RZ ;  /* 0xcccccccd7a7a7825 */ /* 0x000fca00078e00ff */
[----:B------:R-:W-:-:S05]  /*1af0*/  SHF.R.U32.HI R122, RZ, 0x7, R123 ;  /* 0x00000007ff7a7819 */ /* 0x000fca000001167b */
[----:B------:R-:W-:Y:S02]  /*1b00*/  IMAD.MOV.U32 R25, RZ, RZ, R122 ;  /* 0x000000ffff197224 */ /* 0x000fe400078e007a */
[----:B------:R-:W-:-:S05]  /*1b10*/  @P0 IADD3 R0, R3, 0x9f, RZ ;  /* 0x0000009f03000810 */ /* 0x000fca0007ffe0ff */
[----:B------:R-:W-:-:S05]  /*1b20*/  @P0 IMAD.HI R0, R0, 0x66666667, RZ ;  /* 0x6666666700000827 */ /* 0x000fca00078e02ff */
[----:B------:R-:W-:-:S04]  /*1b30*/  @P0 SHF.R.U32.HI R3, RZ, 0x1f, R0 ;  /* 0x0000001fff030819 */ /* 0x000fc80000011600 */
[----:B------:R-:W-:Y:S02]  /*1b40*/  @P0 LEA.HI.SX32 R25, R0, R3, 0x1a ;  /* 0x0000000300190211 */ /* 0x000fe400078fd2ff */
[----:B------:R-:W-:Y:S02]  /*1b50*/  PLOP3.LUT P0, PT, PT, PT, PT, 0x80, 0x0 ;  /* 0x000000000000781c */ /* 0x000fe40003f0f070 */
[----:B------:R-:W-:-:S13]  /*1b60*/  ISETP.GT.AND P1, PT, R25, R122, PT ;  /* 0x0000007a1900720c */ /* 0x000fda0003f24270 */
[----:B0-----:R-:W-:Y:S05]  /*1b70*/  @!P1 BRA `(.L_x_435) ;  /* 0x000000e400549947 */ /* 0x001fea0003800000 */
[----:B------:R-:W-:Y:S01]  /*1b80*/  VIADD R0, R18, 0x1a400 ;  /* 0x0001a40012007836 */ /* 0x000fe20000000000 */
[----:B------:R-:W-:Y:S04]  /*1b90*/  BSSY B6, `(.L_x_436) ;  /* 0x0000013000067945 */ /* 0x000fe80003800000 */
[----:B------:R-:W-:-:S13]  /*1ba0*/  LOP3.LUT P0, RZ, R0, 0x1bf, RZ, 0xc0, !PT ;  /* 0x000001bf00ff7812 */ /* 0x000fda000780c0ff */
[----:B------:R-:W-:Y:S05]  /*1bb0*/  @!P0 BRA `(.L_x_437) ;  /* 0x0000000000408947 */ /* 0x000fea0003800000 */
[----:B------:R-:W-:Y:S01]  /*1bc0*/  MOV R0, 0x0 ;  /* 0x0000000000007802 */ /* 0x000fe20000000f00 */
[----:B------:R-:W-:Y:S01]  /*1bd0*/  ULDC.64 UR4, c[0x4][0xc8] ;  /* 0x0100320000047ab9 */ /* 0x000fe20000000a00 */
[----:B------:R-:W-:Y:S01]  /*1be0*/  ULDC.64 UR6, c[0x4][0x30] ;  /* 0x01000c0000067ab9 */ /* 0x000fe20000000a00 */
[----:B------:R-:W-:Y:S01]  /*1bf0*/  IMAD.U32 R4, RZ, RZ, UR4 ;  /* 0x00000004ff047e24 */ /* 0x000fe2000f8e00ff */
[----:B------:R0:W1:Y:S01]  /*1c00*/  LDC.64 R14, c[0x4][R0] ;  /* 0x01000000000e7b82 */ /* 0x0000620000000a00 */
[----:B------:R-:W-:Y:S01]  /*1c10*/  MOV R5, UR5 ;  /* 0x0000000500057c02 */ /* 0x000fe20008000f00 */
        /* <DEDUP_REMOVED lines=9> */
[----:B-1---5:R-:W-:Y:S05]  /*1cb0*/  CALL.ABS.NOINC R14 ;  /* 0x000000000e007343 */ /* 0x022fea0003c00000 */
.L_x_437:
[----:B------:R-:W-:Y:S05]  /*1cc0*/  BSYNC B6 ;  /* 0x0000000000067941 */ /* 0x000fea0003800000 */
.L_x_436:
[----:B------:R-:W-:Y:S01]  /*1cd0*/  IADD3 R0, R18, 0xa400, RZ ;  /* 0x0000a40012007810 */ /* 0x000fe20007ffe0ff */
[----:B------:R-:W-:Y:S03]  /*1ce0*/  BSSY B6, `(.L_x_438) ;  /* 0x0000013000067945 */ /* 0x000fe60003800000 */
[----:B------:R-:W-:-:S13]  /*1cf0*/  LOP3.LUT P0, RZ, R0, 0x3ff, RZ, 0xc0, !PT ;  /* 0x000003ff00ff7812 */ /* 0x000fda000780c0ff */
[----:B------:R-:W-:Y:S05]  /*1d00*/  @!P0 BRA `(.L_x_439) ;  /* 0x0000000000408947 */ /* 0x000fea0003800000 */
        /* <DEDUP_REMOVED lines=9> */
[----:B------:R-:W-:Y:S01]  /*1da0*/  IMAD.U32 R10, RZ, RZ, UR4 ;  /* 0x00000004ff0a7e24 */ /* 0x000fe2000f8e00ff */
[----:B------:R-:W-:Y:S01]  /*1db0*/  MOV R12, 0x1 ;  /* 0x00000001000c7802 */ /* 0x000fe20000000f00 */
[----:B------:R-:W-:-:S02]  /*1dc0*/  IMAD.U32 R11, RZ, RZ, UR5 ;  /* 0x00000005ff0b7e24 */ /* 0x000fc4000f8e00ff */
[----:B------:R-:W-:Y:S02]  /*1dd0*/  IMAD.MOV.U32 R8, RZ, RZ, 0x70 ;  /* 0x00000070ff087424 */ /* 0x000fe400078e00ff */
[----:B0-----:R-:W-:-:S07]  /*1de0*/  IMAD.MOV.U32 R13, RZ, RZ, RZ ;  /* 0x000000ffff0d7224 */ /* 0x001fce00078e00ff */
[----:B------:R-:W-:-:S07]  /*1df0*/  LEPC R20, `(.L_x_439) ;  /* 0x000000001014794e */ /* 0x000fce0000000000 */
[----:B-1---5:R-:W-:Y:S05]  /*1e00*/  CALL.ABS.NOINC R14 ;  /* 0x000000000e007343 */ /* 0x022fea0003c00000 */
.L_x_439:
[----:B------:R-:W-:Y:S05]  /*1e10*/  BSYNC B6 ;  /* 0x0000000000067941 */ /* 0x000fea0003800000 */
.L_x_438:
[----:B------:R-:W2:Y:S01]  /*1e20*/  LDL.LU R10, [R1] ;  /* 0x00000000010a7983 */ /* 0x000ea20000300800 */
[----:B------:R-:W-:Y:S01]  /*1e30*/  ULDC.64 UR4, c[0x0][0x9f8] ;  /* 0x00027e0000047ab9 */ /* 0x000fe20000000a00 */
[----:B------:R-:W0:Y:S01]  /*1e40*/  S2R R20, SR_TID.X ;  /* 0x0000000000147919 */ /* 0x000e220000002100 */
[----:B------:R-:W-:Y:S01]  /*1e50*/  ISETP.NE.U32.AND P0, PT, RZ, UR4, PT ;  /* 0x00000004ff007c0c */ /* 0x000fe2000bf05070 */
[C---:B------:R-:W-:Y:S01]  /*1e60*/  VIADD R0, R16.reuse, 0x20 ;  /* 0x0000002010007836 */ /* 0x040fe20000000000 */
[----:B------:R-:W1:Y:S01]  /*1e70*/  LDC R121, c[0x0][0x3f4] ;  /* 0x0000fd00ff797b82 */ /* 0x000e620000000800 */
[----:B------:R-:W3:Y:S01]  /*1e80*/  LDL R12, [R1+0x34] ;  /* 0x00003400010c7983 */ /* 0x000ee20000100800 */
[----:B------:R-:W-:Y:S01]  /*1e90*/  ISETP.NE.AND.EX P0, PT, RZ, UR5, PT, P0 ;  /* 0x00000005ff007c0c */ /* 0x000fe2000bf05300 */
[----:B------:R-:W-:-:S05]  /*1ea0*/  VIADD R3, R16, 0x40 ;  /* 0x0000004010037836 */ /* 0x000fca0000000000 */
[----:B------:R-:W4:Y:S07]  /*1eb0*/  LDC.64 R100, c[0x0][0x3f8] ;  /* 0x0000fe00ff647b82 */ /* 0x000f2e0000000a00 */
[----:B------:R-:W-:Y:S01]  /*1ec0*/  @P0 IADD3 R4, P1, R222, UR4, RZ ;  /* 0x00000004de040c10 */ /* 0x000fe2000ff3e0ff */
[----:B------:R-:W-:Y:S01]  /*1ed0*/  ULDC UR4, c[0x0][0x320] ;  /* 0x0000c80000047ab9 */ /* 0x000fe20000000800 */
[----:B------:R-:W4:Y:S02]  /*1ee0*/  LDC.64 R94, c[0x0][0x408] ;  /* 0x00010200ff5e7b82 */ /* 0x000f240000000a00 */
[----:B------:R-:W-:-:S05]  /*1ef0*/  @P0 IADD3.X R5, R223, UR5, RZ, P1, !PT ;  /* 0x00000005df050c10 */ /* 0x000fca0008ffe4ff */
[----:B------:R1:W3:Y:S01]  /*1f00*/  @P0 LDG.E R24, desc[UR50][R4.64] ;  /* 0x0000003204180981 */ /* 0x0002e2000c1e1900 */
[----:B0-----:R-:W-:-:S04]  /*1f10*/  SHF.R.U32.HI R20, RZ, 0x7, R20 ;  /* 0x00000007ff147819 */ /* 0x001fc80000011614 */
[----:B------:R-:W-:Y:S02]  /*1f20*/  ISETP.NE.AND P6, PT, R20, 0x1, PT ;  /* 0x000000011400780c */ /* 0x000fe40003fc5270 */
[----:B------:R-:W-:Y:S02]  /*1f30*/  ISETP.GE.AND P2, PT, R16, UR4, PT ;  /* 0x0000000410007c0c */ /* 0x000fe4000bf46270 */
[----:B------:R-:W-:Y:S02]  /*1f40*/  ISETP.GE.AND P3, PT, R0, UR4, PT ;  /* 0x0000000400007c0c */ /* 0x000fe4000bf66270 */
[----:B------:R-:W-:Y:S02]  /*1f50*/  ISETP.GE.AND P0, PT, R3, UR4, PT ;  /* 0x0000000403007c0c */ /* 0x000fe4000bf06270 */
[----:B------:R-:W-:-:S05]  /*1f60*/  ISETP.GE.AND P1, PT, R172, UR4, PT ;  /* 0x00000004ac007c0c */ /* 0x000fca000bf26270 */
[----:B------:R-:W-:Y:S05]  /*1f70*/  @!P6 WARPSYNC.ALL ;  /* 0x000000000000e948 */ /* 0x000fea0003800000 */
[----:B------:R-:W-:Y:S02]  /*1f80*/  ULDC UR4, c[0x0][0x2f4] ;  /* 0x0000bd0000047ab9 */ /* 0x000fe40000000800 */
[----:B------:R-:W-:Y:S02]  /*1f90*/  ISETP.GE.AND P5, PT, R0, UR4, PT ;  /* 0x0000000400007c0c */ /* 0x000fe4000bfa6270 */
[----:B------:R-:W-:Y:S02]  /*1fa0*/  ISETP.GE.AND P4, PT, R16, UR4, PT ;  /* 0x0000000410007c0c */ /* 0x000fe4000bf86270 */
[----:B-1----:R-:W-:-:S02]  /*1fb0*/  SEL R5, RZ, 0xffffffff, P5 ;  /* 0xffffffffff057807 */ /* 0x002fc40002800000 */
[----:B------:R-:W-:Y:S02]  /*1fc0*/  SEL R4, RZ, 0x1, P4 ;  /* 0x00000001ff047807 */ /* 0x000fe40002000000 */
[----:B------:R-:W-:-:S04]  /*1fd0*/  SHF.L.U32 R5, R5, 0x1, RZ ;  /* 0x0000000105057819 */ /* 0x000fc800000006ff */
[----:B------:R-:W-:Y:S02]  /*1fe0*/  LOP3.LUT R6, R5, 0x2, R4, 0xe2, !PT ;  /* 0x0000000205067812 */ /* 0x000fe400078ee204 */
[----:B------:R-:W-:Y:S02]  /*1ff0*/  SEL R5, RZ, 0xffffffff, P3 ;  /* 0xffffffffff057807 */ /* 0x000fe40001800000 */
[----:B------:R-:W-:Y:S02]  /*2000*/  ISETP.GE.AND P3, PT, R3, UR4, PT ;  /* 0x0000000403007c0c */ /* 0x000fe4000bf66270 */
[----:B------:R-:W-:Y:S01]  /*2010*/  ISETP.GE.AND P4, PT, R172, UR4, PT ;  /* 0x00000004ac007c0c */ /* 0x000fe2000bf86270 */
[----:B------:R-:W-:Y:S01]  /*2020*/  IMAD.SHL.U32 R9, R5, 0x2, RZ ;  /* 0x0000000205097824 */ /* 0x000fe200078e00ff */
[----:B------:R-:W-:Y:S02]  /*2030*/  SHF.R.S32.HI R11, RZ, 0x1f, R198 ;  /* 0x0000001fff0b7819 */ /* 0x000fe400000114c6 */
[----:B------:R-:W-:-:S02]  /*2040*/  SEL R5, RZ, 0x4, P3 ;  /* 0x00000004ff057807 */ /* 0x000fc40001800000 */
[----:B------:R-:W-:Y:S02]  /*2050*/  SEL R7, RZ, 0x8, P4 ;  /* 0x00000008ff077807 */ /* 0x000fe40002000000 */
[----:B------:R-:W-:Y:S02]  /*2060*/  SEL R4, RZ, 0x1, P2 ;  /* 0x00000001ff047807 */ /* 0x000fe40001000000 */
[----:B------:R-:W-:Y:S01]  /*2070*/  ISETP.GE.AND P5, PT, R3, R121, PT ;  /* 0x000000790300720c */ /* 0x000fe20003fa6270 */
[----:B----4-:R-:W-:Y:S01]  /*2080*/  IMAD R8, R11, R100, RZ ;  /* 0x000000640b087224 */ /* 0x010fe200078e02ff */
[----:B------:R-:W-:Y:S02]  /*2090*/  LOP3.LUT R7, R7, R6, R5, 0xfe, !PT ;  /* 0x0000000607077212 */ /* 0x000fe400078efe05 */
[----:B------:R-:W-:Y:S02]  /*20a0*/  LOP3.LUT R4, R9, 0x2, R4, 0xe2, !PT ;  /* 0x0000000209047812 */ /* 0x000fe400078ee204 */
[----:B------:R-:W-:-:S02]  /*20b0*/  ISETP.GE.AND P2, PT, R175, UR4, PT ;  /* 0x00000004af007c0c */ /* 0x000fc4000bf46270 */
[----:B------:R-:W-:Y:S02]  /*20c0*/  SEL R5, RZ, 0x4, P0 ;  /* 0x00000004ff057807 */ /* 0x000fe40000000000 */
[----:B------:R-:W-:Y:S02]  /*20d0*/  SEL R6, RZ, 0x8, P1 ;  /* 0x00000008ff067807 */ /* 0x000fe40000800000 */
[----:B------:R-:W-:Y:S01]  /*20e0*/  ISETP.GE.AND P0, PT, R16, R121, PT ;  /* 0x000000791000720c */ /* 0x000fe20003f06270 */
[----:B------:R-:W-:Y:S01]  /*20f0*/  IMAD R13, R198, R101, R8 ;  /* 0x00000065c60d7224 */ /* 0x000fe200078e0208 */
[----:B------:R-:W-:Y:S02]  /*2100*/  SEL R8, RZ, 0x10, P2 ;  /* 0x00000010ff087807 */ /* 0x000fe40001000000 */
[----:B------:R-:W-:Y:S02]  /*2110*/  LOP3.LUT R9, R6, R4, R5, 0xfe, !PT ;  /* 0x0000000406097212 */ /* 0x000fe400078efe05 */
[----:B------:R-:W-:-:S02]  /*2120*/  ISETP.GE.AND P3, PT, R0, R121, PT ;  /* 0x000000790000720c */ /* 0x000fc40003f66270 */
[----:B------:R-:W-:Y:S02]  /*2130*/  SEL R5, R121, RZ, P0 ;  /* 0x000000ff79057207 */ /* 0x000fe40000000000 */
[----:B------:R-:W-:Y:S02]  /*2140*/  LOP3.LUT R28, R7, R8, RZ, 0xfc, !PT ;  /* 0x00000008071c7212 */ /* 0x000fe400078efcff */
[----:B------:R-:W-:Y:S01]  /*2150*/  SEL R7, R121, RZ, P3 ;  /* 0x000000ff79077207 */ /* 0x000fe20001800000 */
[----:B------:R-:W-:Y:S01]  /*2160*/  IMAD.IADD R5, R16, 0x1, R5 ;  /* 0x0000000110057824 */ /* 0x000fe200078e0205 */
[--C-:B------:R-:W-:Y:S01]  /*2170*/  SHF.R.S32.HI R23, RZ, 0x1f, R22.reuse ;  /* 0x0000001fff177819 */ /* 0x100fe20000011416 */
[-C--:B------:R-:W-:Y:S01]  /*2180*/  IMAD R11, R11, R94.reuse, RZ ;  /* 0x0000005e0b0b7224 */ /* 0x080fe200078e02ff */
[----:B------:R-:W-:Y:S02]  /*2190*/  SEL R6, R121, RZ, P5 ;  /* 0x000000ff79067207 */ /* 0x000fe40002800000 */
[----:B------:R-:W-:Y:S01]  /*21a0*/  IADD3 R7, R0, R7, RZ ;  /* 0x0000000700077210 */ /* 0x000fe20007ffe0ff */
[----:B------:R-:W-:Y:S01]  /*21b0*/  IMAD.WIDE.U32 R98, R198, R94, R22 ;  /* 0x0000005ec6627225 */ /* 0x000fe200078e0016 */
[----:B------:R-:W-:-:S03]  /*21c0*/  SHF.R.S32.HI R4, RZ, 0x1f, R5 ;  /* 0x0000001fff047819 */ /* 0x000fc60000011405 */
[C---:B------:R-:W-:Y:S02]  /*21d0*/  IMAD R11, R198.reuse, R95, R11 ;  /* 0x0000005fc60b7224 */ /* 0x040fe400078e020b */
[----:B------:R-:W-:Y:S01]  /*21e0*/  IMAD.WIDE.U32 R96, R198, R94, R16 ;  /* 0x0000005ec6607225 */ /* 0x000fe200078e0010 */
[CC--:B------:R-:W-:Y:S02]  /*21f0*/  LEA.HI R21, R4.reuse, R5.reuse, RZ, 0x4 ;  /* 0x0000000504157211 */ /* 0x0c0fe400078f20ff */
[----:B------:R-:W-:Y:S01]  /*2200*/  LEA.HI R5, R4, R5, RZ, 0x6 ;  /* 0x0000000504057211 */ /* 0x000fe200078f30ff */
[----:B------:R-:W-:Y:S02]  /*2210*/  IMAD.IADD R99, R99, 0x1, R11 ;  /* 0x0000000163637824 */ /* 0x000fe400078e020b */
[----:B------:R-:W-:Y:S01]  /*2220*/  IMAD.IADD R97, R11, 0x1, R97 ;  /* 0x000000010b617824 */ /* 0x000fe200078e0261 */
[----:B------:R-:W-:Y:S01]  /*2230*/  SHF.R.S32.HI R5, RZ, 0x6, R5 ;  /* 0x00000006ff057819 */ /* 0x000fe20000011405 */
[----:B------:R-:W-:-:S04]  /*2240*/  IMAD.WIDE.U32 R102, R198, R100, R16 ;  /* 0x00000064c6667225 */ /* 0x000fc800078e0010 */
[----:B------:R-:W-:Y:S01]  /*2250*/  IMAD.WIDE.U32 R104, R198, R100, R22 ;  /* 0x00000064c6687225 */ /* 0x000fe200078e0016 */
[----:B------:R-:W-:-:S03]  /*2260*/  IADD3 R103, R13, R103, RZ ;  /* 0x000000670d677210 */ /* 0x000fc60007ffe0ff */
[C---:B------:R-:W-:Y:S02]  /*2270*/  IMAD R135, R5.reuse, 0x2800, R210 ;  /* 0x0000280005877824 */ /* 0x040fe400078e02d2 */
[----:B------:R-:W-:Y:S01]  /*2280*/  IMAD R133, R5, 0x2800, R213 ;  /* 0x0000280005857824 */ /* 0x000fe200078e02d5 */
[----:B------:R-:W-:Y:S01]  /*2290*/  SHF.R.U32.HI R4, RZ, 0x3, R212 ;  /* 0x00000003ff047819 */ /* 0x000fe200000116d4 */
[----:B------:R-:W-:Y:S01]  /*22a0*/  IMAD.IADD R105, R105, 0x1, R13 ;  /* 0x0000000169697824 */ /* 0x000fe200078e020d */
[----:B------:R-:W-:Y:S01]  /*22b0*/  LOP3.LUT R13, R212, 0x30, R21, 0xf8, !PT ;  /* 0x00000030d40d7812 */ /* 0x000fe200078ef815 */
[----:B------:R-:W-:Y:S02]  /*22c0*/  IMAD.IADD R126, R27, 0x1, R26 ;  /* 0x000000011b7e7824 */ /* 0x000fe400078e021a */
[----:B------:R-:W-:Y:S02]  /*22d0*/  IMAD.MOV.U32 R123, RZ, RZ, 0x20 ;  /* 0x00000020ff7b7424 */ /* 0x000fe400078e00ff */
[----:B------:R-:W-:Y:S01]  /*22e0*/  IMAD.MOV.U32 R124, RZ, RZ, 0x40 ;  /* 0x00000040ff7c7424 */ /* 0x000fe200078e00ff */
[C---:B------:R-:W-:Y:S01]  /*22f0*/  SHF.L.U64.HI R109, R94.reuse, 0x7, R95 ;  /* 0x000000075e6d7819 */ /* 0x040fe2000001025f */
[----:B------:R-:W-:Y:S01]  /*2300*/  IMAD.SHL.U32 R110, R94, 0x80, RZ ;  /* 0x000000805e6e7824 */ /* 0x000fe200078e00ff */
[----:B------:R-:W-:Y:S01]  /*2310*/  SHF.L.U64.HI R107, R100, 0x7, R101 ;  /* 0x00000007646b7819 */ /* 0x000fe20000010265 */
[----:B-----5:R-:W-:Y:S01]  /*2320*/  IMAD.WIDE.U32 R98, R136, R94, R98 ;  /* 0x0000005e88627225 */ /* 0x020fe200078e0062 */
[----:B------:R-:W-:-:S03]  /*2330*/  SHF.L.U32 R108, R100, 0x7, RZ ;  /* 0x00000007646c7819 */ /* 0x000fc600000006ff */
[----:B------:R-:W-:Y:S01]  /*2340*/  IMAD.WIDE.U32 R96, R136, R94, R96 ;  /* 0x0000005e88607225 */ /* 0x000fe200078e0060 */
[----:B------:R-:W-:-:S03]  /*2350*/  SHF.R.S32.HI R117, RZ, 0x4, R21 ;  /* 0x00000004ff757819 */ /* 0x000fc60000011415 */
[----:B------:R-:W-:Y:S02]  /*2360*/  IMAD R127, R101, 0xa0, RZ ;  /* 0x000000a0657f7824 */ /* 0x000fe400078e02ff */
[----:B------:R-:W-:-:S04]  /*2370*/  IMAD.WIDE.U32 R104, R136, R100, R104 ;  /* 0x0000006488687225 */ /* 0x000fc800078e0068 */
[----:B------:R-:W-:Y:S01]  /*2380*/  IMAD.WIDE.U32 R102, R136, R100, R102 ;  /* 0x0000006488667225 */ /* 0x000fe200078e0066 */
[----:B------:R-:W-:-:S03]  /*2390*/  LEA R114, R228, R198, 0x7 ;  /* 0x000000c6e4727211 */ /* 0x000fc600078e38ff */
[----:B------:R-:W-:Y:S02]  /*23a0*/  VIADD R153, R20, 0x8 ;  /* 0x0000000814997836 */ /* 0x000fe40000000000 */
[----:B------:R-:W-:Y:S01]  /*23b0*/  IMAD.SHL.U32 R121, R121, 0x2, RZ ;  /* 0x0000000279797824 */ /* 0x000fe200078e00ff */
[----:B--2---:R-:W-:-:S04]  /*23c0*/  LOP3.LUT R10, R10, 0xfffffffe, RZ, 0xc0, !PT ;  /* 0xfffffffe0a0a7812 */ /* 0x004fc800078ec0ff */
[----:B------:R-:W-:-:S05]  /*23d0*/  @P5 LOP3.LUT R10, R10, 0x1, RZ, 0xfc, !PT ;  /* 0x000000010a0a5812 */ /* 0x000fca00078efcff */
[----:B------:R0:W-:Y:S02]  /*23e0*/  STL [R1], R10 ;  /* 0x0000000a01007387 */ /* 0x0001e40000100800 */
[----:B0-----:R-:W-:Y:S01]  /*23f0*/  IMAD.IADD R10, R3, 0x1, R6 ;  /* 0x00000001030a7824 */ /* 0x001fe200078e0206 */
[----:B------:R-:W-:-:S04]  /*2400*/  SHF.R.S32.HI R6, RZ, 0x1f, R7 ;  /* 0x0000001fff067819 */ /* 0x000fc80000011407 */
[CC--:B------:R-:W-:Y:S02]  /*2410*/  LEA.HI R11, R6.reuse, R7.reuse, RZ, 0x4 ;  /* 0x00000007060b7211 */ /* 0x0c0fe400078f20ff */
[----:B------:R-:W-:Y:S02]  /*2420*/  LEA.HI R6, R6, R7, RZ, 0x6 ;  /* 0x0000000706067211 */ /* 0x000fe400078f30ff */
[C---:B------:R-:W-:Y:S02]  /*2430*/  LOP3.LUT R8, R208.reuse, 0x30, R11, 0xf8, !PT ;  /* 0x00000030d0087812 */ /* 0x040fe400078ef80b */
[----:B------:R-:W-:Y:S02]  /*2440*/  SHF.R.S32.HI R7, RZ, 0x6, R6 ;  /* 0x00000006ff077819 */ /* 0x000fe40000011406 */
[----:B------:R-:W-:Y:S02]  /*2450*/  LOP3.LUT R6, R208, 0x30, R21, 0xf8, !PT ;  /* 0x00000030d0067812 */ /* 0x000fe400078ef815 */
[----:B------:R-:W-:Y:S01]  /*2460*/  SHF.R.S32.HI R15, RZ, 0x1f, R10 ;  /* 0x0000001fff0f7819 */ /* 0x000fe2000001140a */
[----:B------:R-:W-:Y:S01]  /*2470*/  IMAD R134, R7, 0x2800, R210 ;  /* 0x0000280007867824 */ /* 0x000fe200078e02d2 */
[----:B------:R-:W-:-:S02]  /*2480*/  LOP3.LUT R5, R8, R209, RZ, 0x3c, !PT ;  /* 0x000000d108057212 */ /* 0x000fc400078e3cff */
[----:B------:R-:W-:Y:S02]  /*2490*/  LOP3.LUT R6, R6, R209, RZ, 0x3c, !PT ;  /* 0x000000d106067212 */ /* 0x000fe400078e3cff */
[CC--:B------:R-:W-:Y:S01]  /*24a0*/  LEA.HI R27, R15.reuse, R10.reuse, RZ, 0x4 ;  /* 0x0000000a0f1b7211 */ /* 0x0c0fe200078f20ff */
[----:B------:R-:W-:Y:S01]  /*24b0*/  IMAD.IADD R134, R134, 0x1, R5 ;  /* 0x0000000186867824 */ /* 0x000fe200078e0205 */
[----:B------:R-:W-:Y:S01]  /*24c0*/  LEA.HI R10, R15, R10, RZ, 0x6 ;  /* 0x0000000a0f0a7211 */ /* 0x000fe200078f30ff */
[----:B------:R-:W-:Y:S01]  /*24d0*/  IMAD.IADD R135, R135, 0x1, R6 ;  /* 0x0000000187877824 */ /* 0x000fe200078e0206 */
[----:B------:R-:W-:Y:S02]  /*24e0*/  LOP3.LUT R8, R13, R4, RZ, 0x3c, !PT ;  /* 0x000000040d087212 */ /* 0x000fe400078e3cff */
[----:B------:R-:W-:Y:S02]  /*24f0*/  LOP3.LUT R5, R212, 0x30, R11, 0xf8, !PT ;  /* 0x00000030d4057812 */ /* 0x000fe400078ef80b */
[----:B---3--:R-:W-:-:S02]  /*2500*/  R2P PR, R12, 0x6 ;  /* 0x000000060c007804 */ /* 0x008fc40000000000 */
[----:B------:R-:W-:Y:S02]  /*2510*/  SHF.R.S32.HI R15, RZ, 0x1f, R136 ;  /* 0x0000001fff0f7819 */ /* 0x000fe40000011488 */
[--C-:B------:R-:W-:Y:S02]  /*2520*/  LOP3.LUT R6, R208, 0x30, R27.reuse, 0xf8, !PT ;  /* 0x00000030d0067812 */ /* 0x100fe400078ef81b */
[----:B------:R-:W-:Y:S02]  /*2530*/  SHF.R.S32.HI R10, RZ, 0x6, R10 ;  /* 0x00000006ff0a7819 */ /* 0x000fe4000001140a */
[----:B------:R-:W-:Y:S02]  /*2540*/  LOP3.LUT R13, R212, 0x30, R27, 0xf8, !PT ;  /* 0x00000030d40d7812 */ /* 0x000fe400078ef81b */
[----:B------:R-:W-:Y:S02]  /*2550*/  IADD3 R133, R133, R8, RZ ;  /* 0x0000000885857210 */ /* 0x000fe40007ffe0ff */
[----:B------:R-:W-:-:S02]  /*2560*/  LOP3.LUT R8, R5, R4, RZ, 0x3c, !PT ;  /* 0x0000000405087212 */ /* 0x000fc400078e3cff */
[----:B------:R-:W-:Y:S01]  /*2570*/  LOP3.LUT R5, R6, R209, RZ, 0x3c, !PT ;  /* 0x000000d106057212 */ /* 0x000fe200078e3cff */
[----:B------:R-:W-:Y:S01]  /*2580*/  IMAD R6, R15, R100, RZ ;  /* 0x000000640f067224 */ /* 0x000fe200078e02ff */
[----:B------:R-:W-:Y:S01]  /*2590*/  SEL R123, R123, 0xffffffe0, !P1 ;  /* 0xffffffe07b7b7807 */ /* 0x000fe20004800000 */
[--C-:B------:R-:W-:Y:S01]  /*25a0*/  IMAD R130, R10, 0x2800, R213.reuse ;  /* 0x000028000a827824 */ /* 0x100fe200078e02d5 */
[----:B------:R-:W-:Y:S01]  /*25b0*/  LOP3.LUT R13, R13, R4, RZ, 0x3c, !PT ;  /* 0x000000040d0d7212 */ /* 0x000fe200078e3cff */
[----:B------:R-:W-:Y:S01]  /*25c0*/  IMAD R15, R15, R94, RZ ;  /* 0x0000005e0f0f7224 */ /* 0x000fe200078e02ff */
[----:B------:R-:W-:Y:S01]  /*25d0*/  ISETP.GE.AND P1, PT, R196, UR4, PT ;  /* 0x00000004c4007c0c */ /* 0x000fe2000bf26270 */
[----:B------:R-:W-:Y:S01]  /*25e0*/  IMAD R131, R7, 0x2800, R213 ;  /* 0x0000280007837824 */ /* 0x000fe200078e02d5 */
[----:B------:R-:W-:Y:S02]  /*25f0*/  SHF.R.S32.HI R116, RZ, 0x4, R11 ;  /* 0x00000004ff747819 */ /* 0x000fe4000001140b */
[----:B------:R-:W-:Y:S01]  /*2600*/  LOP3.LUT R26, R11, 0xfffffff0, RZ, 0xc0, !PT ;  /* 0xfffffff00b1a7812 */ /* 0x000fe200078ec0ff */
[----:B------:R-:W-:Y:S01]  /*2610*/  IMAD.IADD R130, R130, 0x1, R13 ;  /* 0x0000000182827824 */ /* 0x000fe200078e020d */
[----:B------:R-:W-:Y:S01]  /*2620*/  SEL R11, RZ, 0x20, P1 ;  /* 0x00000020ff0b7807 */ /* 0x000fe20000800000 */
[----:B------:R-:W-:-:S02]  /*2630*/  IMAD R7, R95, 0xa0, RZ ;  /* 0x000000a05f077824 */ /* 0x000fc400078e02ff */
[----:B------:R-:W-:Y:S01]  /*2640*/  IMAD R15, R136, R95, R15 ;  /* 0x0000005f880f7224 */ /* 0x000fe200078e020f */
[----:B------:R-:W-:Y:S01]  /*2650*/  SEL R124, R124, 0xffffffc0, !P2 ;  /* 0xffffffc07c7c7807 */ /* 0x000fe20005000000 */
[----:B------:R-:W-:Y:S01]  /*2660*/  IMAD R13, R136, R101, R6 ;  /* 0x00000065880d7224 */ /* 0x000fe200078e0206 */
[----:B------:R-:W-:Y:S01]  /*2670*/  SHF.R.S32.HI R115, RZ, 0x4, R27 ;  /* 0x00000004ff737819 */ /* 0x000fe2000001141b */
[----:B------:R-:W-:Y:S01]  /*2680*/  IMAD.WIDE.U32 R94, R94, 0xa0, RZ ;  /* 0x000000a05e5e7825 */ /* 0x000fe200078e00ff */
[----:B------:R-:W-:Y:S02]  /*2690*/  LOP3.LUT R21, R21, 0xfffffff0, RZ, 0xc0, !PT ;  /* 0xfffffff015157812 */ /* 0x000fe400078ec0ff */
[----:B------:R-:W-:Y:S01]  /*26a0*/  LOP3.LUT R27, R27, 0xfffffff0, RZ, 0xc0, !PT ;  /* 0xfffffff01b1b7812 */ /* 0x000fe200078ec0ff */
[----:B------:R-:W-:Y:S01]  /*26b0*/  IMAD R132, R10, 0x2800, R210 ;  /* 0x000028000a847824 */ /* 0x000fe200078e02d2 */
[----:B------:R-:W-:Y:S01]  /*26c0*/  LOP3.LUT R11, R28, R11, RZ, 0xfc, !PT ;  /* 0x0000000b1c0b7212 */ /* 0x000fe200078efcff */
[----:B------:R-:W-:Y:S01]  /*26d0*/  IMAD.WIDE.U32 R100, R100, 0xa0, RZ ;  /* 0x000000a064647825 */ /* 0x000fe200078e00ff */
[----:B------:R-:W-:-:S03]  /*26e0*/  LOP3.LUT R6, R9, 0x1, RZ, 0xc0, !PT ;  /* 0x0000000109067812 */ /* 0x000fc600078ec0ff */
[----:B------:R-:W-:Y:S01]  /*26f0*/  IMAD.IADD R131, R131, 0x1, R8 ;  /* 0x0000000183837824 */ /* 0x000fe200078e0208 */
[----:B------:R-:W-:Y:S01]  /*2700*/  LOP3.LUT R8, R9, 0x4, RZ, 0xc0, !PT ;  /* 0x0000000409087812 */ /* 0x000fe200078ec0ff */
[----:B------:R-:W-:Y:S01]  /*2710*/  IMAD.IADD R128, R95, 0x1, R7 ;  /* 0x000000015f807824 */ /* 0x000fe200078e0207 */
[----:B------:R-:W-:Y:S01]  /*2720*/  LOP3.LUT R7, R9, 0x2, RZ, 0xc0, !PT ;  /* 0x0000000209077812 */ /* 0x000fe200078ec0ff */
[----:B------:R-:W-:Y:S01]  /*2730*/  IMAD.IADD R132, R132, 0x1, R5 ;  /* 0x0000000184847824 */ /* 0x000fe200078e0205 */
[----:B------:R-:W-:Y:S01]  /*2740*/  SHF.R.S32.HI R5, RZ, 0x1f, R170 ;  /* 0x0000001fff057819 */ /* 0x000fe200000114aa */
[----:B------:R-:W-:Y:S01]  /*2750*/  IMAD.IADD R129, R124, 0x1, R123 ;  /* 0x000000017c817824 */ /* 0x000fe200078e027b */
[----:B------:R-:W-:Y:S01]  /*2760*/  IADD3 R127, R101, R127, RZ ;  /* 0x0000007f657f7210 */ /* 0x000fe20007ffe0ff */
[----:B------:R-:W-:Y:S01]  /*2770*/  IMAD.IADD R106, R105, 0x1, R13 ;  /* 0x00000001696a7824 */ /* 0x000fe200078e020d */
[----:B------:R-:W-:Y:S01]  /*2780*/  LOP3.LUT R9, R9, 0x8, RZ, 0xc0, !PT ;  /* 0x0000000809097812 */ /* 0x000fe200078ec0ff */
[----:B------:R-:W-:Y:S01]  /*2790*/  IMAD.IADD R10, R13, 0x1, R103 ;  /* 0x000000010d0a7824 */ /* 0x000fe200078e0267 */
[----:B------:R-:W-:Y:S01]  /*27a0*/  IADD3 R93, R99, R15, RZ ;  /* 0x0000000f635d7210 */ /* 0x000fe20007ffe0ff */
[----:B------:R-:W-:Y:S01]  /*27b0*/  IMAD.IADD R20, R15, 0x1, R97 ;  /* 0x000000010f147824 */ /* 0x000fe200078e0261 */
[----:B------:R-:W-:-:S02]  /*27c0*/  SHF.R.S32.HI R125, RZ, 0x1f, R24 ;  /* 0x0000001fff7d7819 */ /* 0x000fc40000011418 */
[----:B------:R-:W-:Y:S02]  /*27d0*/  SHF.R.S32.HI R113, RZ, 0x1f, R21 ;  /* 0x0000001fff717819 */ /* 0x000fe40000011415 */
[----:B------:R-:W-:Y:S02]  /*27e0*/  SHF.R.S32.HI R112, RZ, 0x1f, R26 ;  /* 0x0000001fff707819 */ /* 0x000fe4000001141a */
[----:B------:R-:W-:Y:S02]  /*27f0*/  SHF.R.S32.HI R111, RZ, 0x1f, R27 ;  /* 0x0000001fff6f7819 */ /* 0x000fe4000001141b */
[----:B------:R-:W-:Y:S02]  /*2800*/  LOP3.LUT R28, R28, 0x1, RZ, 0xc0, !PT ;  /* 0x000000011c1c7812 */ /* 0x000fe400078ec0ff */
[C---:B------:R-:W-:Y:S02]  /*2810*/  LOP3.LUT R29, R11.reuse, 0x2, RZ, 0xc0, !PT ;  /* 0x000000020b1d7812 */ /* 0x040fe400078ec0ff */
[----:B------:R-:W-:-:S02]  /*2820*/  LOP3.LUT R30, R11, 0x4, RZ, 0xc0, !PT ;  /* 0x000000040b1e7812 */ /* 0x000fc400078ec0ff */
[C---:B------:R-:W-:Y:S02]  /*2830*/  LOP3.LUT R31, R11.reuse, 0x8, RZ, 0xc0, !PT ;  /* 0x000000080b1f7812 */ /* 0x040fe400078ec0ff */
[C---:B------:R-:W-:Y:S02]  /*2840*/  LOP3.LUT R32, R11.reuse, 0x10, RZ, 0xc0, !PT ;  /* 0x000000100b207812 */ /* 0x040fe400078ec0ff */
[----:B------:R-:W-:Y:S01]  /*2850*/  LOP3.LUT R33, R11, 0x20, RZ, 0xc0, !PT ;  /* 0x000000200b217812 */ /* 0x000fe200078ec0ff */
[----:B------:R-:W-:Y:S06]  /*2860*/  @!P6 BAR.SYNC.DEFER_BLOCKING 0x9, 0x100 ;  /* 0x024400000000eb1d */ /* 0x000fec0000010000 */
.L_x_545:
[----:B------:R-:W2:Y:S01]  /*2870*/  LDL.LU R38, [R1] ;  /* 0x0000000001267983 */ /* 0x000ea20000300800 */
[----:B------:R-:W0:Y:S01]  /*2880*/  LDC R36, c[0x0][0x430] ;  /* 0x00010c00ff247b82 */ /* 0x000e220000000800 */
[----:B------:R-:W-:-:S04]  /*2890*/  VIADD R25, R25, 0xffffffff ;  /* 0xffffffff19197836 */ /* 0x000fc80000000000 */
[----:B------:R-:W-:-:S03]  /*28a0*/  IMAD R11, R25, 0xa0, R114 ;  /* 0x000000a0190b7824 */ /* 0x000fc600078e0272 */
[----:B-1----:R-:W1:Y:S01]  /*28b0*/  LDC R118, c[0x0][0x3f4] ;  /* 0x0000fd00ff767b82 */ /* 0x002e620000000800 */
[----:B------:R-:W-:Y:S01]  /*28c0*/  IMAD.IADD R39, R126, 0x1, R11 ;  /* 0x000000017e277824 */ /* 0x000fe200078e020b */
[----:B------:R-:W-:-:S04]  /*28d0*/  ISETP.GE.AND P1, PT, R11, R2, PT ;  /* 0x000000020b00720c */ /* 0x000fc80003f26270 */
[----:B------:R-:W-:Y:S02]  /*28e0*/  ISETP.GT.OR P1, PT, R114, 0x9f, P1 ;  /* 0x0000009f7200780c */ /* 0x000fe40000f24670 */
[----:B------:R-:W-:Y:S02]  /*28f0*/  MOV R11, R39 ;  /* 0x00000027000b7202 */ /* 0x000fe40000000f00 */
[----:B0-----:R-:W-:-:S09]  /*2900*/  ISETP.NE.AND P2, PT, R36, 0x1, PT ;  /* 0x000000012400780c */ /* 0x001fd20003f45270 */
[----:B------:R-:W0:Y:S08]  /*2910*/  @!P1 LDC.64 R14, c[0x0][0x428] ;  /* 0x00010a00ff0e9b82 */ /* 0x000e300000000a00 */
[----:B------:R-:W3:Y:S08]  /*2920*/  @!P1 LDC.64 R12, c[0x0][0x418] ;  /* 0x00010600ff0c9b82 */ /* 0x000ef00000000a00 */
[----:B------:R-:W4:Y:S08]  /*2930*/  @P2 LDC R34, c[0x0][0x434] ;  /* 0x00010d00ff222b82 */ /* 0x000f300000000800 */
[----:B------:R-:W1:Y:S01]  /*2940*/  @P2 LDC R35, c[0x0][0x438] ;  /* 0x00010e00ff232b82 */ /* 0x000e620000000800 */
[----:B----4-:R-:W-:-:S05]  /*2950*/  @P2 IMAD.HI.U32 R34, R39, R34, RZ ;  /* 0x0000002227222227 */ /* 0x010fca00078e00ff */
[----:B-1----:R-:W-:Y:S01]  /*2960*/  @P2 SHF.R.U32.HI R11, RZ, R35, R34 ;  /* 0x00000023ff0b2219 */ /* 0x002fe20000011622 */
[----:B0-----:R-:W-:-:S03]  /*2970*/  @!P1 IMAD R34, R125, R14, RZ ;  /* 0x0000000e7d229224 */ /* 0x001fc600078e02ff */
[--C-:B------:R-:W-:Y:S01]  /*2980*/  @!P1 SHF.R.S32.HI R35, RZ, 0x1f, R11.reuse ;  /* 0x0000001fff239819 */ /* 0x100fe2000001140b */
[----:B------:R-:W-:Y:S02]  /*2990*/  @!P1 IMAD R37, R24, R15, R34 ;  /* 0x0000000f18259224 */ /* 0x000fe400078e0222 */
[----:B------:R-:W-:-:S04]  /*29a0*/  @!P1 IMAD.MOV.U32 R34, RZ, RZ, R11 ;  /* 0x000000ffff229224 */ /* 0x000fc800078e000b */
[----:B------:R-:W-:-:S04]  /*29b0*/  @!P1 IMAD.WIDE.U32 R14, R24, R14, R34 ;  /* 0x0000000e180e9225 */ /* 0x000fc800078e0022 */
[----:B------:R-:W-:Y:S01]  /*29c0*/  @!P1 IMAD.IADD R15, R15, 0x1, R37 ;  /* 0x000000010f0f9824 */ /* 0x000fe200078e0225 */
[----:B---3--:R-:W-:Y:S01]  /*29d0*/  @!P1 LEA R12, P2, R14, R12, 0x2 ;  /* 0x0000000c0e0c9211 */ /* 0x008fe200078410ff */
[----:B------:R-:W-:-:S03]  /*29e0*/  IMAD.MOV.U32 R34, RZ, RZ, RZ ;  /* 0x000000ffff227224 */ /* 0x000fc600078e00ff */
[----:B------:R-:W-:Y:S02]  /*29f0*/  @!P1 LEA.HI.X R13, R14, R13, R15, 0x2, P2 ;  /* 0x0000000d0e0d9211 */ /* 0x000fe400010f140f */
[----:B------:R-:W-:-:S03]  /*2a00*/  ISETP.GT.AND P2, PT, R25, R122, PT ;  /* 0x0000007a1900720c */ /* 0x000fc60003f44270 */
[----:B------:R0:W5:Y:S01]  /*2a10*/  @!P1 LDG.E R34, desc[UR50][R12.64] ;  /* 0x000000320c229981 */ /* 0x000162000c1e1900 */
[----:B------:R-:W-:Y:S01]  /*2a20*/  ISETP.GE.AND P1, PT, R118, 0x1, PT ;  /* 0x000000017600780c */ /* 0x000fe20003f26270 */
[----:B------:R-:W-:Y:S01]  /*2a30*/  IMAD R37, R19, 0x7800, R215 ;  /* 0x0000780013257824 */ /* 0x000fe200078e02d7 */
[----:B------:R-:W-:Y:S01]  /*2a40*/  IADD3 R35, -R11, RZ, RZ ;  /* 0x000000ff0b237210 */ /* 0x000fe20007ffe1ff */
[----:B------:R-:W-:Y:S01]  /*2a50*/  IMAD R11, R19, 0x7800, R216 ;  /* 0x00007800130b7824 */ /* 0x000fe200078e02d8 */
[----:B------:R-:W-:Y:S05]  /*2a60*/  YIELD ;  /* 0x0000000000007946 */ /* 0x000fea0003800000 */
[----:B------:R-:W-:Y:S01]  /*2a70*/  BSSY B0, `(.L_x_440) ;  /* 0x0000cea000007945 */ /* 0x000fe20003800000 */
[----:B------:R-:W-:-:S02]  /*2a80*/  IMAD R35, R36, R35, R39 ;  /* 0x0000002324237224 */ /* 0x000fc400078e0227 */
[C---:B------:R-:W-:Y:S02]  /*2a90*/  IMAD.IADD R37, R18.reuse, 0x1, R37 ;  /* 0x0000000112257824 */ /* 0x040fe400078e0225 */
[----:B------:R-:W-:Y:S01]  /*2aa0*/  IMAD.IADD R36, R18, 0x1, R11 ;  /* 0x0000000112247824 */ /* 0x000fe200078e020b */
[----:B--2---:R-:W-:-:S04]  /*2ab0*/  LOP3.LUT R38, R38, 0xfffffffd, RZ, 0xc0, !PT ;  /* 0xfffffffd26267812 */ /* 0x004fc800078ec0ff */
[----:B------:R-:W-:-:S05]  /*2ac0*/  @P2 LOP3.LUT R38, R38, 0x2, RZ, 0xfc, !PT ;  /* 0x0000000226262812 */ /* 0x000fca00078efcff */
[----:B------:R0:W-:Y:S01]  /*2ad0*/  STL [R1], R38 ;  /* 0x0000002601007387 */ /* 0x0001e20000100800 */
[----:B------:R-:W-:Y:S05]  /*2ae0*/  @!P1 BRA `(.L_x_441) ;  /* 0x000000c400c89947 */ /* 0x000fea0003800000 */
[----:B------:R-:W-:Y:S01]  /*2af0*/  SHF.R.S32.HI R88, RZ, 0x1f, R35 ;  /* 0x0000001fff587819 */ /* 0x000fe20000011423 */
[----:B------:R-:W-:Y:S01]  /*2b00*/  ULDC.64 UR4, c[0x0][0x300] ;  /* 0x0000c00000047ab9 */ /* 0x000fe20000000a00 */
[----:B-----5:R-:W-:Y:S01]  /*2b10*/  SHF.R.S32.HI R89, RZ, 0x1f, R34 ;  /* 0x0000001fff597819 */ /* 0x020fe20000011422 */
[C---:B0-----:R-:W-:Y:S01]  /*2b20*/  IMAD.WIDE.U32 R12, R35.reuse, UR4, RZ ;  /* 0x00000004230c7c25 */ /* 0x041fe2000f8e00ff */
[----:B------:R-:W-:Y:S02]  /*2b30*/  ULDC.U8 UR6, c[0x0][0x410] ;  /* 0x0001040000067ab9 */ /* 0x000fe40000000000 */
[----:B------:R-:W-:Y:S01]  /*2b40*/  ISETP.NE.AND P1, PT, RZ, UR6, PT ;  /* 0x00000006ff007c0c */ /* 0x000fe2000bf25270 */
[----:B------:R-:W-:Y:S02]  /*2b50*/  IMAD R14, R88, UR4, RZ ;  /* 0x00000004580e7c24 */ /* 0x000fe4000f8e02ff */
[-C--:B------:R-:W-:Y:S02]  /*2b60*/  IMAD R38, R128, R25.reuse, RZ ;  /* 0x0000001980267224 */ /* 0x080fe400078e02ff */
[----:B------:R-:W-:Y:S01]  /*2b70*/  IMAD R11, R35, UR5, R14 ;  /* 0x00000005230b7c24 */ /* 0x000fe2000f8e020e */
[----:B------:R-:W-:Y:S01]  /*2b80*/  ULDC.64 UR4, c[0x0][0x310] ;  /* 0x0000c40000047ab9 */ /* 0x000fe20000000a00 */
[----:B------:R-:W-:-:S02]  /*2b90*/  IMAD R14, R127, R25, RZ ;  /* 0x000000197f0e7224 */ /* 0x000fc400078e02ff */
[----:B------:R-:W-:Y:S02]  /*2ba0*/  IMAD R15, R89, UR4, RZ ;  /* 0x00000004590f7c24 */ /* 0x000fe4000f8e02ff */
[----:B------:R-:W-:Y:S01]  /*2bb0*/  IMAD.IADD R13, R13, 0x1, R11 ;  /* 0x000000010d0d7824 */ /* 0x000fe200078e020b */
[----:B------:R-:W-:Y:S01]  /*2bc0*/  SHF.R.S32.HI R11, RZ, 0x1f, R25 ;  /* 0x0000001fff0b7819 */ /* 0x000fe20000011419 */
[C---:B------:R-:W-:Y:S02]  /*2bd0*/  IMAD R15, R34.reuse, UR5, R15 ;  /* 0x00000005220f7c24 */ /* 0x040fe4000f8e020f */
[----:B------:R-:W-:Y:S01]  /*2be0*/  IMAD.WIDE.U32 R12, R34, UR4, R12 ;  /* 0x00000004220c7c25 */ /* 0x000fe2000f8e000c */
[----:B------:R-:W-:-:S03]  /*2bf0*/  ULDC.64 UR4, c[0x0][0x308] ;  /* 0x0000c20000047ab9 */ /* 0x000fc60000000a00 */
[----:B------:R-:W-:Y:S01]  /*2c00*/  IMAD R43, R11, R94, R38 ;  /* 0x0000005e0b2b7224 */ /* 0x000fe200078e0226 */
[----:B------:R-:W-:Y:S01]  /*2c10*/  IADD3 R13, R13, R15, RZ ;  /* 0x0000000f0d0d7210 */ /* 0x000fe20007ffe0ff */
[----:B------:R-:W-:Y:S02]  /*2c20*/  IMAD R15, R5, UR4, RZ ;  /* 0x00000004050f7c24 */ /* 0x000fe4000f8e02ff */
[----:B------:R-:W-:Y:S02]  /*2c30*/  IMAD R41, R11, R100, R14 ;  /* 0x000000640b297224 */ /* 0x000fe400078e020e */
[----:B------:R-:W-:-:S04]  /*2c40*/  IMAD.WIDE.U32 R38, R170, UR4, R12 ;  /* 0x00000004aa267c25 */ /* 0x000fc8000f8e000c */
[----:B------:R-:W-:Y:S01]  /*2c50*/  IMAD R119, R170, UR5, R15 ;  /* 0x00000005aa777c24 */ /* 0x000fe2000f8e020f */
[----:B------:R-:W-:Y:S01]  /*2c60*/  ULDC.64 UR4, c[0x0][0x2e8] ;  /* 0x0000ba0000047ab9 */ /* 0x000fe20000000a00 */
[----:B------:R-:W-:Y:S01]  /*2c70*/  IMAD R90, R25, -0xa0, R2 ;  /* 0xffffff60195a7824 */ /* 0x000fe200078e0202 */
[----:B------:R-:W-:Y:S01]  /*2c80*/  IADD3 R120, P2, R38, UR4, RZ ;  /* 0x0000000426787c10 */ /* 0x000fe2000ff5e0ff */
[----:B------:R-:W-:-:S03]  /*2c90*/  IMAD.WIDE.U32 R14, R100, R25, RZ ;  /* 0x00000019640e7225 */ /* 0x000fc600078e00ff */
[----:B------:R-:W-:Y:S01]  /*2ca0*/  IADD3.X R119, R39, UR5, R119, P2, !PT ;  /* 0x0000000527777c10 */ /* 0x000fe200097fe477 */
[----:B------:R-:W-:Y:S01]  /*2cb0*/  IMAD.WIDE.U32 R12, R94, R25, RZ ;  /* 0x000000195e0c7225 */ /* 0x000fe200078e00ff */
[----:B------:R-:W-:-:S03]  /*2cc0*/  VIMNMX R90, R90, 0xa0, PT ;  /* 0x000000a05a5a7848 */ /* 0x000fc60003fe0100 */
[----:B------:R-:W-:Y:S02]  /*2cd0*/  IMAD.IADD R11, R15, 0x1, R41 ;  /* 0x000000010f0b7824 */ /* 0x000fe400078e0229 */
[----:B------:R-:W-:Y:S01]  /*2ce0*/  IMAD.IADD R86, R13, 0x1, R43 ;  /* 0x000000010d567824 */ /* 0x000fe200078e022b */
[----:B------:R-:W-:Y:S06]  /*2cf0*/  @!P1 BRA `(.L_x_442) ;  /* 0x0000006000449947 */ /* 0x000fec0003800000 */
[----:B------:R-:W-:Y:S01]  /*2d00*/  ISETP.GE.AND P2, PT, R198, R90, PT ;  /* 0x0000005ac600720c */ /* 0x000fe20003f46270 */
[----:B------:R-:W-:Y:S01]  /*2d10*/  BSSY B1, `(.L_x_443) ;  /* 0x0000033000017945 */ /* 0x000fe20003800000 */
        /* <DEDUP_REMOVED lines=13> */
[----:B------:R-:W-:Y:S06]  /*2df0*/  @P2 BRA `(.L_x_444) ;  /* 0x0000000000902947 */ /* 0x000fec0003800000 */
[----:B------:R-:W-:Y:S01]  /*2e00*/  ULDC.64 UR4, c[0x0][0x3e8] ;  /* 0x0000fa0000047ab9 */ /* 0x000fe20000000a00 */
[----:B------:R-:W-:Y:S02]  /*2e10*/  CS2R R82, SRZ ;  /* 0x0000000000527805 */ /* 0x000fe4000001ff00 */
[----:B------:R-:W-:Y:S02]  /*2e20*/  IADD3 R40, P1, P4, R104, UR4, R14 ;  /* 0x0000000468287c10 */ /* 0x000fe4000fc3e00e */
[----:B------:R-:W-:Y:S02]  /*2e30*/  CS2R R84, SRZ ;  /* 0x0000000000547805 */ /* 0x000fe4000001ff00 */
[----:B------:R-:W-:Y:S01]  /*2e40*/  IADD3.X R41, R106, UR5, R11, P1, P4 ;  /* 0x000000056a297c10 */ /* 0x000fe20008fe840b */
[----:B------:R-:W-:Y:S02]  /*2e50*/  ULDC.64 UR4, c[0x0][0x400] ;  /* 0x0001000000047ab9 */ /* 0x000fe40000000a00 */
[----:B------:R-:W-:-:S04]  /*2e60*/  IADD3 R42, P1, P4, R98, UR4, R12 ;  /* 0x00000004622a7c10 */ /* 0x000fc8000fc3e00c */
[----:B------:R-:W-:Y:S02]  /*2e70*/  IADD3.X R43, R93, UR5, R86, P1, P4 ;  /* 0x000000055d2b7c10 */ /* 0x000fe40008fe8456 */
[----:B------:R-:W-:Y:S02]  /*2e80*/  ISETP.GE.AND P1, PT, R22, R118, PT ;  /* 0x000000761600720c */ /* 0x000fe40003f26270 */
[----:B------:R-:W-:Y:S02]  /*2e90*/  CS2R R78, SRZ ;  /* 0x00000000004e7805 */ /* 0x000fe4000001ff00 */
[----:B------:R-:W-:-:S09]  /*2ea0*/  CS2R R80, SRZ ;  /* 0x0000000000507805 */ /* 0x000fd2000001ff00 */
[----:B------:R0:W5:Y:S04]  /*2eb0*/  @!P1 LDG.E.64 R82, desc[UR50][R40.64] ;  /* 0x0000003228529981 */ /* 0x000168000c1e1b00 */
[----:B------:R0:W5:Y:S01]  /*2ec0*/  @!P1 LDG.E.64 R84, desc[UR50][R42.64] ;  /* 0x000000322a549981 */ /* 0x000162000c1e1b00 */
        /* <DEDUP_REMOVED lines=20> */
[----:B------:R-:W-:-:S13]  /*3010*/  ISETP.GE.AND P1, PT, R204, R118, PT ;  /* 0x00000076cc00720c */ /* 0x000fda0003f26270 */
[----:B------:R0:W5:Y:S04]  /*3020*/  @!P1 LDG.E.64 R62, desc[UR50][R40.64+0x50] ;  /* 0x00005032283e9981 */ /* 0x000168000c1e1b00 */
[----:B------:R0:W5:Y:S02]  /*3030*/  @!P1 LDG.E.64 R64, desc[UR50][R42.64+0x50] ;  /* 0x000050322a409981 */ /* 0x000164000c1e1b00 */
.L_x_444:
[----:B------:R-:W-:Y:S05]  /*3040*/  BSYNC B1 ;  /* 0x0000000000017941 */ /* 0x000fea0003800000 */
.L_x_443:
[----:B0-----:R-:W-:Y:S01]  /*3050*/  VIADD R40, R198, 0x80 ;  /* 0x00000080c6287836 */ /* 0x001fe20000000000 */
[----:B------:R-:W-:Y:S01]  /*3060*/  BSSY B1, `(.L_x_445) ;  /* 0x0000038000017945 */ /* 0x000fe20003800000 */
[----:B------:R-:W-:Y:S02]  /*3070*/  CS2R R42, SRZ ;  /* 0x00000000002a7805 */ /* 0x000fe4000001ff00 */
[----:B------:R-:W-:Y:S02]  /*3080*/  CS2R R46, SRZ ;  /* 0x00000000002e7805 */ /* 0x000fe4000001ff00 */
[----:B------:R-:W-:Y:S02]  /*3090*/  CS2R R50, SRZ ;  /* 0x0000000000327805 */ /* 0x000fe4000001ff00 */
[----:B------:R-:W-:Y:S02]  /*30a0*/  ISETP.GE.AND P4, PT, R40, R90, PT ;  /* 0x0000005a2800720c */ /* 0x000fe40003f86270 */
[----:B------:R-:W-:-:S02]  /*30b0*/  CS2R R54, SRZ ;  /* 0x0000000000367805 */ /* 0x000fc4000001ff00 */
[----:B------:R-:W-:Y:S02]  /*30c0*/  CS2R R58, SRZ ;  /* 0x00000000003a7805 */ /* 0x000fe4000001ff00 */
[----:B------:R-:W-:Y:S02]  /*30d0*/  CS2R R40, SRZ ;  /* 0x0000000000287805 */ /* 0x000fe4000001ff00 */
[----:B------:R-:W-:Y:S02]  /*30e0*/  CS2R R44, SRZ ;  /* 0x00000000002c7805 */ /* 0x000fe4000001ff00 */
[----:B------:R-:W-:Y:S02]  /*30f0*/  CS2R R48, SRZ ;  /* 0x0000000000307805 */ /* 0x000fe4000001ff00 */
[----:B------:R-:W-:Y:S02]  /*3100*/  CS2R R52, SRZ ;  /* 0x0000000000347805 */ /* 0x000fe4000001ff00 */
[----:B------:R-:W-:-:S02]  /*3110*/  CS2R R56, SRZ ;  /* 0x0000000000387805 */ /* 0x000fc4000001ff00 */
[----:B-----5:R-:W-:Y:S01]  /*3120*/  MOV R145, R62 ;  /* 0x0000003e00917202 */ /* 0x020fe20000000f00 */
[----:B------:R-:W-:Y:S01]  /*3130*/  IMAD.MOV.U32 R148, RZ, RZ, R66 ;  /* 0x000000ffff947224 */ /* 0x000fe200078e0042 */
[----:B------:R-:W-:Y:S01]  /*3140*/  CS2R R60, SRZ ;  /* 0x00000000003c7805 */ /* 0x000fe2000001ff00 */
[----:B------:R-:W-:Y:S06]  /*3150*/  @P4 BRA `(.L_x_446) ;  /* 0x0000000000a04947 */ /* 0x000fec0003800000 */
[----:B------:R-:W-:Y:S01]  /*3160*/  IADD3 R13, P1, P5, R104, R14, R108 ;  /* 0x0000000e680d7210 */ /* 0x000fe20007d3e06c */
[----:B------:R-:W-:Y:S01]  /*3170*/  ULDC.64 UR4, c[0x0][0x3e8] ;  /* 0x0000fa0000047ab9 */ /* 0x000fe20000000a00 */
[----:B------:R-:W-:Y:S02]  /*3180*/  CS2R R58, SRZ ;  /* 0x00000000003a7805 */ /* 0x000fe4000001ff00 */
[----:B------:R-:W-:Y:S02]  /*3190*/  CS2R R60, SRZ ;  /* 0x00000000003c7805 */ /* 0x000fe4000001ff00 */
[----:B------:R-:W-:Y:S02]  /*31a0*/  IADD3.X R11, R106, R11, R107, P1, P5 ;  /* 0x0000000b6a0b7210 */ /* 0x000fe40000fea46b */
[----:B------:R-:W-:-:S04]  /*31b0*/  IADD3 R14, P1, P5, R98, R12, R110 ;  /* 0x0000000c620e7210 */ /* 0x000fc80007d3e06e */
[----:B------:R-:W-:Y:S02]  /*31c0*/  IADD3.X R86, R93, R86, R109, P1, P5 ;  /* 0x000000565d567210 */ /* 0x000fe40000fea46d */
[----:B------:R-:W-:-:S04]  /*31d0*/  IADD3 R12, P1, R13, UR4, RZ ;  /* 0x000000040d0c7c10 */ /* 0x000fc8000ff3e0ff */
[----:B------:R-:W-:Y:S01]  /*31e0*/  IADD3.X R13, R11, UR5, RZ, P1, !PT ;  /* 0x000000050b0d7c10 */ /* 0x000fe20008ffe4ff */
[----:B------:R-:W-:Y:S02]  /*31f0*/  ULDC.64 UR4, c[0x0][0x400] ;  /* 0x0001000000047ab9 */ /* 0x000fe40000000a00 */
[----:B------:R-:W-:-:S04]  /*3200*/  IADD3 R14, P1, R14, UR4, RZ ;  /* 0x000000040e0e7c10 */ /* 0x000fc8000ff3e0ff */
[----:B------:R-:W-:Y:S02]  /*3210*/  IADD3.X R15, R86, UR5, RZ, P1, !PT ;  /* 0x00000005560f7c10 */ /* 0x000fe40008ffe4ff */
        /* <DEDUP_REMOVED lines=28> */
.L_x_446:
[----:B------:R-:W-:Y:S05]  /*33e0*/  BSYNC B1 ;  /* 0x0000000000017941 */ /* 0x000fea0003800000 */
.L_x_445:
[----:B------:R-:W-:Y:S01]  /*33f0*/  UISETP.NE.AND UP0, UPT, UR48, 0x3, UPT ;  /* 0x000000033000788c */ /* 0x000fe2000bf05270 */
[----:B------:R-:W-:Y:S01]  /*3400*/  IMAD.MOV.U32 R156, RZ, RZ, R70 ;  /* 0x000000ffff9c7224 */ /* 0x000fe200078e0046 */
[----:B------:R-:W-:Y:S01]  /*3410*/  MOV R161, R78 ;  /* 0x0000004e00a17202 */ /* 0x000fe20000000f00 */
[----:B------:R-:W-:Y:S01]  /*3420*/  IMAD.MOV.U32 R158, RZ, RZ, R74 ;  /* 0x000000ffff9e7224 */ /* 0x000fe200078e004a */
[----:B------:R-:W-:Y:S01]  /*3430*/  MOV R157, R72 ;  /* 0x00000048009d7202 */ /* 0x000fe20000000f00 */
[----:B------:R-:W-:Y:S01]  /*3440*/  IMAD.MOV.U32 R162, RZ, RZ, R82 ;  /* 0x000000ffffa27224 */ /* 0x000fe200078e0052 */
[----:B------:R-:W-:Y:S01]  /*3450*/  PLOP3.LUT P1, PT, PT, PT, UP0, 0x80, 0x0 ;  /* 0x000000000000781c */ /* 0x000fe20003f2f008 */
[----:B------:R-:W-:Y:S01]  /*3460*/  IMAD.MOV.U32 R149, RZ, RZ, R64 ;  /* 0x000000ffff957224 */ /* 0x000fe200078e0040 */
[----:B-----5:R-:W-:Y:S01]  /*3470*/  MOV R86, R38 ;  /* 0x0000002600567202 */ /* 0x020fe20000000f00 */
[----:B------:R-:W-:Y:S01]  /*3480*/  IMAD.MOV.U32 R155, RZ, RZ, R68 ;  /* 0x000000ffff9b7224 */ /* 0x000fe200078e0044 */
[----:B------:R-:W-:Y:S01]  /*3490*/  MOV R143, R54 ;  /* 0x00000036008f7202 */ /* 0x000fe20000000f00 */
[----:B------:R-:W-:Y:S01]  /*34a0*/  IMAD.MOV.U32 R159, RZ, RZ, R76 ;  /* 0x000000ffff9f7224 */ /* 0x000fe200078e004c */
[----:B------:R-:W-:Y:S01]  /*34b0*/  MOV R140, R48 ;  /* 0x00000030008c7202 */ /* 0x000fe20000000f00 */
[----:B------:R-:W-:-:S02]  /*34c0*/  IMAD.MOV.U32 R160, RZ, RZ, R80 ;  /* 0x000000ffffa07224 */ /* 0x000fc400078e0050 */
[----:B------:R-:W-:Y:S02]  /*34d0*/  IMAD.MOV.U32 R163, RZ, RZ, R84 ;  /* 0x000000ffffa37224 */ /* 0x000fe400078e0054 */
[----:B------:R-:W-:Y:S02]  /*34e0*/  IMAD.MOV.U32 R137, RZ, RZ, R42 ;  /* 0x000000ffff897224 */ /* 0x000fe400078e002a */
[----:B------:R-:W-:Y:S02]  /*34f0*/  IMAD.MOV.U32 R139, RZ, RZ, R46 ;  /* 0x000000ffff8b7224 */ /* 0x000fe400078e002e */
[----:B------:R-:W-:Y:S02]  /*3500*/  IMAD.MOV.U32 R141, RZ, RZ, R50 ;  /* 0x000000ffff8d7224 */ /* 0x000fe400078e0032 */
[----:B------:R-:W-:Y:S02]  /*3510*/  IMAD.MOV.U32 R146, RZ, RZ, R58 ;  /* 0x000000ffff927224 */ /* 0x000fe400078e003a */
[----:B------:R-:W-:-:S02]  /*3520*/  IMAD.MOV.U32 R87, RZ, RZ, R40 ;  /* 0x000000ffff577224 */ /* 0x000fc400078e0028 */
[----:B------:R-:W-:Y:S02]  /*3530*/  IMAD.MOV.U32 R138, RZ, RZ, R44 ;  /* 0x000000ffff8a7224 */ /* 0x000fe400078e002c */
[----:B------:R-:W-:Y:S02]  /*3540*/  IMAD.MOV.U32 R142, RZ, RZ, R52 ;  /* 0x000000ffff8e7224 */ /* 0x000fe400078e0034 */
[----:B------:R-:W-:Y:S02]  /*3550*/  IMAD.MOV.U32 R144, RZ, RZ, R56 ;  /* 0x000000ffff907224 */ /* 0x000fe400078e0038 */
[----:B------:R-:W-:Y:S01]  /*3560*/  IMAD.MOV.U32 R147, RZ, RZ, R60 ;  /* 0x000000ffff937224 */ /* 0x000fe200078e003c */
[----:B------:R-:W-:Y:S06]  /*3570*/  @!P1 BRA `(.L_x_447) ;  /* 0x0000000000049947 */ /* 0x000fec0003800000 */
[----:B------:R-:W-:Y:S01]  /*3580*/  BPT.TRAP 0x1 ;  /* 0x000000040000795c */ /* 0x000fe20000300000 */
.L_x_447:
[----:B------:R-:W-:Y:S01]  /*3590*/  LEA R91, R19, R18, 0x3 ;  /* 0x00000012135b7211 */ /* 0x000fe200078e18ff */
[----:B------:R-:W-:Y:S01]  /*35a0*/  BSSY B1, `(.L_x_448) ;  /* 0x0000004000017945 */ /* 0x000fe20003800000 */
[----:B------:R-:W-:-:S04]  /*35b0*/  SHF.L.U32 R92, R199, 0x1f, RZ ;  /* 0x0000001fc75c7819 */ /* 0x000fc800000006ff */
[----:B------:R-:W1:Y:S02]  /*35c0*/  SYNCS.PHASECHK.TRANS64.TRYWAIT P5, [R91+URZ+0x29890], R92 ;  /* 0x0298905c5b0075a7 */ /* 0x000e6400080a017f */
[----:B-1----:R-:W-:Y:S05]  /*35d0*/  @!P5 BRA `(.L_x_449) ;  /* 0x000002680090d947 */ /* 0x002fea0003800000 */
.L_x_771:
[----:B------:R-:W-:Y:S05]  /*35e0*/  BSYNC B1 ;  /* 0x0000000000017941 */ /* 0x000fea0003800000 */
.L_x_448:
[----:B------:R-:W-:-:S03]  /*35f0*/  UMOV UR4, 0xffffffff ;  /* 0xffffffff00047882 */ /* 0x000fc60000000000 */
[----:B------:R-:W-:Y:S05]  /*3600*/  BRA.DIV UR4, `(.L_x_450) ;  /* 0x0000026a04987947 */ /* 0x000fea000b800000 */
[----:B------:R2:W3:Y:S04]  /*3610*/  SHFL.IDX PT, R150, R119, RZ, 0x1e1f ;  /* 0x001e1fff77967589 */ /* 0x0004e800000e0000 */
[----:B------:R2:W4:Y:S02]  /*3620*/  SHFL.IDX PT, R11, R120, RZ, 0x1e1f ;  /* 0x001e1fff780b7589 */ /* 0x00052400000e0000 */
.L_x_775:
[----:B------:R-:W-:Y:S04]  /*3630*/  BSSY B1, `(.L_x_451) ;  /* 0x00002c1000017945 */ /* 0x000fe80003800000 */
[----:B------:R-:W-:Y:S05]  /*3640*/  @P2 BRA `(.L_x_452) ;  /* 0x0000002800fc2947 */ /* 0x000fea0003800000 */
[----:B------:R-:W-:Y:S01]  /*3650*/  ISETP.NE.AND P2, PT, R28, RZ, PT ;  /* 0x000000ff1c00720c */ /* 0x000fe20003f45270 */
[----:B------:R-:W-:-:S12]  /*3660*/  BSSY B2, `(.L_x_453) ;  /* 0x0000072000027945 */ /* 0x000fd80003800000 */
[----:B------:R-:W-:Y:S05]  /*3670*/  @!P2 BRA `(.L_x_454) ;  /* 0x0000000400c0a947 */ /* 0x000fea0003800000 */
[----:B0-----:R0:W0:Y:S01]  /*3680*/  LDS.128 R12, [R37+0x1a400] ;  /* 0x01a40000250c7984 */ /* 0x0010220000000c00 */
[----:B------:R-:W-:Y:S01]  /*3690*/  ISETP.GE.AND P2, PT, R22, R118, PT ;  /* 0x000000761600720c */ /* 0x000fe20003f46270 */
[----:B------:R-:W-:-:S12]  /*36a0*/  BSSY B3, `(.L_x_455) ;  /* 0x000006a000037945 */ /* 0x000fd80003800000 */
[----:B------:R-:W-:Y:S05]  /*36b0*/  @P2 BRA `(.L_x_456) ;  /* 0x0000000400a02947 */ /* 0x000fea0003800000 */
[--C-:B------:R-:W-:Y:S02]  /*36c0*/  SHF.R.U32.HI R82, RZ, 0x8, R83.reuse ;  /* 0x00000008ff527819 */ /* 0x100fe40000011653 */
[----:B------:R-:W-:Y:S02]  /*36d0*/  SHF.R.U32.HI R84, RZ, 0x10, R83 ;  /* 0x00000010ff547819 */ /* 0x000fe40000011653 */
[----:B------:R-:W-:Y:S01]  /*36e0*/  LOP3.LUT R164, R83, 0xff0000ff, RZ, 0xc0, !PT ;  /* 0xff0000ff53a47812 */ /* 0x000fe200078ec0ff */
[----:B------:R-:W-:Y:S01]  /*36f0*/  IMAD.SHL.U32 R83, R82, 0x100, RZ ;  /* 0x0000010052537824 */ /* 0x000fe200078e00ff */
[--C-:B------:R-:W-:Y:S02]  /*3700*/  SHF.R.U32.HI R166, RZ, 0x8, R85.reuse ;  /* 0x00000008ffa67819 */ /* 0x100fe40000011655 */
[----:B------:R-:W-:Y:S02]  /*3710*/  SHF.R.U32.HI R82, RZ, 0x10, R85 ;  /* 0x00000010ff527819 */ /* 0x000fe40000011655 */
[----:B------:R-:W-:Y:S01]  /*3720*/  LOP3.LUT R164, R164, 0xff00, R83, 0xf8, !PT ;  /* 0x0000ff00a4a47812 */ /* 0x000fe200078ef853 */
[----:B------:R-:W-:Y:S01]  /*3730*/  IMAD.U32 R83, R84, 0x10000, RZ ;  /* 0x0001000054537824 */ /* 0x000fe200078e00ff */
[----:B------:R-:W-:Y:S01]  /*3740*/  LOP3.LUT R85, R85, 0xff0000ff, RZ, 0xc0, !PT ;  /* 0xff0000ff55557812 */ /* 0x000fe200078ec0ff */
[----:B------:R-:W-:Y:S01]  /*3750*/  IMAD.SHL.U32 R166, R166, 0x100, RZ ;  /* 0x00000100a6a67824 */ /* 0x000fe200078e00ff */
[----:B------:R-:W-:-:S02]  /*3760*/  F2FP.F16.E4M3.UNPACK_B R84, R163.H1 ;  /* 0x000000a3ff54723e */ /* 0x000fc400030006ff */
[----:B------:R-:W-:Y:S02]  /*3770*/  LOP3.LUT R83, R164, 0xff0000, R83, 0xf8, !PT ;  /* 0x00ff0000a4537812 */ /* 0x000fe400078ef853 */
[----:B0-----:R-:W-:Y:S01]  /*3780*/  F2FP.F16.E4M3.UNPACK_B R164, R13 ;  /* 0x0000000dffa4723e */ /* 0x001fe200020006ff */
[----:B------:R-:W-:Y:S01]  /*3790*/  HADD2.F32 R168, -RZ, R84.H0_H0 ;  /* 0x20000054ffa87230 */ /* 0x000fe20000004100 */
[----:B------:R-:W-:Y:S02]  /*37a0*/  LOP3.LUT R166, R85, 0xff00, R166, 0xf8, !PT ;  /* 0x0000ff0055a67812 */ /* 0x000fe400078ef8a6 */
[-C--:B------:R-:W-:Y:S01]  /*37b0*/  F2FP.F16.E4M3.UNPACK_B R165, R162.reuse.H1 ;  /* 0x000000a2ffa5723e */ /* 0x080fe200030006ff */
[--C-:B------:R-:W-:Y:S01]  /*37c0*/  HADD2.F32 R85, -RZ, R164.reuse.H1_H1 ;  /* 0x300000a4ff557230 */ /* 0x100fe20000004100 */
[----:B------:R-:W-:Y:S01]  /*37d0*/  F2FP.F16.E4M3.UNPACK_B R163, R163 ;  /* 0x000000a3ffa3723e */ /* 0x000fe200020006ff */
[----:B------:R-:W-:Y:S01]  /*37e0*/  HADD2.F32 R164, -RZ, R164.H0_H0 ;  /* 0x200000a4ffa47230 */ /* 0x000fe20000004100 */
[----:B------:R-:W-:Y:S01]  /*37f0*/  F2FP.F16.E4M3.UNPACK_B R162, R162 ;  /* 0x000000a2ffa2723e */ /* 0x000fe200020006ff */
[----:B------:R-:W-:-:S02]  /*3800*/  HADD2.F32 R167, -RZ, R165.H0_H0 ;  /* 0x200000a5ffa77230 */ /* 0x000fc40000004100 */
[-C--:B------:R-:W-:Y:S01]  /*3810*/  FMUL.FTZ R171, R85, R168.reuse ;  /* 0x000000a855ab7220 */ /* 0x080fe20000410000 */
[----:B------:R-:W-:Y:S02]  /*3820*/  HADD2.F32 R165, -RZ, R165.H1_H1 ;  /* 0x300000a5ffa57230 */ /* 0x000fe40000004100 */
[C---:B------:R-:W-:Y:S01]  /*3830*/  FMUL.FTZ R168, R164.reuse, R168 ;  /* 0x000000a8a4a87220 */ /* 0x040fe20000410000 */
[----:B------:R-:W-:-:S03]  /*3840*/  FFMA.FTZ R164, R164, R167, -R171 ;  /* 0x000000a7a4a47223 */ /* 0x000fc600000108ab */
[----:B------:R-:W-:Y:S01]  /*3850*/  FFMA.FTZ R85, R85, R167, R168 ;  /* 0x000000a755557223 */ /* 0x000fe200000100a8 */
[----:B------:R-:W-:Y:S01]  /*3860*/  F2FP.F16.E4M3.UNPACK_B R168, R13.H1 ;  /* 0x0000000dffa8723e */ /* 0x000fe200030006ff */
[----:B------:R-:W-:-:S04]  /*3870*/  HADD2.F32 R167, -RZ, R84.H1_H1 ;  /* 0x30000054ffa77230 */ /* 0x000fc80000004100 */
[--C-:B------:R-:W-:Y:S02]  /*3880*/  HADD2.F32 R13, -RZ, R168.reuse.H1_H1 ;  /* 0x300000a8ff0d7230 */ /* 0x100fe40000004100 */
[----:B------:R-:W-:-:S03]  /*3890*/  HADD2.F32 R84, -RZ, R168.H0_H0 ;  /* 0x200000a8ff547230 */ /* 0x000fc60000004100 */
[CC--:B------:R-:W-:Y:S02]  /*38a0*/  FMUL.FTZ R168, R13.reuse, R167.reuse ;  /* 0x000000a70da87220 */ /* 0x0c0fe40000410000 */
[C---:B------:R-:W-:Y:S02]  /*38b0*/  FMUL.FTZ R167, R84.reuse, R167 ;  /* 0x000000a754a77220 */ /* 0x040fe40000410000 */
[-C--:B------:R-:W-:Y:S02]  /*38c0*/  FFMA.FTZ R84, R84, R165.reuse, -R168 ;  /* 0x000000a554547223 */ /* 0x080fe400000108a8 */
[----:B------:R-:W-:Y:S01]  /*38d0*/  FFMA.FTZ R165, R13, R165, R167 ;  /* 0x000000a50da57223 */ /* 0x000fe200000100a7 */
[----:B------:R-:W-:Y:S01]  /*38e0*/  SHF.L.U32 R13, R82, 0x10, RZ ;  /* 0x00000010520d7819 */ /* 0x000fe200000006ff */
[----:B------:R-:W-:Y:S01]  /*38f0*/  IMAD.MOV.U32 R82, RZ, RZ, R15 ;  /* 0x000000ffff527224 */ /* 0x000fe200078e000f */
[----:B------:R-:W-:Y:S02]  /*3900*/  F2FP.F16.E4M3.UNPACK_B R15, R83.H1 ;  /* 0x00000053ff0f723e */ /* 0x000fe400030006ff */
[----:B------:R-:W-:-:S02]  /*3910*/  LOP3.LUT R13, R166, 0xff0000, R13, 0xf8, !PT ;  /* 0x00ff0000a60d7812 */ /* 0x000fc400078ef80d */
[-C--:B------:R-:W-:Y:S01]  /*3920*/  F2FP.F16.E4M3.UNPACK_B R171, R82.reuse ;  /* 0x00000052ffab723e */ /* 0x080fe200020006ff */
[--C-:B------:R-:W-:Y:S01]  /*3930*/  HADD2.F32 R168, -RZ, R15.reuse.H0_H0 ;  /* 0x2000000fffa87230 */ /* 0x100fe20000004100 */
[-C--:B------:R-:W-:Y:S01]  /*3940*/  F2FP.F16.E4M3.UNPACK_B R166, R13.reuse.H1 ;  /* 0x0000000dffa6723e */ /* 0x080fe200030006ff */
[----:B------:R-:W-:Y:S01]  /*3950*/  HADD2.F32 R15, -RZ, R15.H1_H1 ;  /* 0x3000000fff0f7230 */ /* 0x000fe20000004100 */
[----:B------:R-:W-:Y:S01]  /*3960*/  F2FP.F16.E4M3.UNPACK_B R82, R82.H1 ;  /* 0x00000052ff52723e */ /* 0x000fe200030006ff */
[--C-:B------:R-:W-:Y:S01]  /*3970*/  HADD2.F32 R167, -RZ, R171.reuse.H1_H1 ;  /* 0x300000abffa77230 */ /* 0x100fe20000004100 */
[----:B------:R-:W-:Y:S01]  /*3980*/  F2FP.SATFINITE.E4M3.F32.PACK_AB_MERGE_C R84, R165, R84, RZ ;  /* 0x00000054a554723e */ /* 0x000fe200048070ff */
[--C-:B------:R-:W-:Y:S01]  /*3990*/  HADD2.F32 R176, -RZ, R166.reuse.H0_H0 ;  /* 0x200000a6ffb07230 */ /* 0x100fe20000004100 */
[----:B------:R-:W-:Y:S01]  /*39a0*/  F2FP.F16.E4M3.UNPACK_B R13, R13 ;  /* 0x0000000dff0d723e */ /* 0x000fe200020006ff */
[----:B------:R-:W-:Y:S01]  /*39b0*/  HADD2.F32 R171, -RZ, R171.H0_H0 ;  /* 0x200000abffab7230 */ /* 0x000fe20000004100 */
[----:B------:R-:W-:Y:S01]  /*39c0*/  F2FP.SATFINITE.E4M3.F32.PACK_AB_MERGE_C R85, R85, R164, R84 ;  /* 0x000000a45555723e */ /* 0x000fe20004807054 */
[----:B------:R-:W-:-:S02]  /*39d0*/  HADD2.F32 R166, -RZ, R166.H1_H1 ;  /* 0x300000a6ffa67230 */ /* 0x000fc40000004100 */
[----:B------:R-:W-:Y:S01]  /*39e0*/  FMUL.FTZ R177, R167, R176 ;  /* 0x000000b0a7b17220 */ /* 0x000fe20000410000 */
[----:B------:R-:W-:Y:S02]  /*39f0*/  F2FP.F16.E4M3.UNPACK_B R84, R14 ;  /* 0x0000000eff54723e */ /* 0x000fe400020006ff */
[----:B------:R-:W-:Y:S01]  /*3a00*/  F2FP.F16.E4M3.UNPACK_B R83, R83 ;  /* 0x00000053ff53723e */ /* 0x000fe200020006ff */
[C---:B------:R-:W-:Y:S01]  /*3a10*/  FFMA.FTZ R177, R171.reuse, R168, -R177 ;  /* 0x000000a8abb17223 */ /* 0x040fe200000108b1 */
[----:B------:R-:W-:Y:S01]  /*3a20*/  FMUL.FTZ R171, R171, R176 ;  /* 0x000000b0abab7220 */ /* 0x000fe20000410000 */
[----:B------:R-:W-:Y:S02]  /*3a30*/  F2FP.F16.E4M3.UNPACK_B R14, R14.H1 ;  /* 0x0000000eff0e723e */ /* 0x000fe400030006ff */
[----:B------:R-:W-:Y:S02]  /*3a40*/  HADD2.F32 R164, -RZ, R83.H0_H0 ;  /* 0x20000053ffa47230 */ /* 0x000fe40000004100 */
[----:B------:R-:W-:Y:S01]  /*3a50*/  FFMA.FTZ R171, R167, R168, R171 ;  /* 0x000000a8a7ab7223 */ /* 0x000fe200000100ab */
[----:B------:R-:W-:-:S02]  /*3a60*/  HADD2.F32 R167, -RZ, R82.H1_H1 ;  /* 0x30000052ffa77230 */ /* 0x000fc40000004100 */
[----:B------:R-:W-:Y:S02]  /*3a70*/  HADD2.F32 R82, -RZ, R82.H0_H0 ;  /* 0x20000052ff527230 */ /* 0x000fe40000004100 */
[----:B------:R-:W-:Y:S02]  /*3a80*/  HADD2.F32 R83, -RZ, R83.H1_H1 ;  /* 0x30000053ff537230 */ /* 0x000fe40000004100 */
[----:B------:R-:W-:-:S04]  /*3a90*/  FMUL.FTZ R168, R167, R166 ;  /* 0x000000a6a7a87220 */ /* 0x000fc80000410000 */
[CC--:B------:R-:W-:Y:S01]  /*3aa0*/  FFMA.FTZ R168, R82.reuse, R15.reuse, -R168 ;  /* 0x0000000f52a87223 */ /* 0x0c0fe200000108a8 */
[----:B------:R-:W-:Y:S01]  /*3ab0*/  FMUL.FTZ R82, R82, R166 ;  /* 0x000000a652527220 */ /* 0x000fe20000410000 */
[--C-:B------:R-:W-:Y:S02]  /*3ac0*/  HADD2.F32 R166, -RZ, R13.reuse.H0_H0 ;  /* 0x2000000dffa67230 */ /* 0x100fe40000004100 */
[----:B------:R-:W-:Y:S02]  /*3ad0*/  HADD2.F32 R13, -RZ, R13.H1_H1 ;  /* 0x3000000dff0d7230 */ /* 0x000fe40000004100 */
[----:B------:R-:W-:Y:S01]  /*3ae0*/  FFMA.FTZ R82, R167, R15, R82 ;  /* 0x0000000fa7527223 */ /* 0x000fe20000010052 */
[--C-:B------:R-:W-:Y:S02]  /*3af0*/  HADD2.F32 R15, -RZ, R84.reuse.H1_H1 ;  /* 0x30000054ff0f7230 */ /* 0x100fe40000004100 */
[----:B------:R-:W-:Y:S02]  /*3b00*/  HADD2.F32 R84, -RZ, R84.H0_H0 ;  /* 0x20000054ff547230 */ /* 0x000fe40000004100 */
[----:B------:R-:W-:-:S02]  /*3b10*/  HADD2.F32 R167, -RZ, R163.H1_H1 ;  /* 0x300000a3ffa77230 */ /* 0x000fc40000004100 */
[CC--:B------:R-:W-:Y:S01]  /*3b20*/  FMUL.FTZ R165, R15.reuse, R166.reuse ;  /* 0x000000a60fa57220 */ /* 0x0c0fe20000410000 */
[----:B------:R-:W-:Y:S02]  /*3b30*/  HADD2.F32 R163, -RZ, R163.H0_H0 ;  /* 0x200000a3ffa37230 */ /* 0x000fe40000004100 */
[----:B------:R-:W-:Y:S01]  /*3b40*/  FMUL.FTZ R166, R84, R166 ;  /* 0x000000a654a67220 */ /* 0x000fe20000410000 */
[----:B------:R-:W-:Y:S01]  /*3b50*/  F2FP.SATFINITE.E4M3.F32.PACK_AB_MERGE_C R82, R82, R168, RZ ;  /* 0x000000a85252723e */ /* 0x000fe200048070ff */
[-C--:B------:R-:W-:Y:S02]  /*3b60*/  FFMA.FTZ R165, R84, R164.reuse, -R165 ;  /* 0x000000a454a57223 */ /* 0x080fe400000108a5 */
[----:B------:R-:W-:Y:S01]  /*3b70*/  FFMA.FTZ R166, R15, R164, R166 ;  /* 0x000000a40fa67223 */ /* 0x000fe200000100a6 */
[--C-:B------:R-:W-:Y:S02]  /*3b80*/  HADD2.F32 R15, -RZ, R14.reuse.H1_H1 ;  /* 0x3000000eff0f7230 */ /* 0x100fe40000004100 */
[----:B------:R-:W-:-:S03]  /*3b90*/  HADD2.F32 R14, -RZ, R14.H0_H0 ;  /* 0x2000000eff0e7230 */ /* 0x000fc60000004100 */
[CC--:B------:R-:W-:Y:S02]  /*3ba0*/  FMUL.FTZ R84, R15.reuse, R13.reuse ;  /* 0x0000000d0f547220 */ /* 0x0c0fe40000410000 */
[C---:B------:R-:W-:Y:S02]  /*3bb0*/  FMUL.FTZ R164, R14.reuse, R13 ;  /* 0x0000000d0ea47220 */ /* 0x040fe40000410000 */
[-C--:B------:R-:W-:Y:S01]  /*3bc0*/  FFMA.FTZ R13, R14, R83.reuse, -R84 ;  /* 0x000000530e0d7223 */ /* 0x080fe20000010854 */
[----:B------:R-:W-:Y:S01]  /*3bd0*/  F2FP.F16.E4M3.UNPACK_B R84, R12.H1 ;  /* 0x0000000cff54723e */ /* 0x000fe200030006ff */
[----:B------:R-:W-:Y:S01]  /*3be0*/  FFMA.FTZ R14, R15, R83, R164 ;  /* 0x000000530f0e7223 */ /* 0x000fe200000100a4 */
[--C-:B------:R-:W-:Y:S02]  /*3bf0*/  HADD2.F32 R83, -RZ, R162.reuse.H1_H1 ;  /* 0x300000a2ff537230 */ /* 0x100fe40000004100 */
[----:B------:R-:W-:Y:S02]  /*3c00*/  HADD2.F32 R162, -RZ, R162.H0_H0 ;  /* 0x200000a2ffa27230 */ /* 0x000fe40000004100 */
[--C-:B------:R-:W-:Y:S01]  /*3c10*/  HADD2.F32 R15, -RZ, R84.reuse.H1_H1 ;  /* 0x30000054ff0f7230 */ /* 0x100fe20000004100 */
[----:B------:R-:W-:Y:S01]  /*3c20*/  F2FP.SATFINITE.E4M3.F32.PACK_AB_MERGE_C R13, R14, R13, RZ ;  /* 0x0000000d0e0d723e */ /* 0x000fe200048070ff */
[----:B------:R-:W-:-:S03]  /*3c30*/  HADD2.F32 R84, -RZ, R84.H0_H0 ;  /* 0x20000054ff547230 */ /* 0x000fc60000004100 */
[C---:B------:R-:W-:Y:S01]  /*3c40*/  FMUL.FTZ R164, R15.reuse, R167 ;  /* 0x000000a70fa47220 */ /* 0x040fe20000410000 */
[----:B------:R-:W-:Y:S01]  /*3c50*/  F2FP.SATFINITE.E4M3.F32.PACK_AB_MERGE_C R14, R166, R165, R13 ;  /* 0x000000a5a60e723e */ /* 0x000fe2000480700d */
[C---:B------:R-:W-:Y:S01]  /*3c60*/  FMUL.FTZ R167, R84.reuse, R167 ;  /* 0x000000a754a77220 */ /* 0x040fe20000410000 */
[----:B------:R-:W-:Y:S02]  /*3c70*/  IMAD.MOV.U32 R13, RZ, RZ, R85 ;  /* 0x000000ffff0d7224 */ /* 0x000fe400078e0055 */
[-C--:B------:R-:W-:Y:S01]  /*3c80*/  FFMA.FTZ R164, R84, R83.reuse, -R164 ;  /* 0x0000005354a47223 */ /* 0x080fe200000108a4 */
[----:B------:R-:W-:Y:S01]  /*3c90*/  FFMA.FTZ R167, R15, R83, R167 ;  /* 0x000000530fa77223 */ /* 0x000fe200000100a7 */
[----:B------:R-:W-:-:S04]  /*3ca0*/  F2FP.F16.E4M3.UNPACK_B R15, R12 ;  /* 0x0000000cff0f723e */ /* 0x000fc800020006ff */
[----:B------:R-:W-:Y:S01]  /*3cb0*/  F2FP.SATFINITE.E4M3.F32.PACK_AB_MERGE_C R164, R167, R164, RZ ;  /* 0x000000a4a7a4723e */ /* 0x000fe200048070ff */
[--C-:B------:R-:W-:Y:S02]  /*3cc0*/  HADD2.F32 R12, -RZ, R15.reuse.H1_H1 ;  /* 0x3000000fff0c7230 */ /* 0x100fe40000004100 */
[----:B------:R-:W-:-:S03]  /*3cd0*/  HADD2.F32 R15, -RZ, R15.H0_H0 ;  /* 0x2000000fff0f7230 */ /* 0x000fc60000004100 */
[CC--:B------:R-:W-:Y:S02]  /*3ce0*/  FMUL.FTZ R83, R12.reuse, R163.reuse ;  /* 0x000000a30c537220 */ /* 0x0c0fe40000410000 */
[C---:B------:R-:W-:Y:S02]  /*3cf0*/  FMUL.FTZ R163, R15.reuse, R163 ;  /* 0x000000a30fa37220 */ /* 0x040fe40000410000 */
[-C--:B------:R-:W-:Y:S01]  /*3d00*/  FFMA.FTZ R83, R15, R162.reuse, -R83 ;  /* 0x000000a20f537223 */ /* 0x080fe20000010853 */
[----:B------:R-:W-:Y:S01]  /*3d10*/  F2FP.SATFINITE.E4M3.F32.PACK_AB_MERGE_C R15, R171, R177, R82 ;  /* 0x000000b1ab0f723e */ /* 0x000fe20004807052 */
[----:B------:R-:W-:-:S05]  /*3d20*/  FFMA.FTZ R12, R12, R162, R163 ;  /* 0x000000a20c0c7223 */ /* 0x000fca00000100a3 */
[----:B------:R-:W-:-:S07]  /*3d30*/  F2FP.SATFINITE.E4M3.F32.PACK_AB_MERGE_C R12, R12, R83, R164 ;  /* 0x000000530c0c723e */ /* 0x000fce00048070a4 */
.L_x_456:
[----:B------:R-:W-:Y:S05]  /*3d40*/  BSYNC B3 ;  /* 0x0000000000037941 */ /* 0x000fea0003800000 */
.L_x_455:
[----:B----4-:R-:W-:-:S05]  /*3d50*/  IADD3 R82, P2, R16, R11, RZ ;  /* 0x0000000b10527210 */ /* 0x010fca0007f5e0ff */
[----:B---3--:R-:W-:-:S05]  /*3d60*/  IMAD.X R83, R150, 0x1, R17, P2 ;  /* 0x0000000196537824 */ /* 0x008fca00010e0611 */
[----:B0-----:R0:W-:Y:S03]  /*3d70*/  ST.E.128 desc[UR50][R82.64], R12 ;  /* 0x0000000c52007985 */ /* 0x0011e6000c101d32 */
.L_x_454:
[----:B------:R-:W-:Y:S05]  /*3d80*/  BSYNC B2 ;  /* 0x0000000000027941 */ /* 0x000fea0003800000 */
.L_x_453:
[----:B------:R-:W-:Y:S01]  /*3d90*/  ISETP.NE.AND P2, PT, R29, RZ, PT ;  /* 0x000000ff1d00720c */ /* 0x000fe20003f45270 */
[----:B------:R-:W-:-:S12]  /*3da0*/  BSSY B2, `(.L_x_457) ;  /* 0x0000076000027945 */ /* 0x000fd80003800000 */
[----:B------:R-:W-:Y:S05]  /*3db0*/  @!P2 BRA `(.L_x_458) ;  /* 0x0000000400d0a947 */ /* 0x000fea0003800000 */
[----:B0-----:R0:W0:Y:S01]  /*3dc0*/  LDS.128 R12, [R36+0x1a400] ;  /* 0x01a40000240c7984 */ /* 0x0010220000000c00 */
[----:B------:R-:W-:Y:S01]  /*3dd0*/  ISETP.GE.AND P2, PT, R201, R118, PT ;  /* 0x00000076c900720c */ /* 0x000fe20003f46270 */
[----:B------:R-:W-:-:S12]  /*3de0*/  BSSY B3, `(.L_x_459) ;  /* 0x000006d000037945 */ /* 0x000fd80003800000 */
[----:B------:R-:W-:Y:S05]  /*3df0*/  @P2 BRA `(.L_x_460) ;  /* 0x0000000400ac2947 */ /* 0x000fea0003800000 */
[----:B0-----:R-:W-:Y:S02]  /*3e00*/  MOV R80, R13 ;  /* 0x0000000d00507202 */ /* 0x001fe40000000f00 */
[----:B------:R-:W-:Y:S02]  /*3e10*/  F2FP.F16.E4M3.UNPACK_B R82, R160.H1 ;  /* 0x000000a0ff52723e */ /* 0x000fe400030006ff */
[----:B------:R-:W-:Y:S02]  /*3e20*/  F2FP.F16.E4M3.UNPACK_B R78, R80 ;  /* 0x00000050ff4e723e */ /* 0x000fe400020006ff */
[----:B------:R-:W-:Y:S01]  /*3e30*/  F2FP.F16.E4M3.UNPACK_B R13, R161.H1 ;  /* 0x000000a1ff0d723e */ /* 0x000fe200030006ff */
[----:B------:R-:W-:Y:S01]  /*3e40*/  HADD2.F32 R83, -RZ, R82.H0_H0 ;  /* 0x20000052ff537230 */ /* 0x000fe20000004100 */
[----:B------:R-:W-:Y:S01]  /*3e50*/  F2FP.F16.E4M3.UNPACK_B R160, R160 ;  /* 0x000000a0ffa0723e */ /* 0x000fe200020006ff */
[--C-:B------:R-:W-:Y:S02]  /*3e60*/  HADD2.F32 R84, -RZ, R78.reuse.H1_H1 ;  /* 0x3000004eff547230 */ /* 0x100fe40000004100 */
[----:B------:R-:W-:-:S02]  /*3e70*/  HADD2.F32 R78, -RZ, R78.H0_H0 ;  /* 0x2000004eff4e7230 */ /* 0x000fc40000004100 */
[--C-:B------:R-:W-:Y:S02]  /*3e80*/  HADD2.F32 R85, -RZ, R13.reuse.H0_H0 ;  /* 0x2000000dff557230 */ /* 0x100fe40000004100 */
[-C--:B------:R-:W-:Y:S01]  /*3e90*/  FMUL.FTZ R163, R84, R83.reuse ;  /* 0x0000005354a37220 */ /* 0x080fe20000410000 */
[----:B------:R-:W-:Y:S02]  /*3ea0*/  HADD2.F32 R82, -RZ, R82.H1_H1 ;  /* 0x30000052ff527230 */ /* 0x000fe40000004100 */
[C---:B------:R-:W-:Y:S01]  /*3eb0*/  FMUL.FTZ R165, R78.reuse, R83 ;  /* 0x000000534ea57220 */ /* 0x040fe20000410000 */
[----:B------:R-:W-:Y:S02]  /*3ec0*/  HADD2.F32 R13, -RZ, R13.H1_H1 ;  /* 0x3000000dff0d7230 */ /* 0x000fe40000004100 */
[-C--:B------:R-:W-:Y:S01]  /*3ed0*/  FFMA.FTZ R83, R78, R85.reuse, -R163 ;  /* 0x000000554e537223 */ /* 0x080fe200000108a3 */
[----:B------:R-:W-:Y:S02]  /*3ee0*/  HADD2.F32 R162, -RZ, R160.H1_H1 ;  /* 0x300000a0ffa27230 */ /* 0x000fe40000004100 */
[----:B------:R-:W-:Y:S01]  /*3ef0*/  FFMA.FTZ R78, R84, R85, R165 ;  /* 0x00000055544e7223 */ /* 0x000fe200000100a5 */
[----:B------:R-:W-:Y:S01]  /*3f00*/  F2FP.F16.E4M3.UNPACK_B R84, R80.H1 ;  /* 0x00000050ff54723e */ /* 0x000fe200030006ff */
[----:B------:R-:W-:-:S04]  /*3f10*/  IMAD.MOV.U32 R80, RZ, RZ, R12 ;  /* 0x000000ffff507224 */ /* 0x000fc800078e000c */
[--C-:B------:R-:W-:Y:S01]  /*3f20*/  HADD2.F32 R85, -RZ, R84.reuse.H1_H1 ;  /* 0x30000054ff557230 */ /* 0x100fe20000004100 */
[-C--:B------:R-:W-:Y:S01]  /*3f30*/  F2FP.F16.E4M3.UNPACK_B R12, R80.reuse.H1 ;  /* 0x00000050ff0c723e */ /* 0x080fe200030006ff */
[----:B------:R-:W-:Y:S01]  /*3f40*/  HADD2.F32 R84, -RZ, R84.H0_H0 ;  /* 0x20000054ff547230 */ /* 0x000fe20000004100 */
[----:B------:R-:W-:Y:S02]  /*3f50*/  F2FP.F16.E4M3.UNPACK_B R80, R80 ;  /* 0x00000050ff50723e */ /* 0x000fe400020006ff */
[CC--:B------:R-:W-:Y:S02]  /*3f60*/  FMUL.FTZ R163, R85.reuse, R82.reuse ;  /* 0x0000005255a37220 */ /* 0x0c0fe40000410000 */
[C---:B------:R-:W-:Y:S02]  /*3f70*/  FMUL.FTZ R82, R84.reuse, R82 ;  /* 0x0000005254527220 */ /* 0x040fe40000410000 */
[-C--:B------:R-:W-:Y:S02]  /*3f80*/  FFMA.FTZ R84, R84, R13.reuse, -R163 ;  /* 0x0000000d54547223 */ /* 0x080fe400000108a3 */
[----:B------:R-:W-:Y:S01]  /*3f90*/  FFMA.FTZ R85, R85, R13, R82 ;  /* 0x0000000d55557223 */ /* 0x000fe20000010052 */
[----:B------:R-:W-:Y:S01]  /*3fa0*/  F2FP.F16.E4M3.UNPACK_B R82, R161 ;  /* 0x000000a1ff52723e */ /* 0x000fe200020006ff */
[----:B------:R-:W-:-:S02]  /*3fb0*/  HADD2.F32 R13, -RZ, R12.H1_H1 ;  /* 0x3000000cff0d7230 */ /* 0x000fc40000004100 */
[----:B------:R-:W-:Y:S01]  /*3fc0*/  HADD2.F32 R12, -RZ, R12.H0_H0 ;  /* 0x2000000cff0c7230 */ /* 0x000fe20000004100 */
[----:B------:R-:W-:Y:S01]  /*3fd0*/  F2FP.SATFINITE.E4M3.F32.PACK_AB_MERGE_C R84, R85, R84, RZ ;  /* 0x000000545554723e */ /* 0x000fe200048070ff */
[----:B------:R-:W-:Y:S02]  /*3fe0*/  HADD2.F32 R161, -RZ, R82.H1_H1 ;  /* 0x30000052ffa17230 */ /* 0x000fe40000004100 */
[-C--:B------:R-:W-:Y:S01]  /*3ff0*/  FMUL.FTZ R163, R13, R162.reuse ;  /* 0x000000a20da37220 */ /* 0x080fe20000410000 */
[----:B------:R-:W-:Y:S02]  /*4000*/  HADD2.F32 R85, -RZ, R160.H0_H0 ;  /* 0x200000a0ff557230 */ /* 0x000fe40000004100 */
[C---:B------:R-:W-:Y:S01]  /*4010*/  FMUL.FTZ R162, R12.reuse, R162 ;  /* 0x000000a20ca27220 */ /* 0x040fe20000410000 */
[--C-:B------:R-:W-:Y:S02]  /*4020*/  HADD2.F32 R160, -RZ, R80.reuse.H1_H1 ;  /* 0x30000050ffa07230 */ /* 0x100fe40000004100 */
[----:B------:R-:W-:Y:S01]  /*4030*/  FFMA.FTZ R12, R12, R161, -R163 ;  /* 0x000000a10c0c7223 */ /* 0x000fe200000108a3 */
[----:B------:R-:W-:-:S02]  /*4040*/  HADD2.F32 R80, -RZ, R80.H0_H0 ;  /* 0x20000050ff507230 */ /* 0x000fc40000004100 */
[----:B------:R-:W-:Y:S01]  /*4050*/  FFMA.FTZ R13, R13, R161, R162 ;  /* 0x000000a10d0d7223 */ /* 0x000fe200000100a2 */
[----:B------:R-:W-:Y:S02]  /*4060*/  HADD2.F32 R161, -RZ, R82.H0_H0 ;  /* 0x20000052ffa17230 */ /* 0x000fe40000004100 */
[----:B------:R-:W-:Y:S01]  /*4070*/  FMUL.FTZ R163, R160, R85 ;  /* 0x00000055a0a37220 */ /* 0x000fe20000410000 */
[----:B------:R-:W-:Y:S01]  /*4080*/  F2FP.SATFINITE.E4M3.F32.PACK_AB_MERGE_C R78, R78, R83, R84 ;  /* 0x000000534e4e723e */ /* 0x000fe20004807054 */
[C---:B------:R-:W-:Y:S01]  /*4090*/  FMUL.FTZ R165, R80.reuse, R85 ;  /* 0x0000005550a57220 */ /* 0x040fe20000410000 */
[----:B------:R-:W-:Y:S01]  /*40a0*/  SHF.R.U32.HI R84, RZ, 0x8, R81 ;  /* 0x00000008ff547819 */ /* 0x000fe20000011651 */
[-C--:B------:R-:W-:Y:S01]  /*40b0*/  FFMA.FTZ R85, R80, R161.reuse, -R163 ;  /* 0x000000a150557223 */ /* 0x080fe200000108a3 */
[----:B------:R-:W-:Y:S01]  /*40c0*/  LOP3.LUT R83, R81, 0xff0000ff, RZ, 0xc0, !PT ;  /* 0xff0000ff51537812 */ /* 0x000fe200078ec0ff */
[----:B------:R-:W-:Y:S01]  /*40d0*/  FFMA.FTZ R80, R160, R161, R165 ;  /* 0x000000a1a0507223 */ /* 0x000fe200000100a5 */
[----:B------:R-:W-:Y:S01]  /*40e0*/  SHF.R.U32.HI R81, RZ, 0x10, R81 ;  /* 0x00000010ff517819 */ /* 0x000fe20000011651 */
[----:B------:R-:W-:Y:S01]  /*40f0*/  IMAD.SHL.U32 R84, R84, 0x100, RZ ;  /* 0x0000010054547824 */ /* 0x000fe200078e00ff */
[----:B------:R-:W-:-:S02]  /*4100*/  SHF.R.U32.HI R161, RZ, 0x8, R79 ;  /* 0x00000008ffa17819 */ /* 0x000fc4000001164f */
[----:B------:R-:W-:Y:S01]  /*4110*/  LOP3.LUT R82, R79, 0xff0000ff, RZ, 0xc0, !PT ;  /* 0xff0000ff4f527812 */ /* 0x000fe200078ec0ff */
[----:B------:R-:W-:Y:S01]  /*4120*/  IMAD.U32 R81, R81, 0x10000, RZ ;  /* 0x0001000051517824 */ /* 0x000fe200078e00ff */
[----:B------:R-:W-:Y:S01]  /*4130*/  SHF.R.U32.HI R160, RZ, 0x10, R79 ;  /* 0x00000010ffa07819 */ /* 0x000fe2000001164f */
[----:B------:R-:W-:Y:S01]  /*4140*/  IMAD.SHL.U32 R79, R161, 0x100, RZ ;  /* 0x00000100a14f7824 */ /* 0x000fe200078e00ff */
[----:B------:R-:W-:Y:S02]  /*4150*/  LOP3.LUT R84, R83, 0xff00, R84, 0xf8, !PT ;  /* 0x0000ff0053547812 */ /* 0x000fe400078ef854 */
[----:B------:R-:W-:Y:S02]  /*4160*/  F2FP.SATFINITE.E4M3.F32.PACK_AB_MERGE_C R12, R13, R12, RZ ;  /* 0x0000000c0d0c723e */ /* 0x000fe400048070ff */
[----:B------:R-:W-:Y:S01]  /*4170*/  LOP3.LUT R84, R84, 0xff0000, R81, 0xf8, !PT ;  /* 0x00ff000054547812 */ /* 0x000fe200078ef851 */
[----:B------:R-:W-:Y:S01]  /*4180*/  IMAD.MOV.U32 R81, RZ, RZ, R15 ;  /* 0x000000ffff517224 */ /* 0x000fe200078e000f */
[----:B------:R-:W-:-:S02]  /*4190*/  LOP3.LUT R79, R82, 0xff00, R79, 0xf8, !PT ;  /* 0x0000ff00524f7812 */ /* 0x000fc400078ef84f */
[----:B------:R-:W-:Y:S02]  /*41a0*/  SHF.L.U32 R82, R160, 0x10, RZ ;  /* 0x00000010a0527819 */ /* 0x000fe400000006ff */
[----:B------:R-:W-:Y:S02]  /*41b0*/  F2FP.F16.E4M3.UNPACK_B R15, R81 ;  /* 0x00000051ff0f723e */ /* 0x000fe400020006ff */
[----:B------:R-:W-:Y:S02]  /*41c0*/  LOP3.LUT R83, R79, 0xff0000, R82, 0xf8, !PT ;  /* 0x00ff00004f537812 */ /* 0x000fe400078ef852 */
[----:B------:R-:W-:Y:S01]  /*41d0*/  F2FP.F16.E4M3.UNPACK_B R160, R84.H1 ;  /* 0x00000054ffa0723e */ /* 0x000fe200030006ff */
[--C-:B------:R-:W-:Y:S01]  /*41e0*/  HADD2.F32 R161, -RZ, R15.reuse.H1_H1 ;  /* 0x3000000fffa17230 */ /* 0x100fe20000004100 */
[-C--:B------:R-:W-:Y:S01]  /*41f0*/  F2FP.F16.E4M3.UNPACK_B R79, R83.reuse.H1 ;  /* 0x00000053ff4f723e */ /* 0x080fe200030006ff */
[----:B------:R-:W-:Y:S01]  /*4200*/  HADD2.F32 R15, -RZ, R15.H0_H0 ;  /* 0x2000000fff0f7230 */ /* 0x000fe20000004100 */
[----:B------:R-:W-:Y:S01]  /*4210*/  F2FP.F16.E4M3.UNPACK_B R83, R83 ;  /* 0x00000053ff53723e */ /* 0x000fe200020006ff */
[----:B------:R-:W-:Y:S01]  /*4220*/  HADD2.F32 R82, -RZ, R160.H0_H0 ;  /* 0x200000a0ff527230 */ /* 0x000fe20000004100 */
[----:B------:R-:W-:Y:S01]  /*4230*/  F2FP.SATFINITE.E4M3.F32.PACK_AB_MERGE_C R12, R80, R85, R12 ;  /* 0x00000055500c723e */ /* 0x000fe2000480700c */
[--C-:B------:R-:W-:Y:S01]  /*4240*/  HADD2.F32 R162, -RZ, R79.reuse.H0_H0 ;  /* 0x2000004fffa27230 */ /* 0x100fe20000004100 */
[----:B------:R-:W-:Y:S01]  /*4250*/  MOV R13, R78 ;  /* 0x0000004e000d7202 */ /* 0x000fe20000000f00 */
[----:B------:R-:W-:-:S02]  /*4260*/  HADD2.F32 R79, -RZ, R79.H1_H1 ;  /* 0x3000004fff4f7230 */ /* 0x000fc40000004100 */
[-C--:B------:R-:W-:Y:S01]  /*4270*/  FMUL.FTZ R164, R161, R82.reuse ;  /* 0x00000052a1a47220 */ /* 0x080fe20000410000 */
[----:B------:R-:W-:-:S03]  /*4280*/  FMUL.FTZ R166, R15, R82 ;  /* 0x000000520fa67220 */ /* 0x000fc60000410000 */
[-C--:B------:R-:W-:Y:S01]  /*4290*/  FFMA.FTZ R82, R15, R162.reuse, -R164 ;  /* 0x000000a20f527223 */ /* 0x080fe200000108a4 */
[----:B------:R-:W-:Y:S01]  /*42a0*/  FFMA.FTZ R15, R161, R162, R166 ;  /* 0x000000a2a10f7223 */ /* 0x000fe200000100a6 */
[----:B------:R-:W-:Y:S01]  /*42b0*/  F2FP.F16.E4M3.UNPACK_B R161, R81.H1 ;  /* 0x00000051ffa1723e */ /* 0x000fe200030006ff */
[----:B------:R-:W-:Y:S02]  /*42c0*/  IMAD.MOV.U32 R81, RZ, RZ, R14 ;  /* 0x000000ffff517224 */ /* 0x000fe400078e000e */
[----:B------:R-:W-:Y:S02]  /*42d0*/  HADD2.F32 R14, -RZ, R160.H1_H1 ;  /* 0x300000a0ff0e7230 */ /* 0x000fe40000004100 */
[--C-:B------:R-:W-:Y:S02]  /*42e0*/  HADD2.F32 R160, -RZ, R161.reuse.H1_H1 ;  /* 0x300000a1ffa07230 */ /* 0x100fe40000004100 */
[----:B------:R-:W-:-:S03]  /*42f0*/  HADD2.F32 R161, -RZ, R161.H0_H0 ;  /* 0x200000a1ffa17230 */ /* 0x000fc60000004100 */
[CC--:B------:R-:W-:Y:S02]  /*4300*/  FMUL.FTZ R162, R160.reuse, R14.reuse ;  /* 0x0000000ea0a27220 */ /* 0x0c0fe40000410000 */
[C---:B------:R-:W-:Y:S02]  /*4310*/  FMUL.FTZ R163, R161.reuse, R14 ;  /* 0x0000000ea1a37220 */ /* 0x040fe40000410000 */
[-C--:B------:R-:W-:Y:S01]  /*4320*/  FFMA.FTZ R14, R161, R79.reuse, -R162 ;  /* 0x0000004fa10e7223 */ /* 0x080fe200000108a2 */
[--C-:B------:R-:W-:Y:S02]  /*4330*/  HADD2.F32 R162, -RZ, R83.reuse.H1_H1 ;  /* 0x30000053ffa27230 */ /* 0x100fe40000004100 */
[----:B------:R-:W-:Y:S01]  /*4340*/  FFMA.FTZ R79, R160, R79, R163 ;  /* 0x0000004fa04f7223 */ /* 0x000fe200000100a3 */
[----:B------:R-:W-:Y:S01]  /*4350*/  F2FP.F16.E4M3.UNPACK_B R160, R84 ;  /* 0x00000054ffa0723e */ /* 0x000fe200020006ff */
[----:B------:R-:W-:Y:S01]  /*4360*/  HADD2.F32 R83, -RZ, R83.H0_H0 ;  /* 0x20000053ff537230 */ /* 0x000fe20000004100 */
[----:B------:R-:W-:-:S02]  /*4370*/  F2FP.F16.E4M3.UNPACK_B R84, R81.H1 ;  /* 0x00000051ff54723e */ /* 0x000fc400030006ff */
[----:B------:R-:W-:Y:S01]  /*4380*/  F2FP.F16.E4M3.UNPACK_B R81, R81 ;  /* 0x00000051ff51723e */ /* 0x000fe200020006ff */
[----:B------:R-:W-:Y:S01]  /*4390*/  HADD2.F32 R163, -RZ, R160.H1_H1 ;  /* 0x300000a0ffa37230 */ /* 0x000fe20000004100 */
[----:B------:R-:W-:Y:S01]  /*43a0*/  F2FP.SATFINITE.E4M3.F32.PACK_AB_MERGE_C R79, R79, R14, RZ ;  /* 0x0000000e4f4f723e */ /* 0x000fe200048070ff */
[--C-:B------:R-:W-:Y:S02]  /*43b0*/  HADD2.F32 R161, -RZ, R84.reuse.H1_H1 ;  /* 0x30000054ffa17230 */ /* 0x100fe40000004100 */
[----:B------:R-:W-:Y:S01]  /*43c0*/  HADD2.F32 R84, -RZ, R84.H0_H0 ;  /* 0x20000054ff547230 */ /* 0x000fe20000004100 */
[----:B------:R-:W-:Y:S02]  /*43d0*/  F2FP.SATFINITE.E4M3.F32.PACK_AB_MERGE_C R15, R15, R82, R79 ;  /* 0x000000520f0f723e */ /* 0x000fe4000480704f */
[-C--:B------:R-:W-:Y:S02]  /*43e0*/  FMUL.FTZ R165, R161, R163.reuse ;  /* 0x000000a3a1a57220 */ /* 0x080fe40000410000 */
[----:B------:R-:W-:-:S02]  /*43f0*/  FMUL.FTZ R164, R84, R163 ;  /* 0x000000a354a47220 */ /* 0x000fc40000410000 */
[-C--:B------:R-:W-:Y:S02]  /*4400*/  FFMA.FTZ R84, R84, R162.reuse, -R165 ;  /* 0x000000a254547223 */ /* 0x080fe400000108a5 */
[----:B------:R-:W-:Y:S01]  /*4410*/  FFMA.FTZ R161, R161, R162, R164 ;  /* 0x000000a2a1a17223 */ /* 0x000fe200000100a4 */
[----:B------:R-:W-:Y:S02]  /*4420*/  HADD2.F32 R162, -RZ, R160.H0_H0 ;  /* 0x200000a0ffa27230 */ /* 0x000fe40000004100 */
[--C-:B------:R-:W-:Y:S02]  /*4430*/  HADD2.F32 R160, -RZ, R81.reuse.H1_H1 ;  /* 0x30000051ffa07230 */ /* 0x100fe40000004100 */
[----:B------:R-:W-:Y:S01]  /*4440*/  HADD2.F32 R81, -RZ, R81.H0_H0 ;  /* 0x20000051ff517230 */ /* 0x000fe20000004100 */
[----:B------:R-:W-:Y:S02]  /*4450*/  F2FP.SATFINITE.E4M3.F32.PACK_AB_MERGE_C R84, R161, R84, RZ ;  /* 0x00000054a154723e */ /* 0x000fe400048070ff */
[----:B------:R-:W-:-:S02]  /*4460*/  FMUL.FTZ R164, R160, R162 ;  /* 0x000000a2a0a47220 */ /* 0x000fc40000410000 */
[C---:B------:R-:W-:Y:S02]  /*4470*/  FMUL.FTZ R163, R81.reuse, R162 ;  /* 0x000000a251a37220 */ /* 0x040fe40000410000 */
[-C--:B------:R-:W-:Y:S02]  /*4480*/  FFMA.FTZ R164, R81, R83.reuse, -R164 ;  /* 0x0000005351a47223 */ /* 0x080fe400000108a4 */
[----:B------:R-:W-:-:S05]  /*4490*/  FFMA.FTZ R163, R160, R83, R163 ;  /* 0x00000053a0a37223 */ /* 0x000fca00000100a3 */
[----:B------:R-:W-:-:S07]  /*44a0*/  F2FP.SATFINITE.E4M3.F32.PACK_AB_MERGE_C R14, R163, R164, R84 ;  /* 0x000000a4a30e723e */ /* 0x000fce0004807054 */
.L_x_460:
[----:B------:R-:W-:Y:S05]  /*44b0*/  BSYNC B3 ;  /* 0x0000000000037941 */ /* 0x000fea0003800000 */
.L_x_459:
[----:B------:R-:W-:-:S05]  /*44c0*/  IMAD.SHL.U32 R79, R173, 0x10, RZ ;  /* 0x00000010ad4f7824 */ /* 0x000fca00078e00ff */
[----:B----4-:R-:W-:-:S04]  /*44d0*/  IADD3 R78, P2, R11, R79, RZ ;  /* 0x0000004f0b4e7210 */ /* 0x010fc80007f5e0ff */
[----:B---3--:R-:W-:-:S05]  /*44e0*/  LEA.HI.X.SX32 R79, R79, R150, 0x1, P2 ;  /* 0x000000964f4f7211 */ /* 0x008fca00010f0eff */
[----:B0-----:R0:W-:Y:S04]  /*44f0*/  ST.E.128 desc[UR50][R78.64], R12 ;  /* 0x0000000c4e007985 */ /* 0x0011e8000c101d32 */
.L_x_458:
[----:B------:R-:W-:Y:S05]  /*4500*/  BSYNC B2 ;  /* 0x0000000000027941 */ /* 0x000fea0003800000 */
.L_x_457:
[----:B------:R-:W-:Y:S01]  /*4510*/  ISETP.NE.AND P2, PT, R30, RZ, PT ;  /* 0x000000ff1e00720c */ /* 0x000fe20003f45270 */
[----:B------:R-:W-:-:S12]  /*4520*/  BSSY B2, `(.L_x_461) ;  /* 0x0000076000027945 */ /* 0x000fd80003800000 */
[----:B------:R-:W-:Y:S05]  /*4530*/  @!P2 BRA `(.L_x_462) ;  /* 0x0000000400d0a947 */ /* 0x000fea0003800000 */
[----:B0-----:R-:W-:Y:S01]  /*4540*/  IMAD.SHL.U32 R12, R174, 0x10, RZ ;  /* 0x00000010ae0c7824 */ /* 0x001fe200078e00ff */
[----:B------:R-:W-:Y:S04]  /*4550*/  BSSY B3, `(.L_x_463) ;  /* 0x0000071000037945 */ /* 0x000fe80003800000 */
[----:B----4-:R-:W-:-:S04]  /*4560*/  IADD3 R78, P2, R11, R12, RZ ;  /* 0x0000000c0b4e7210 */ /* 0x010fc80007f5e0ff */
[----:B---3--:R-:W-:Y:S02]  /*4570*/  LEA.HI.X.SX32 R79, R12, R150, 0x1, P2 ;  /* 0x000000960c4f7211 */ /* 0x008fe400010f0eff */
[----:B------:R0:W3:Y:S01]  /*4580*/  LDS.128 R12, [R37+0x1cc00] ;  /* 0x01cc0000250c7984 */ /* 0x0000e20000000c00 */
[----:B------:R-:W-:-:S13]  /*4590*/  ISETP.GE.AND P2, PT, R200, R118, PT ;  /* 0x00000076c800720c */ /* 0x000fda0003f46270 */
[----:B0-----:R-:W-:Y:S05]  /*45a0*/  @P2 BRA `(.L_x_464) ;  /* 0x0000000400ac2947 */ /* 0x001fea0003800000 */
[----:B---3--:R-:W-:Y:S01]  /*45b0*/  IMAD.MOV.U32 R76, RZ, RZ, R13 ;  /* 0x000000ffff4c7224 */ /* 0x008fe200078e000d */
[-C--:B------:R-:W-:Y:S02]  /*45c0*/  F2FP.F16.E4M3.UNPACK_B R82, R159.reuse.H1 ;  /* 0x0000009fff52723e */ /* 0x080fe400030006ff */
[----:B------:R-:W-:Y:S02]  /*45d0*/  F2FP.F16.E4M3.UNPACK_B R13, R158.H1 ;  /* 0x0000009eff0d723e */ /* 0x000fe400030006ff */
[----:B------:R-:W-:Y:S01]  /*45e0*/  F2FP.F16.E4M3.UNPACK_B R74, R76 ;  /* 0x0000004cff4a723e */ /* 0x000fe200020006ff */
[----:B------:R-:W-:Y:S01]  /*45f0*/  HADD2.F32 R81, -RZ, R82.H0_H0 ;  /* 0x20000052ff517230 */ /* 0x000fe20000004100 */
[----:B------:R-:W-:Y:S01]  /*4600*/  F2FP.F16.E4M3.UNPACK_B R84, R159 ;  /* 0x0000009fff54723e */ /* 0x000fe200020006ff */
[----:B------:R-:W-:Y:S02]  /*4610*/  HADD2.F32 R83, -RZ, R13.H0_H0 ;  /* 0x2000000dff537230 */ /* 0x000fe40000004100 */
[----:B------:R-:W-:-:S02]  /*4620*/  HADD2.F32 R80, -RZ, R74.H1_H1 ;  /* 0x3000004aff507230 */ /* 0x000fc40000004100 */
[----:B------:R-:W-:Y:S02]  /*4630*/  HADD2.F32 R74, -RZ, R74.H0_H0 ;  /* 0x2000004aff4a7230 */ /* 0x000fe40000004100 */
[----:B------:R-:W-:Y:S02]  /*4640*/  HADD2.F32 R13, -RZ, R13.H1_H1 ;  /* 0x3000000dff0d7230 */ /* 0x000fe40000004100 */
[-C--:B------:R-:W-:Y:S01]  /*4650*/  FMUL.FTZ R85, R80, R81.reuse ;  /* 0x0000005150557220 */ /* 0x080fe20000410000 */
[----:B------:R-:W-:-:S03]  /*4660*/  FMUL.FTZ R161, R74, R81 ;  /* 0x000000514aa17220 */ /* 0x000fc60000410000 */
[-C--:B------:R-:W-:Y:S01]  /*4670*/  FFMA.FTZ R81, R74, R83.reuse, -R85 ;  /* 0x000000534a517223 */ /* 0x080fe20000010855 */
[----:B------:R-:W-:Y:S01]  /*4680*/  FFMA.FTZ R74, R80, R83, R161 ;  /* 0x00000053504a7223 */ /* 0x000fe200000100a1 */
[----:B------:R-:W-:Y:S01]  /*4690*/  F2FP.F16.E4M3.UNPACK_B R80, R76.H1 ;  /* 0x0000004cff50723e */ /* 0x000fe200030006ff */
[----:B------:R-:W-:Y:S01]  /*46a0*/  HADD2.F32 R83, -RZ, R82.H1_H1 ;  /* 0x30000052ff537230 */ /* 0x000fe20000004100 */
[----:B------:R-:W-:Y:S02]  /*46b0*/  MOV R76, R12 ;  /* 0x0000000c004c7202 */ /* 0x000fe40000000f00 */
[----:B------:R-:W-:Y:S01]  /*46c0*/  F2FP.F16.E4M3.UNPACK_B R82, R158 ;  /* 0x0000009eff52723e */ /* 0x000fe200020006ff */
[--C-:B------:R-:W-:Y:S02]  /*46d0*/  HADD2.F32 R12, -RZ, R80.reuse.H1_H1 ;  /* 0x30000050ff0c7230 */ /* 0x100fe40000004100 */
[----:B------:R-:W-:-:S03]  /*46e0*/  HADD2.F32 R80, -RZ, R80.H0_H0 ;  /* 0x20000050ff507230 */ /* 0x000fc60000004100 */
[-C--:B------:R-:W-:Y:S02]  /*46f0*/  FMUL.FTZ R85, R12, R83.reuse ;  /* 0x000000530c557220 */ /* 0x080fe40000410000 */
[C---:B------:R-:W-:Y:S02]  /*4700*/  FMUL.FTZ R83, R80.reuse, R83 ;  /* 0x0000005350537220 */ /* 0x040fe40000410000 */
[-C--:B------:R-:W-:Y:S01]  /*4710*/  FFMA.FTZ R80, R80, R13.reuse, -R85 ;  /* 0x0000000d50507223 */ /* 0x080fe20000010855 */
[----:B------:R-:W-:Y:S02]  /*4720*/  HADD2.F32 R85, -RZ, R84.H1_H1 ;  /* 0x30000054ff557230 */ /* 0x000fe40000004100 */
[----:B------:R-:W-:Y:S01]  /*4730*/  FFMA.FTZ R161, R12, R13, R83 ;  /* 0x0000000d0ca17223 */ /* 0x000fe20000010053 */
[-C--:B------:R-:W-:Y:S01]  /*4740*/  F2FP.F16.E4M3.UNPACK_B R12, R76.reuse.H1 ;  /* 0x0000004cff0c723e */ /* 0x080fe200030006ff */
[----:B------:R-:W-:Y:S01]  /*4750*/  HADD2.F32 R83, -RZ, R82.H1_H1 ;  /* 0x30000052ff537230 */ /* 0x000fe20000004100 */
[----:B------:R-:W-:Y:S01]  /*4760*/  F2FP.F16.E4M3.UNPACK_B R76, R76 ;  /* 0x0000004cff4c723e */ /* 0x000fe200020006ff */
[----:B------:R-:W-:Y:S01]  /*4770*/  HADD2.F32 R84, -RZ, R84.H0_H0 ;  /* 0x20000054ff547230 */ /* 0x000fe20000004100 */
[----:B------:R-:W-:Y:S01]  /*4780*/  F2FP.SATFINITE.E4M3.F32.PACK_AB_MERGE_C R80, R161, R80, RZ ;  /* 0x00000050a150723e */ /* 0x000fe200048070ff */
[----:B------:R-:W-:-:S02]  /*4790*/  HADD2.F32 R13, -RZ, R12.H1_H1 ;  /* 0x3000000cff0d7230 */ /* 0x000fc40000004100 */
[----:B------:R-:W-:Y:S01]  /*47a0*/  HADD2.F32 R12, -RZ, R12.H0_H0 ;  /* 0x2000000cff0c7230 */ /* 0x000fe20000004100 */
[----:B------:R-:W-:Y:S01]  /*47b0*/  F2FP.SATFINITE.E4M3.F32.PACK_AB_MERGE_C R74, R74, R81, R80 ;  /* 0x000000514a4a723e */ /* 0x000fe20004807050 */
[----:B------:R-:W-:Y:S02]  /*47c0*/  HADD2.F32 R82, -RZ, R82.H0_H0 ;  /* 0x20000052ff527230 */ /* 0x000fe40000004100 */
[-C--:B------:R-:W-:Y:S01]  /*47d0*/  FMUL.FTZ R159, R13, R85.reuse ;  /* 0x000000550d9f7220 */ /* 0x080fe20000410000 */
[----:B------:R-:W-:Y:S01]  /*47e0*/  SHF.R.U32.HI R81, RZ, 0x8, R77 ;  /* 0x00000008ff517819 */ /* 0x000fe2000001164d */
[C---:B------:R-:W-:Y:S01]  /*47f0*/  FMUL.FTZ R158, R12.reuse, R85 ;  /* 0x000000550c9e7220 */ /* 0x040fe20000410000 */
[----:B------:R-:W-:Y:S01]  /*4800*/  LOP3.LUT R80, R75, 0xff0000ff, RZ, 0xc0, !PT ;  /* 0xff0000ff4b507812 */ /* 0x000fe200078ec0ff */
[-C--:B------:R-:W-:Y:S02]  /*4810*/  FFMA.FTZ R12, R12, R83.reuse, -R159 ;  /* 0x000000530c0c7223 */ /* 0x080fe4000001089f */
[----:B------:R-:W-:Y:S01]  /*4820*/  FFMA.FTZ R13, R13, R83, R158 ;  /* 0x000000530d0d7223 */ /* 0x000fe2000001009e */
[--C-:B------:R-:W-:Y:S01]  /*4830*/  HADD2.F32 R83, -RZ, R76.reuse.H1_H1 ;  /* 0x3000004cff537230 */ /* 0x100fe20000004100 */
[----:B------:R-:W-:Y:S01]  /*4840*/  SHF.R.U32.HI R158, RZ, 0x10, R75 ;  /* 0x00000010ff9e7819 */ /* 0x000fe2000001164b */
[----:B------:R-:W-:-:S02]  /*4850*/  HADD2.F32 R76, -RZ, R76.H0_H0 ;  /* 0x2000004cff4c7230 */ /* 0x000fc40000004100 */
[----:B------:R-:W-:Y:S01]  /*4860*/  F2FP.SATFINITE.E4M3.F32.PACK_AB_MERGE_C R12, R13, R12, RZ ;  /* 0x0000000c0d0c723e */ /* 0x000fe200048070ff */
[CC--:B------:R-:W-:Y:S01]  /*4870*/  FMUL.FTZ R85, R83.reuse, R84.reuse ;  /* 0x0000005453557220 */ /* 0x0c0fe20000410000 */
[----:B------:R-:W-:Y:S02]  /*4880*/  IMAD.MOV.U32 R13, RZ, RZ, R74 ;  /* 0x000000ffff0d7224 */ /* 0x000fe400078e004a */
[C---:B------:R-:W-:Y:S01]  /*4890*/  FMUL.FTZ R84, R76.reuse, R84 ;  /* 0x000000544c547220 */ /* 0x040fe20000410000 */
[-C--:B------:R-:W-:Y:S01]  /*48a0*/  FFMA.FTZ R76, R76, R82.reuse, -R85 ;  /* 0x000000524c4c7223 */ /* 0x080fe20000010855 */
[----:B------:R-:W-:Y:S02]  /*48b0*/  SHF.R.U32.HI R85, RZ, 0x8, R75 ;  /* 0x00000008ff557819 */ /* 0x000fe4000001164b */
[----:B------:R-:W-:Y:S01]  /*48c0*/  FFMA.FTZ R83, R83, R82, R84 ;  /* 0x0000005253537223 */ /* 0x000fe20000010054 */
[----:B------:R-:W-:Y:S02]  /*48d0*/  SHF.R.U32.HI R84, RZ, 0x10, R77 ;  /* 0x00000010ff547819 */ /* 0x000fe4000001164d */
[----:B------:R-:W-:Y:S01]  /*48e0*/  LOP3.LUT R82, R77, 0xff0000ff, RZ, 0xc0, !PT ;  /* 0xff0000ff4d527812 */ /* 0x000fe200078ec0ff */
[----:B------:R-:W-:Y:S01]  /*48f0*/  IMAD.SHL.U32 R77, R81, 0x100, RZ ;  /* 0x00000100514d7824 */ /* 0x000fe200078e00ff */
[----:B------:R-:W-:Y:S01]  /*4900*/  SHF.L.U32 R81, R84, 0x10, RZ ;  /* 0x0000001054517819 */ /* 0x000fe200000006ff */
[----:B------:R-:W-:Y:S01]  /*4910*/  IMAD.SHL.U32 R75, R85, 0x100, RZ ;  /* 0x00000100554b7824 */ /* 0x000fe200078e00ff */
[----:B------:R-:W-:-:S02]  /*4920*/  F2FP.SATFINITE.E4M3.F32.PACK_AB_MERGE_C R12, R83, R76, R12 ;  /* 0x0000004c530c723e */ /* 0x000fc4000480700c */
[----:B------:R-:W-:Y:S01]  /*4930*/  LOP3.LUT R82, R82, 0xff00, R77, 0xf8, !PT ;  /* 0x0000ff0052527812 */ /* 0x000fe200078ef84d */
[----:B------:R-:W-:Y:S01]  /*4940*/  IMAD.MOV.U32 R77, RZ, RZ, R15 ;  /* 0x000000ffff4d7224 */ /* 0x000fe200078e000f */
[----:B------:R-:W-:Y:S01]  /*4950*/  LOP3.LUT R80, R80, 0xff00, R75, 0xf8, !PT ;  /* 0x0000ff0050507812 */ /* 0x000fe200078ef84b */
[----:B------:R-:W-:Y:S01]  /*4960*/  IMAD.U32 R75, R158, 0x10000, RZ ;  /* 0x000100009e4b7824 */ /* 0x000fe200078e00ff */
[----:B------:R-:W-:Y:S02]  /*4970*/  LOP3.LUT R81, R82, 0xff0000, R81, 0xf8, !PT ;  /* 0x00ff000052517812 */ /* 0x000fe400078ef851 */
[----:B------:R-:W-:Y:S02]  /*4980*/  F2FP.F16.E4M3.UNPACK_B R15, R77 ;  /* 0x0000004dff0f723e */ /* 0x000fe400020006ff */
[----:B------:R-:W-:Y:S02]  /*4990*/  LOP3.LUT R75, R80, 0xff0000, R75, 0xf8, !PT ;  /* 0x00ff0000504b7812 */ /* 0x000fe400078ef84b */
[----:B------:R-:W-:Y:S01]  /*49a0*/  F2FP.F16.E4M3.UNPACK_B R85, R81.H1 ;  /* 0x00000051ff55723e */ /* 0x000fe200030006ff */
[--C-:B------:R-:W-:Y:S01]  /*49b0*/  HADD2.F32 R80, -RZ, R15.reuse.H1_H1 ;  /* 0x3000000fff507230 */ /* 0x100fe20000004100 */
[----:B------:R-:W-:Y:S01]  /*49c0*/  F2FP.F16.E4M3.UNPACK_B R82, R75.H1 ;  /* 0x0000004bff52723e */ /* 0x000fe200030006ff */
[----:B------:R-:W-:-:S02]  /*49d0*/  HADD2.F32 R15, -RZ, R15.H0_H0 ;  /* 0x2000000fff0f7230 */ /* 0x000fc40000004100 */
[----:B------:R-:W-:Y:S02]  /*49e0*/  HADD2.F32 R158, -RZ, R85.H0_H0 ;  /* 0x20000055ff9e7230 */ /* 0x000fe40000004100 */
[--C-:B------:R-:W-:Y:S02]  /*49f0*/  HADD2.F32 R84, -RZ, R82.reuse.H0_H0 ;  /* 0x20000052ff547230 */ /* 0x100fe40000004100 */
[----:B------:R-:W-:Y:S02]  /*4a00*/  HADD2.F32 R82, -RZ, R82.H1_H1 ;  /* 0x30000052ff527230 */ /* 0x000fe40000004100 */
        /* <DEDUP_REMOVED lines=12> */
[----:B------:R-:W-:Y:S01]  /*4ad0*/  F2FP.F16.E4M3.UNPACK_B R159, R81 ;  /* 0x00000051ff9f723e */ /* 0x000fe200020006ff */
[----:B------:R-:W-:Y:S01]  /*4ae0*/  FFMA.FTZ R85, R85, R82, R158 ;  /* 0x0000005255557223 */ /* 0x000fe2000001009e */
[----:B------:R-:W-:Y:S02]  /*4af0*/  F2FP.F16.E4M3.UNPACK_B R81, R77.H1 ;  /* 0x0000004dff51723e */ /* 0x000fe400030006ff */
[----:B------:R-:W-:Y:S01]  /*4b00*/  F2FP.F16.E4M3.UNPACK_B R84, R75 ;  /* 0x0000004bff54723e */ /* 0x000fe200020006ff */
[----:B------:R-:W-:Y:S01]  /*4b10*/  HADD2.F32 R75, -RZ, R159.H1_H1 ;  /* 0x3000009fff4b7230 */ /* 0x000fe20000004100 */
[----:B------:R-:W-:Y:S01]  /*4b20*/  F2FP.F16.E4M3.UNPACK_B R77, R77 ;  /* 0x0000004dff4d723e */ /* 0x000fe200020006ff */
[--C-:B------:R-:W-:Y:S01]  /*4b30*/  HADD2.F32 R82, -RZ, R81.reuse.H1_H1 ;  /* 0x30000051ff527230 */ /* 0x100fe20000004100 */
[----:B------:R-:W-:Y:S01]  /*4b40*/  F2FP.SATFINITE.E4M3.F32.PACK_AB_MERGE_C R85, R85, R14, RZ ;  /* 0x0000000e5555723e */ /* 0x000fe200048070ff */
[----:B------:R-:W-:-:S02]  /*4b50*/  HADD2.F32 R81, -RZ, R81.H0_H0 ;  /* 0x20000051ff517230 */ /* 0x000fc40000004100 */
[--C-:B------:R-:W-:Y:S02]  /*4b60*/  HADD2.F32 R158, -RZ, R84.reuse.H1_H1 ;  /* 0x30000054ff9e7230 */ /* 0x100fe40000004100 */
[-C--:B------:R-:W-:Y:S01]  /*4b70*/  FMUL.FTZ R160, R82, R75.reuse ;  /* 0x0000004b52a07220 */ /* 0x080fe20000410000 */
[----:B------:R-:W-:Y:S02]  /*4b80*/  HADD2.F32 R84, -RZ, R84.H0_H0 ;  /* 0x20000054ff547230 */ /* 0x000fe40000004100 */
[C---:B------:R-:W-:Y:S01]  /*4b90*/  FMUL.FTZ R161, R81.reuse, R75 ;  /* 0x0000004b51a17220 */ /* 0x040fe20000410000 */
[----:B------:R-:W-:Y:S01]  /*4ba0*/  F2FP.SATFINITE.E4M3.F32.PACK_AB_MERGE_C R15, R80, R15, R85 ;  /* 0x0000000f500f723e */ /* 0x000fe20004807055 */
[-C--:B------:R-:W-:Y:S01]  /*4bb0*/  FFMA.FTZ R75, R81, R158.reuse, -R160 ;  /* 0x0000009e514b7223 */ /* 0x080fe200000108a0 */
[----:B------:R-:W-:Y:S02]  /*4bc0*/  HADD2.F32 R81, -RZ, R77.H1_H1 ;  /* 0x3000004dff517230 */ /* 0x000fe40000004100 */
[----:B------:R-:W-:Y:S01]  /*4bd0*/  FFMA.FTZ R160, R82, R158, R161 ;  /* 0x0000009e52a07223 */ /* 0x000fe200000100a1 */
[----:B------:R-:W-:-:S02]  /*4be0*/  HADD2.F32 R82, -RZ, R159.H0_H0 ;  /* 0x2000009fff527230 */ /* 0x000fc40000004100 */
[----:B------:R-:W-:Y:S02]  /*4bf0*/  HADD2.F32 R77, -RZ, R77.H0_H0 ;  /* 0x2000004dff4d7230 */ /* 0x000fe40000004100 */
[----:B------:R-:W-:Y:S01]  /*4c00*/  F2FP.SATFINITE.E4M3.F32.PACK_AB_MERGE_C R75, R160, R75, RZ ;  /* 0x0000004ba04b723e */ /* 0x000fe200048070ff */
[-C--:B------:R-:W-:Y:S02]  /*4c10*/  FMUL.FTZ R158, R81, R82.reuse ;  /* 0x00000052519e7220 */ /* 0x080fe40000410000 */
[C---:B------:R-:W-:Y:S02]  /*4c20*/  FMUL.FTZ R82, R77.reuse, R82 ;  /* 0x000000524d527220 */ /* 0x040fe40000410000 */
[-C--:B------:R-:W-:Y:S02]  /*4c30*/  FFMA.FTZ R158, R77, R84.reuse, -R158 ;  /* 0x000000544d9e7223 */ /* 0x080fe4000001089e */
[----:B------:R-:W-:-:S05]  /*4c40*/  FFMA.FTZ R81, R81, R84, R82 ;  /* 0x0000005451517223 */ /* 0x000fca0000010052 */
[----:B------:R-:W-:-:S07]  /*4c50*/  F2FP.SATFINITE.E4M3.F32.PACK_AB_MERGE_C R14, R81, R158, R75 ;  /* 0x0000009e510e723e */ /* 0x000fce000480704b */
.L_x_464:
[----:B------:R-:W-:Y:S05]  /*4c60*/  BSYNC B3 ;  /* 0x0000000000037941 */ /* 0x000fea0003800000 */
.L_x_463:
[----:B---3--:R0:W-:Y:S02]  /*4c70*/  ST.E.128 desc[UR50][R78.64], R12 ;  /* 0x0000000c4e007985 */ /* 0x0081e4000c101d32 */
.L_x_462:
[----:B------:R-:W-:Y:S05]  /*4c80*/  BSYNC B2 ;  /* 0x0000000000027941 */ /* 0x000fea0003800000 */
.L_x_461:
[----:B------:R-:W-:Y:S01]  /*4c90*/  ISETP.NE.AND P2, PT, R31, RZ, PT ;  /* 0x000000ff1f00720c */ /* 0x000fe20003f45270 */
[----:B------:R-:W-:-:S12]  /*4ca0*/  BSSY B2, `(.L_x_465) ;  /* 0x0000074000027945 */ /* 0x000fd80003800000 */
[----:B------:R-:W-:Y:S05]  /*4cb0*/  @!P2 BRA `(.L_x_466) ;  /* 0x0000000400c8a947 */ /* 0x000fea0003800000 */
[----:B0-----:R0:W0:Y:S01]  /*4cc0*/  LDS.128 R12, [R36+0x1cc00] ;  /* 0x01cc0000240c7984 */ /* 0x0010220000000c00 */
[----:B----4-:R-:W-:Y:S01]  /*4cd0*/  IADD3 R74, P2, R172, R11, RZ ;  /* 0x0000000bac4a7210 */ /* 0x010fe20007f5e0ff */
[----:B------:R-:W-:Y:S03]  /*4ce0*/  BSSY B3, `(.L_x_467) ;  /* 0x000006e000037945 */ /* 0x000fe60003800000 */
[----:B---3--:R-:W-:Y:S02]  /*4cf0*/  IADD3.X R75, R150, R197, RZ, P2, !PT ;  /* 0x000000c5964b7210 */ /* 0x008fe400017fe4ff */
[----:B------:R-:W-:-:S13]  /*4d00*/  ISETP.GE.AND P2, PT, R203, R118, PT ;  /* 0x00000076cb00720c */ /* 0x000fda0003f46270 */
[----:B------:R-:W-:Y:S05]  /*4d10*/  @P2 BRA `(.L_x_468) ;  /* 0x0000000400a82947 */ /* 0x000fea0003800000 */
[----:B0-----:R-:W-:Y:S01]  /*4d20*/  IMAD.MOV.U32 R70, RZ, RZ, R13 ;  /* 0x000000ffff467224 */ /* 0x001fe200078e000d */
[----:B------:R-:W-:Y:S02]  /*4d30*/  F2FP.F16.E4M3.UNPACK_B R79, R157.H1 ;  /* 0x0000009dff4f723e */ /* 0x000fe400030006ff */
[----:B------:R-:W-:Y:S02]  /*4d40*/  F2FP.F16.E4M3.UNPACK_B R78, R156.H1 ;  /* 0x0000009cff4e723e */ /* 0x000fe400030006ff */
[----:B------:R-:W-:Y:S01]  /*4d50*/  F2FP.F16.E4M3.UNPACK_B R13, R70 ;  /* 0x00000046ff0d723e */ /* 0x000fe200020006ff */
[----:B------:R-:W-:Y:S02]  /*4d60*/  HADD2.F32 R72, -RZ, R79.H0_H0 ;  /* 0x2000004fff487230 */ /* 0x000fe40000004100 */
[----:B------:R-:W-:Y:S02]  /*4d70*/  HADD2.F32 R77, -RZ, R78.H0_H0 ;  /* 0x2000004eff4d7230 */ /* 0x000fe40000004100 */
[----:B------:R-:W-:-:S02]  /*4d80*/  HADD2.F32 R76, -RZ, R13.H1_H1 ;  /* 0x3000000dff4c7230 */ /* 0x000fc40000004100 */
[----:B------:R-:W-:Y:S02]  /*4d90*/  HADD2.F32 R13, -RZ, R13.H0_H0 ;  /* 0x2000000dff0d7230 */ /* 0x000fe40000004100 */
[----:B------:R-:W-:Y:S02]  /*4da0*/  HADD2.F32 R79, -RZ, R79.H1_H1 ;  /* 0x3000004fff4f7230 */ /* 0x000fe40000004100 */
[CC--:B------:R-:W-:Y:S01]  /*4db0*/  FMUL.FTZ R80, R76.reuse, R72.reuse ;  /* 0x000000484c507220 */ /* 0x0c0fe20000410000 */
[----:B------:R-:W-:Y:S02]  /*4dc0*/  HADD2.F32 R78, -RZ, R78.H1_H1 ;  /* 0x3000004eff4e7230 */ /* 0x000fe40000004100 */
[C---:B------:R-:W-:Y:S01]  /*4dd0*/  FMUL.FTZ R81, R13.reuse, R72 ;  /* 0x000000480d517220 */ /* 0x040fe20000410000 */
[----:B------:R-:W-:Y:S01]  /*4de0*/  F2FP.F16.E4M3.UNPACK_B R72, R70.H1 ;  /* 0x00000046ff48723e */ /* 0x000fe200030006ff */
[-C--:B------:R-:W-:Y:S02]  /*4df0*/  FFMA.FTZ R13, R13, R77.reuse, -R80 ;  /* 0x0000004d0d0d7223 */ /* 0x080fe40000010850 */
[----:B------:R-:W-:Y:S01]  /*4e00*/  FFMA.FTZ R70, R76, R77, R81 ;  /* 0x0000004d4c467223 */ /* 0x000fe20000010051 */
[----:B------:R-:W-:-:S02]  /*4e10*/  IMAD.MOV.U32 R76, RZ, RZ, R12 ;  /* 0x000000ffff4c7224 */ /* 0x000fc400078e000c */
        /* <DEDUP_REMOVED lines=15> */
[CC--:B------:R-:W-:Y:S01]  /*4f10*/  FMUL.FTZ R83, R79.reuse, R82.reuse ;  /* 0x000000524f537220 */ /* 0x0c0fe20000410000 */
[----:B------:R-:W-:Y:S02]  /*4f20*/  HADD2.F32 R78, -RZ, R78.H0_H0 ;  /* 0x2000004eff4e7230 */ /* 0x000fe40000004100 */
[----:B------:R-:W-:Y:S01]  /*4f30*/  FMUL.FTZ R82, R72, R82 ;  /* 0x0000005248527220 */ /* 0x000fe20000410000 */
[----:B------:R-:W-:Y:S01]  /*4f40*/  F2FP.SATFINITE.E4M3.F32.PACK_AB_MERGE_C R13, R70, R13, R12 ;  /* 0x0000000d460d723e */ /* 0x000fe2000480700c */
[-C--:B------:R-:W-:Y:S02]  /*4f50*/  FFMA.FTZ R72, R72, R80.reuse, -R83 ;  /* 0x0000005048487223 */ /* 0x080fe40000010853 */
[----:B------:R-:W-:Y:S01]  /*4f60*/  FFMA.FTZ R79, R79, R80, R82 ;  /* 0x000000504f4f7223 */ /* 0x000fe20000010052 */
[----:B------:R-:W-:Y:S01]  /*4f70*/  HADD2.F32 R80, -RZ, R81.H0_H0 ;  /* 0x20000051ff507230 */ /* 0x000fe20000004100 */
[----:B------:R-:W-:Y:S01]  /*4f80*/  SHF.R.U32.HI R82, RZ, 0x10, R71 ;  /* 0x00000010ff527819 */ /* 0x000fe20000011647 */
[----:B------:R-:W-:-:S02]  /*4f90*/  HADD2.F32 R81, -RZ, R76.H1_H1 ;  /* 0x3000004cff517230 */ /* 0x000fc40000004100 */
[----:B------:R-:W-:Y:S01]  /*4fa0*/  HADD2.F32 R76, -RZ, R76.H0_H0 ;  /* 0x2000004cff4c7230 */ /* 0x000fe20000004100 */
[----:B------:R-:W-:Y:S02]  /*4fb0*/  F2FP.SATFINITE.E4M3.F32.PACK_AB_MERGE_C R72, R79, R72, RZ ;  /* 0x000000484f48723e */ /* 0x000fe400048070ff */
[CC--:B------:R-:W-:Y:S02]  /*4fc0*/  FMUL.FTZ R83, R81.reuse, R80.reuse ;  /* 0x0000005051537220 */ /* 0x0c0fe40000410000 */
[C---:B------:R-:W-:Y:S02]  /*4fd0*/  FMUL.FTZ R80, R76.reuse, R80 ;  /* 0x000000504c507220 */ /* 0x040fe40000410000 */
[-C--:B------:R-:W-:Y:S01]  /*4fe0*/  FFMA.FTZ R76, R76, R78.reuse, -R83 ;  /* 0x0000004e4c4c7223 */ /* 0x080fe20000010853 */
[----:B------:R-:W-:Y:S01]  /*4ff0*/  SHF.R.U32.HI R83, RZ, 0x8, R73 ;  /* 0x00000008ff537819 */ /* 0x000fe20000011649 */
[----:B------:R-:W-:Y:S01]  /*5000*/  FFMA.FTZ R81, R81, R78, R80 ;  /* 0x0000004e51517223 */ /* 0x000fe20000010050 */
[----:B------:R-:W-:-:S02]  /*5010*/  LOP3.LUT R78, R73, 0xff0000ff, RZ, 0xc0, !PT ;  /* 0xff0000ff494e7812 */ /* 0x000fc400078ec0ff */
[----:B------:R-:W-:Y:S01]  /*5020*/  SHF.R.U32.HI R80, RZ, 0x10, R73 ;  /* 0x00000010ff507819 */ /* 0x000fe20000011649 */
[----:B------:R-:W-:Y:S01]  /*5030*/  IMAD.SHL.U32 R83, R83, 0x100, RZ ;  /* 0x0000010053537824 */ /* 0x000fe200078e00ff */
[----:B------:R-:W-:Y:S02]  /*5040*/  LOP3.LUT R73, R71, 0xff0000ff, RZ, 0xc0, !PT ;  /* 0xff0000ff47497812 */ /* 0x000fe400078ec0ff */
[----:B------:R-:W-:Y:S02]  /*5050*/  SHF.L.U32 R80, R80, 0x10, RZ ;  /* 0x0000001050507819 */ /* 0x000fe400000006ff */
[----:B------:R-:W-:Y:S02]  /*5060*/  LOP3.LUT R83, R78, 0xff00, R83, 0xf8, !PT ;  /* 0x0000ff004e537812 */ /* 0x000fe400078ef853 */
[----:B------:R-:W-:Y:S02]  /*5070*/  SHF.R.U32.HI R78, RZ, 0x8, R71 ;  /* 0x00000008ff4e7819 */ /* 0x000fe40000011647 */
[----:B------:R-:W-:Y:S01]  /*5080*/  LOP3.LUT R71, R83, 0xff0000, R80, 0xf8, !PT ;  /* 0x00ff000053477812 */ /* 0x000fe200078ef850 */
[----:B------:R-:W-:Y:S01]  /*5090*/  IMAD.MOV.U32 R80, RZ, RZ, R15 ;  /* 0x000000ffff507224 */ /* 0x000fe200078e000f */
[----:B------:R-:W-:Y:S01]  /*50a0*/  F2FP.SATFINITE.E4M3.F32.PACK_AB_MERGE_C R12, R81, R76, R72 ;  /* 0x0000004c510c723e */ /* 0x000fe20004807048 */
[----:B------:R-:W-:Y:S01]  /*50b0*/  IMAD.SHL.U32 R78, R78, 0x100, RZ ;  /* 0x000001004e4e7824 */ /* 0x000fe200078e00ff */
[----:B------:R-:W-:-:S02]  /*50c0*/  F2FP.F16.E4M3.UNPACK_B R83, R71.H1 ;  /* 0x00000047ff53723e */ /* 0x000fc400030006ff */
[----:B------:R-:W-:Y:S02]  /*50d0*/  F2FP.F16.E4M3.UNPACK_B R15, R80 ;  /* 0x00000050ff0f723e */ /* 0x000fe400020006ff */
[----:B------:R-:W-:Y:S01]  /*50e0*/  LOP3.LUT R73, R73, 0xff00, R78, 0xf8, !PT ;  /* 0x0000ff0049497812 */ /* 0x000fe200078ef84e */
[----:B------:R-:W-:Y:S02]  /*50f0*/  IMAD.U32 R78, R82, 0x10000, RZ ;  /* 0x00010000524e7824 */ /* 0x000fe400078e00ff */
[----:B------:R-:W-:-:S03]  /*5100*/  HADD2.F32 R85, -RZ, R83.H0_H0 ;  /* 0x20000053ff557230 */ /* 0x000fc60000004100 */
[----:B------:R-:W-:Y:S01]  /*5110*/  LOP3.LUT R73, R73, 0xff0000, R78, 0xf8, !PT ;  /* 0x00ff000049497812 */ /* 0x000fe200078ef84e */
[--C-:B------:R-:W-:Y:S02]  /*5120*/  HADD2.F32 R78, -RZ, R15.reuse.H1_H1 ;  /* 0x3000000fff4e7230 */ /* 0x100fe40000004100 */
[----:B------:R-:W-:Y:S01]  /*5130*/  HADD2.F32 R15, -RZ, R15.H0_H0 ;  /* 0x2000000fff0f7230 */ /* 0x000fe20000004100 */
[----:B------:R-:W-:Y:S02]  /*5140*/  F2FP.F16.E4M3.UNPACK_B R84, R73.H1 ;  /* 0x00000049ff54723e */ /* 0x000fe400030006ff */
[----:B------:R-:W-:Y:S01]  /*5150*/  FMUL.FTZ R156, R78, R85 ;  /* 0x000000554e9c7220 */ /* 0x000fe20000410000 */
[----:B------:R-:W-:Y:S01]  /*5160*/  F2FP.F16.E4M3.UNPACK_B R73, R73 ;  /* 0x00000049ff49723e */ /* 0x000fe200020006ff */
[----:B------:R-:W-:Y:S01]  /*5170*/  FMUL.FTZ R85, R15, R85 ;  /* 0x000000550f557220 */ /* 0x000fe20000410000 */
[--C-:B------:R-:W-:Y:S02]  /*5180*/  HADD2.F32 R82, -RZ, R84.reuse.H0_H0 ;  /* 0x20000054ff527230 */ /* 0x100fe40000004100 */
[----:B------:R-:W-:-:S03]  /*5190*/  HADD2.F32 R84, -RZ, R84.H1_H1 ;  /* 0x30000054ff547230 */ /* 0x000fc60000004100 */
[-C--:B------:R-:W-:Y:S01]  /*51a0*/  FFMA.FTZ R15, R15, R82.reuse, -R156 ;  /* 0x000000520f0f7223 */ /* 0x080fe2000001089c */
[----:B------:R-:W-:Y:S01]  /*51b0*/  FFMA.FTZ R78, R78, R82, R85 ;  /* 0x000000524e4e7223 */ /* 0x000fe20000010055 */
[----:B------:R-:W-:Y:S02]  /*51c0*/  F2FP.F16.E4M3.UNPACK_B R82, R80.H1 ;  /* 0x00000050ff52723e */ /* 0x000fe400030006ff */
[----:B------:R-:W-:Y:S01]  /*51d0*/  MOV R80, R14 ;  /* 0x0000000e00507202 */ /* 0x000fe20000000f00 */
[----:B------:R-:W-:Y:S02]  /*51e0*/  HADD2.F32 R14, -RZ, R83.H1_H1 ;  /* 0x30000053ff0e7230 */ /* 0x000fe40000004100 */
[--C-:B------:R-:W-:Y:S02]  /*51f0*/  HADD2.F32 R83, -RZ, R82.reuse.H1_H1 ;  /* 0x30000052ff537230 */ /* 0x100fe40000004100 */
[----:B------:R-:W-:-:S03]  /*5200*/  HADD2.F32 R82, -RZ, R82.H0_H0 ;  /* 0x20000052ff527230 */ /* 0x000fc60000004100 */
[CC--:B------:R-:W-:Y:S02]  /*5210*/  FMUL.FTZ R85, R83.reuse, R14.reuse ;  /* 0x0000000e53557220 */ /* 0x0c0fe40000410000 */
[C---:B------:R-:W-:Y:S02]  /*5220*/  FMUL.FTZ R156, R82.reuse, R14 ;  /* 0x0000000e529c7220 */ /* 0x040fe40000410000 */
[----:B------:R-:W-:Y:S01]  /*5230*/  FFMA.FTZ R14, R82, R84, -R85 ;  /* 0x00000054520e7223 */ /* 0x000fe20000010855 */
[----:B------:R-:W-:Y:S01]  /*5240*/  F2FP.F16.E4M3.UNPACK_B R82, R80.H1 ;  /* 0x00000050ff52723e */ /* 0x000fe200030006ff */
[----:B------:R-:W-:Y:S01]  /*5250*/  FFMA.FTZ R83, R83, R84, R156 ;  /* 0x0000005453537223 */ /* 0x000fe2000001009c */
[----:B------:R-:W-:Y:S01]  /*5260*/  F2FP.F16.E4M3.UNPACK_B R85, R71 ;  /* 0x00000047ff55723e */ /* 0x000fe200020006ff */
[----:B------:R-:W-:Y:S01]  /*5270*/  HADD2.F32 R84, -RZ, R73.H1_H1 ;  /* 0x30000049ff547230 */ /* 0x000fe20000004100 */
[----:B------:R-:W-:Y:S01]  /*5280*/  F2FP.F16.E4M3.UNPACK_B R80, R80 ;  /* 0x00000050ff50723e */ /* 0x000fe200020006ff */
[----:B------:R-:W-:Y:S01]  /*5290*/  HADD2.F32 R71, -RZ, R82.H1_H1 ;  /* 0x30000052ff477230 */ /* 0x000fe20000004100 */
[----:B------:R-:W-:Y:S01]  /*52a0*/  F2FP.SATFINITE.E4M3.F32.PACK_AB_MERGE_C R83, R83, R14, RZ ;  /* 0x0000000e5353723e */ /* 0x000fe200048070ff */
[----:B------:R-:W-:-:S02]  /*52b0*/  HADD2.F32 R156, -RZ, R85.H1_H1 ;  /* 0x30000055ff9c7230 */ /* 0x000fc40000004100 */
[----:B------:R-:W-:Y:S01]  /*52c0*/  HADD2.F32 R82, -RZ, R82.H0_H0 ;  /* 0x20000052ff527230 */ /* 0x000fe20000004100 */
[----:B------:R-:W-:Y:S01]  /*52d0*/  F2FP.SATFINITE.E4M3.F32.PACK_AB_MERGE_C R15, R78, R15, R83 ;  /* 0x0000000f4e0f723e */ /* 0x000fe20004807053 */
[----:B------:R-:W-:Y:S02]  /*52e0*/  HADD2.F32 R85, -RZ, R85.H0_H0 ;  /* 0x20000055ff557230 */ /* 0x000fe40000004100 */
[-C--:B------:R-:W-:Y:S01]  /*52f0*/  FMUL.FTZ R157, R71, R156.reuse ;  /* 0x0000009c479d7220 */ /* 0x080fe20000410000 */
[----:B------:R-:W-:Y:S02]  /*5300*/  HADD2.F32 R73, -RZ, R73.H0_H0 ;  /* 0x20000049ff497230 */ /* 0x000fe40000004100 */
[C---:B------:R-:W-:Y:S01]  /*5310*/  FMUL.FTZ R158, R82.reuse, R156 ;  /* 0x0000009c529e7220 */ /* 0x040fe20000410000 */
[----:B------:R-:W-:-:S03]  /*5320*/  FFMA.FTZ R156, R82, R84, -R157 ;  /* 0x00000054529c7223 */ /* 0x000fc6000001089d */
[----:B------:R-:W-:Y:S01]  /*5330*/  FFMA.FTZ R159, R71, R84, R158 ;  /* 0x00000054479f7223 */ /* 0x000fe2000001009e */
[--C-:B------:R-:W-:Y:S02]  /*5340*/  HADD2.F32 R71, -RZ, R80.reuse.H1_H1 ;  /* 0x30000050ff477230 */ /* 0x100fe40000004100 */
[----:B------:R-:W-:Y:S02]  /*5350*/  HADD2.F32 R80, -RZ, R80.H0_H0 ;  /* 0x20000050ff507230 */ /* 0x000fe40000004100 */
[----:B------:R-:W-:Y:S01]  /*5360*/  F2FP.SATFINITE.E4M3.F32.PACK_AB_MERGE_C R156, R159, R156, RZ ;  /* 0x0000009c9f9c723e */ /* 0x000fe200048070ff */
[-C--:B------:R-:W-:Y:S02]  /*5370*/  FMUL.FTZ R157, R71, R85.reuse ;  /* 0x00000055479d7220 */ /* 0x080fe40000410000 */
[C---:B------:R-:W-:Y:S02]  /*5380*/  FMUL.FTZ R82, R80.reuse, R85 ;  /* 0x0000005550527220 */ /* 0x040fe40000410000 */
[----:B------:R-:W-:-:S02]  /*5390*/  FFMA.FTZ R157, R80, R73, -R157 ;  /* 0x00000049509d7223 */ /* 0x000fc4000001089d */
[----:B------:R-:W-:-:S05]  /*53a0*/  FFMA.FTZ R82, R71, R73, R82 ;  /* 0x0000004947527223 */ /* 0x000fca0000010052 */
[----:B------:R-:W-:-:S07]  /*53b0*/  F2FP.SATFINITE.E4M3.F32.PACK_AB_MERGE_C R14, R82, R157, R156 ;  /* 0x0000009d520e723e */ /* 0x000fce000480709c */
.L_x_468:
[----:B------:R-:W-:Y:S05]  /*53c0*/  BSYNC B3 ;  /* 0x0000000000037941 */ /* 0x000fea0003800000 */
.L_x_467:
[----:B0-----:R0:W-:Y:S02]  /*53d0*/  ST.E.128 desc[UR50][R74.64], R12 ;  /* 0x0000000c4a007985 */ /* 0x0011e4000c101d32 */
.L_x_466:
[----:B------:R-:W-:Y:S05]  /*53e0*/  BSYNC B2 ;  /* 0x0000000000027941 */ /* 0x000fea0003800000 */
.L_x_465:
[----:B------:R-:W-:Y:S01]  /*53f0*/  ISETP.NE.AND P2, PT, R32, RZ, PT ;  /* 0x000000ff2000720c */ /* 0x000fe20003f45270 */
[----:B------:R-:W-:-:S12]  /*5400*/  BSSY B2, `(.L_x_469) ;  /* 0x0000071000027945 */ /* 0x000fd80003800000 */
[----:B------:R-:W-:Y:S05]  /*5410*/  @!P2 BRA `(.L_x_470) ;  /* 0x0000000400bca947 */ /* 0x000fea0003800000 */
[----:B0-----:R0:W0:Y:S01]  /*5420*/  LDS.128 R12, [R37+0x1f400] ;  /* 0x01f40000250c7984 */ /* 0x0010220000000c00 */
[----:B----4-:R-:W-:Y:S01]  /*5430*/  IADD3 R70, P2, R175, R11, RZ ;  /* 0x0000000baf467210 */ /* 0x010fe20007f5e0ff */
[----:B------:R-:W-:Y:S04]  /*5440*/  BSSY B3, `(.L_x_471) ;  /* 0x000006b000037945 */ /* 0x000fe80003800000 */
[----:B---3--:R-:W-:Y:S01]  /*5450*/  IMAD.X R71, R150, 0x1, R207, P2 ;  /* 0x0000000196477824 */ /* 0x008fe200010e06cf */
[----:B------:R-:W-:-:S13]  /*5460*/  ISETP.GE.AND P2, PT, R202, R118, PT ;  /* 0x00000076ca00720c */ /* 0x000fda0003f46270 */
[----:B------:R-:W-:Y:S05]  /*5470*/  @P2 BRA `(.L_x_472) ;  /* 0x00000004009c2947 */ /* 0x000fea0003800000 */
[----:B------:R-:W-:Y:S02]  /*5480*/  SHF.R.U32.HI R66, RZ, 0x8, R67 ;  /* 0x00000008ff427819 */ /* 0x000fe40000011643 */
[----:B------:R-:W-:Y:S02]  /*5490*/  SHF.R.U32.HI R68, RZ, 0x8, R69 ;  /* 0x00000008ff447819 */ /* 0x000fe40000011645 */
[----:B------:R-:W-:Y:S01]  /*54a0*/  SHF.R.U32.HI R75, RZ, 0x10, R67 ;  /* 0x00000010ff4b7819 */ /* 0x000fe20000011643 */
[----:B------:R-:W-:Y:S01]  /*54b0*/  IMAD.SHL.U32 R66, R66, 0x100, RZ ;  /* 0x0000010042427824 */ /* 0x000fe200078e00ff */
[----:B------:R-:W-:Y:S02]  /*54c0*/  SHF.R.U32.HI R73, RZ, 0x10, R69 ;  /* 0x00000010ff497819 */ /* 0x000fe40000011645 */
[----:B------:R-:W-:Y:S01]  /*54d0*/  LOP3.LUT R72, R69, 0xff0000ff, RZ, 0xc0, !PT ;  /* 0xff0000ff45487812 */ /* 0x000fe200078ec0ff */
[----:B------:R-:W-:Y:S01]  /*54e0*/  IMAD.SHL.U32 R69, R68, 0x100, RZ ;  /* 0x0000010044457824 */ /* 0x000fe200078e00ff */
[----:B------:R-:W-:-:S02]  /*54f0*/  LOP3.LUT R67, R67, 0xff0000ff, RZ, 0xc0, !PT ;  /* 0xff0000ff43437812 */ /* 0x000fc400078ec0ff */
[----:B0-----:R-:W-:Y:S02]  /*5500*/  MOV R68, R12 ;  /* 0x0000000c00447202 */ /* 0x001fe40000000f00 */
[----:B------:R-:W-:Y:S01]  /*5510*/  LOP3.LUT R67, R67, 0xff00, R66, 0xf8, !PT ;  /* 0x0000ff0043437812 */ /* 0x000fe200078ef842 */
[----:B------:R-:W-:Y:S01]  /*5520*/  IMAD.U32 R66, R75, 0x10000, RZ ;  /* 0x000100004b427824 */ /* 0x000fe200078e00ff */
[----:B------:R-:W-:Y:S01]  /*5530*/  LOP3.LUT R74, R72, 0xff00, R69, 0xf8, !PT ;  /* 0x0000ff00484a7812 */ /* 0x000fe200078ef845 */
[----:B------:R-:W-:Y:S01]  /*5540*/  IMAD.U32 R69, R73, 0x10000, RZ ;  /* 0x0001000049457824 */ /* 0x000fe200078e00ff */
[----:B------:R-:W-:Y:S02]  /*5550*/  F2FP.F16.E4M3.UNPACK_B R72, R155.H1 ;  /* 0x0000009bff48723e */ /* 0x000fe400030006ff */
[-C--:B------:R-:W-:Y:S02]  /*5560*/  F2FP.F16.E4M3.UNPACK_B R12, R13.reuse ;  /* 0x0000000dff0c723e */ /* 0x080fe400020006ff */
[----:B------:R-:W-:Y:S01]  /*5570*/  LOP3.LUT R66, R67, 0xff0000, R66, 0xf8, !PT ;  /* 0x00ff000043427812 */ /* 0x000fe200078ef842 */
[----:B------:R-:W-:Y:S01]  /*5580*/  HADD2.F32 R76, -RZ, R72.H0_H0 ;  /* 0x20000048ff4c7230 */ /* 0x000fe20000004100 */
[----:B------:R-:W-:Y:S01]  /*5590*/  LOP3.LUT R67, R74, 0xff0000, R69, 0xf8, !PT ;  /* 0x00ff00004a437812 */ /* 0x000fe200078ef845 */
[--C-:B------:R-:W-:Y:S01]  /*55a0*/  HADD2.F32 R69, -RZ, R12.reuse.H1_H1 ;  /* 0x3000000cff457230 */ /* 0x100fe20000004100 */
[----:B------:R-:W-:Y:S01]  /*55b0*/  F2FP.F16.E4M3.UNPACK_B R74, R148.H1 ;  /* 0x00000094ff4a723e */ /* 0x000fe200030006ff */
[----:B------:R-:W-:Y:S01]  /*55c0*/  HADD2.F32 R12, -RZ, R12.H0_H0 ;  /* 0x2000000cff0c7230 */ /* 0x000fe20000004100 */
[----:B------:R-:W-:Y:S01]  /*55d0*/  F2FP.F16.E4M3.UNPACK_B R13, R13.H1 ;  /* 0x0000000dff0d723e */ /* 0x000fe200030006ff */
[----:B------:R-:W-:-:S02]  /*55e0*/  HADD2.F32 R77, -RZ, R72.H1_H1 ;  /* 0x30000048ff4d7230 */ /* 0x000fc40000004100 */
[CC--:B------:R-:W-:Y:S01]  /*55f0*/  FMUL.FTZ R79, R69.reuse, R76.reuse ;  /* 0x0000004c454f7220 */ /* 0x0c0fe20000410000 */
[--C-:B------:R-:W-:Y:S02]  /*5600*/  HADD2.F32 R75, -RZ, R74.reuse.H0_H0 ;  /* 0x2000004aff4b7230 */ /* 0x100fe40000004100 */
[C---:B------:R-:W-:Y:S01]  /*5610*/  FMUL.FTZ R76, R12.reuse, R76 ;  /* 0x0000004c0c4c7220 */ /* 0x040fe20000410000 */
[--C-:B------:R-:W-:Y:S01]  /*5620*/  HADD2.F32 R73, -RZ, R13.reuse.H1_H1 ;  /* 0x3000000dff497230 */ /* 0x100fe20000004100 */
[----:B------:R-:W-:Y:S01]  /*5630*/  F2FP.F16.E4M3.UNPACK_B R155, R155 ;  /* 0x0000009bff9b723e */ /* 0x000fe200020006ff */
[----:B------:R-:W-:Y:S02]  /*5640*/  HADD2.F32 R72, -RZ, R13.H0_H0 ;  /* 0x2000000dff487230 */ /* 0x000fe40000004100 */
[-C--:B------:R-:W-:Y:S01]  /*5650*/  FFMA.FTZ R12, R12, R75.reuse, -R79 ;  /* 0x0000004b0c0c7223 */ /* 0x080fe2000001084f */
[----:B------:R-:W-:Y:S02]  /*5660*/  HADD2.F32 R74, -RZ, R74.H1_H1 ;  /* 0x3000004aff4a7230 */ /* 0x000fe40000004100 */
[----:B------:R-:W-:Y:S01]  /*5670*/  FFMA.FTZ R13, R69, R75, R76 ;  /* 0x0000004b450d7223 */ /* 0x000fe2000001004c */
[CC--:B------:R-:W-:Y:S01]  /*5680*/  FMUL.FTZ R79, R73.reuse, R77.reuse ;  /* 0x0000004d494f7220 */ /* 0x0c0fe20000410000 */
[C---:B------:R-:W-:Y:S01]  /*5690*/  FMUL.FTZ R78, R72.reuse, R77 ;  /* 0x0000004d484e7220 */ /* 0x040fe20000410000 */
[-C--:B------:R-:W-:Y:S01]  /*56a0*/  F2FP.F16.E4M3.UNPACK_B R69, R68.reuse.H1 ;  /* 0x00000044ff45723e */ /* 0x080fe200030006ff */
[----:B------:R-:W-:Y:S01]  /*56b0*/  HADD2.F32 R75, -RZ, R155.H1_H1 ;  /* 0x3000009bff4b7230 */ /* 0x000fe20000004100 */
[----:B------:R-:W-:Y:S01]  /*56c0*/  F2FP.F16.E4M3.UNPACK_B R68, R68 ;  /* 0x00000044ff44723e */ /* 0x000fe200020006ff */
[-C--:B------:R-:W-:Y:S01]  /*56d0*/  FFMA.FTZ R79, R72, R74.reuse, -R79 ;  /* 0x0000004a484f7223 */ /* 0x080fe2000001084f */
[----:B------:R-:W-:Y:S01]  /*56e0*/  FFMA.FTZ R80, R73, R74, R78 ;  /* 0x0000004a49507223 */ /* 0x000fe2000001004e */
[----:B------:R-:W-:Y:S01]  /*56f0*/  F2FP.F16.E4M3.UNPACK_B R148, R148 ;  /* 0x00000094ff94723e */ /* 0x000fe200020006ff */
[--C-:B------:R-:W-:Y:S01]  /*5700*/  HADD2.F32 R74, -RZ, R69.reuse.H1_H1 ;  /* 0x30000045ff4a7230 */ /* 0x100fe20000004100 */
[-C--:B------:R-:W-:Y:S01]  /*5710*/  F2FP.F16.E4M3.UNPACK_B R82, R67.reuse.H1 ;  /* 0x00000043ff52723e */ /* 0x080fe200030006ff */
[----:B------:R-:W-:Y:S01]  /*5720*/  HADD2.F32 R73, -RZ, R69.H0_H0 ;  /* 0x20000045ff497230 */ /* 0x000fe20000004100 */
[----:B------:R-:W-:Y:S01]  /*5730*/  F2FP.F16.E4M3.UNPACK_B R81, R67 ;  /* 0x00000043ff51723e */ /* 0x000fe200020006ff */
[----:B------:R-:W-:-:S02]  /*5740*/  HADD2.F32 R69, -RZ, R68.H0_H0 ;  /* 0x20000044ff457230 */ /* 0x000fc40000004100 */
[CC--:B------:R-:W-:Y:S01]  /*5750*/  FMUL.FTZ R78, R74.reuse, R75.reuse ;  /* 0x0000004b4a4e7220 */ /* 0x0c0fe20000410000 */
[----:B------:R-:W-:Y:S02]  /*5760*/  HADD2.F32 R72, -RZ, R68.H1_H1 ;  /* 0x30000044ff487230 */ /* 0x000fe40000004100 */
[C---:B------:R-:W-:Y:S01]  /*5770*/  FMUL.FTZ R75, R73.reuse, R75 ;  /* 0x0000004b494b7220 */ /* 0x040fe20000410000 */
[--C-:B------:R-:W-:Y:S01]  /*5780*/  HADD2.F32 R68, -RZ, R148.reuse.H1_H1 ;  /* 0x30000094ff447230 */ /* 0x100fe20000004100 */
[----:B------:R-:W-:Y:S01]  /*5790*/  F2FP.F16.E4M3.UNPACK_B R67, R66 ;  /* 0x00000042ff43723e */ /* 0x000fe200020006ff */
[----:B------:R-:W-:Y:S02]  /*57a0*/  HADD2.F32 R155, -RZ, R155.H0_H0 ;  /* 0x2000009bff9b7230 */ /* 0x000fe40000004100 */
[----:B------:R-:W-:Y:S02]  /*57b0*/  HADD2.F32 R148, -RZ, R148.H0_H0 ;  /* 0x20000094ff947230 */ /* 0x000fe40000004100 */
[-C--:B------:R-:W-:Y:S01]  /*57c0*/  FFMA.FTZ R73, R73, R68.reuse, -R78 ;  /* 0x0000004449497223 */ /* 0x080fe2000001084e */
[----:B------:R-:W-:Y:S01]  /*57d0*/  FFMA.FTZ R78, R74, R68, R75 ;  /* 0x000000444a4e7223 */ /* 0x000fe2000001004b */
[----:B------:R-:W-:Y:S01]  /*57e0*/  FMUL.FTZ R76, R72, R155 ;  /* 0x0000009b484c7220 */ /* 0x000fe20000410000 */
[----:B------:R-:W-:Y:S01]  /*57f0*/  F2FP.F16.E4M3.UNPACK_B R74, R15.H1 ;  /* 0x0000000fff4a723e */ /* 0x000fe200030006ff */
[C---:B------:R-:W-:Y:S01]  /*5800*/  FMUL.FTZ R155, R69.reuse, R155 ;  /* 0x0000009b459b7220 */ /* 0x040fe20000410000 */
[----:B------:R-:W-:Y:S01]  /*5810*/  F2FP.F16.E4M3.UNPACK_B R75, R14.H1 ;  /* 0x0000000eff4b723e */ /* 0x000fe200030006ff */
[-C--:B------:R-:W-:Y:S01]  /*5820*/  FFMA.FTZ R68, R69, R148.reuse, -R76 ;  /* 0x0000009445447223 */ /* 0x080fe2000001084c */
[----:B------:R-:W-:Y:S01]  /*5830*/  F2FP.SATFINITE.E4M3.F32.PACK_AB_MERGE_C R73, R78, R73, RZ ;  /* 0x000000494e49723e */ /* 0x000fe200048070ff */
[----:B------:R-:W-:Y:S01]  /*5840*/  FFMA.FTZ R69, R72, R148, R155 ;  /* 0x0000009448457223 */ /* 0x000fe2000001009b */
[--C-:B------:R-:W-:Y:S01]  /*5850*/  HADD2.F32 R77, -RZ, R74.reuse.H0_H0 ;  /* 0x2000004aff4d7230 */ /* 0x100fe20000004100 */
[----:B------:R-:W-:Y:S01]  /*5860*/  F2FP.SATFINITE.E4M3.F32.PACK_AB_MERGE_C R72, R80, R79, RZ ;  /* 0x0000004f5048723e */ /* 0x000fe200048070ff */
[----:B------:R-:W-:Y:S01]  /*5870*/  HADD2.F32 R78, -RZ, R74.H1_H1 ;  /* 0x3000004aff4e7230 */ /* 0x000fe20000004100 */
[----:B------:R-:W-:Y:S01]  /*5880*/  F2FP.F16.E4M3.UNPACK_B R74, R66.H1 ;  /* 0x00000042ff4a723e */ /* 0x000fe200030006ff */
[----:B------:R-:W-:Y:S01]  /*5890*/  HADD2.F32 R79, -RZ, R82.H1_H1 ;  /* 0x30000052ff4f7230 */ /* 0x000fe20000004100 */
[----:B------:R-:W-:Y:S01]  /*58a0*/  F2FP.F16.E4M3.UNPACK_B R14, R14 ;  /* 0x0000000eff0e723e */ /* 0x000fe200020006ff */
[----:B------:R-:W-:Y:S01]  /*58b0*/  HADD2.F32 R76, -RZ, R75.H1_H1 ;  /* 0x3000004bff4c7230 */ /* 0x000fe20000004100 */
[----:B------:R-:W-:Y:S01]  /*58c0*/  F2FP.SATFINITE.E4M3.F32.PACK_AB_MERGE_C R13, R13, R12, R72 ;  /* 0x0000000c0d0d723e */ /* 0x000fe20004807048 */
[----:B------:R-:W-:-:S02]  /*58d0*/  HADD2.F32 R80, -RZ, R74.H1_H1 ;  /* 0x3000004aff507230 */ /* 0x000fc40000004100 */
[-C--:B------:R-:W-:Y:S01]  /*58e0*/  FMUL.FTZ R66, R78, R79.reuse ;  /* 0x0000004f4e427220 */ /* 0x080fe20000410000 */
[----:B------:R-:W-:Y:S02]  /*58f0*/  HADD2.F32 R83, -RZ, R81.H1_H1 ;  /* 0x30000051ff537230 */ /* 0x000fe40000004100 */
[C---:B------:R-:W-:Y:S01]  /*5900*/  FMUL.FTZ R85, R77.reuse, R79 ;  /* 0x0000004f4d557220 */ /* 0x040fe20000410000 */
[----:B------:R-:W-:Y:S02]  /*5910*/  HADD2.F32 R75, -RZ, R75.H0_H0 ;  /* 0x2000004bff4b7230 */ /* 0x000fe40000004100 */
[----:B------:R-:W-:Y:S01]  /*5920*/  FFMA.FTZ R66, R77, R80, -R66 ;  /* 0x000000504d427223 */ /* 0x000fe20000010842 */
[----:B------:R-:W-:Y:S02]  /*5930*/  HADD2.F32 R79, -RZ, R67.H1_H1 ;  /* 0x30000043ff4f7230 */ /* 0x000fe40000004100 */
[----:B------:R-:W-:Y:S01]  /*5940*/  FMUL.FTZ R84, R76, R83 ;  /* 0x000000534c547220 */ /* 0x000fe20000410000 */
[----:B------:R-:W-:Y:S01]  /*5950*/  F2FP.F16.E4M3.UNPACK_B R77, R15 ;  /* 0x0000000fff4d723e */ /* 0x000fe200020006ff */
[----:B------:R-:W-:Y:S01]  /*5960*/  FMUL.FTZ R83, R75, R83 ;  /* 0x000000534b537220 */ /* 0x000fe20000410000 */
[----:B------:R-:W-:-:S02]  /*5970*/  HADD2.F32 R82, -RZ, R82.H0_H0 ;  /* 0x20000052ff527230 */ /* 0x000fc40000004100 */
[-C--:B------:R-:W-:Y:S01]  /*5980*/  FFMA.FTZ R84, R75, R79.reuse, -R84 ;  /* 0x0000004f4b547223 */ /* 0x080fe20000010854 */
[--C-:B------:R-:W-:Y:S02]  /*5990*/  HADD2.F32 R75, -RZ, R14.reuse.H0_H0 ;  /* 0x2000000eff4b7230 */ /* 0x100fe40000004100 */
[----:B------:R-:W-:Y:S01]  /*59a0*/  FFMA.FTZ R83, R76, R79, R83 ;  /* 0x0000004f4c537223 */ /* 0x000fe20000010053 */
[--C-:B------:R-:W-:Y:S02]  /*59b0*/  HADD2.F32 R76, -RZ, R77.reuse.H0_H0 ;  /* 0x2000004dff4c7230 */ /* 0x100fe40000004100 */
[----:B------:R-:W-:Y:S01]  /*59c0*/  FFMA.FTZ R15, R78, R80, R85 ;  /* 0x000000504e0f7223 */ /* 0x000fe20000010055 */
[----:B------:R-:W-:Y:S01]  /*59d0*/  HADD2.F32 R77, -RZ, R77.H1_H1 ;  /* 0x3000004dff4d7230 */ /* 0x000fe20000004100 */
[----:B------:R-:W-:Y:S01]  /*59e0*/  F2FP.SATFINITE.E4M3.F32.PACK_AB_MERGE_C R12, R69, R68, R73 ;  /* 0x00000044450c723e */ /* 0x000fe20004807049 */
[----:B------:R-:W-:Y:S01]  /*59f0*/  HADD2.F32 R14, -RZ, R14.H1_H1 ;  /* 0x3000000eff0e7230 */ /* 0x000fe20000004100 */
[----:B------:R-:W-:Y:S01]  /*5a00*/  F2FP.SATFINITE.E4M3.F32.PACK_AB_MERGE_C R83, R83, R84, RZ ;  /* 0x000000545353723e */ /* 0x000fe200048070ff */
[----:B------:R-:W-:-:S02]  /*5a10*/  HADD2.F32 R81, -RZ, R81.H0_H0 ;  /* 0x20000051ff517230 */ /* 0x000fc40000004100 */
[-C--:B------:R-:W-:Y:S01]  /*5a20*/  FMUL.FTZ R79, R77, R82.reuse ;  /* 0x000000524d4f7220 */ /* 0x080fe20000410000 */
[----:B------:R-:W-:Y:S02]  /*5a30*/  HADD2.F32 R74, -RZ, R74.H0_H0 ;  /* 0x2000004aff4a7230 */ /* 0x000fe40000004100 */
[----:B------:R-:W-:Y:S01]  /*5a40*/  FMUL.FTZ R82, R76, R82 ;  /* 0x000000524c527220 */ /* 0x000fe20000410000 */
[----:B------:R-:W-:Y:S02]  /*5a50*/  HADD2.F32 R67, -RZ, R67.H0_H0 ;  /* 0x20000043ff437230 */ /* 0x000fe40000004100 */
[-C--:B------:R-:W-:Y:S01]  /*5a60*/  FMUL.FTZ R78, R14, R81.reuse ;  /* 0x000000510e4e7220 */ /* 0x080fe20000410000 */
[----:B------:R-:W-:Y:S01]  /*5a70*/  FMUL.FTZ R81, R75, R81 ;  /* 0x000000514b517220 */ /* 0x000fe20000410000 */
[-C--:B------:R-:W-:Y:S01]  /*5a80*/  FFMA.FTZ R79, R76, R74.reuse, -R79 ;  /* 0x0000004a4c4f7223 */ /* 0x080fe2000001084f */
[----:B------:R-:W-:Y:S01]  /*5a90*/  FFMA.FTZ R82, R77, R74, R82 ;  /* 0x0000004a4d527223 */ /* 0x000fe20000010052 */
[-C--:B------:R-:W-:Y:S01]  /*5aa0*/  FFMA.FTZ R78, R75, R67.reuse, -R78 ;  /* 0x000000434b4e7223 */ /* 0x080fe2000001084e */
[----:B------:R-:W-:Y:S01]  /*5ab0*/  FFMA.FTZ R81, R14, R67, R81 ;  /* 0x000000430e517223 */ /* 0x000fe20000010051 */
[----:B------:R-:W-:-:S04]  /*5ac0*/  F2FP.SATFINITE.E4M3.F32.PACK_AB_MERGE_C R15, R15, R66, RZ ;  /* 0x000000420f0f723e */ /* 0x000fc800048070ff */
[----:B------:R-:W-:Y:S02]  /*5ad0*/  F2FP.SATFINITE.E4M3.F32.PACK_AB_MERGE_C R14, R81, R78, R83 ;  /* 0x0000004e510e723e */ /* 0x000fe40004807053 */
[----:B------:R-:W-:-:S07]  /*5ae0*/  F2FP.SATFINITE.E4M3.F32.PACK_AB_MERGE_C R15, R82, R79, R15 ;  /* 0x0000004f520f723e */ /* 0x000fce000480700f */
.L_x_472:
[----:B------:R-:W-:Y:S05]  /*5af0*/  BSYNC B3 ;  /* 0x0000000000037941 */ /* 0x000fea0003800000 */
.L_x_471:
[----:B0-----:R0:W-:Y:S02]  /*5b00*/  ST.E.128 desc[UR50][R70.64], R12 ;  /* 0x0000000c46007985 */ /* 0x0011e4000c101d32 */
.L_x_470:
[----:B------:R-:W-:Y:S05]  /*5b10*/  BSYNC B2 ;  /* 0x0000000000027941 */ /* 0x000fea0003800000 */
.L_x_469:
[----:B------:R-:W-:-:S13]  /*5b20*/  ISETP.NE.AND P2, PT, R33, RZ, PT ;  /* 0x000000ff2100720c */ /* 0x000fda0003f45270 */
        /* <DEDUP_REMOVED lines=9> */
[----:B------:R-:W-:Y:S01]  /*5bc0*/  LOP3.LUT R64, R65, 0xff0000ff, RZ, 0xc0, !PT ;  /* 0xff0000ff41407812 */ /* 0x000fe200078ec0ff */
[----:B------:R-:W-:Y:S01]  /*5bd0*/  IMAD.SHL.U32 R69, R69, 0x100, RZ ;  /* 0x0000010045457824 */ /* 0x000fe200078e00ff */
[----:B------:R-:W-:Y:S02]  /*5be0*/  SHF.R.U32.HI R68, RZ, 0x10, R65 ;  /* 0x00000010ff447819 */ /* 0x000fe40000011641 */
[----:B------:R-:W-:Y:S02]  /*5bf0*/  LOP3.LUT R62, R63, 0xff0000ff, RZ, 0xc0, !PT ;  /* 0xff0000ff3f3e7812 */ /* 0x000fe400078ec0ff */
[----:B------:R-:W-:Y:S01]  /*5c00*/  SHF.R.U32.HI R70, RZ, 0x10, R63 ;  /* 0x00000010ff467819 */ /* 0x000fe2000001163f */
[----:B0-----:R-:W-:Y:S01]  /*5c10*/  IMAD.MOV.U32 R63, RZ, RZ, R12 ;  /* 0x000000ffff3f7224 */ /* 0x001fe200078e000c */
[----:B------:R-:W-:Y:S01]  /*5c20*/  SHF.L.U32 R65, R11, 0x8, RZ ;  /* 0x000000080b417819 */ /* 0x000fe200000006ff */
[----:B------:R-:W-:Y:S01]  /*5c30*/  IMAD.MOV.U32 R11, RZ, RZ, R13 ;  /* 0x000000ffff0b7224 */ /* 0x000fe200078e000d */
[----:B------:R-:W-:Y:S01]  /*5c40*/  LOP3.LUT R64, R64, 0xff00, R69, 0xf8, !PT ;  /* 0x0000ff0040407812 */ /* 0x000fe200078ef845 */
[----:B------:R-:W-:Y:S01]  /*5c50*/  IMAD.U32 R69, R68, 0x10000, RZ ;  /* 0x0001000044457824 */ /* 0x000fe200078e00ff */
[----:B------:R-:W-:-:S02]  /*5c60*/  LOP3.LUT R12, R62, 0xff00, R65, 0xf8, !PT ;  /* 0x0000ff003e0c7812 */ /* 0x000fc400078ef841 */
[----:B------:R-:W-:Y:S02]  /*5c70*/  SHF.L.U32 R13, R70, 0x10, RZ ;  /* 0x00000010460d7819 */ /* 0x000fe400000006ff */
[----:B------:R-:W-:Y:S02]  /*5c80*/  F2FP.F16.E4M3.UNPACK_B R65, R149.H1 ;  /* 0x00000095ff41723e */ /* 0x000fe400030006ff */
[----:B------:R-:W-:Y:S02]  /*5c90*/  F2FP.F16.E4M3.UNPACK_B R62, R11 ;  /* 0x0000000bff3e723e */ /* 0x000fe400020006ff */
[----:B------:R-:W-:Y:S01]  /*5ca0*/  LOP3.LUT R12, R12, 0xff0000, R13, 0xf8, !PT ;  /* 0x00ff00000c0c7812 */ /* 0x000fe200078ef80d */
[--C-:B------:R-:W-:Y:S01]  /*5cb0*/  HADD2.F32 R73, -RZ, R65.reuse.H0_H0 ;  /* 0x20000041ff497230 */ /* 0x100fe20000004100 */
[----:B------:R-:W-:Y:S01]  /*5cc0*/  LOP3.LUT R13, R64, 0xff0000, R69, 0xf8, !PT ;  /* 0x00ff0000400d7812 */ /* 0x000fe200078ef845 */
[--C-:B------:R-:W-:Y:S01]  /*5cd0*/  HADD2.F32 R64, -RZ, R62.reuse.H1_H1 ;  /* 0x3000003eff407230 */ /* 0x100fe20000004100 */
[----:B------:R-:W-:Y:S01]  /*5ce0*/  F2FP.F16.E4M3.UNPACK_B R69, R145.H1 ;  /* 0x00000091ff45723e */ /* 0x000fe200030006ff */
[----:B------:R-:W-:Y:S01]  /*5cf0*/  HADD2.F32 R62, -RZ, R62.H0_H0 ;  /* 0x2000003eff3e7230 */ /* 0x000fe20000004100 */
[----:B------:R-:W-:Y:S01]  /*5d00*/  F2FP.F16.E4M3.UNPACK_B R11, R11.H1 ;  /* 0x0000000bff0b723e */ /* 0x000fe200030006ff */
[----:B------:R-:W-:-:S02]  /*5d10*/  HADD2.F32 R70, -RZ, R65.H1_H1 ;  /* 0x30000041ff467230 */ /* 0x000fc40000004100 */
[-C--:B------:R-:W-:Y:S01]  /*5d20*/  FMUL.FTZ R75, R64, R73.reuse ;  /* 0x00000049404b7220 */ /* 0x080fe20000410000 */
[----:B------:R-:W-:Y:S02]  /*5d30*/  HADD2.F32 R71, -RZ, R69.H0_H0 ;  /* 0x20000045ff477230 */ /* 0x000fe40000004100 */
        /* <DEDUP_REMOVED lines=15> */
[--C-:B------:R-:W-:Y:S01]  /*5e30*/  HADD2.F32 R68, -RZ, R64.reuse.H0_H0 ;  /* 0x20000040ff447230 */ /* 0x100fe20000004100 */
[----:B------:R-:W-:Y:S01]  /*5e40*/  F2FP.F16.E4M3.UNPACK_B R76, R13.H1 ;  /* 0x0000000dff4c723e */ /* 0x000fe200030006ff */
[----:B------:R-:W-:-:S02]  /*5e50*/  HADD2.F32 R69, -RZ, R64.H1_H1 ;  /* 0x30000040ff457230 */ /* 0x000fc40000004100 */
[----:B------:R-:W-:Y:S02]  /*5e60*/  HADD2.F32 R149, -RZ, R149.H0_H0 ;  /* 0x20000095ff957230 */ /* 0x000fe40000004100 */
[-C--:B------:R-:W-:Y:S01]  /*5e70*/  FMUL.FTZ R72, R68, R70.reuse ;  /* 0x0000004644487220 */ /* 0x080fe20000410000 */
[--C-:B------:R-:W-:Y:S02]  /*5e80*/  HADD2.F32 R65, -RZ, R63.reuse.H1_H1 ;  /* 0x3000003fff417230 */ /* 0x100fe40000004100 */
[----:B------:R-:W-:Y:S01]  /*5e90*/  FMUL.FTZ R73, R69, R70 ;  /* 0x0000004645497220 */ /* 0x000fe20000410000 */
[----:B------:R-:W-:Y:S02]  /*5ea0*/  HADD2.F32 R64, -RZ, R63.H0_H0 ;  /* 0x2000003fff407230 */ /* 0x000fe40000004100 */
[--C-:B------:R-:W-:Y:S02]  /*5eb0*/  HADD2.F32 R63, -RZ, R145.reuse.H1_H1 ;  /* 0x30000091ff3f7230 */ /* 0x100fe40000004100 */
[----:B------:R-:W-:Y:S01]  /*5ec0*/  FMUL.FTZ R71, R65, R149 ;  /* 0x0000009541477220 */ /* 0x000fe20000410000 */
[----:B------:R-:W-:-:S02]  /*5ed0*/  HADD2.F32 R145, -RZ, R145.H0_H0 ;  /* 0x20000091ff917230 */ /* 0x000fc40000004100 */
[----:B------:R-:W-:Y:S01]  /*5ee0*/  FMUL.FTZ R70, R64, R149 ;  /* 0x0000009540467220 */ /* 0x000fe20000410000 */
[--C-:B------:R-:W-:Y:S02]  /*5ef0*/  HADD2.F32 R77, -RZ, R76.reuse.H1_H1 ;  /* 0x3000004cff4d7230 */ /* 0x100fe40000004100 */
[-C--:B------:R-:W-:Y:S01]  /*5f00*/  FFMA.FTZ R68, R68, R63.reuse, -R73 ;  /* 0x0000003f44447223 */ /* 0x080fe20000010849 */
[----:B------:R-:W-:Y:S01]  /*5f10*/  FFMA.FTZ R69, R69, R63, R72 ;  /* 0x0000003f45457223 */ /* 0x000fe20000010048 */
[-C--:B------:R-:W-:Y:S01]  /*5f20*/  FFMA.FTZ R63, R64, R145.reuse, -R71 ;  /* 0x00000091403f7223 */ /* 0x080fe20000010847 */
[----:B------:R-:W-:Y:S01]  /*5f30*/  FFMA.FTZ R64, R65, R145, R70 ;  /* 0x0000009141407223 */ /* 0x000fe20000010046 */
[----:B------:R-:W-:Y:S01]  /*5f40*/  F2FP.F16.E4M3.UNPACK_B R70, R15.H1 ;  /* 0x0000000fff46723e */ /* 0x000fe200030006ff */
[----:B------:R-:W-:Y:S01]  /*5f50*/  HADD2.F32 R76, -RZ, R76.H0_H0 ;  /* 0x2000004cff4c7230 */ /* 0x000fe20000004100 */
[----:B------:R-:W-:Y:S02]  /*5f60*/  F2FP.SATFINITE.E4M3.F32.PACK_AB_MERGE_C R65, R75, R74, RZ ;  /* 0x0000004a4b41723e */ /* 0x000fe400048070ff */
[----:B------:R-:W-:Y:S01]  /*5f70*/  F2FP.SATFINITE.E4M3.F32.PACK_AB_MERGE_C R68, R69, R68, RZ ;  /* 0x000000444544723e */ /* 0x000fe200048070ff */
[--C-:B------:R-:W-:Y:S01]  /*5f80*/  HADD2.F32 R71, -RZ, R70.reuse.H0_H0 ;  /* 0x20000046ff477230 */ /* 0x100fe20000004100 */
[----:B------:R-:W-:Y:S01]  /*5f90*/  F2FP.F16.E4M3.UNPACK_B R73, R12.H1 ;  /* 0x0000000cff49723e */ /* 0x000fe200030006ff */
[----:B------:R-:W-:Y:S01]  /*5fa0*/  HADD2.F32 R70, -RZ, R70.H1_H1 ;  /* 0x30000046ff467230 */ /* 0x000fe20000004100 */
[----:B------:R-:W-:-:S02]  /*5fb0*/  F2FP.F16.E4M3.UNPACK_B R69, R14.H1 ;  /* 0x0000000eff45723e */ /* 0x000fc400030006ff */
[----:B------:R-:W-:Y:S01]  /*5fc0*/  F2FP.F16.E4M3.UNPACK_B R75, R13 ;  /* 0x0000000dff4b723e */ /* 0x000fe200020006ff */
[----:B------:R-:W-:Y:S01]  /*5fd0*/  HADD2.F32 R74, -RZ, R73.H1_H1 ;  /* 0x30000049ff4a7230 */ /* 0x000fe20000004100 */
[----:B------:R-:W-:Y:S01]  /*5fe0*/  F2FP.F16.E4M3.UNPACK_B R72, R12 ;  /* 0x0000000cff48723e */ /* 0x000fe200020006ff */
[----:B------:R-:W-:Y:S02]  /*5ff0*/  HADD2.F32 R13, -RZ, R69.H1_H1 ;  /* 0x30000045ff0d7230 */ /* 0x000fe40000004100 */
[-C--:B------:R-:W-:Y:S01]  /*6000*/  FMUL.FTZ R12, R70, R77.reuse ;  /* 0x0000004d460c7220 */ /* 0x080fe20000410000 */
[----:B------:R-:W-:Y:S02]  /*6010*/  HADD2.F32 R78, -RZ, R75.H1_H1 ;  /* 0x3000004bff4e7230 */ /* 0x000fe40000004100 */
[C---:B------:R-:W-:Y:S01]  /*6020*/  FMUL.FTZ R77, R71.reuse, R77 ;  /* 0x0000004d474d7220 */ /* 0x040fe20000410000 */
[----:B------:R-:W-:Y:S02]  /*6030*/  HADD2.F32 R69, -RZ, R69.H0_H0 ;  /* 0x20000045ff457230 */ /* 0x000fe40000004100 */
[----:B------:R-:W-:Y:S01]  /*6040*/  FFMA.FTZ R79, R71, R74, -R12 ;  /* 0x0000004a474f7223 */ /* 0x000fe2000001080c */
[----:B------:R-:W-:-:S02]  /*6050*/  HADD2.F32 R12, -RZ, R72.H1_H1 ;  /* 0x30000048ff0c7230 */ /* 0x000fc40000004100 */
[-C--:B------:R-:W-:Y:S01]  /*6060*/  FMUL.FTZ R80, R13, R78.reuse ;  /* 0x0000004e0d507220 */ /* 0x080fe20000410000 */
[----:B------:R-:W-:Y:S01]  /*6070*/  F2FP.F16.E4M3.UNPACK_B R15, R15 ;  /* 0x0000000fff0f723e */ /* 0x000fe200020006ff */
[C---:B------:R-:W-:Y:S01]  /*6080*/  FMUL.FTZ R78, R69.reuse, R78 ;  /* 0x0000004e454e7220 */ /* 0x040fe20000410000 */
[----:B------:R-:W-:Y:S01]  /*6090*/  F2FP.F16.E4M3.UNPACK_B R14, R14 ;  /* 0x0000000eff0e723e */ /* 0x000fe200020006ff */
[----:B------:R-:W-:Y:S01]  /*60a0*/  FFMA.FTZ R74, R70, R74, R77 ;  /* 0x0000004a464a7223 */ /* 0x000fe2000001004d */
[-C--:B------:R-:W-:Y:S01]  /*60b0*/  FFMA.FTZ R80, R69, R12.reuse, -R80 ;  /* 0x0000000c45507223 */ /* 0x080fe20000010850 */
[----:B------:R-:W-:Y:S01]  /*60c0*/  FFMA.FTZ R77, R13, R12, R78 ;  /* 0x0000000c0d4d7223 */ /* 0x000fe2000001004e */
[--C-:B------:R-:W-:Y:S02]  /*60d0*/  HADD2.F32 R13, -RZ, R15.reuse.H0_H0 ;  /* 0x2000000fff0d7230 */ /* 0x100fe40000004100 */
[--C-:B------:R-:W-:Y:S01]  /*60e0*/  HADD2.F32 R12, -RZ, R14.reuse.H0_H0 ;  /* 0x2000000eff0c7230 */ /* 0x100fe20000004100 */
[----:B------:R-:W-:Y:S01]  /*60f0*/  F2FP.SATFINITE.E4M3.F32.PACK_AB_MERGE_C R74, R74, R79, RZ ;  /* 0x0000004f4a4a723e */ /* 0x000fe200048070ff */
[----:B------:R-:W-:Y:S01]  /*6100*/  HADD2.F32 R15, -RZ, R15.H1_H1 ;  /* 0x3000000fff0f7230 */ /* 0x000fe20000004100 */
[----:B------:R-:W-:Y:S01]  /*6110*/  F2FP.SATFINITE.E4M3.F32.PACK_AB_MERGE_C R77, R77, R80, RZ ;  /* 0x000000504d4d723e */ /* 0x000fe200048070ff */
[----:B------:R-:W-:-:S02]  /*6120*/  HADD2.F32 R14, -RZ, R14.H1_H1 ;  /* 0x3000000eff0e7230 */ /* 0x000fc40000004100 */
[----:B------:R-:W-:Y:S02]  /*6130*/  HADD2.F32 R75, -RZ, R75.H0_H0 ;  /* 0x2000004bff4b7230 */ /* 0x000fe40000004100 */
[----:B------:R-:W-:Y:S02]  /*6140*/  HADD2.F32 R69, -RZ, R72.H0_H0 ;  /* 0x20000048ff457230 */ /* 0x000fe40000004100 */
[-C--:B------:R-:W-:Y:S01]  /*6150*/  FMUL.FTZ R72, R15, R76.reuse ;  /* 0x0000004c0f487220 */ /* 0x080fe20000410000 */
[----:B------:R-:W-:Y:S02]  /*6160*/  HADD2.F32 R70, -RZ, R73.H0_H0 ;  /* 0x20000049ff467230 */ /* 0x000fe40000004100 */
[-C--:B------:R-:W-:Y:S01]  /*6170*/  FMUL.FTZ R71, R14, R75.reuse ;  /* 0x0000004b0e477220 */ /* 0x080fe20000410000 */
[C---:B------:R-:W-:Y:S01]  /*6180*/  FMUL.FTZ R76, R13.reuse, R76 ;  /* 0x0000004c0d4c7220 */ /* 0x040fe20000410000 */
[----:B------:R-:W-:Y:S01]  /*6190*/  FMUL.FTZ R75, R12, R75 ;  /* 0x0000004b0c4b7220 */ /* 0x000fe20000410000 */
[----:B------:R-:W-:-:S02]  /*61a0*/  FFMA.FTZ R72, R13, R70, -R72 ;  /* 0x000000460d487223 */ /* 0x000fc40000010848 */
[----:B------:R-:W-:Y:S01]  /*61b0*/  FFMA.FTZ R15, R15, R70, R76 ;  /* 0x000000460f0f7223 */ /* 0x000fe2000001004c */
[-C--:B------:R-:W-:Y:S01]  /*61c0*/  FFMA.FTZ R71, R12, R69.reuse, -R71 ;  /* 0x000000450c477223 */ /* 0x080fe20000010847 */
[----:B------:R-:W-:Y:S01]  /*61d0*/  FFMA.FTZ R14, R14, R69, R75 ;  /* 0x000000450e0e7223 */ /* 0x000fe2000001004b */
[----:B------:R-:W-:Y:S02]  /*61e0*/  F2FP.SATFINITE.E4M3.F32.PACK_AB_MERGE_C R13, R62, R11, R65 ;  /* 0x0000000b3e0d723e */ /* 0x000fe40004807041 */
[----:B------:R-:W-:Y:S02]  /*61f0*/  F2FP.SATFINITE.E4M3.F32.PACK_AB_MERGE_C R12, R64, R63, R68 ;  /* 0x0000003f400c723e */ /* 0x000fe40004807044 */
[----:B------:R-:W-:Y:S02]  /*6200*/  F2FP.SATFINITE.E4M3.F32.PACK_AB_MERGE_C R14, R14, R71, R77 ;  /* 0x000000470e0e723e */ /* 0x000fe4000480704d */
[----:B------:R-:W-:-:S07]  /*6210*/  F2FP.SATFINITE.E4M3.F32.PACK_AB_MERGE_C R15, R15, R72, R74 ;  /* 0x000000480f0f723e */ /* 0x000fce000480704a */
.L_x_474:
[----:B------:R-:W-:Y:S05]  /*6220*/  BSYNC B2 ;  /* 0x0000000000027941 */ /* 0x000fea0003800000 */
.L_x_473:
[----:B0-----:R0:W-:Y:S02]  /*6230*/  ST.E.128 desc[UR50][R66.64], R12 ;  /* 0x0000000c42007985 */ /* 0x0011e4000c101d32 */
.L_x_452:
[----:B------:R-:W-:Y:S05]  /*6240*/  BSYNC B1 ;  /* 0x0000000000017941 */ /* 0x000fea0003800000 */
.L_x_451:
[----:B------:R-:W-:-:S03]  /*6250*/  UMOV UR4, 0xffffffff ;  /* 0xffffffff00047882 */ /* 0x000fc60000000000 */
[----:B------:R-:W-:Y:S05]  /*6260*/  BRA.DIV UR4, `(.L_x_475) ;  /* 0x0000023e04cc7947 */ /* 0x000fea000b800000 */
[----:B--2---:R-:W2:Y:S04]  /*6270*/  SHFL.IDX PT, R119, R119, 0x1, 0x1e1f ;  /* 0x003e1f0077777f89 */ /* 0x004ea800000e0000 */
[----:B------:R0:W0:Y:S02]  /*6280*/  SHFL.IDX PT, R65, R120, 0x1, 0x1e1f ;  /* 0x003e1f0078417f89 */ /* 0x00002400000e0000 */
.L_x_779:
[----:B------:R-:W-:Y:S05]  /*6290*/  @P4 BRA `(.L_x_476) ;  /* 0x00000094009c4947 */ /* 0x000fea0003800000 */
[----:B------:R-:W-:Y:S01]  /*62a0*/  ISETP.NE.AND P2, PT, R28, RZ, PT ;  /* 0x000000ff1c00720c */ /* 0x000fe20003f45270 */
[----:B------:R-:W-:-:S12]  /*62b0*/  BSSY B1, `(.L_x_477) ;  /* 0x0000072000017945 */ /* 0x000fd80003800000 */
[----:B------:R-:W-:Y:S05]  /*62c0*/  @!P2 BRA `(.L_x_478) ;  /* 0x0000000400c0a947 */ /* 0x000fea0003800000 */
[----:B0-----:R0:W0:Y:S01]  /*62d0*/  LDS.128 R12, [R37+0x1c400] ;  /* 0x01c40000250c7984 */ /* 0x0010220000000c00 */
[----:B------:R-:W-:Y:S01]  /*62e0*/  IADD3 R62, P2, R16, R65, RZ ;  /* 0x00000041103e7210 */ /* 0x000fe20007f5e0ff */
[----:B------:R-:W-:Y:S04]  /*62f0*/  BSSY B2, `(.L_x_479) ;  /* 0x000006c000027945 */ /* 0x000fe80003800000 */
[----:B--2---:R-:W-:Y:S01]  /*6300*/  IMAD.X R63, R119, 0x1, R17, P2 ;  /* 0x00000001773f7824 */ /* 0x004fe200010e0611 */
[----:B------:R-:W-:-:S13]  /*6310*/  ISETP.GE.AND P2, PT, R22, R118, PT ;  /* 0x000000761600720c */ /* 0x000fda0003f46270 */
[----:B------:R-:W-:Y:S05]  /*6320*/  @P2 BRA `(.L_x_480) ;  /* 0x0000000400a02947 */ /* 0x000fea0003800000 */
[----:B----4-:R-:W-:Y:S02]  /*6330*/  SHF.R.U32.HI R11, RZ, 0x8, R59 ;  /* 0x00000008ff0b7819 */ /* 0x010fe4000001163b */
[--C-:B------:R-:W-:Y:S02]  /*6340*/  SHF.R.U32.HI R67, RZ, 0x8, R61.reuse ;  /* 0x00000008ff437819 */ /* 0x100fe4000001163d */
[----:B------:R-:W-:Y:S02]  /*6350*/  LOP3.LUT R60, R61, 0xff0000ff, RZ, 0xc0, !PT ;  /* 0xff0000ff3d3c7812 */ /* 0x000fe400078ec0ff */
[----:B------:R-:W-:Y:S01]  /*6360*/  SHF.R.U32.HI R64, RZ, 0x10, R61 ;  /* 0x00000010ff407819 */ /* 0x000fe2000001163d */
[----:B------:R-:W-:Y:S01]  /*6370*/  IMAD.SHL.U32 R61, R11, 0x100, RZ ;  /* 0x000001000b3d7824 */ /* 0x000fe200078e00ff */
[----:B------:R-:W-:Y:S01]  /*6380*/  LOP3.LUT R58, R59, 0xff0000ff, RZ, 0xc0, !PT ;  /* 0xff0000ff3b3a7812 */ /* 0x000fe200078ec0ff */
[----:B0-----:R-:W-:Y:S01]  /*6390*/  IMAD.MOV.U32 R11, RZ, RZ, R13 ;  /* 0x000000ffff0b7224 */ /* 0x001fe200078e000d */
[----:B------:R-:W-:Y:S01]  /*63a0*/  SHF.R.U32.HI R66, RZ, 0x10, R59 ;  /* 0x00000010ff427819 */ /* 0x000fe2000001163b */
[----:B------:R-:W-:Y:S01]  /*63b0*/  IMAD.MOV.U32 R59, RZ, RZ, R12 ;  /* 0x000000ffff3b7224 */ /* 0x000fe200078e000c */
[----:B------:R-:W-:-:S02]  /*63c0*/  SHF.L.U32 R67, R67, 0x8, RZ ;  /* 0x0000000843437819 */ /* 0x000fc400000006ff */
[----:B------:R-:W-:Y:S01]  /*63d0*/  LOP3.LUT R13, R58, 0xff00, R61, 0xf8, !PT ;  /* 0x0000ff003a0d7812 */ /* 0x000fe200078ef83d */
[----:B------:R-:W-:Y:S01]  /*63e0*/  IMAD.U32 R58, R66, 0x10000, RZ ;  /* 0x00010000423a7824 */ /* 0x000fe200078e00ff */
[----:B------:R-:W-:Y:S02]  /*63f0*/  LOP3.LUT R60, R60, 0xff00, R67, 0xf8, !PT ;  /* 0x0000ff003c3c7812 */ /* 0x000fe400078ef843 */
[----:B------:R-:W-:Y:S02]  /*6400*/  SHF.L.U32 R67, R64, 0x10, RZ ;  /* 0x0000001040437819 */ /* 0x000fe400000006ff */
[----:B------:R-:W-:Y:S02]  /*6410*/  F2FP.F16.E4M3.UNPACK_B R61, R147.H1 ;  /* 0x00000093ff3d723e */ /* 0x000fe400030006ff */
[-C--:B------:R-:W-:Y:S02]  /*6420*/  F2FP.F16.E4M3.UNPACK_B R12, R11.reuse ;  /* 0x0000000bff0c723e */ /* 0x080fe400020006ff */
        /* <DEDUP_REMOVED lines=26> */
[----:B------:R-:W-:Y:S01]  /*65d0*/  F2FP.F16.E4M3.UNPACK_B R72, R58 ;  /* 0x0000003aff48723e */ /* 0x000fe200020006ff */
        /* <DEDUP_REMOVED lines=18> */
[----:B------:R-:W-:Y:S01]  /*6700*/  F2FP.F16.E4M3.UNPACK_B R73, R58.H1 ;  /* 0x0000003aff49723e */ /* 0x000fe200030006ff */
[--C-:B------:R-:W-:Y:S01]  /*6710*/  HADD2.F32 R68, -RZ, R67.reuse.H0_H0 ;  /* 0x20000043ff447230 */ /* 0x100fe20000004100 */
[-C--:B------:R-:W-:Y:S01]  /*6720*/  F2FP.F16.E4M3.UNPACK_B R70, R13.reuse.H1 ;  /* 0x0000000dff46723e */ /* 0x080fe200030006ff */
[----:B------:R-:W-:Y:S01]  /*6730*/  HADD2.F32 R67, -RZ, R67.H1_H1 ;  /* 0x30000043ff437230 */ /* 0x000fe20000004100 */
[----:B------:R-:W-:Y:S01]  /*6740*/  F2FP.F16.E4M3.UNPACK_B R66, R14.H1 ;  /* 0x0000000eff42723e */ /* 0x000fe200030006ff */
[----:B------:R-:W-:Y:S01]  /*6750*/  HADD2.F32 R74, -RZ, R73.H1_H1 ;  /* 0x30000049ff4a7230 */ /* 0x000fe20000004100 */
[----:B------:R-:W-:Y:S01]  /*6760*/  F2FP.SATFINITE.E4M3.F32.PACK_AB_MERGE_C R64, R71, R64, RZ ;  /* 0x000000404740723e */ /* 0x000fe200048070ff */
[----:B------:R-:W-:Y:S01]  /*6770*/  HADD2.F32 R71, -RZ, R70.H1_H1 ;  /* 0x30000046ff477230 */ /* 0x000fe20000004100 */
[----:B------:R-:W-:Y:S01]  /*6780*/  F2FP.F16.E4M3.UNPACK_B R69, R13 ;  /* 0x0000000dff45723e */ /* 0x000fe200020006ff */
[----:B------:R-:W-:-:S02]  /*6790*/  HADD2.F32 R58, -RZ, R66.H1_H1 ;  /* 0x30000042ff3a7230 */ /* 0x000fc40000004100 */
[-C--:B------:R-:W-:Y:S01]  /*67a0*/  FMUL.FTZ R13, R67, R74.reuse ;  /* 0x0000004a430d7220 */ /* 0x080fe20000410000 */
[----:B------:R-:W-:Y:S01]  /*67b0*/  HADD2.F32 R66, -RZ, R66.H0_H0 ;  /* 0x20000042ff427230 */ /* 0x000fe20000004100 */
[----:B------:R-:W-:Y:S01]  /*67c0*/  F2FP.F16.E4M3.UNPACK_B R15, R15 ;  /* 0x0000000fff0f723e */ /* 0x000fe200020006ff */
[C---:B------:R-:W-:Y:S01]  /*67d0*/  FMUL.FTZ R74, R68.reuse, R74 ;  /* 0x0000004a444a7220 */ /* 0x040fe20000410000 */
[----:B------:R-:W-:Y:S01]  /*67e0*/  FFMA.FTZ R76, R68, R71, -R13 ;  /* 0x00000047444c7223 */ /* 0x000fe2000001080d */
[----:B------:R-:W-:Y:S02]  /*67f0*/  HADD2.F32 R13, -RZ, R69.H1_H1 ;  /* 0x30000045ff0d7230 */ /* 0x000fe40000004100 */
[-C--:B------:R-:W-:Y:S01]  /*6800*/  FMUL.FTZ R77, R58, R75.reuse ;  /* 0x0000004b3a4d7220 */ /* 0x080fe20000410000 */
[----:B------:R-:W-:Y:S01]  /*6810*/  FMUL.FTZ R75, R66, R75 ;  /* 0x0000004b424b7220 */ /* 0x000fe20000410000 */
[----:B------:R-:W-:Y:S01]  /*6820*/  F2FP.F16.E4M3.UNPACK_B R14, R14 ;  /* 0x0000000eff0e723e */ /* 0x000fe200020006ff */
[----:B------:R-:W-:-:S02]  /*6830*/  HADD2.F32 R73, -RZ, R73.H0_H0 ;  /* 0x20000049ff497230 */ /* 0x000fc40000004100 */
[-C--:B------:R-:W-:Y:S01]  /*6840*/  FFMA.FTZ R77, R66, R13.reuse, -R77 ;  /* 0x0000000d424d7223 */ /* 0x080fe2000001084d */
[----:B------:R-:W-:Y:S01]  /*6850*/  FFMA.FTZ R68, R58, R13, R75 ;  /* 0x0000000d3a447223 */ /* 0x000fe2000001004b */
[--C-:B------:R-:W-:Y:S02]  /*6860*/  HADD2.F32 R58, -RZ, R15.reuse.H0_H0 ;  /* 0x2000000fff3a7230 */ /* 0x100fe40000004100 */
[----:B------:R-:W-:Y:S01]  /*6870*/  FFMA.FTZ R79, R67, R71, R74 ;  /* 0x00000047434f7223 */ /* 0x000fe2000001004a */
[--C-:B------:R-:W-:Y:S02]  /*6880*/  HADD2.F32 R13, -RZ, R14.reuse.H0_H0 ;  /* 0x2000000eff0d7230 */ /* 0x100fe40000004100 */
[----:B------:R-:W-:Y:S02]  /*6890*/  HADD2.F32 R15, -RZ, R15.H1_H1 ;  /* 0x3000000fff0f7230 */ /* 0x000fe40000004100 */
[----:B------:R-:W-:Y:S01]  /*68a0*/  FMUL.FTZ R74, R58, R73 ;  /* 0x000000493a4a7220 */ /* 0x000fe20000410000 */
[----:B------:R-:W-:-:S02]  /*68b0*/  HADD2.F32 R14, -RZ, R14.H1_H1 ;  /* 0x3000000eff0e7230 */ /* 0x000fc40000004100 */
[-C--:B------:R-:W-:Y:S01]  /*68c0*/  FMUL.FTZ R67, R13, R72.reuse ;  /* 0x000000480d437220 */ /* 0x080fe20000410000 */
[----:B------:R-:W-:Y:S02]  /*68d0*/  HADD2.F32 R70, -RZ, R70.H0_H0 ;  /* 0x20000046ff467230 */ /* 0x000fe40000004100 */
[C---:B------:R-:W-:Y:S01]  /*68e0*/  FMUL.FTZ R71, R15.reuse, R73 ;  /* 0x000000490f477220 */ /* 0x040fe20000410000 */
[----:B------:R-:W-:Y:S02]  /*68f0*/  HADD2.F32 R69, -RZ, R69.H0_H0 ;  /* 0x20000045ff457230 */ /* 0x000fe40000004100 */
[----:B------:R-:W-:Y:S01]  /*6900*/  FMUL.FTZ R66, R14, R72 ;  /* 0x000000480e427220 */ /* 0x000fe20000410000 */
[----:B------:R-:W-:Y:S01]  /*6910*/  F2FP.SATFINITE.E4M3.F32.PACK_AB_MERGE_C R68, R68, R77, RZ ;  /* 0x0000004d4444723e */ /* 0x000fe200048070ff */
[-C--:B------:R-:W-:Y:S01]  /*6920*/  FFMA.FTZ R71, R58, R70.reuse, -R71 ;  /* 0x000000463a477223 */ /* 0x080fe20000010847 */
[----:B------:R-:W-:Y:S01]  /*6930*/  FFMA.FTZ R74, R15, R70, R74 ;  /* 0x000000460f4a7223 */ /* 0x000fe2000001004a */
[-C--:B------:R-:W-:Y:S01]  /*6940*/  FFMA.FTZ R66, R13, R69.reuse, -R66 ;  /* 0x000000450d427223 */ /* 0x080fe20000010842 */
[----:B------:R-:W-:Y:S01]  /*6950*/  FFMA.FTZ R67, R14, R69, R67 ;  /* 0x000000450e437223 */ /* 0x000fe20000010043 */
[----:B------:R-:W-:-:S02]  /*6960*/  F2FP.SATFINITE.E4M3.F32.PACK_AB_MERGE_C R76, R79, R76, RZ ;  /* 0x0000004c4f4c723e */ /* 0x000fc400048070ff */
[----:B------:R-:W-:Y:S02]  /*6970*/  F2FP.SATFINITE.E4M3.F32.PACK_AB_MERGE_C R13, R12, R11, R61 ;  /* 0x0000000b0c0d723e */ /* 0x000fe4000480703d */
[----:B------:R-:W-:Y:S02]  /*6980*/  F2FP.SATFINITE.E4M3.F32.PACK_AB_MERGE_C R12, R60, R59, R64 ;  /* 0x0000003b3c0c723e */ /* 0x000fe40004807040 */
[----:B------:R-:W-:Y:S02]  /*6990*/  F2FP.SATFINITE.E4M3.F32.PACK_AB_MERGE_C R14, R67, R66, R68 ;  /* 0x00000042430e723e */ /* 0x000fe40004807044 */
[----:B------:R-:W-:-:S07]  /*69a0*/  F2FP.SATFINITE.E4M3.F32.PACK_AB_MERGE_C R15, R74, R71, R76 ;  /* 0x000000474a0f723e */ /* 0x000fce000480704c */
.L_x_480:
[----:B------:R-:W-:Y:S05]  /*69b0*/  BSYNC B2 ;  /* 0x0000000000027941 */ /* 0x000fea0003800000 */
.L_x_479:
[----:B0-----:R0:W-:Y:S02]  /*69c0*/  ST.E.128 desc[UR50][R62.64], R12 ;  /* 0x0000000c3e007985 */ /* 0x0011e4000c101d32 */
.L_x_478:
[----:B------:R-:W-:Y:S05]  /*69d0*/  BSYNC B1 ;  /* 0x0000000000017941 */ /* 0x000fea0003800000 */
.L_x_477:
[----:B------:R-:W-:Y:S01]  /*69e0*/  ISETP.NE.AND P2, PT, R29, RZ, PT ;  /* 0x000000ff1d00720c */ /* 0x000fe20003f45270 */
[----:B------:R-:W-:-:S12]  /*69f0*/  BSSY B1, `(.L_x_481) ;  /* 0x0000073000017945 */ /* 0x000fd80003800000 */
[----:B------:R-:W-:Y:S05]  /*6a00*/  @!P2 BRA `(.L_x_482) ;  /* 0x0000000400c4a947 */ /* 0x000fea0003800000 */
[----:B0-----:R-:W-:Y:S01]  /*6a10*/  IMAD.SHL.U32 R12, R173, 0x10, RZ ;  /* 0x00000010ad0c7824 */ /* 0x001fe200078e00ff */
[----:B------:R-:W-:Y:S04]  /*6a20*/  BSSY B2, `(.L_x_483) ;  /* 0x000006e000027945 */ /* 0x000fe80003800000 */
[----:B------:R-:W-:-:S04]  /*6a30*/  IADD3 R58, P2, R12, R65, RZ ;  /* 0x000000410c3a7210 */ /* 0x000fc80007f5e0ff */
[----:B--2---:R-:W-:Y:S02]  /*6a40*/  LEA.HI.X.SX32 R59, R12, R119, 0x1, P2 ;  /* 0x000000770c3b7211 */ /* 0x004fe400010f0eff */
[----:B------:R0:W2:Y:S01]  /*6a50*/  LDS.128 R12, [R36+0x1c400] ;  /* 0x01c40000240c7984 */ /* 0x0000a20000000c00 */
[----:B------:R-:W-:-:S13]  /*6a60*/  ISETP.GE.AND P2, PT, R201, R118, PT ;  /* 0x00000076c900720c */ /* 0x000fda0003f46270 */
[----:B0-----:R-:W-:Y:S05]  /*6a70*/  @P2 BRA `(.L_x_484) ;  /* 0x0000000400a02947 */ /* 0x001fea0003800000 */
[----:B----4-:R-:W-:Y:S02]  /*6a80*/  SHF.R.U32.HI R11, RZ, 0x8, R55 ;  /* 0x00000008ff0b7819 */ /* 0x010fe40000011637 */
[----:B------:R-:W-:Y:S02]  /*6a90*/  SHF.R.U32.HI R56, RZ, 0x8, R57 ;  /* 0x00000008ff387819 */ /* 0x000fe40000011639 */
[----:B------:R-:W-:Y:S01]  /*6aa0*/  SHF.R.U32.HI R62, RZ, 0x10, R55 ;  /* 0x00000010ff3e7819 */ /* 0x000fe20000011637 */
[----:B------:R-:W-:Y:S01]  /*6ab0*/  IMAD.SHL.U32 R11, R11, 0x100, RZ ;  /* 0x000001000b0b7824 */ /* 0x000fe200078e00ff */
[----:B------:R-:W-:Y:S01]  /*6ac0*/  LOP3.LUT R54, R55, 0xff0000ff, RZ, 0xc0, !PT ;  /* 0xff0000ff37367812 */ /* 0x000fe200078ec0ff */
[----:B------:R-:W-:Y:S01]  /*6ad0*/  IMAD.SHL.U32 R56, R56, 0x100, RZ ;  /* 0x0000010038387824 */ /* 0x000fe200078e00ff */
[----:B------:R-:W-:Y:S02]  /*6ae0*/  SHF.R.U32.HI R60, RZ, 0x10, R57 ;  /* 0x00000010ff3c7819 */ /* 0x000fe40000011639 */
[----:B------:R-:W-:-:S02]  /*6af0*/  LOP3.LUT R61, R57, 0xff0000ff, RZ, 0xc0, !PT ;  /* 0xff0000ff393d7812 */ /* 0x000fc400078ec0ff */
[----:B--2---:R-:W-:Y:S01]  /*6b00*/  MOV R55, R12 ;  /* 0x0000000c00377202 */ /* 0x004fe20000000f00 */
[----:B------:R-:W-:Y:S01]  /*6b10*/  IMAD.U32 R12, R62, 0x10000, RZ ;  /* 0x000100003e0c7824 */ /* 0x000fe200078e00ff */
[----:B------:R-:W-:Y:S01]  /*6b20*/  LOP3.LUT R57, R54, 0xff00, R11, 0xf8, !PT ;  /* 0x0000ff0036397812 */ /* 0x000fe200078ef80b */
[----:B------:R-:W-:Y:S01]  /*6b30*/  IMAD.U32 R54, R60, 0x10000, RZ ;  /* 0x000100003c367824 */ /* 0x000fe200078e00ff */
[----:B------:R-:W-:Y:S02]  /*6b40*/  LOP3.LUT R61, R61, 0xff00, R56, 0xf8, !PT ;  /* 0x0000ff003d3d7812 */ /* 0x000fe400078ef838 */
[-C--:B------:R-:W-:Y:S02]  /*6b50*/  F2FP.F16.E4M3.UNPACK_B R56, R144.reuse.H1 ;  /* 0x00000090ff38723e */ /* 0x080fe400030006ff */
[----:B------:R-:W-:Y:S02]  /*6b60*/  F2FP.F16.E4M3.UNPACK_B R11, R13 ;  /* 0x0000000dff0b723e */ /* 0x000fe400020006ff */
[----:B------:R-:W-:Y:S01]  /*6b70*/  LOP3.LUT R12, R57, 0xff0000, R12, 0xf8, !PT ;  /* 0x00ff0000390c7812 */ /* 0x000fe200078ef80c */
[--C-:B------:R-:W-:Y:S01]  /*6b80*/  HADD2.F32 R62, -RZ, R56.reuse.H1_H1 ;  /* 0x30000038ff3e7230 */ /* 0x100fe20000004100 */
[----:B------:R-:W-:Y:S01]  /*6b90*/  LOP3.LUT R63, R61, 0xff0000, R54, 0xf8, !PT ;  /* 0x00ff00003d3f7812 */ /* 0x000fe200078ef836 */
[----:B------:R-:W-:Y:S01]  /*6ba0*/  HADD2.F32 R61, -RZ, R56.H0_H0 ;  /* 0x20000038ff3d7230 */ /* 0x000fe20000004100 */
[----:B------:R-:W-:Y:S01]  /*6bb0*/  F2FP.F16.E4M3.UNPACK_B R57, R143.H1 ;  /* 0x0000008fff39723e */ /* 0x000fe200030006ff */
[--C-:B------:R-:W-:Y:S01]  /*6bc0*/  HADD2.F32 R54, -RZ, R11.reuse.H1_H1 ;  /* 0x3000000bff367230 */ /* 0x100fe20000004100 */
[----:B------:R-:W-:Y:S01]  /*6bd0*/  F2FP.F16.E4M3.UNPACK_B R13, R13.H1 ;  /* 0x0000000dff0d723e */ /* 0x000fe200030006ff */
[----:B------:R-:W-:Y:S01]  /*6be0*/  HADD2.F32 R11, -RZ, R11.H0_H0 ;  /* 0x2000000bff0b7230 */ /* 0x000fe20000004100 */
[----:B------:R-:W-:Y:S01]  /*6bf0*/  F2FP.F16.E4M3.UNPACK_B R144, R144 ;  /* 0x00000090ff90723e */ /* 0x000fe200020006ff */
[----:B------:R-:W-:-:S02]  /*6c00*/  HADD2.F32 R60, -RZ, R57.H0_H0 ;  /* 0x20000039ff3c7230 */ /* 0x000fc40000004100 */
[-C--:B------:R-:W-:Y:S01]  /*6c10*/  FMUL.FTZ R64, R54, R61.reuse ;  /* 0x0000003d36407220 */ /* 0x080fe20000410000 */
[--C-:B------:R-:W-:Y:S02]  /*6c20*/  HADD2.F32 R56, -RZ, R13.reuse.H1_H1 ;  /* 0x3000000dff387230 */ /* 0x100fe40000004100 */
[C---:B------:R-:W-:Y:S01]  /*6c30*/  FMUL.FTZ R61, R11.reuse, R61 ;  /* 0x0000003d0b3d7220 */ /* 0x040fe20000410000 */
[----:B------:R-:W-:Y:S02]  /*6c40*/  HADD2.F32 R13, -RZ, R13.H0_H0 ;  /* 0x2000000dff0d7230 */ /* 0x000fe40000004100 */
[----:B------:R-:W-:Y:S01]  /*6c50*/  FFMA.FTZ R11, R11, R60, -R64 ;  /* 0x0000003c0b0b7223 */ /* 0x000fe20000010840 */
[----:B------:R-:W-:Y:S02]  /*6c60*/  HADD2.F32 R57, -RZ, R57.H1_H1 ;  /* 0x30000039ff397230 */ /* 0x000fe40000004100 */
[-C--:B------:R-:W-:Y:S01]  /*6c70*/  FMUL.FTZ R64, R56, R62.reuse ;  /* 0x0000003e38407220 */ /* 0x080fe20000410000 */
[----:B------:R-:W-:Y:S01]  /*6c80*/  F2FP.F16.E4M3.UNPACK_B R143, R143 ;  /* 0x0000008fff8f723e */ /* 0x000fe200020006ff */
[----:B------:R-:W-:Y:S01]  /*6c90*/  FMUL.FTZ R67, R13, R62 ;  /* 0x0000003e0d437220 */ /* 0x000fe20000410000 */
[----:B------:R-:W-:-:S02]  /*6ca0*/  HADD2.F32 R62, -RZ, R144.H1_H1 ;  /* 0x30000090ff3e7230 */ /* 0x000fc40000004100 */
[----:B------:R-:W-:Y:S01]  /*6cb0*/  FFMA.FTZ R66, R13, R57, -R64 ;  /* 0x000000390d427223 */ /* 0x000fe20000010840 */
[----:B------:R-:W-:Y:S01]  /*6cc0*/  F2FP.F16.E4M3.UNPACK_B R13, R55.H1 ;  /* 0x00000037ff0d723e */ /* 0x000fe200030006ff */
[----:B------:R-:W-:Y:S01]  /*6cd0*/  FFMA.FTZ R69, R56, R57, R67 ;  /* 0x0000003938457223 */ /* 0x000fe20000010043 */
[----:B------:R-:W-:Y:S01]  /*6ce0*/  F2FP.F16.E4M3.UNPACK_B R55, R55 ;  /* 0x00000037ff37723e */ /* 0x000fe200020006ff */
[----:B------:R-:W-:Y:S01]  /*6cf0*/  FFMA.FTZ R54, R54, R60, R61 ;  /* 0x0000003c36367223 */ /* 0x000fe2000001003d */
[----:B------:R-:W-:Y:S02]  /*6d00*/  HADD2.F32 R144, -RZ, R144.H0_H0 ;  /* 0x20000090ff907230 */ /* 0x000fe40000004100 */
[--C-:B------:R-:W-:Y:S01]  /*6d10*/  HADD2.F32 R56, -RZ, R13.reuse.H0_H0 ;  /* 0x2000000dff387230 */ /* 0x100fe20000004100 */
[----:B------:R-:W-:Y:S01]  /*6d20*/  F2FP.SATFINITE.E4M3.F32.PACK_AB_MERGE_C R72, R69, R66, RZ ;  /* 0x000000424548723e */ /* 0x000fe200048070ff */
[----:B------:R-:W-:Y:S01]  /*6d30*/  HADD2.F32 R57, -RZ, R13.H1_H1 ;  /* 0x3000000dff397230 */ /* 0x000fe20000004100 */
[----:B------:R-:W-:Y:S01]  /*6d40*/  F2FP.F16.E4M3.UNPACK_B R66, R63.H1 ;  /* 0x0000003fff42723e */ /* 0x000fe200030006ff */
[----:B------:R-:W-:-:S02]  /*6d50*/  HADD2.F32 R13, -RZ, R55.H0_H0 ;  /* 0x20000037ff0d7230 */ /* 0x000fc40000004100 */
[-C--:B------:R-:W-:Y:S01]  /*6d60*/  FMUL.FTZ R64, R56, R62.reuse ;  /* 0x0000003e38407220 */ /* 0x080fe20000410000 */
[----:B------:R-:W-:Y:S02]  /*6d70*/  HADD2.F32 R55, -RZ, R55.H1_H1 ;  /* 0x30000037ff377230 */ /* 0x000fe40000004100 */
[----:B------:R-:W-:Y:S01]  /*6d80*/  FMUL.FTZ R67, R57, R62 ;  /* 0x0000003e39437220 */ /* 0x000fe20000410000 */
[--C-:B------:R-:W-:Y:S01]  /*6d90*/  HADD2.F32 R61, -RZ, R143.reuse.H1_H1 ;  /* 0x3000008fff3d7230 */ /* 0x100fe20000004100 */
[----:B------:R-:W-:Y:S01]  /*6da0*/  F2FP.SATFINITE.E4M3.F32.PACK_AB_MERGE_C R11, R54, R11, R72 ;  /* 0x0000000b360b723e */ /* 0x000fe20004807048 */
[----:B------:R-:W-:Y:S02]  /*6db0*/  HADD2.F32 R60, -RZ, R143.H0_H0 ;  /* 0x2000008fff3c7230 */ /* 0x000fe40000004100 */
[-C--:B------:R-:W-:Y:S01]  /*6dc0*/  FMUL.FTZ R62, R55, R144.reuse ;  /* 0x00000090373e7220 */ /* 0x080fe20000410000 */
[----:B------:R-:W-:Y:S01]  /*6dd0*/  FMUL.FTZ R144, R13, R144 ;  /* 0x000000900d907220 */ /* 0x000fe20000410000 */
[-C--:B------:R-:W-:Y:S01]  /*6de0*/  FFMA.FTZ R67, R56, R61.reuse, -R67 ;  /* 0x0000003d38437223 */ /* 0x080fe20000010843 */
[----:B------:R-:W-:Y:S01]  /*6df0*/  FFMA.FTZ R64, R57, R61, R64 ;  /* 0x0000003d39407223 */ /* 0x000fe20000010040 */
[----:B------:R-:W-:Y:S01]  /*6e00*/  F2FP.F16.E4M3.UNPACK_B R56, R15.H1 ;  /* 0x0000000fff38723e */ /* 0x000fe200030006ff */
[-C--:B------:R-:W-:Y:S01]  /*6e10*/  FFMA.FTZ R13, R13, R60.reuse, -R62 ;  /* 0x0000003c0d0d7223 */ /* 0x080fe2000001083e */
[----:B------:R-:W-:Y:S01]  /*6e20*/  FFMA.FTZ R144, R55, R60, R144 ;  /* 0x0000003c37907223 */ /* 0x000fe20000010090 */
[----:B------:R-:W-:Y:S01]  /*6e30*/  F2FP.F16.E4M3.UNPACK_B R62, R12.H1 ;  /* 0x0000000cff3e723e */ /* 0x000fe200030006ff */
[----:B------:R-:W-:Y:S01]  /*6e40*/  HADD2.F32 R68, -RZ, R66.H1_H1 ;  /* 0x30000042ff447230 */ /* 0x000fe20000004100 */
[----:B------:R-:W-:Y:S01]  /*6e50*/  F2FP.SATFINITE.E4M3.F32.PACK_AB_MERGE_C R70, R64, R67, RZ ;  /* 0x000000434046723e */ /* 0x000fe200048070ff */
[--C-:B------:R-:W-:Y:S01]  /*6e60*/  HADD2.F32 R60, -RZ, R56.reuse.H1_H1 ;  /* 0x30000038ff3c7230 */ /* 0x100fe20000004100 */
[----:B------:R-:W-:Y:S01]  /*6e70*/  F2FP.F16.E4M3.UNPACK_B R55, R14.H1 ;  /* 0x0000000eff37723e */ /* 0x000fe200030006ff */
[----:B------:R-:W-:Y:S01]  /*6e80*/  HADD2.F32 R57, -RZ, R56.H0_H0 ;  /* 0x20000038ff397230 */ /* 0x000fe20000004100 */
[----:B------:R-:W-:Y:S01]  /*6e90*/  F2FP.F16.E4M3.UNPACK_B R64, R63 ;  /* 0x0000003fff40723e */ /* 0x000fe200020006ff */
[----:B------:R-:W-:Y:S01]  /*6ea0*/  HADD2.F32 R63, -RZ, R62.H1_H1 ;  /* 0x3000003eff3f7230 */ /* 0x000fe20000004100 */
[----:B------:R-:W-:Y:S01]  /*6eb0*/  F2FP.F16.E4M3.UNPACK_B R61, R12 ;  /* 0x0000000cff3d723e */ /* 0x000fe200020006ff */
        /* <DEDUP_REMOVED lines=9> */
[C---:B------:R-:W-:Y:S01]  /*6f50*/  FMUL.FTZ R67, R55.reuse, R67 ;  /* 0x0000004337437220 */ /* 0x040fe20000410000 */
[----:B------:R-:W-:Y:S01]  /*6f60*/  F2FP.F16.E4M3.UNPACK_B R14, R14 ;  /* 0x0000000eff0e723e */ /* 0x000fe200020006ff */
[----:B------:R-:W-:Y:S01]  /*6f70*/  FFMA.FTZ R68, R55, R12, -R68 ;  /* 0x0000000c37447223 */ /* 0x000fe20000010844 */
[----:B------:R-:W-:-:S02]  /*6f80*/  HADD2.F32 R66, -RZ, R66.H0_H0 ;  /* 0x20000042ff427230 */ /* 0x000fc40000004100 */
[----:B------:R-:W-:Y:S01]  /*6f90*/  FFMA.FTZ R67, R56, R12, R67 ;  /* 0x0000000c38437223 */ /* 0x000fe20000010043 */
[--C-:B------:R-:W-:Y:S02]  /*6fa0*/  HADD2.F32 R55, -RZ, R15.reuse.H0_H0 ;  /* 0x2000000fff377230 */ /* 0x100fe40000004100 */
[----:B------:R-:W-:Y:S01]  /*6fb0*/  FFMA.FTZ R60, R60, R63, R71 ;  /* 0x0000003f3c3c7223 */ /* 0x000fe20000010047 */
[--C-:B------:R-:W-:Y:S02]  /*6fc0*/  HADD2.F32 R12, -RZ, R14.reuse.H0_H0 ;  /* 0x2000000eff0c7230 */ /* 0x100fe40000004100 */
[----:B------:R-:W-:Y:S01]  /*6fd0*/  HADD2.F32 R15, -RZ, R15.H1_H1 ;  /* 0x3000000fff0f7230 */ /* 0x000fe20000004100 */
[----:B------:R-:W-:Y:S01]  /*6fe0*/  F2FP.SATFINITE.E4M3.F32.PACK_AB_MERGE_C R67, R67, R68, RZ ;  /* 0x000000444343723e */ /* 0x000fe200048070ff */
[----:B------:R-:W-:Y:S01]  /*6ff0*/  HADD2.F32 R14, -RZ, R14.H1_H1 ;  /* 0x3000000eff0e7230 */ /* 0x000fe20000004100 */
[----:B------:R-:W-:Y:S01]  /*7000*/  F2FP.SATFINITE.E4M3.F32.PACK_AB_MERGE_C R60, R60, R69, RZ ;  /* 0x000000453c3c723e */ /* 0x000fe200048070ff */
[----:B------:R-:W-:-:S02]  /*7010*/  HADD2.F32 R57, -RZ, R64.H0_H0 ;  /* 0x20000040ff397230 */ /* 0x000fc40000004100 */
[-C--:B------:R-:W-:Y:S01]  /*7020*/  FMUL.FTZ R56, R15, R66.reuse ;  /* 0x000000420f387220 */ /* 0x080fe20000410000 */
[----:B------:R-:W-:Y:S02]  /*7030*/  HADD2.F32 R62, -RZ, R62.H0_H0 ;  /* 0x2000003eff3e7230 */ /* 0x000fe40000004100 */
[C---:B------:R-:W-:Y:S01]  /*7040*/  FMUL.FTZ R66, R55.reuse, R66 ;  /* 0x0000004237427220 */ /* 0x040fe20000410000 */
[----:B------:R-:W-:Y:S02]  /*7050*/  HADD2.F32 R61, -RZ, R61.H0_H0 ;  /* 0x2000003dff3d7230 */ /* 0x000fe40000004100 */
[-C--:B------:R-:W-:Y:S01]  /*7060*/  FMUL.FTZ R63, R14, R57.reuse ;  /* 0x000000390e3f7220 */ /* 0x080fe20000410000 */
[C---:B------:R-:W-:Y:S01]  /*7070*/  FMUL.FTZ R57, R12.reuse, R57 ;  /* 0x000000390c397220 */ /* 0x040fe20000410000 */
[-C--:B------:R-:W-:Y:S01]  /*7080*/  FFMA.FTZ R56, R55, R62.reuse, -R56 ;  /* 0x0000003e37387223 */ /* 0x080fe20000010838 */
[----:B------:R-:W-:Y:S01]  /*7090*/  FFMA.FTZ R15, R15, R62, R66 ;  /* 0x0000003e0f0f7223 */ /* 0x000fe20000010042 */
[-C--:B------:R-:W-:Y:S01]  /*70a0*/  FFMA.FTZ R63, R12, R61.reuse, -R63 ;  /* 0x0000003d0c3f7223 */ /* 0x080fe2000001083f */
[----:B------:R-:W-:Y:S01]  /*70b0*/  FFMA.FTZ R14, R14, R61, R57 ;  /* 0x0000003d0e0e7223 */ /* 0x000fe20000010039 */
[----:B------:R-:W-:Y:S01]  /*70c0*/  F2FP.SATFINITE.E4M3.F32.PACK_AB_MERGE_C R12, R144, R13, R70 ;  /* 0x0000000d900c723e */ /* 0x000fe20004807046 */
[----:B------:R-:W-:Y:S01]  /*70d0*/  IMAD.MOV.U32 R13, RZ, RZ, R11 ;  /* 0x000000ffff0d7224 */ /* 0x000fe200078e000b */
[----:B------:R-:W-:-:S02]  /*70e0*/  F2FP.SATFINITE.E4M3.F32.PACK_AB_MERGE_C R15, R15, R56, R60 ;  /* 0x000000380f0f723e */ /* 0x000fc4000480703c */
[----:B------:R-:W-:-:S07]  /*70f0*/  F2FP.SATFINITE.E4M3.F32.PACK_AB_MERGE_C R14, R14, R63, R67 ;  /* 0x0000003f0e0e723e */ /* 0x000fce0004807043 */
.L_x_484:
[----:B------:R-:W-:Y:S05]  /*7100*/  BSYNC B2 ;  /* 0x0000000000027941 */ /* 0x000fea0003800000 */
.L_x_483:
[----:B--2---:R0:W-:Y:S02]  /*7110*/  ST.E.128 desc[UR50][R58.64], R12 ;  /* 0x0000000c3a007985 */ /* 0x0041e4000c101d32 */
.L_x_482:
[----:B------:R-:W-:Y:S05]  /*7120*/  BSYNC B1 ;  /* 0x0000000000017941 */ /* 0x000fea0003800000 */
.L_x_481:
[----:B------:R-:W-:Y:S01]  /*7130*/  ISETP.NE.AND P2, PT, R30, RZ, PT ;  /* 0x000000ff1e00720c */ /* 0x000fe20003f45270 */
[----:B------:R-:W-:-:S12]  /*7140*/  BSSY B1, `(.L_x_485) ;  /* 0x0000072000017945 */ /* 0x000fd80003800000 */
[----:B------:R-:W-:Y:S05]  /*7150*/  @!P2 BRA `(.L_x_486) ;  /* 0x0000000400c0a947 */ /* 0x000fea0003800000 */
[----:B0-----:R-:W-:Y:S01]  /*7160*/  SHF.L.U32 R12, R174, 0x4, RZ ;  /* 0x00000004ae0c7819 */ /* 0x001fe200000006ff */
[----:B------:R-:W-:Y:S03]  /*7170*/  BSSY B2, `(.L_x_487) ;  /* 0x000006d000027945 */ /* 0x000fe60003800000 */
[----:B------:R-:W-:-:S04]  /*7180*/  IADD3 R54, P2, R12, R65, RZ ;  /* 0x000000410c367210 */ /* 0x000fc80007f5e0ff */
[----:B--2---:R-:W-:Y:S02]  /*7190*/  LEA.HI.X.SX32 R55, R12, R119, 0x1, P2 ;  /* 0x000000770c377211 */ /* 0x004fe400010f0eff */
[----:B------:R0:W2:Y:S01]  /*71a0*/  LDS.128 R12, [R37+0x1ec00] ;  /* 0x01ec0000250c7984 */ /* 0x0000a20000000c00 */
[----:B------:R-:W-:-:S13]  /*71b0*/  ISETP.GE.AND P2, PT, R200, R118, PT ;  /* 0x00000076c800720c */ /* 0x000fda0003f46270 */
[----:B0-----:R-:W-:Y:S05]  /*71c0*/  @P2 BRA `(.L_x_488) ;  /* 0x00000004009c2947 */ /* 0x001fea0003800000 */
[----:B------:R-:W-:Y:S01]  /*71d0*/  SHF.R.U32.HI R56, RZ, 0x8, R53 ;  /* 0x00000008ff387819 */ /* 0x000fe20000011635 */
[----:B--2---:R-:W-:Y:S01]  /*71e0*/  IMAD.MOV.U32 R50, RZ, RZ, R12 ;  /* 0x000000ffff327224 */ /* 0x004fe200078e000c */
[--C-:B------:R-:W-:Y:S02]  /*71f0*/  SHF.R.U32.HI R52, RZ, 0x8, R51.reuse ;  /* 0x00000008ff347819 */ /* 0x100fe40000011633 */
[----:B----4-:R-:W-:Y:S01]  /*7200*/  LOP3.LUT R11, R51, 0xff0000ff, RZ, 0xc0, !PT ;  /* 0xff0000ff330b7812 */ /* 0x010fe200078ec0ff */
[----:B------:R-:W-:Y:S01]  /*7210*/  IMAD.SHL.U32 R56, R56, 0x100, RZ ;  /* 0x0000010038387824 */ /* 0x000fe200078e00ff */
[----:B------:R-:W-:Y:S01]  /*7220*/  SHF.R.U32.HI R58, RZ, 0x10, R51 ;  /* 0x00000010ff3a7819 */ /* 0x000fe20000011633 */
[----:B------:R-:W-:Y:S01]  /*7230*/  IMAD.SHL.U32 R52, R52, 0x100, RZ ;  /* 0x0000010034347824 */ /* 0x000fe200078e00ff */
[----:B------:R-:W-:Y:S02]  /*7240*/  LOP3.LUT R51, R53, 0xff0000ff, RZ, 0xc0, !PT ;  /* 0xff0000ff35337812 */ /* 0x000fe400078ec0ff */
[----:B------:R-:W-:-:S02]  /*7250*/  SHF.R.U32.HI R57, RZ, 0x10, R53 ;  /* 0x00000010ff397819 */ /* 0x000fc40000011635 */
[----:B------:R-:W-:Y:S02]  /*7260*/  LOP3.LUT R12, R51, 0xff00, R56, 0xf8, !PT ;  /* 0x0000ff00330c7812 */ /* 0x000fe400078ef838 */
[----:B------:R-:W-:Y:S01]  /*7270*/  LOP3.LUT R52, R11, 0xff00, R52, 0xf8, !PT ;  /* 0x0000ff000b347812 */ /* 0x000fe200078ef834 */
[----:B------:R-:W-:Y:S01]  /*7280*/  IMAD.U32 R57, R57, 0x10000, RZ ;  /* 0x0001000039397824 */ /* 0x000fe200078e00ff */
[----:B------:R-:W-:Y:S02]  /*7290*/  SHF.L.U32 R51, R58, 0x10, RZ ;  /* 0x000000103a337819 */ /* 0x000fe400000006ff */
        /* <DEDUP_REMOVED lines=12> */
[CC--:B------:R-:W-:Y:S01]  /*7360*/  FMUL.FTZ R60, R12.reuse, R57.reuse ;  /* 0x000000390c3c7220 */ /* 0x0c0fe20000410000 */
[--C-:B------:R-:W-:Y:S02]  /*7370*/  HADD2.F32 R51, -RZ, R13.reuse.H1_H1 ;  /* 0x3000000dff337230 */ /* 0x100fe40000004100 */
[C---:B------:R-:W-:Y:S01]  /*7380*/  FMUL.FTZ R57, R11.reuse, R57 ;  /* 0x000000390b397220 */ /* 0x040fe20000410000 */
[----:B------:R-:W-:Y:S02]  /*7390*/  HADD2.F32 R13, -RZ, R13.H0_H0 ;  /* 0x2000000dff0d7230 */ /* 0x000fe40000004100 */
[-C--:B------:R-:W-:Y:S01]  /*73a0*/  FFMA.FTZ R11, R11, R53.reuse, -R60 ;  /* 0x000000350b0b7223 */ /* 0x080fe2000001083c */
[----:B------:R-:W-:Y:S02]  /*73b0*/  HADD2.F32 R52, -RZ, R52.H1_H1 ;  /* 0x30000034ff347230 */ /* 0x000fe40000004100 */
[-C--:B------:R-:W-:Y:S01]  /*73c0*/  FMUL.FTZ R60, R51, R58.reuse ;  /* 0x0000003a333c7220 */ /* 0x080fe20000410000 */
[----:B------:R-:W-:Y:S01]  /*73d0*/  FFMA.FTZ R12, R12, R53, R57 ;  /* 0x000000350c0c7223 */ /* 0x000fe20000010039 */
[C---:B------:R-:W-:Y:S01]  /*73e0*/  FMUL.FTZ R58, R13.reuse, R58 ;  /* 0x0000003a0d3a7220 */ /* 0x040fe20000410000 */
[----:B------:R-:W-:Y:S01]  /*73f0*/  F2FP.F16.E4M3.UNPACK_B R141, R141 ;  /* 0x0000008dff8d723e */ /* 0x000fe200020006ff */
[----:B------:R-:W-:Y:S01]  /*7400*/  FFMA.FTZ R63, R13, R52, -R60 ;  /* 0x000000340d3f7223 */ /* 0x000fe2000001083c */
[----:B------:R-:W-:Y:S01]  /*7410*/  F2FP.F16.E4M3.UNPACK_B R13, R50.H1 ;  /* 0x00000032ff0d723e */ /* 0x000fe200030006ff */
[----:B------:R-:W-:Y:S01]  /*7420*/  FFMA.FTZ R64, R51, R52, R58 ;  /* 0x0000003433407223 */ /* 0x000fe2000001003a */
[----:B------:R-:W-:Y:S01]  /*7430*/  F2FP.F16.E4M3.UNPACK_B R50, R50 ;  /* 0x00000032ff32723e */ /* 0x000fe200020006ff */
[----:B------:R-:W-:-:S02]  /*7440*/  HADD2.F32 R57, -RZ, R142.H1_H1 ;  /* 0x3000008eff397230 */ /* 0x000fc40000004100 */
[--C-:B------:R-:W-:Y:S01]  /*7450*/  HADD2.F32 R51, -RZ, R13.reuse.H0_H0 ;  /* 0x2000000dff337230 */ /* 0x100fe20000004100 */
[----:B------:R-:W-:Y:S01]  /*7460*/  F2FP.SATFINITE.E4M3.F32.PACK_AB_MERGE_C R68, R64, R63, RZ ;  /* 0x0000003f4044723e */ /* 0x000fe200048070ff */
[----:B------:R-:W-:Y:S02]  /*7470*/  HADD2.F32 R52, -RZ, R13.H1_H1 ;  /* 0x3000000dff347230 */ /* 0x000fe40000004100 */
[----:B------:R-:W-:Y:S02]  /*7480*/  HADD2.F32 R13, -RZ, R50.H0_H0 ;  /* 0x20000032ff0d7230 */ /* 0x000fe40000004100 */
[-C--:B------:R-:W-:Y:S01]  /*7490*/  FMUL.FTZ R61, R51, R57.reuse ;  /* 0x00000039333d7220 */ /* 0x080fe20000410000 */
[----:B------:R-:W-:Y:S02]  /*74a0*/  HADD2.F32 R142, -RZ, R142.H0_H0 ;  /* 0x2000008eff8e7230 */ /* 0x000fe40000004100 */
[----:B------:R-:W-:Y:S01]  /*74b0*/  FMUL.FTZ R60, R52, R57 ;  /* 0x00000039343c7220 */ /* 0x000fe20000410000 */
[----:B------:R-:W-:-:S02]  /*74c0*/  HADD2.F32 R50, -RZ, R50.H1_H1 ;  /* 0x30000032ff327230 */ /* 0x000fc40000004100 */
[--C-:B------:R-:W-:Y:S02]  /*74d0*/  HADD2.F32 R53, -RZ, R141.reuse.H1_H1 ;  /* 0x3000008dff357230 */ /* 0x100fe40000004100 */
[-C--:B------:R-:W-:Y:S01]  /*74e0*/  FMUL.FTZ R57, R13, R142.reuse ;  /* 0x0000008e0d397220 */ /* 0x080fe20000410000 */
[----:B------:R-:W-:Y:S02]  /*74f0*/  HADD2.F32 R141, -RZ, R141.H0_H0 ;  /* 0x2000008dff8d7230 */ /* 0x000fe40000004100 */
[----:B------:R-:W-:Y:S01]  /*7500*/  FMUL.FTZ R58, R50, R142 ;  /* 0x0000008e323a7220 */ /* 0x000fe20000410000 */
[-C--:B------:R-:W-:Y:S01]  /*7510*/  FFMA.FTZ R60, R51, R53.reuse, -R60 ;  /* 0x00000035333c7223 */ /* 0x080fe2000001083c */
[----:B------:R-:W-:Y:S02]  /*7520*/  FFMA.FTZ R61, R52, R53, R61 ;  /* 0x00000035343d7223 */ /* 0x000fe4000001003d */
[-C--:B------:R-:W-:Y:S01]  /*7530*/  FFMA.FTZ R62, R13, R141.reuse, -R58 ;  /* 0x0000008d0d3e7223 */ /* 0x080fe2000001083a */
[----:B------:R-:W-:Y:S01]  /*7540*/  FFMA.FTZ R141, R50, R141, R57 ;  /* 0x0000008d328d7223 */ /* 0x000fe20000010039 */
[----:B------:R-:W-:-:S02]  /*7550*/  F2FP.F16.E4M3.UNPACK_B R50, R15.H1 ;  /* 0x0000000fff32723e */ /* 0x000fc400030006ff */
[-C--:B------:R-:W-:Y:S02]  /*7560*/  F2FP.F16.E4M3.UNPACK_B R58, R59.reuse.H1 ;  /* 0x0000003bff3a723e */ /* 0x080fe400030006ff */
[----:B------:R-:W-:Y:S01]  /*7570*/  F2FP.SATFINITE.E4M3.F32.PACK_AB_MERGE_C R66, R61, R60, RZ ;  /* 0x0000003c3d42723e */ /* 0x000fe200048070ff */
[----:B------:R-:W-:Y:S01]  /*7580*/  HADD2.F32 R52, -RZ, R50.H1_H1 ;  /* 0x30000032ff347230 */ /* 0x000fe20000004100 */
[----:B------:R-:W-:Y:S01]  /*7590*/  F2FP.F16.E4M3.UNPACK_B R53, R56.H1 ;  /* 0x00000038ff35723e */ /* 0x000fe200030006ff */
[----:B------:R-:W-:Y:S01]  /*75a0*/  HADD2.F32 R61, -RZ, R58.H1_H1 ;  /* 0x3000003aff3d7230 */ /* 0x000fe20000004100 */
        /* <DEDUP_REMOVED lines=12> */
[-C--:B------:R-:W-:Y:S01]  /*7670*/  FMUL.FTZ R64, R50, R60.reuse ;  /* 0x0000003c32407220 */ /* 0x080fe20000410000 */
        /* <DEDUP_REMOVED lines=24> */
[----:B------:R-:W-:-:S02]  /*7800*/  F2FP.SATFINITE.E4M3.F32.PACK_AB_MERGE_C R13, R12, R11, R68 ;  /* 0x0000000b0c0d723e */ /* 0x000fc40004807044 */
[----:B------:R-:W-:Y:S02]  /*7810*/  F2FP.SATFINITE.E4M3.F32.PACK_AB_MERGE_C R12, R141, R62, R66 ;  /* 0x0000003e8d0c723e */ /* 0x000fe40004807042 */
[----:B------:R-:W-:Y:S02]  /*7820*/  F2FP.SATFINITE.E4M3.F32.PACK_AB_MERGE_C R14, R59, R52, R61 ;  /* 0x000000343b0e723e */ /* 0x000fe4000480703d */
[----:B------:R-:W-:-:S07]  /*7830*/  F2FP.SATFINITE.E4M3.F32.PACK_AB_MERGE_C R15, R58, R51, R60 ;  /* 0x000000333a0f723e */ /* 0x000fce000480703c */
.L_x_488:
[----:B------:R-:W-:Y:S05]  /*7840*/  BSYNC B2 ;  /* 0x0000000000027941 */ /* 0x000fea0003800000 */
.L_x_487:
[----:B--2---:R0:W-:Y:S02]  /*7850*/  ST.E.128 desc[UR50][R54.64], R12 ;  /* 0x0000000c36007985 */ /* 0x0041e4000c101d32 */
.L_x_486:
[----:B------:R-:W-:Y:S05]  /*7860*/  BSYNC B1 ;  /* 0x0000000000017941 */ /* 0x000fea0003800000 */
.L_x_485:
        /* <DEDUP_REMOVED lines=11> */
[----:B------:R-:W-:Y:S01]  /*7920*/  LOP3.LUT R48, R47, 0xff0000ff, RZ, 0xc0, !PT ;  /* 0xff0000ff2f307812 */ /* 0x000fe200078ec0ff */
[----:B------:R-:W-:Y:S01]  /*7930*/  IMAD.SHL.U32 R11, R11, 0x100, RZ ;  /* 0x000001000b0b7824 */ /* 0x000fe200078e00ff */
[----:B------:R-:W-:Y:S02]  /*7940*/  SHF.R.U32.HI R54, RZ, 0x10, R49 ;  /* 0x00000010ff367819 */ /* 0x000fe40000011631 */
[----:B------:R-:W-:Y:S02]  /*7950*/  SHF.R.U32.HI R55, RZ, 0x10, R47 ;  /* 0x00000010ff377819 */ /* 0x000fe4000001162f */
[----:B------:R-:W-:-:S02]  /*7960*/  LOP3.LUT R52, R49, 0xff0000ff, RZ, 0xc0, !PT ;  /* 0xff0000ff31347812 */ /* 0x000fc400078ec0ff */
[----:B------:R-:W-:Y:S01]  /*7970*/  SHF.L.U32 R49, R46, 0x8, RZ ;  /* 0x000000082e317819 */ /* 0x000fe200000006ff */
[----:B0-----:R-:W-:Y:S01]  /*7980*/  IMAD.MOV.U32 R46, RZ, RZ, R12 ;  /* 0x000000ffff2e7224 */ /* 0x001fe200078e000c */
[----:B------:R-:W-:Y:S01]  /*7990*/  LOP3.LUT R47, R48, 0xff00, R11, 0xf8, !PT ;  /* 0x0000ff00302f7812 */ /* 0x000fe200078ef80b */
[----:B------:R-:W-:Y:S01]  /*79a0*/  IMAD.U32 R48, R54, 0x10000, RZ ;  /* 0x0001000036307824 */ /* 0x000fe200078e00ff */
[----:B------:R-:W-:Y:S01]  /*79b0*/  LOP3.LUT R53, R52, 0xff00, R49, 0xf8, !PT ;  /* 0x0000ff0034357812 */ /* 0x000fe200078ef831 */
[----:B------:R-:W-:Y:S01]  /*79c0*/  IMAD.U32 R12, R55, 0x10000, RZ ;  /* 0x00010000370c7824 */ /* 0x000fe200078e00ff */
[----:B------:R-:W-:Y:S02]  /*79d0*/  F2FP.F16.E4M3.UNPACK_B R49, R140.H1 ;  /* 0x0000008cff31723e */ /* 0x000fe400030006ff */
[----:B------:R-:W-:Y:S02]  /*79e0*/  F2FP.F16.E4M3.UNPACK_B R11, R13 ;  /* 0x0000000dff0b723e */ /* 0x000fe400020006ff */
[----:B------:R-:W-:Y:S01]  /*79f0*/  LOP3.LUT R55, R53, 0xff0000, R48, 0xf8, !PT ;  /* 0x00ff000035377812 */ /* 0x000fe200078ef830 */
[----:B------:R-:W-:Y:S01]  /*7a00*/  HADD2.F32 R53, -RZ, R49.H0_H0 ;  /* 0x20000031ff357230 */ /* 0x000fe20000004100 */
[----:B------:R-:W-:Y:S01]  /*7a10*/  LOP3.LUT R52, R47, 0xff0000, R12, 0xf8, !PT ;  /* 0x00ff00002f347812 */ /* 0x000fe200078ef80c */
[----:B------:R-:W-:Y:S01]  /*7a20*/  HADD2.F32 R12, -RZ, R11.H1_H1 ;  /* 0x3000000bff0c7230 */ /* 0x000fe20000004100 */
[----:B------:R-:W-:Y:S01]  /*7a30*/  F2FP.F16.E4M3.UNPACK_B R48, R139.H1 ;  /* 0x0000008bff30723e */ /* 0x000fe200030006ff */
[----:B------:R-:W-:Y:S01]  /*7a40*/  HADD2.F32 R54, -RZ, R49.H1_H1 ;  /* 0x30000031ff367230 */ /* 0x000fe20000004100 */
[----:B------:R-:W-:Y:S01]  /*7a50*/  F2FP.F16.E4M3.UNPACK_B R13, R13.H1 ;  /* 0x0000000dff0d723e */ /* 0x000fe200030006ff */
[----:B------:R-:W-:-:S02]  /*7a60*/  HADD2.F32 R11, -RZ, R11.H0_H0 ;  /* 0x2000000bff0b7230 */ /* 0x000fc40000004100 */
[CC--:B------:R-:W-:Y:S01]  /*7a70*/  FMUL.FTZ R56, R12.reuse, R53.reuse ;  /* 0x000000350c387220 */ /* 0x0c0fe20000410000 */
[--C-:B------:R-:W-:Y:S01]  /*7a80*/  HADD2.F32 R49, -RZ, R48.reuse.H0_H0 ;  /* 0x20000030ff317230 */ /* 0x100fe20000004100 */
[----:B------:R-:W-:Y:S01]  /*7a90*/  F2FP.F16.E4M3.UNPACK_B R140, R140 ;  /* 0x0000008cff8c723e */ /* 0x000fe200020006ff */
        /* <DEDUP_REMOVED lines=77> */
.L_x_492:
[----:B------:R-:W-:Y:S05]  /*7f70*/  BSYNC B2 ;  /* 0x0000000000027941 */ /* 0x000fea0003800000 */
.L_x_491:
[----:B0-----:R0:W-:Y:S02]  /*7f80*/  ST.E.128 desc[UR50][R50.64], R12 ;  /* 0x0000000c32007985 */ /* 0x0011e4000c101d32 */
.L_x_490:
[----:B------:R-:W-:Y:S05]  /*7f90*/  BSYNC B1 ;  /* 0x0000000000017941 */ /* 0x000fea0003800000 */
.L_x_489:
[----:B------:R-:W-:Y:S01]  /*7fa0*/  ISETP.NE.AND P2, PT, R32, RZ, PT ;  /* 0x000000ff2000720c */ /* 0x000fe20003f45270 */
[----:B------:R-:W-:-:S12]  /*7fb0*/  BSSY B1, `(.L_x_493) ;  /* 0x0000071000017945 */ /* 0x000fd80003800000 */
[----:B------:R-:W-:Y:S05]  /*7fc0*/  @!P2 BRA `(.L_x_494) ;  /* 0x0000000400bca947 */ /* 0x000fea0003800000 */
[----:B0-----:R0:W0:Y:S01]  /*7fd0*/  LDS.128 R12, [R37+0x21400] ;  /* 0x02140000250c7984 */ /* 0x0010220000000c00 */
[----:B------:R-:W-:Y:S01]  /*7fe0*/  IADD3 R46, P2, R175, R65, RZ ;  /* 0x00000041af2e7210 */ /* 0x000fe20007f5e0ff */
[----:B------:R-:W-:Y:S03]  /*7ff0*/  BSSY B2, `(.L_x_495) ;  /* 0x000006b000027945 */ /* 0x000fe60003800000 */
[----:B--2---:R-:W-:Y:S02]  /*8000*/  IADD3.X R47, R119, R207, RZ, P2, !PT ;  /* 0x000000cf772f7210 */ /* 0x004fe400017fe4ff */
[----:B------:R-:W-:-:S13]  /*8010*/  ISETP.GE.AND P2, PT, R202, R118, PT ;  /* 0x00000076ca00720c */ /* 0x000fda0003f46270 */
[----:B------:R-:W-:Y:S05]  /*8020*/  @P2 BRA `(.L_x_496) ;  /* 0x00000004009c2947 */ /* 0x000fea0003800000 */
[----:B------:R-:W-:Y:S01]  /*8030*/  SHF.R.U32.HI R44, RZ, 0x8, R45 ;  /* 0x00000008ff2c7819 */ /* 0x000fe2000001162d */
[----:B0-----:R-:W-:Y:S01]  /*8040*/  IMAD.MOV.U32 R37, RZ, RZ, R12 ;  /* 0x000000ffff257224 */ /* 0x001fe200078e000c */
        /* <DEDUP_REMOVED lines=27> */
[-C--:B------:R-:W-:Y:S01]  /*8200*/  FFMA.FTZ R11, R11, R44.reuse, -R52 ;  /* 0x0000002c0b0b7223 */ /* 0x080fe20000010834 */
[----:B------:R-:W-:Y:S02]  /*8210*/  HADD2.F32 R43, -RZ, R43.H1_H1 ;  /* 0x3000002bff2b7230 */ /* 0x000fe40000004100 */
[----:B------:R-:W-:Y:S01]  /*8220*/  FMUL.FTZ R52, R42, R49 ;  /* 0x000000312a347220 */ /* 0x000fe20000410000 */
[----:B------:R-:W-:Y:S01]  /*8230*/  F2FP.F16.E4M3.UNPACK_B R137, R137 ;  /* 0x00000089ff89723e */ /* 0x000fe200020006ff */
[C---:B------:R-:W-:Y:S01]  /*8240*/  FMUL.FTZ R49, R13.reuse, R49 ;  /* 0x000000310d317220 */ /* 0x040fe20000410000 */
[----:B------:R-:W-:Y:S01]  /*8250*/  FFMA.FTZ R12, R12, R44, R45 ;  /* 0x0000002c0c0c7223 */ /* 0x000fe2000001002d */
        /* <DEDUP_REMOVED lines=8> */
[--C-:B------:R-:W-:Y:S02]  /*82e0*/  HADD2.F32 R13, -RZ, R37.reuse.H0_H0 ;  /* 0x20000025ff0d7230 */ /* 0x100fe40000004100 */
[-C--:B------:R-:W-:Y:S01]  /*82f0*/  FMUL.FTZ R54, R42, R49.reuse ;  /* 0x000000312a367220 */ /* 0x080fe20000410000 */
[----:B------:R-:W-:Y:S02]  /*8300*/  HADD2.F32 R138, -RZ, R138.H0_H0 ;  /* 0x2000008aff8a7230 */ /* 0x000fe40000004100 */
[----:B------:R-:W-:Y:S01]  /*8310*/  FMUL.FTZ R51, R43, R49 ;  /* 0x000000312b337220 */ /* 0x000fe20000410000 */
[----:B------:R-:W-:Y:S01]  /*8320*/  HADD2.F32 R37, -RZ, R37.H1_H1 ;  /* 0x30000025ff257230 */ /* 0x000fe20000004100 */
[-C--:B------:R-:W-:Y:S01]  /*8330*/  F2FP.F16.E4M3.UNPACK_B R49, R50.reuse.H1 ;  /* 0x00000032ff31723e */ /* 0x080fe200030006ff */
[--C-:B------:R-:W-:Y:S01]  /*8340*/  HADD2.F32 R45, -RZ, R137.reuse.H1_H1 ;  /* 0x30000089ff2d7230 */ /* 0x100fe20000004100 */
[----:B------:R-:W-:Y:S01]  /*8350*/  F2FP.F16.E4M3.UNPACK_B R50, R50 ;  /* 0x00000032ff32723e */ /* 0x000fe200020006ff */
[----:B------:R-:W-:-:S02]  /*8360*/  HADD2.F32 R44, -RZ, R137.H0_H0 ;  /* 0x20000089ff2c7230 */ /* 0x000fc40000004100 */
[-C--:B------:R-:W-:Y:S01]  /*8370*/  FMUL.FTZ R52, R37, R138.reuse ;  /* 0x0000008a25347220 */ /* 0x080fe20000410000 */
[----:B------:R-:W-:Y:S01]  /*8380*/  FMUL.FTZ R138, R13, R138 ;  /* 0x0000008a0d8a7220 */ /* 0x000fe20000410000 */
[-C--:B------:R-:W-:Y:S01]  /*8390*/  FFMA.FTZ R51, R42, R45.reuse, -R51 ;  /* 0x0000002d2a337223 */ /* 0x080fe20000010833 */
[----:B------:R-:W-:Y:S01]  /*83a0*/  FFMA.FTZ R54, R43, R45, R54 ;  /* 0x0000002d2b367223 */ /* 0x000fe20000010036 */
[-C--:B------:R-:W-:Y:S01]  /*83b0*/  FFMA.FTZ R53, R13, R44.reuse, -R52 ;  /* 0x0000002c0d357223 */ /* 0x080fe20000010834 */
[----:B------:R-:W-:Y:S01]  /*83c0*/  FFMA.FTZ R138, R37, R44, R138 ;  /* 0x0000002c258a7223 */ /* 0x000fe2000001008a */
[----:B------:R-:W-:Y:S01]  /*83d0*/  F2FP.F16.E4M3.UNPACK_B R37, R15.H1 ;  /* 0x0000000fff25723e */ /* 0x000fe200030006ff */
[----:B------:R-:W-:Y:S01]  /*83e0*/  HADD2.F32 R52, -RZ, R50.H1_H1 ;  /* 0x30000032ff347230 */ /* 0x000fe20000004100 */
[----:B------:R-:W-:Y:S01]  /*83f0*/  F2FP.SATFINITE.E4M3.F32.PACK_AB_MERGE_C R57, R54, R51, RZ ;  /* 0x000000333639723e */ /* 0x000fe200048070ff */
[----:B------:R-:W-:Y:S01]  /*8400*/  HADD2.F32 R51, -RZ, R49.H1_H1 ;  /* 0x30000031ff337230 */ /* 0x000fe20000004100 */
[----:B------:R-:W-:Y:S01]  /*8410*/  F2FP.F16.E4M3.UNPACK_B R44, R48.H1 ;  /* 0x00000030ff2c723e */ /* 0x000fe200030006ff */
[--C-:B------:R-:W-:Y:S01]  /*8420*/  HADD2.F32 R43, -RZ, R37.reuse.H1_H1 ;  /* 0x30000025ff2b7230 */ /* 0x100fe20000004100 */
[----:B------:R-:W-:Y:S01]  /*8430*/  F2FP.F16.E4M3.UNPACK_B R13, R14.H1 ;  /* 0x0000000eff0d723e */ /* 0x000fe200030006ff */
[----:B------:R-:W-:Y:S01]  /*8440*/  HADD2.F32 R42, -RZ, R37.H0_H0 ;  /* 0x20000025ff2a7230 */ /* 0x000fe20000004100 */
[----:B------:R-:W-:Y:S01]  /*8450*/  F2FP.F16.E4M3.UNPACK_B R48, R48 ;  /* 0x00000030ff30723e */ /* 0x000fe200020006ff */
[----:B------:R-:W-:-:S02]  /*8460*/  HADD2.F32 R45, -RZ, R44.H1_H1 ;  /* 0x3000002cff2d7230 */ /* 0x000fc40000004100 */
        /* <DEDUP_REMOVED lines=9> */
[----:B------:R-:W-:Y:S01]  /*8500*/  F2FP.F16.E4M3.UNPACK_B R14, R14 ;  /* 0x0000000eff0e723e */ /* 0x000fe200020006ff */
[----:B------:R-:W-:Y:S01]  /*8510*/  FFMA.FTZ R58, R43, R45, R56 ;  /* 0x0000002d2b3a7223 */ /* 0x000fe20000010038 */
[-C--:B------:R-:W-:Y:S01]  /*8520*/  FFMA.FTZ R54, R13, R42.reuse, -R54 ;  /* 0x0000002a0d367223 */ /* 0x080fe20000010836 */
[----:B------:R-:W-:Y:S01]  /*8530*/  FFMA.FTZ R45, R37, R42, R52 ;  /* 0x0000002a252d7223 */ /* 0x000fe20000010034 */
[----:B------:R-:W-:-:S02]  /*8540*/  HADD2.F32 R37, -RZ, R15.H0_H0 ;  /* 0x2000000fff257230 */ /* 0x000fc40000004100 */
[----:B------:R-:W-:Y:S01]  /*8550*/  HADD2.F32 R15, -RZ, R15.H1_H1 ;  /* 0x3000000fff0f7230 */ /* 0x000fe20000004100 */
[----:B------:R-:W-:Y:S01]  /*8560*/  F2FP.SATFINITE.E4M3.F32.PACK_AB_MERGE_C R55, R58, R55, RZ ;  /* 0x000000373a37723e */ /* 0x000fe200048070ff */
[----:B------:R-:W-:Y:S01]  /*8570*/  HADD2.F32 R42, -RZ, R49.H0_H0 ;  /* 0x20000031ff2a7230 */ /* 0x000fe20000004100 */
[----:B------:R-:W-:Y:S01]  /*8580*/  F2FP.SATFINITE.E4M3.F32.PACK_AB_MERGE_C R45, R45, R54, RZ ;  /* 0x000000362d2d723e */ /* 0x000fe200048070ff */
[--C-:B------:R-:W-:Y:S02]  /*8590*/  HADD2.F32 R13, -RZ, R14.reuse.H0_H0 ;  /* 0x2000000eff0d7230 */ /* 0x100fe40000004100 */
[----:B------:R-:W-:Y:S02]  /*85a0*/  HADD2.F32 R14, -RZ, R14.H1_H1 ;  /* 0x3000000eff0e7230 */ /* 0x000fe40000004100 */
[-C--:B------:R-:W-:Y:S01]  /*85b0*/  FMUL.FTZ R52, R15, R42.reuse ;  /* 0x0000002a0f347220 */ /* 0x080fe20000410000 */
[----:B------:R-:W-:Y:S02]  /*85c0*/  HADD2.F32 R50, -RZ, R50.H0_H0 ;  /* 0x20000032ff327230 */ /* 0x000fe40000004100 */
[----:B------:R-:W-:Y:S01]  /*85d0*/  FMUL.FTZ R56, R37, R42 ;  /* 0x0000002a25387220 */ /* 0x000fe20000410000 */
[----:B------:R-:W-:-:S02]  /*85e0*/  HADD2.F32 R44, -RZ, R44.H0_H0 ;  /* 0x2000002cff2c7230 */ /* 0x000fc40000004100 */
[----:B------:R-:W-:Y:S02]  /*85f0*/  HADD2.F32 R48, -RZ, R48.H0_H0 ;  /* 0x20000030ff307230 */ /* 0x000fe40000004100 */
[CC--:B------:R-:W-:Y:S01]  /*8600*/  FMUL.FTZ R42, R14.reuse, R50.reuse ;  /* 0x000000320e2a7220 */ /* 0x0c0fe20000410000 */
[----:B------:R-:W-:Y:S01]  /*8610*/  FMUL.FTZ R43, R13, R50 ;  /* 0x000000320d2b7220 */ /* 0x000fe20000410000 */
[-C--:B------:R-:W-:Y:S01]  /*8620*/  FFMA.FTZ R52, R37, R44.reuse, -R52 ;  /* 0x0000002c25347223 */ /* 0x080fe20000010834 */
[----:B------:R-:W-:Y:S01]  /*8630*/  FFMA.FTZ R15, R15, R44, R56 ;  /* 0x0000002c0f0f7223 */ /* 0x000fe20000010038 */
[-C--:B------:R-:W-:Y:S01]  /*8640*/  FFMA.FTZ R42, R13, R48.reuse, -R42 ;  /* 0x000000300d2a7223 */ /* 0x080fe2000001082a */
[----:B------:R-:W-:Y:S01]  /*8650*/  FFMA.FTZ R43, R14, R48, R43 ;  /* 0x000000300e2b7223 */ /* 0x000fe2000001002b */
[----:B------:R-:W-:Y:S02]  /*8660*/  F2FP.SATFINITE.E4M3.F32.PACK_AB_MERGE_C R13, R12, R11, R59 ;  /* 0x0000000b0c0d723e */ /* 0x000fe4000480703b */
[----:B------:R-:W-:-:S02]  /*8670*/  F2FP.SATFINITE.E4M3.F32.PACK_AB_MERGE_C R12, R138, R53, R57 ;  /* 0x000000358a0c723e */ /* 0x000fc40004807039 */
[----:B------:R-:W-:Y:S02]  /*8680*/  F2FP.SATFINITE.E4M3.F32.PACK_AB_MERGE_C R14, R43, R42, R45 ;  /* 0x0000002a2b0e723e */ /* 0x000fe4000480702d */
[----:B------:R-:W-:-:S07]  /*8690*/  F2FP.SATFINITE.E4M3.F32.PACK_AB_MERGE_C R15, R15, R52, R55 ;  /* 0x000000340f0f723e */ /* 0x000fce0004807037 */
.L_x_496:
[----:B------:R-:W-:Y:S05]  /*86a0*/  BSYNC B2 ;  /* 0x0000000000027941 */ /* 0x000fea0003800000 */
.L_x_495:
[----:B0-----:R0:W-:Y:S02]  /*86b0*/  ST.E.128 desc[UR50][R46.64], R12 ;  /* 0x0000000c2e007985 */ /* 0x0011e4000c101d32 */
.L_x_494:
[----:B------:R-:W-:Y:S05]  /*86c0*/  BSYNC B1 ;  /* 0x0000000000017941 */ /* 0x000fea0003800000 */
.L_x_493:
[----:B------:R-:W-:-:S13]  /*86d0*/  ISETP.NE.AND P2, PT, R33, RZ, PT ;  /* 0x000000ff2100720c */ /* 0x000fda0003f45270 */
[----:B------:R-:W-:Y:S05]  /*86e0*/  @!P2 BRA `(.L_x_476) ;  /* 0x000000700088a947 */ /* 0x000fea0003800000 */
[----:B0-----:R0:W0:Y:S01]  /*86f0*/  LDS.128 R12, [R36+0x21400] ;  /* 0x02140000240c7984 */ /* 0x0010220000000c00 */
[----:B------:R-:W-:Y:S01]  /*8700*/  IADD3 R42, P2, R196, R65, RZ ;  /* 0x00000041c42a7210 */ /* 0x000fe20007f5e0ff */
[----:B------:R-:W-:Y:S04]  /*8710*/  BSSY B1, `(.L_x_497) ;  /* 0x000006d000017945 */ /* 0x000fe80003800000 */
[----:B--2---:R-:W-:Y:S01]  /*8720*/  IMAD.X R43, R119, 0x1, R206, P2 ;  /* 0x00000001772b7824 */ /* 0x004fe200010e06ce */
[----:B------:R-:W-:-:S13]  /*8730*/  ISETP.GE.AND P2, PT, R204, R118, PT ;  /* 0x00000076cc00720c */ /* 0x000fda0003f46270 */
[----:B------:R-:W-:Y:S05]  /*8740*/  @P2 BRA `(.L_x_498) ;  /* 0x0000000400a42947 */ /* 0x000fea0003800000 */
[----:B----4-:R-:W-:Y:S01]  /*8750*/  SHF.R.U32.HI R11, RZ, 0x8, R39 ;  /* 0x00000008ff0b7819 */ /* 0x010fe20000011627 */
[----:B0-----:R-:W-:Y:S01]  /*8760*/  IMAD.MOV.U32 R37, RZ, RZ, R15 ;  /* 0x000000ffff257224 */ /* 0x001fe200078e000f */
[----:B------:R-:W-:Y:S02]  /*8770*/  SHF.R.U32.HI R40, RZ, 0x8, R41 ;  /* 0x00000008ff287819 */ /* 0x000fe40000011629 */
[----:B------:R-:W-:Y:S01]  /*8780*/  MOV R36, R14 ;  /* 0x0000000e00247202 */ /* 0x000fe20000000f00 */
[----:B------:R-:W-:Y:S01]  /*8790*/  IMAD.SHL.U32 R11, R11, 0x100, RZ ;  /* 0x000001000b0b7824 */ /* 0x000fe200078e00ff */
[----:B------:R-:W-:Y:S01]  /*87a0*/  SHF.R.U32.HI R45, RZ, 0x10, R39 ;  /* 0x00000010ff2d7819 */ /* 0x000fe20000011627 */
[----:B------:R-:W-:Y:S01]  /*87b0*/  IMAD.SHL.U32 R14, R40, 0x100, RZ ;  /* 0x00000100280e7824 */ /* 0x000fe200078e00ff */
[----:B------:R-:W-:Y:S02]  /*87c0*/  LOP3.LUT R38, R39, 0xff0000ff, RZ, 0xc0, !PT ;  /* 0xff0000ff27267812 */ /* 0x000fe400078ec0ff */
[----:B------:R-:W-:-:S02]  /*87d0*/  LOP3.LUT R39, R41, 0xff0000ff, RZ, 0xc0, !PT ;  /* 0xff0000ff29277812 */ /* 0x000fc400078ec0ff */
[----:B------:R-:W-:Y:S02]  /*87e0*/  SHF.R.U32.HI R44, RZ, 0x10, R41 ;  /* 0x00000010ff2c7819 */ /* 0x000fe40000011629 */
[----:B------:R-:W-:Y:S02]  /*87f0*/  LOP3.LUT R15, R38, 0xff00, R11, 0xf8, !PT ;  /* 0x0000ff00260f7812 */ /* 0x000fe400078ef80b */
[----:B------:R-:W-:Y:S01]  /*8800*/  LOP3.LUT R41, R39, 0xff00, R14, 0xf8, !PT ;  /* 0x0000ff0027297812 */ /* 0x000fe200078ef80e */
[----:B------:R-:W-:Y:S01]  /*8810*/  IMAD.U32 R14, R45, 0x10000, RZ ;  /* 0x000100002d0e7824 */ /* 0x000fe200078e00ff */
[----:B------:R-:W-:Y:S02]  /*8820*/  SHF.L.U32 R38, R44, 0x10, RZ ;  /* 0x000000102c267819 */ /* 0x000fe400000006ff */
[----:B------:R-:W-:Y:S02]  /*8830*/  F2FP.F16.E4M3.UNPACK_B R39, R87.H1 ;  /* 0x00000057ff27723e */ /* 0x000fe400030006ff */
[----:B------:R-:W-:-:S02]  /*8840*/  F2FP.F16.E4M3.UNPACK_B R11, R13 ;  /* 0x0000000dff0b723e */ /* 0x000fc400020006ff */
[----:B------:R-:W-:Y:S01]  /*8850*/  LOP3.LUT R45, R41, 0xff0000, R38, 0xf8, !PT ;  /* 0x00ff0000292d7812 */ /* 0x000fe200078ef826 */
[----:B------:R-:W-:Y:S01]  /*8860*/  HADD2.F32 R41, -RZ, R39.H0_H0 ;  /* 0x20000027ff297230 */ /* 0x000fe20000004100 */
[----:B------:R-:W-:Y:S01]  /*8870*/  LOP3.LUT R40, R15, 0xff0000, R14, 0xf8, !PT ;  /* 0x00ff00000f287812 */ /* 0x000fe200078ef80e */
[----:B------:R-:W-:Y:S01]  /*8880*/  HADD2.F32 R14, -RZ, R11.H1_H1 ;  /* 0x3000000bff0e7230 */ /* 0x000fe20000004100 */
[----:B------:R-:W-:Y:S01]  /*8890*/  F2FP.F16.E4M3.UNPACK_B R38, R86.H1 ;  /* 0x00000056ff26723e */ /* 0x000fe200030006ff */
[----:B------:R-:W-:Y:S01]  /*88a0*/  HADD2.F32 R44, -RZ, R39.H1_H1 ;  /* 0x30000027ff2c7230 */ /* 0x000fe20000004100 */
[----:B------:R-:W-:Y:S01]  /*88b0*/  F2FP.F16.E4M3.UNPACK_B R13, R13.H1 ;  /* 0x0000000dff0d723e */ /* 0x000fe200030006ff */
[----:B------:R-:W-:Y:S02]  /*88c0*/  HADD2.F32 R11, -RZ, R11.H0_H0 ;  /* 0x2000000bff0b7230 */ /* 0x000fe40000004100 */
[----:B------:R-:W-:Y:S01]  /*88d0*/  FMUL.FTZ R46, R14, R41 ;  /* 0x000000290e2e7220 */ /* 0x000fe20000410000 */
[----:B------:R-:W-:Y:S01]  /*88e0*/  HADD2.F32 R39, -RZ, R38.H0_H0 ;  /* 0x20000026ff277230 */ /* 0x000fe20000004100 */
[----:B------:R-:W-:Y:S01]  /*88f0*/  F2FP.F16.E4M3.UNPACK_B R87, R87 ;  /* 0x00000057ff57723e */ /* 0x000fe200020006ff */
[----:B------:R-:W-:-:S02]  /*8900*/  HADD2.F32 R15, -RZ, R13.H1_H1 ;  /* 0x3000000dff0f7230 */ /* 0x000fc40000004100 */
[C---:B------:R-:W-:Y:S01]  /*8910*/  FMUL.FTZ R41, R11.reuse, R41 ;  /* 0x000000290b297220 */ /* 0x040fe20000410000 */
[----:B------:R-:W-:Y:S02]  /*8920*/  HADD2.F32 R13, -RZ, R13.H0_H0 ;  /* 0x2000000dff0d7230 */ /* 0x000fe40000004100 */
[-C--:B------:R-:W-:Y:S01]  /*8930*/  FFMA.FTZ R47, R11, R39.reuse, -R46 ;  /* 0x000000270b2f7223 */ /* 0x080fe2000001082e */
[----:B------:R-:W-:Y:S02]  /*8940*/  HADD2.F32 R38, -RZ, R38.H1_H1 ;  /* 0x30000026ff267230 */ /* 0x000fe40000004100 */
[----:B------:R-:W-:Y:S01]  /*8950*/  FMUL.FTZ R46, R15, R44 ;  /* 0x0000002c0f2e7220 */ /* 0x000fe20000410000 */
[----:B------:R-:W-:Y:S01]  /*8960*/  F2FP.F16.E4M3.UNPACK_B R11, R12.H1 ;  /* 0x0000000cff0b723e */ /* 0x000fe200030006ff */
[C---:B------:R-:W-:Y:S01]  /*8970*/  FMUL.FTZ R44, R13.reuse, R44 ;  /* 0x0000002c0d2c7220 */ /* 0x040fe20000410000 */
[----:B------:R-:W-:Y:S01]  /*8980*/  FFMA.FTZ R48, R14, R39, R41 ;  /* 0x000000270e307223 */ /* 0x000fe20000010029 */
[----:B------:R-:W-:Y:S01]  /*8990*/  F2FP.F16.E4M3.UNPACK_B R12, R12 ;  /* 0x0000000cff0c723e */ /* 0x000fe200020006ff */
[-C--:B------:R-:W-:Y:S01]  /*89a0*/  FFMA.FTZ R41, R13, R38.reuse, -R46 ;  /* 0x000000260d297223 */ /* 0x080fe2000001082e */
        /* <DEDUP_REMOVED lines=11> */
[----:B------:R-:W-:Y:S01]  /*8a60*/  F2FP.SATFINITE.E4M3.F32.PACK_AB_MERGE_C R47, R48, R47, R52 ;  /* 0x0000002f302f723e */ /* 0x000fe20004807034 */
[----:B------:R-:W-:-:S02]  /*8a70*/  HADD2.F32 R15, -RZ, R86.H1_H1 ;  /* 0x30000056ff0f7230 */ /* 0x000fc40000004100 */
[----:B------:R-:W-:Y:S02]  /*8a80*/  HADD2.F32 R86, -RZ, R86.H0_H0 ;  /* 0x20000056ff567230 */ /* 0x000fe40000004100 */
[-C--:B------:R-:W-:Y:S01]  /*8a90*/  FMUL.FTZ R38, R12, R87.reuse ;  /* 0x000000570c267220 */ /* 0x080fe20000410000 */
[----:B------:R-:W-:Y:S01]  /*8aa0*/  FMUL.FTZ R87, R11, R87 ;  /* 0x000000570b577220 */ /* 0x000fe20000410000 */
[-C--:B------:R-:W-:Y:S01]  /*8ab0*/  FFMA.FTZ R44, R13, R15.reuse, -R44 ;  /* 0x0000000f0d2c7223 */ /* 0x080fe2000001082c */
[----:B------:R-:W-:Y:S01]  /*8ac0*/  FFMA.FTZ R39, R14, R15, R39 ;  /* 0x0000000f0e277223 */ /* 0x000fe20000010027 */
[-C--:B------:R-:W-:Y:S01]  /*8ad0*/  FFMA.FTZ R46, R11, R86.reuse, -R38 ;  /* 0x000000560b2e7223 */ /* 0x080fe20000010826 */
[----:B------:R-:W-:Y:S01]  /*8ae0*/  FFMA.FTZ R87, R12, R86, R87 ;  /* 0x000000560c577223 */ /* 0x000fe20000010057 */
[----:B------:R-:W-:Y:S02]  /*8af0*/  F2FP.F16.E4M3.UNPACK_B R12, R37.H1 ;  /* 0x00000025ff0c723e */ /* 0x000fe400030006ff */
[----:B------:R-:W-:-:S02]  /*8b00*/  F2FP.SATFINITE.E4M3.F32.PACK_AB_MERGE_C R51, R39, R44, RZ ;  /* 0x0000002c2733723e */ /* 0x000fc400048070ff */
[-C--:B------:R-:W-:Y:S01]  /*8b10*/  F2FP.F16.E4M3.UNPACK_B R39, R45.reuse.H1 ;  /* 0x0000002dff27723e */ /* 0x080fe200030006ff */
[--C-:B------:R-:W-:Y:S01]  /*8b20*/  HADD2.F32 R14, -RZ, R12.reuse.H1_H1 ;  /* 0x3000000cff0e7230 */ /* 0x100fe20000004100 */
[----:B------:R-:W-:Y:S01]  /*8b30*/  F2FP.F16.E4M3.UNPACK_B R15, R40.H1 ;  /* 0x00000028ff0f723e */ /* 0x000fe200030006ff */
[----:B------:R-:W-:Y:S01]  /*8b40*/  HADD2.F32 R13, -RZ, R12.H0_H0 ;  /* 0x2000000cff0d7230 */ /* 0x000fe20000004100 */
[----:B------:R-:W-:Y:S01]  /*8b50*/  F2FP.F16.E4M3.UNPACK_B R11, R36.H1 ;  /* 0x00000024ff0b723e */ /* 0x000fe200030006ff */
[----:B------:R-:W-:Y:S01]  /*8b60*/  HADD2.F32 R44, -RZ, R39.H1_H1 ;  /* 0x30000027ff2c7230 */ /* 0x000fe20000004100 */
[----:B------:R-:W-:Y:S01]  /*8b70*/  F2FP.F16.E4M3.UNPACK_B R45, R45 ;  /* 0x0000002dff2d723e */ /* 0x000fe200020006ff */
[----:B------:R-:W-:Y:S01]  /*8b80*/  HADD2.F32 R38, -RZ, R15.H1_H1 ;  /* 0x3000000fff267230 */ /* 0x000fe20000004100 */
[----:B------:R-:W-:Y:S01]  /*8b90*/  F2FP.F16.E4M3.UNPACK_B R40, R40 ;  /* 0x00000028ff28723e */ /* 0x000fe200020006ff */
[----:B------:R-:W-:Y:S02]  /*8ba0*/  HADD2.F32 R12, -RZ, R11.H1_H1 ;  /* 0x3000000bff0c7230 */ /* 0x000fe40000004100 */
[----:B------:R-:W-:Y:S01]  /*8bb0*/  FMUL.FTZ R50, R14, R44 ;  /* 0x0000002c0e327220 */ /* 0x000fe20000410000 */
[----:B------:R-:W-:-:S02]  /*8bc0*/  HADD2.F32 R41, -RZ, R45.H1_H1 ;  /* 0x3000002dff297230 */ /* 0x000fc40000004100 */
        /* <DEDUP_REMOVED lines=14> */
[----:B------:R-:W-:Y:S02]  /*8cb0*/  HADD2.F32 R37, -RZ, R37.H1_H1 ;  /* 0x30000025ff257230 */ /* 0x000fe40000004100 */
[----:B------:R-:W-:Y:S01]  /*8cc0*/  FMUL.FTZ R38, R12, R39 ;  /* 0x000000270c267220 */ /* 0x000fe20000410000 */
[----:B------:R-:W-:Y:S01]  /*8cd0*/  HADD2.F32 R36, -RZ, R36.H1_H1 ;  /* 0x30000024ff247230 */ /* 0x000fe20000004100 */
[----:B------:R-:W-:Y:S01]  /*8ce0*/  F2FP.SATFINITE.E4M3.F32.PACK_AB_MERGE_C R49, R49, R50, RZ ;  /* 0x000000323131723e */ /* 0x000fe200048070ff */
[----:B------:R-:W-:-:S02]  /*8cf0*/  HADD2.F32 R45, -RZ, R45.H0_H0 ;  /* 0x2000002dff2d7230 */ /* 0x000fc40000004100 */
[----:B------:R-:W-:Y:S01]  /*8d00*/  FMUL.FTZ R13, R37, R39 ;  /* 0x00000027250d7220 */ /* 0x000fe20000410000 */
[----:B------:R-:W-:Y:S01]  /*8d10*/  HADD2.F32 R15, -RZ, R15.H0_H0 ;  /* 0x2000000fff0f7230 */ /* 0x000fe20000004100 */
[----:B------:R-:W-:Y:S01]  /*8d20*/  F2FP.SATFINITE.E4M3.F32.PACK_AB_MERGE_C R41, R41, R44, RZ ;  /* 0x0000002c2929723e */ /* 0x000fe200048070ff */
        /* <DEDUP_REMOVED lines=8> */
[----:B------:R-:W-:Y:S01]  /*8db0*/  F2FP.SATFINITE.E4M3.F32.PACK_AB_MERGE_C R15, R38, R13, R49 ;  /* 0x0000000d260f723e */ /* 0x000fe20004807031 */
[----:B------:R-:W-:Y:S01]  /*8dc0*/  IMAD.MOV.U32 R13, RZ, RZ, R47 ;  /* 0x000000ffff0d7224 */ /* 0x000fe200078e002f */
[----:B------:R-:W-:-:S07]  /*8dd0*/  F2FP.SATFINITE.E4M3.F32.PACK_AB_MERGE_C R14, R45, R14, R41 ;  /* 0x0000000e2d0e723e */ /* 0x000fce0004807029 */
.L_x_498:
[----:B------:R-:W-:Y:S05]  /*8de0*/  BSYNC B1 ;  /* 0x0000000000017941 */ /* 0x000fea0003800000 */
.L_x_497:
[----:B0-----:R0:W-:Y:S01]  /*8df0*/  ST.E.128 desc[UR50][R42.64], R12 ;  /* 0x0000000c2a007985 */ /* 0x0011e2000c101d32 */
[----:B------:R-:W-:Y:S05]  /*8e00*/  BRA `(.L_x_476) ;  /* 0x0000006800c07947 */ /* 0x000fea0003800000 */
.L_x_442:
        /* <DEDUP_REMOVED lines=20> */
[----:B------:R-:W-:Y:S02]  /*8f50*/  CS2R R36, SRZ ;  /* 0x0000000000247805 */ /* 0x000fe4000001ff00 */
[----:B------:R-:W-:Y:S02]  /*8f60*/  CS2R R38, SRZ ;  /* 0x0000000000267805 */ /* 0x000fe4000001ff00 */
[----:B------:R-:W-:Y:S01]  /*8f70*/  IADD3.X R63, R10, UR5, R11, P1, P4 ;  /* 0x000000050a3f7c10 */ /* 0x000fe20008fe840b */
[----:B------:R-:W-:-:S02]  /*8f80*/  ULDC.64 UR4, c[0x0][0x400] ;  /* 0x0001000000047ab9 */ /* 0x000fc40000000a00 */
[----:B------:R-:W-:-:S04]  /*8f90*/  IADD3 R64, P1, P4, R96, UR4, R12 ;  /* 0x0000000460407c10 */ /* 0x000fc8000fc3e00c */
[----:B------:R-:W-:Y:S02]  /*8fa0*/  IADD3.X R65, R20, UR5, R86, P1, P4 ;  /* 0x0000000514417c10 */ /* 0x000fe40008fe8456 */
[----:B------:R-:W-:Y:S02]  /*8fb0*/  ISETP.GE.AND P1, PT, R16, R118, PT ;  /* 0x000000761000720c */ /* 0x000fe40003f26270 */
[----:B------:R-:W-:Y:S02]  /*8fc0*/  CS2R R52, SRZ ;  /* 0x0000000000347805 */ /* 0x000fe4000001ff00 */
[----:B------:R-:W-:Y:S02]  /*8fd0*/  CS2R R54, SRZ ;  /* 0x0000000000367805 */ /* 0x000fe4000001ff00 */
[----:B------:R-:W-:Y:S02]  /*8fe0*/  CS2R R40, SRZ ;  /* 0x0000000000287805 */ /* 0x000fe4000001ff00 */
[----:B------:R-:W-:-:S05]  /*8ff0*/  CS2R R42, SRZ ;  /* 0x00000000002a7805 */ /* 0x000fca000001ff00 */
[----:B------:R0:W5:Y:S04]  /*9000*/  @!P1 LDG.E.128 R48, desc[UR50][R62.64] ;  /* 0x000000323e309981 */ /* 0x000168000c1e1d00 */
[----:B------:R0:W5:Y:S01]  /*9010*/  @!P1 LDG.E.128 R36, desc[UR50][R64.64] ;  /* 0x0000003240249981 */ /* 0x000162000c1e1d00 */
[----:B------:R-:W-:Y:S02]  /*9020*/  ISETP.GE.AND P1, PT, R0, R118, PT ;  /* 0x000000760000720c */ /* 0x000fe40003f26270 */
[----:B------:R-:W-:Y:S02]  /*9030*/  CS2R R56, SRZ ;  /* 0x0000000000387805 */ /* 0x000fe4000001ff00 */
[----:B------:R-:W-:Y:S02]  /*9040*/  CS2R R58, SRZ ;  /* 0x00000000003a7805 */ /* 0x000fe4000001ff00 */
[----:B------:R-:W-:-:S02]  /*9050*/  CS2R R44, SRZ ;  /* 0x00000000002c7805 */ /* 0x000fc4000001ff00 */
[----:B------:R-:W-:-:S05]  /*9060*/  CS2R R46, SRZ ;  /* 0x00000000002e7805 */ /* 0x000fca000001ff00 */
[----:B------:R0:W5:Y:S04]  /*9070*/  @!P1 LDG.E.128 R52, desc[UR50][R62.64+0x20] ;  /* 0x000020323e349981 */ /* 0x000168000c1e1d00 */
[----:B------:R0:W5:Y:S01]  /*9080*/  @!P1 LDG.E.128 R40, desc[UR50][R64.64+0x20] ;  /* 0x0000203240289981 */ /* 0x000162000c1e1d00 */
[----:B------:R-:W-:-:S13]  /*9090*/  ISETP.GE.AND P1, PT, R3, R118, PT ;  /* 0x000000760300720c */ /* 0x000fda0003f26270 */
[----:B------:R0:W5:Y:S04]  /*90a0*/  @!P1 LDG.E.128 R56, desc[UR50][R62.64+0x40] ;  /* 0x000040323e389981 */ /* 0x000168000c1e1d00 */
[----:B------:R0:W5:Y:S02]  /*90b0*/  @!P1 LDG.E.128 R44, desc[UR50][R64.64+0x40] ;  /* 0x00004032402c9981 */ /* 0x000164000c1e1d00 */
.L_x_500:
[----:B------:R-:W-:Y:S05]  /*90c0*/  BSYNC B1 ;  /* 0x0000000000017941 */ /* 0x000fea0003800000 */
.L_x_499:
        /* <DEDUP_REMOVED lines=12> */
[----:B------:R-:W-:Y:S01]  /*9190*/  CS2R R80, SRZ ;  /* 0x0000000000507805 */ /* 0x000fe2000001ff00 */
[----:B-----5:R-:W-:Y:S01]  /*91a0*/  IMAD.MOV.U32 R165, RZ, RZ, R36 ;  /* 0x000000ffffa57224 */ /* 0x020fe200078e0024 */
[----:B------:R-:W-:-:S02]  /*91b0*/  MOV R164, R38 ;  /* 0x0000002600a47202 */ /* 0x000fc40000000f00 */
[----:B------:R-:W-:Y:S01]  /*91c0*/  CS2R R82, SRZ ;  /* 0x0000000000527805 */ /* 0x000fe2000001ff00 */
[----:B------:R-:W-:Y:S06]  /*91d0*/  @P4 BRA `(.L_x_502) ;  /* 0x00000000007c4947 */ /* 0x000fec0003800000 */
[----:B------:R-:W-:Y:S01]  /*91e0*/  IADD3 R13, P1, P5, R102, R14, R108 ;  /* 0x0000000e660d7210 */ /* 0x000fe20007d3e06c */
[----:B------:R-:W-:Y:S01]  /*91f0*/  ULDC.64 UR4, c[0x0][0x3e8] ;  /* 0x0000fa0000047ab9 */ /* 0x000fe20000000a00 */
[----:B------:R-:W-:Y:S02]  /*9200*/  CS2R R72, SRZ ;  /* 0x0000000000487805 */ /* 0x000fe4000001ff00 */
[----:B------:R-:W-:Y:S02]  /*9210*/  CS2R R74, SRZ ;  /* 0x00000000004a7805 */ /* 0x000fe4000001ff00 */
[----:B------:R-:W-:Y:S02]  /*9220*/  IADD3.X R11, R10, R11, R107, P1, P5 ;  /* 0x0000000b0a0b7210 */ /* 0x000fe40000fea46b */
[----:B------:R-:W-:Y:S02]  /*9230*/  CS2R R60, SRZ ;  /* 0x00000000003c7805 */ /* 0x000fe4000001ff00 */
[----:B------:R-:W-:-:S02]  /*9240*/  IADD3 R14, P1, P5, R96, R12, R110 ;  /* 0x0000000c600e7210 */ /* 0x000fc40007d3e06e */
[----:B------:R-:W-:Y:S02]  /*9250*/  CS2R R62, SRZ ;  /* 0x00000000003e7805 */ /* 0x000fe4000001ff00 */
        /* <DEDUP_REMOVED lines=23> */
.L_x_502:
[----:B------:R-:W-:Y:S05]  /*93d0*/  BSYNC B1 ;  /* 0x0000000000017941 */ /* 0x000fea0003800000 */
.L_x_501:
        /* <DEDUP_REMOVED lines=26> */
.L_x_503:
[----:B------:R-:W-:Y:S01]  /*9580*/  IMAD R91, R19, 0x8, R18 ;  /* 0x00000008135b7824 */ /* 0x000fe200078e0212 */
[----:B------:R-:W-:Y:S01]  /*9590*/  SHF.L.U32 R92, R199, 0x1f, RZ ;  /* 0x0000001fc75c7819 */ /* 0x000fe200000006ff */
[----:B------:R-:W1:Y:S01]  /*95a0*/  LDC R137, c[0x0][0x2f4] ;  /* 0x0000bd00ff897b82 */ /* 0x000e620000000800 */
[----:B------:R-:W-:Y:S02]  /*95b0*/  BSSY B1, `(.L_x_504) ;  /* 0x0000003000017945 */ /* 0x000fe40003800000 */
[----:B------:R-:W2:Y:S02]  /*95c0*/  SYNCS.PHASECHK.TRANS64.TRYWAIT P5, [R91+URZ+0x29890], R92 ;  /* 0x0298905c5b0075a7 */ /* 0x000ea400080a017f */
[----:B--2---:R-:W-:Y:S05]  /*95d0*/  @!P5 BRA `(.L_x_505) ;  /* 0x0000020c003cd947 */ /* 0x004fea0003800000 */
.L_x_780:
[----:B------:R-:W-:Y:S05]  /*95e0*/  BSYNC B1 ;  /* 0x0000000000017941 */ /* 0x000fea0003800000 */
.L_x_504:
[----:B------:R-:W-:Y:S01]  /*95f0*/  UMOV UR4, 0xffffffff ;  /* 0xffffffff00047882 */ /* 0x000fe20000000000 */
[----:B-1----:R-:W-:Y:S02]  /*9600*/  IADD3 R146, -R121, R137, RZ ;  /* 0x0000008979927210 */ /* 0x002fe40007ffe1ff */
[----:B------:R-:W-:Y:S05]  /*9610*/  BRA.DIV UR4, `(.L_x_506) ;  /* 0x0000020e04407947 */ /* 0x000fea000b800000 */
[----:B------:R1:W3:Y:S04]  /*9620*/  SHFL.IDX PT, R155, R119, RZ, 0x1e1f ;  /* 0x001e1fff779b7589 */ /* 0x0002e800000e0000 */
[----:B------:R1:W4:Y:S02]  /*9630*/  SHFL.IDX PT, R11, R120, RZ, 0x1e1f ;  /* 0x001e1fff780b7589 */ /* 0x00032400000e0000 */
.L_x_784:
[----:B------:R-:W-:Y:S04]  /*9640*/  BSSY B1, `(.L_x_507) ;  /* 0x00002da000017945 */ /* 0x000fe80003800000 */
[----:B------:R-:W-:Y:S05]  /*9650*/  @P2 BRA `(.L_x_508) ;  /* 0x0000002c00602947 */ /* 0x000fea0003800000 */
[----:B------:R-:W-:Y:S01]  /*9660*/  ISETP.NE.AND P2, PT, R28, RZ, PT ;  /* 0x000000ff1c00720c */ /* 0x000fe20003f45270 */
[----:B------:R-:W-:-:S12]  /*9670*/  BSSY B2, `(.L_x_509) ;  /* 0x00000f4000027945 */ /* 0x000fd80003800000 */
[----:B------:R-:W-:Y:S05]  /*9680*/  @!P2 BRA `(.L_x_510) ;  /* 0x0000000c00c8a947 */ /* 0x000fea0003800000 */
[----:B0-----:R-:W-:Y:S01]  /*9690*/  SEL R12, R121, R146, !P0 ;  /* 0x00000092790c7207 */ /* 0x001fe20004000000 */
[----:B------:R-:W-:Y:S01]  /*96a0*/  BSSY B3, `(.L_x_511) ;  /* 0x00000e9000037945 */ /* 0x000fe20003800000 */
[----:B------:R-:W-:Y:S02]  /*96b0*/  ISETP.GE.AND P2, PT, R16, R118, PT ;  /* 0x000000761000720c */ /* 0x000fe40003f46270 */
[----:B------:R-:W-:-:S04]  /*96c0*/  SHF.R.S32.HI R13, RZ, 0x1f, R12 ;  /* 0x0000001fff0d7819 */ /* 0x000fc8000001140c */
[----:B------:R-:W-:-:S04]  /*96d0*/  LEA.HI R12, R13, R12, RZ, 0x5 ;  /* 0x0000000c0d0c7211 */ /* 0x000fc800078f28ff */
[----:B------:R-:W-:-:S04]  /*96e0*/  LEA.HI.SX32 R12, R12, R117, 0x1b ;  /* 0x000000750c0c7211 */ /* 0x000fc800078fdaff */
[----:B------:R-:W-:Y:S01]  /*96f0*/  SHF.R.S32.HI R13, RZ, 0x1f, R12 ;  /* 0x0000001fff0d7819 */ /* 0x000fe2000001140c */
[----:B------:R-:W-:-:S03]  /*9700*/  IMAD.SHL.U32 R168, R12, 0x10, RZ ;  /* 0x000000100ca87824 */ /* 0x000fc600078e00ff */
[----:B------:R-:W-:Y:S02]  /*9710*/  LEA.HI R13, R13, R12, RZ, 0x2 ;  /* 0x0000000c0d0d7211 */ /* 0x000fe400078f10ff */
[----:B------:R-:W-:Y:S02]  /*9720*/  LOP3.LUT R12, R208, 0x30, R168, 0xf8, !PT ;  /* 0x00000030d00c7812 */ /* 0x000fe400078ef8a8 */
[----:B------:R-:W-:Y:S02]  /*9730*/  SHF.R.S32.HI R13, RZ, 0x2, R13 ;  /* 0x00000002ff0d7819 */ /* 0x000fe4000001140d */
[----:B------:R-:W-:-:S03]  /*9740*/  LOP3.LUT R12, R12, R209, RZ, 0x3c, !PT ;  /* 0x000000d10c0c7212 */ /* 0x000fc600078e3cff */
[----:B------:R-:W-:-:S04]  /*9750*/  IMAD R13, R13, 0x2800, R210 ;  /* 0x000028000d0d7824 */ /* 0x000fc800078e02d2 */
[----:B------:R-:W-:Y:S02]  /*9760*/  IMAD.IADD R12, R13, 0x1, R12 ;  /* 0x000000010d0c7824 */ /* 0x000fe400078e020c */
[C---:B------:R-:W-:Y:S02]  /*9770*/  IMAD R13, R19.reuse, 0x7800, R135 ;  /* 0x00007800130d7824 */ /* 0x040fe400078e0287 */
[----:B------:R-:W-:Y:S02]  /*9780*/  IMAD R15, R19, 0x7800, R12 ;  /* 0x00007800130f7824 */ /* 0x000fe400078e020c */
[----:B------:R-:W-:-:S03]  /*9790*/  IMAD.IADD R13, R18, 0x1, R13 ;  /* 0x00000001120d7824 */ /* 0x000fc600078e020d */
[----:B------:R-:W-:-:S03]  /*97a0*/  IADD3 R84, R18, R15, RZ ;  /* 0x0000000f12547210 */ /* 0x000fc60007ffe0ff */
[----:B------:R-:W0:Y:S04]  /*97b0*/  LDS.128 R12, [R13+0x1a400] ;  /* 0x01a400000d0c7984 */ /* 0x000e280000000c00 */
[----:B------:R-:W0:Y:S01]  /*97c0*/  LDS.128 R84, [R84+0x1a400] ;  /* 0x01a4000054547984 */ /* 0x000e220000000c00 */
[----:B------:R-:W-:Y:S05]  /*97d0*/  @P2 BRA `(.L_x_512) ;  /* 0x0000000c00542947 */ /* 0x000fea0003800000 */
[----:B------:R-:W-:Y:S02]  /*97e0*/  SHF.R.U32.HI R38, RZ, 0x8, R49 ;  /* 0x00000008ff267819 */ /* 0x000fe40000011631 */
[--C-:B------:R-:W-:Y:S02]  /*97f0*/  SHF.R.U32.HI R36, RZ, 0x10, R51.reuse ;  /* 0x00000010ff247819 */ /* 0x100fe40000011633 */
[----:B------:R-:W-:Y:S01]  /*9800*/  SHF.R.U32.HI R171, RZ, 0x8, R51 ;  /* 0x00000008ffab7819 */ /* 0x000fe20000011633 */
[----:B------:R-:W-:Y:S01]  /*9810*/  IMAD.SHL.U32 R179, R38, 0x100, RZ ;  /* 0x0000010026b37824 */ /* 0x000fe200078e00ff */
[----:B------:R-:W-:Y:S01]  /*9820*/  LOP3.LUT R177, R51, 0xff0000ff, RZ, 0xc0, !PT ;  /* 0xff0000ff33b17812 */ /* 0x000fe200078ec0ff */
[----:B------:R-:W-:Y:S01]  /*9830*/  IMAD.U32 R36, R36, 0x10000, RZ ;  /* 0x0001000024247824 */ /* 0x000fe200078e00ff */
[----:B------:R-:W-:Y:S01]  /*9840*/  SHF.R.U32.HI R51, RZ, 0x8, R37 ;  /* 0x00000008ff337819 */ /* 0x000fe20000011625 */
[----:B------:R-:W-:Y:S01]  /*9850*/  IMAD.SHL.U32 R171, R171, 0x100, RZ ;  /* 0x00000100abab7824 */ /* 0x000fe200078e00ff */
[----:B------:R-:W-:-:S02]  /*9860*/  SHF.R.U32.HI R48, RZ, 0x10, R49 ;  /* 0x00000010ff307819 */ /* 0x000fc40000011631 */
[----:B------:R-:W-:Y:S02]  /*9870*/  LOP3.LUT R50, R49, 0xff0000ff, RZ, 0xc0, !PT ;  /* 0xff0000ff31327812 */ /* 0x000fe400078ec0ff */
[----:B------:R-:W-:Y:S02]  /*9880*/  SHF.R.U32.HI R176, RZ, 0x10, R37 ;  /* 0x00000010ffb07819 */ /* 0x000fe40000011625 */
[----:B------:R-:W-:Y:S02]  /*9890*/  LOP3.LUT R178, R37, 0xff0000ff, RZ, 0xc0, !PT ;  /* 0xff0000ff25b27812 */ /* 0x000fe400078ec0ff */
[--C-:B------:R-:W-:Y:S01]  /*98a0*/  SHF.R.U32.HI R37, RZ, 0x10, R39.reuse ;  /* 0x00000010ff257819 */ /* 0x100fe20000011627 */
[----:B------:R-:W-:Y:S01]  /*98b0*/  IMAD.U32 R176, R176, 0x10000, RZ ;  /* 0x00010000b0b07824 */ /* 0x000fe200078e00ff */
[----:B------:R-:W-:Y:S02]  /*98c0*/  SHF.R.U32.HI R38, RZ, 0x8, R39 ;  /* 0x00000008ff267819 */ /* 0x000fe40000011627 */
[----:B------:R-:W-:Y:S01]  /*98d0*/  LOP3.LUT R49, R39, 0xff0000ff, RZ, 0xc0, !PT ;  /* 0xff0000ff27317812 */ /* 0x000fe200078ec0ff */
[----:B------:R-:W-:Y:S01]  /*98e0*/  IMAD.SHL.U32 R39, R51, 0x100, RZ ;  /* 0x0000010033277824 */ /* 0x000fe200078e00ff */
[----:B------:R-:W-:Y:S01]  /*98f0*/  LOP3.LUT R50, R50, 0xff00, R179, 0xf8, !PT ;  /* 0x0000ff0032327812 */ /* 0x000fe200078ef8b3 */
[----:B------:R-:W-:Y:S01]  /*9900*/  IMAD.SHL.U32 R38, R38, 0x100, RZ ;  /* 0x0000010026267824 */ /* 0x000fe200078e00ff */
[----:B------:R-:W-:-:S02]  /*9910*/  SHF.L.U32 R48, R48, 0x10, RZ ;  /* 0x0000001030307819 */ /* 0x000fc400000006ff */
[----:B------:R-:W-:Y:S02]  /*9920*/  LOP3.LUT R39, R178, 0xff00, R39, 0xf8, !PT ;  /* 0x0000ff00b2277812 */ /* 0x000fe400078ef827 */
[----:B------:R-:W-:Y:S02]  /*9930*/  LOP3.LUT R51, R177, 0xff00, R171, 0xf8, !PT ;  /* 0x0000ff00b1337812 */ /* 0x000fe400078ef8ab */
[----:B------:R-:W-:Y:S02]  /*9940*/  LOP3.LUT R177, R50, 0xff0000, R48, 0xf8, !PT ;  /* 0x00ff000032b17812 */ /* 0x000fe400078ef830 */
[----:B------:R-:W-:Y:S02]  /*9950*/  LOP3.LUT R50, R39, 0xff0000, R176, 0xf8, !PT ;  /* 0x00ff000027327812 */ /* 0x000fe400078ef8b0 */
[----:B0-----:R-:W-:Y:S02]  /*9960*/  F2FP.F16.E4M3.UNPACK_B R171, R85 ;  /* 0x00000055ffab723e */ /* 0x001fe400020006ff */
[----:B------:R-:W-:-:S02]  /*9970*/  F2FP.F16.E4M3.UNPACK_B R178, R50 ;  /* 0x00000032ffb2723e */ /* 0x000fc400020006ff */
[----:B------:R-:W-:Y:S01]  /*9980*/  F2FP.F16.E4M3.UNPACK_B R39, R13 ;  /* 0x0000000dff27723e */ /* 0x000fe200020006ff */
[----:B------:R-:W-:Y:S01]  /*9990*/  HADD2.F32 R48, -RZ, R171.H0_H0 ;  /* 0x200000abff307230 */ /* 0x000fe20000004100 */
[----:B------:R-:W-:Y:S01]  /*99a0*/  F2FP.F16.E4M3.UNPACK_B R179, R177 ;  /* 0x000000b1ffb3723e */ /* 0x000fe200020006ff */
[--C-:B------:R-:W-:Y:S01]  /*99b0*/  HADD2.F32 R181, -RZ, R178.reuse.H0_H0 ;  /* 0x200000b2ffb57230 */ /* 0x100fe20000004100 */
[----:B------:R-:W-:Y:S01]  /*99c0*/  F2FP.F16.E4M3.UNPACK_B R85, R85.H1 ;  /* 0x00000055ff55723e */ /* 0x000fe200030006ff */
[----:B------:R-:W-:Y:S01]  /*99d0*/  HADD2.F32 R176, -RZ, R39.H0_H0 ;  /* 0x20000027ffb07230 */ /* 0x000fe20000004100 */
[----:B------:R-:W-:Y:S01]  /*99e0*/  F2FP.F16.E4M3.UNPACK_B R177, R177.H1 ;  /* 0x000000b1ffb1723e */ /* 0x000fe200030006ff */
[----:B------:R-:W-:Y:S02]  /*99f0*/  HADD2.F32 R180, -RZ, R179.H0_H0 ;  /* 0x200000b3ffb47230 */ /* 0x000fe40000004100 */
[----:B------:R-:W-:Y:S01]  /*9a00*/  FMUL.FTZ R182, R48, R181 ;  /* 0x000000b530b67220 */ /* 0x000fe20000410000 */
[----:B------:R-:W-:-:S02]  /*9a10*/  HADD2.F32 R178, -RZ, R178.H1_H1 ;  /* 0x300000b2ffb27230 */ /* 0x000fc40000004100 */
[C---:B------:R-:W-:Y:S01]  /*9a20*/  FMUL.FTZ R181, R176.reuse, R181 ;  /* 0x000000b5b0b57220 */ /* 0x040fe20000410000 */
[----:B------:R-:W-:Y:S02]  /*9a30*/  HADD2.F32 R39, -RZ, R39.H1_H1 ;  /* 0x30000027ff277230 */ /* 0x000fe40000004100 */
[-C--:B------:R-:W-:Y:S01]  /*9a40*/  FFMA.FTZ R176, R176, R180.reuse, -R182 ;  /* 0x000000b4b0b07223 */ /* 0x080fe200000108b6 */
[----:B------:R-:W-:Y:S02]  /*9a50*/  HADD2.F32 R179, -RZ, R179.H1_H1 ;  /* 0x300000b3ffb37230 */ /* 0x000fe40000004100 */
[----:B------:R-:W-:Y:S01]  /*9a60*/  FFMA.FTZ R48, R48, R180, R181 ;  /* 0x000000b430307223 */ /* 0x000fe200000100b5 */
[----:B------:R-:W-:Y:S01]  /*9a70*/  HADD2.F32 R180, -RZ, R171.H1_H1 ;  /* 0x300000abffb47230 */ /* 0x000fe20000004100 */
[----:B------:R-:W-:Y:S02]  /*9a80*/  LOP3.LUT R49, R49, 0xff00, R38, 0xf8, !PT ;  /* 0x0000ff0031317812 */ /* 0x000fe400078ef826 */
[----:B------:R-:W-:-:S02]  /*9a90*/  SHF.L.U32 R37, R37, 0x10, RZ ;  /* 0x0000001025257819 */ /* 0x000fc400000006ff */
[CC--:B------:R-:W-:Y:S01]  /*9aa0*/  FMUL.FTZ R171, R180.reuse, R178.reuse ;  /* 0x000000b2b4ab7220 */ /* 0x0c0fe20000410000 */
[----:B------:R-:W-:Y:S01]  /*9ab0*/  FMUL.FTZ R178, R39, R178 ;  /* 0x000000b227b27220 */ /* 0x000fe20000410000 */
[----:B------:R-:W-:Y:S02]  /*9ac0*/  LOP3.LUT R51, R51, 0xff0000, R36, 0xf8, !PT ;  /* 0x00ff000033337812 */ /* 0x000fe400078ef824 */
[-C--:B------:R-:W-:Y:S01]  /*9ad0*/  FFMA.FTZ R171, R39, R179.reuse, -R171 ;  /* 0x000000b327ab7223 */ /* 0x080fe200000108ab */
[----:B------:R-:W-:Y:S01]  /*9ae0*/  FFMA.FTZ R39, R180, R179, R178 ;  /* 0x000000b3b4277223 */ /* 0x000fe200000100b2 */
[----:B------:R-:W-:Y:S01]  /*9af0*/  F2FP.F16.E4M3.UNPACK_B R178, R50.H1 ;  /* 0x00000032ffb2723e */ /* 0x000fe200030006ff */
[----:B------:R-:W-:Y:S01]  /*9b00*/  HADD2.F32 R180, -RZ, R177.H0_H0 ;  /* 0x200000b1ffb47230 */ /* 0x000fe20000004100 */
[----:B------:R-:W-:Y:S01]  /*9b10*/  F2FP.F16.E4M3.UNPACK_B R179, R13.H1 ;  /* 0x0000000dffb3723e */ /* 0x000fe200030006ff */
[----:B------:R-:W-:Y:S01]  /*9b20*/  HADD2.F32 R13, -RZ, R85.H0_H0 ;  /* 0x20000055ff0d7230 */ /* 0x000fe20000004100 */
[----:B------:R-:W-:Y:S01]  /*9b30*/  LOP3.LUT R36, R49, 0xff0000, R37, 0xf8, !PT ;  /* 0x00ff000031247812 */ /* 0x000fe200078ef825 */
[----:B------:R-:W-:-:S02]  /*9b40*/  HADD2.F32 R181, -RZ, R178.H0_H0 ;  /* 0x200000b2ffb57230 */ /* 0x000fc40000004100 */
[----:B------:R-:W-:Y:S02]  /*9b50*/  HADD2.F32 R50, -RZ, R179.H0_H0 ;  /* 0x200000b3ff327230 */ /* 0x000fe40000004100 */
[----:B------:R-:W-:Y:S02]  /*9b60*/  HADD2.F32 R85, -RZ, R85.H1_H1 ;  /* 0x30000055ff557230 */ /* 0x000fe40000004100 */
[-C--:B------:R-:W-:Y:S01]  /*9b70*/  FMUL.FTZ R182, R13, R181.reuse ;  /* 0x000000b50db67220 */ /* 0x080fe20000410000 */
[----:B------:R-:W-:Y:S02]  /*9b80*/  HADD2.F32 R178, -RZ, R178.H1_H1 ;  /* 0x300000b2ffb27230 */ /* 0x000fe40000004100 */
[C---:B------:R-:W-:Y:S01]  /*9b90*/  FMUL.FTZ R181, R50.reuse, R181 ;  /* 0x000000b532b57220 */ /* 0x040fe20000410000 */
[----:B------:R-:W-:Y:S02]  /*9ba0*/  IMAD.MOV.U32 R37, RZ, RZ, R87 ;  /* 0x000000ffff257224 */ /* 0x000fe400078e0057 */
[----:B------:R-:W-:Y:S01]  /*9bb0*/  FFMA.FTZ R50, R50, R180, -R182 ;  /* 0x000000b432327223 */ /* 0x000fe200000108b6 */
[----:B------:R-:W-:-:S02]  /*9bc0*/  IMAD.MOV.U32 R87, RZ, RZ, R15 ;  /* 0x000000ffff577224 */ /* 0x000fc400078e000f */
[----:B------:R-:W-:Y:S01]  /*9bd0*/  FFMA.FTZ R13, R13, R180, R181 ;  /* 0x000000b40d0d7223 */ /* 0x000fe200000100b5 */
[----:B------:R-:W-:Y:S01]  /*9be0*/  HADD2.F32 R180, -RZ, R179.H1_H1 ;  /* 0x300000b3ffb47230 */ /* 0x000fe20000004100 */
[----:B------:R-:W-:Y:S01]  /*9bf0*/  F2FP.F16.E4M3.UNPACK_B R38, R37 ;  /* 0x00000025ff26723e */ /* 0x000fe200020006ff */
[----:B------:R-:W-:Y:S02]  /*9c00*/  HADD2.F32 R179, -RZ, R177.H1_H1 ;  /* 0x300000b1ffb37230 */ /* 0x000fe40000004100 */
[-C--:B------:R-:W-:Y:S01]  /*9c10*/  FMUL.FTZ R177, R85, R178.reuse ;  /* 0x000000b255b17220 */ /* 0x080fe20000410000 */
[----:B------:R-:W-:Y:S01]  /*9c20*/  F2FP.F16.E4M3.UNPACK_B R15, R87 ;  /* 0x00000057ff0f723e */ /* 0x000fe200020006ff */
[C---:B------:R-:W-:Y:S01]  /*9c30*/  FMUL.FTZ R178, R180.reuse, R178 ;  /* 0x000000b2b4b27220 */ /* 0x040fe20000410000 */
[----:B------:R-:W-:Y:S01]  /*9c40*/  F2FP.F16.E4M3.UNPACK_B R37, R37.H1 ;  /* 0x00000025ff25723e */ /* 0x000fe200030006ff */
[----:B------:R-:W-:Y:S01]  /*9c50*/  FFMA.FTZ R177, R180, R179, -R177 ;  /* 0x000000b3b4b17223 */ /* 0x000fe200000108b1 */
[----:B------:R-:W-:-:S02]  /*9c60*/  HADD2.F32 R180, -RZ, R38.H0_H0 ;  /* 0x20000026ffb47230 */ /* 0x000fc40000004100 */
[----:B------:R-:W-:Y:S01]  /*9c70*/  FFMA.FTZ R85, R85, R179, R178 ;  /* 0x000000b355557223 */ /* 0x000fe200000100b2 */
[-C--:B------:R-:W-:Y:S01]  /*9c80*/  F2FP.F16.E4M3.UNPACK_B R178, R36.reuse ;  /* 0x00000024ffb2723e */ /* 0x080fe200020006ff */
[--C-:B------:R-:W-:Y:S01]  /*9c90*/  HADD2.F32 R182, -RZ, R15.reuse.H0_H0 ;  /* 0x2000000fffb67230 */ /* 0x100fe20000004100 */
[-C--:B------:R-:W-:Y:S01]  /*9ca0*/  F2FP.F16.E4M3.UNPACK_B R179, R51.reuse ;  /* 0x00000033ffb3723e */ /* 0x080fe200020006ff */
[----:B------:R-:W-:Y:S01]  /*9cb0*/  HADD2.F32 R15, -RZ, R15.H1_H1 ;  /* 0x3000000fff0f7230 */ /* 0x000fe20000004100 */
[----:B------:R-:W-:Y:S01]  /*9cc0*/  F2FP.F16.E4M3.UNPACK_B R36, R36.H1 ;  /* 0x00000024ff24723e */ /* 0x000fe200030006ff */
[--C-:B------:R-:W-:Y:S01]  /*9cd0*/  HADD2.F32 R49, -RZ, R178.reuse.H0_H0 ;  /* 0x200000b2ff317230 */ /* 0x100fe20000004100 */
[----:B------:R-:W-:Y:S01]  /*9ce0*/  F2FP.F16.E4M3.UNPACK_B R51, R51.H1 ;  /* 0x00000033ff33723e */ /* 0x000fe200030006ff */
[----:B------:R-:W-:Y:S01]  /*9cf0*/  HADD2.F32 R181, -RZ, R179.H0_H0 ;  /* 0x200000b3ffb57230 */ /* 0x000fe20000004100 */
[----:B------:R-:W-:Y:S01]  /*9d00*/  F2FP.SATFINITE.E4M3.F32.PACK_AB_MERGE_C R50, R177, R50, RZ ;  /* 0x00000032b132723e */ /* 0x000fe200048070ff */
[----:B------:R-:W-:-:S02]  /*9d10*/  HADD2.F32 R178, -RZ, R178.H1_H1 ;  /* 0x300000b2ffb27230 */ /* 0x000fc40000004100 */
[-C--:B------:R-:W-:Y:S01]  /*9d20*/  FMUL.FTZ R183, R180, R49.reuse ;  /* 0x00000031b4b77220 */ /* 0x080fe20000410000 */
[C---:B------:R-:W-:Y:S01]  /*9d30*/  FMUL.FTZ R49, R182.reuse, R49 ;  /* 0x00000031b6317220 */ /* 0x040fe20000410000 */
[----:B------:R-:W-:Y:S01]  /*9d40*/  HADD2.F32 R179, -RZ, R179.H1_H1 ;  /* 0x300000b3ffb37230 */ /* 0x000fe20000004100 */
[----:B------:R-:W-:Y:S01]  /*9d50*/  F2FP.SATFINITE.E4M3.F32.PACK_AB_MERGE_C R171, R171, R176, R50 ;  /* 0x000000b0abab723e */ /* 0x000fe20004807032 */
[-C--:B------:R-:W-:Y:S01]  /*9d60*/  FFMA.FTZ R183, R182, R181.reuse, -R183 ;  /* 0x000000b5b6b77223 */ /* 0x080fe200000108b7 */
[----:B------:R-:W-:Y:S01]  /*9d70*/  FFMA.FTZ R180, R180, R181, R49 ;  /* 0x000000b5b4b47223 */ /* 0x000fe20000010031 */
[----:B------:R-:W-:Y:S01]  /*9d80*/  HADD2.F32 R49, -RZ, R38.H1_H1 ;  /* 0x30000026ff317230 */ /* 0x000fe20000004100 */
[----:B------:R-:W-:Y:S01]  /*9d90*/  F2FP.F16.E4M3.UNPACK_B R50, R84.H1 ;  /* 0x00000054ff32723e */ /* 0x000fe200030006ff */
[--C-:B------:R-:W-:Y:S01]  /*9da0*/  HADD2.F32 R181, -RZ, R36.reuse.H0_H0 ;  /* 0x20000024ffb57230 */ /* 0x100fe20000004100 */
[----:B------:R-:W-:Y:S01]  /*9db0*/  F2FP.SATFINITE.E4M3.F32.PACK_AB_MERGE_C R13, R85, R13, RZ ;  /* 0x0000000d550d723e */ /* 0x000fe200048070ff */
[----:B------:R-:W-:-:S02]  /*9dc0*/  HADD2.F32 R36, -RZ, R36.H1_H1 ;  /* 0x30000024ff247230 */ /* 0x000fc40000004100 */
[----:B------:R-:W-:Y:S01]  /*9dd0*/  FMUL.FTZ R38, R49, R178 ;  /* 0x000000b231267220 */ /* 0x000fe20000410000 */
[----:B------:R-:W-:Y:S02]  /*9de0*/  F2FP.F16.E4M3.UNPACK_B R85, R166.H1 ;  /* 0x000000a6ff55723e */ /* 0x000fe400030006ff */
[----:B------:R-:W-:Y:S01]  /*9df0*/  F2FP.F16.E4M3.UNPACK_B R84, R84 ;  /* 0x00000054ff54723e */ /* 0x000fe200020006ff */
[CC--:B------:R-:W-:Y:S01]  /*9e00*/  FFMA.FTZ R38, R15.reuse, R179.reuse, -R38 ;  /* 0x000000b30f267223 */ /* 0x0c0fe20000010826 */
[----:B------:R-:W-:Y:S01]  /*9e10*/  FMUL.FTZ R15, R15, R178 ;  /* 0x000000b20f0f7220 */ /* 0x000fe20000410000 */
[--C-:B------:R-:W-:Y:S01]  /*9e20*/  HADD2.F32 R178, -RZ, R51.reuse.H0_H0 ;  /* 0x20000033ffb27230 */ /* 0x100fe20000004100 */
[----:B------:R-:W-:Y:S01]  /*9e30*/  F2FP.F16.E4M3.UNPACK_B R166, R166 ;  /* 0x000000a6ffa6723e */ /* 0x000fe200020006ff */
[----:B------:R-:W-:Y:S02]  /*9e40*/  HADD2.F32 R51, -RZ, R51.H1_H1 ;  /* 0x30000033ff337230 */ /* 0x000fe40000004100 */
[----:B------:R-:W-:Y:S01]  /*9e50*/  FFMA.FTZ R15, R49, R179, R15 ;  /* 0x000000b3310f7223 */ /* 0x000fe2000001000f */
[----:B------:R-:W-:Y:S01]  /*9e60*/  F2FP.F16.E4M3.UNPACK_B R49, R87.H1 ;  /* 0x00000057ff31723e */ /* 0x000fe200030006ff */
[----:B------:R-:W-:-:S02]  /*9e70*/  HADD2.F32 R87, -RZ, R37.H0_H0 ;  /* 0x20000025ff577230 */ /* 0x000fc40000004100 */
[----:B------:R-:W-:Y:S02]  /*9e80*/  HADD2.F32 R37, -RZ, R37.H1_H1 ;  /* 0x30000025ff257230 */ /* 0x000fe40000004100 */
[--C-:B------:R-:W-:Y:S02]  /*9e90*/  HADD2.F32 R179, -RZ, R49.reuse.H0_H0 ;  /* 0x20000031ffb37230 */ /* 0x100fe40000004100 */
[-C--:B------:R-:W-:Y:S01]  /*9ea0*/  FMUL.FTZ R182, R87, R181.reuse ;  /* 0x000000b557b67220 */ /* 0x080fe20000410000 */
[----:B------:R-:W-:Y:S02]  /*9eb0*/  HADD2.F32 R49, -RZ, R49.H1_H1 ;  /* 0x30000031ff317230 */ /* 0x000fe40000004100 */
[--C-:B------:R-:W-:Y:S02]  /*9ec0*/  HADD2.F32 R177, -RZ, R85.reuse.H0_H0 ;  /* 0x20000055ffb17230 */ /* 0x100fe40000004100 */
[C---:B------:R-:W-:Y:S01]  /*9ed0*/  FFMA.FTZ R182, R179.reuse, R178, -R182 ;  /* 0x000000b2b3b67223 */ /* 0x040fe200000108b6 */
[----:B------:R-:W-:Y:S01]  /*9ee0*/  FMUL.FTZ R179, R179, R181 ;  /* 0x000000b5b3b37220 */ /* 0x000fe20000410000 */
[----:B------:R-:W-:-:S03]  /*9ef0*/  HADD2.F32 R85, -RZ, R85.H1_H1 ;  /* 0x30000055ff557230 */ /* 0x000fc60000004100 */
[----:B------:R-:W-:Y:S01]  /*9f00*/  FFMA.FTZ R179, R87, R178, R179 ;  /* 0x000000b257b37223 */ /* 0x000fe200000100b3 */
[-C--:B------:R-:W-:Y:S01]  /*9f10*/  FMUL.FTZ R87, R37, R36.reuse ;  /* 0x0000002425577220 */ /* 0x080fe20000410000 */
[----:B------:R-:W-:-:S03]  /*9f20*/  FMUL.FTZ R36, R49, R36 ;  /* 0x0000002431247220 */ /* 0x000fc60000410000 */
[-C--:B------:R-:W-:Y:S01]  /*9f30*/  FFMA.FTZ R87, R49, R51.reuse, -R87 ;  /* 0x0000003331577223 */ /* 0x080fe20000010857 */
[----:B------:R-:W-:Y:S01]  /*9f40*/  FFMA.FTZ R37, R37, R51, R36 ;  /* 0x0000003325257223 */ /* 0x000fe20000010024 */
[-C--:B------:R-:W-:Y:S01]  /*9f50*/  F2FP.F16.E4M3.UNPACK_B R36, R165.reuse.H1 ;  /* 0x000000a5ff24723e */ /* 0x080fe200030006ff */
[--C-:B------:R-:W-:Y:S01]  /*9f60*/  HADD2.F32 R51, -RZ, R50.reuse.H0_H0 ;  /* 0x20000032ff337230 */ /* 0x100fe20000004100 */
[-C--:B------:R-:W-:Y:S01]  /*9f70*/  F2FP.F16.E4M3.UNPACK_B R49, R12.reuse.H1 ;  /* 0x0000000cff31723e */ /* 0x080fe200030006ff */
[----:B------:R-:W-:Y:S01]  /*9f80*/  HADD2.F32 R50, -RZ, R50.H1_H1 ;  /* 0x30000032ff327230 */ /* 0x000fe20000004100 */
[----:B------:R-:W-:Y:S01]  /*9f90*/  F2FP.F16.E4M3.UNPACK_B R165, R165 ;  /* 0x000000a5ffa5723e */ /* 0x000fe200020006ff */
[--C-:B------:R-:W-:Y:S01]  /*9fa0*/  HADD2.F32 R181, -RZ, R36.reuse.H0_H0 ;  /* 0x20000024ffb57230 */ /* 0x100fe20000004100 */
[----:B------:R-:W-:Y:S01]  /*9fb0*/  F2FP.F16.E4M3.UNPACK_B R12, R12 ;  /* 0x0000000cff0c723e */ /* 0x000fe200020006ff */
[----:B------:R-:W-:Y:S01]  /*9fc0*/  HADD2.F32 R176, -RZ, R49.H0_H0 ;  /* 0x20000031ffb07230 */ /* 0x000fe20000004100 */
[----:B------:R-:W-:Y:S01]  /*9fd0*/  F2FP.SATFINITE.E4M3.F32.PACK_AB_MERGE_C R87, R87, R182, RZ ;  /* 0x000000b65757723e */ /* 0x000fe200048070ff */
[----:B------:R-:W-:-:S02]  /*9fe0*/  HADD2.F32 R36, -RZ, R36.H1_H1 ;  /* 0x30000024ff247230 */ /* 0x000fc40000004100 */
[-C--:B------:R-:W-:Y:S01]  /*9ff0*/  FMUL.FTZ R178, R51, R181.reuse ;  /* 0x000000b533b27220 */ /* 0x080fe20000410000 */
[----:B------:R-:W-:Y:S02]  /*a000*/  HADD2.F32 R49, -RZ, R49.H1_H1 ;  /* 0x30000031ff317230 */ /* 0x000fe40000004100 */
[C---:B------:R-:W-:Y:S01]  /*a010*/  FMUL.FTZ R181, R176.reuse, R181 ;  /* 0x000000b5b0b57220 */ /* 0x040fe20000410000 */
[----:B------:R-:W-:Y:S01]  /*a020*/  F2FP.SATFINITE.E4M3.F32.PACK_AB_MERGE_C R37, R37, R179, RZ ;  /* 0x000000b32525723e */ /* 0x000fe200048070ff */
[-C--:B------:R-:W-:Y:S02]  /*a030*/  FFMA.FTZ R178, R176, R177.reuse, -R178 ;  /* 0x000000b1b0b27223 */ /* 0x080fe400000108b2 */
[----:B------:R-:W-:Y:S01]  /*a040*/  FFMA.FTZ R181, R51, R177, R181 ;  /* 0x000000b133b57223 */ /* 0x000fe200000100b5 */
[-C--:B------:R-:W-:Y:S01]  /*a050*/  FMUL.FTZ R51, R50, R36.reuse ;  /* 0x0000002432337220 */ /* 0x080fe20000410000 */
[----:B------:R-:W-:Y:S01]  /*a060*/  FMUL.FTZ R36, R49, R36 ;  /* 0x0000002431247220 */ /* 0x000fe20000410000 */
[----:B------:R-:W-:-:S02]  /*a070*/  HADD2.F32 R177, -RZ, R165.H0_H0 ;  /* 0x200000a5ffb17230 */ /* 0x000fc40000004100 */
[-C--:B------:R-:W-:Y:S01]  /*a080*/  FFMA.FTZ R49, R49, R85.reuse, -R51 ;  /* 0x0000005531317223 */ /* 0x080fe20000010833 */
[----:B------:R-:W-:Y:S01]  /*a090*/  FFMA.FTZ R36, R50, R85, R36 ;  /* 0x0000005532247223 */ /* 0x000fe20000010024 */
[----:B------:R-:W-:Y:S02]  /*a0a0*/  HADD2.F32 R50, -RZ, R84.H0_H0 ;  /* 0x20000054ff327230 */ /* 0x000fe40000004100 */
[----:B------:R-:W-:Y:S01]  /*a0b0*/  HADD2.F32 R85, -RZ, R12.H0_H0 ;  /* 0x2000000cff557230 */ /* 0x000fe20000004100 */
[----:B------:R-:W-:Y:S01]  /*a0c0*/  F2FP.SATFINITE.E4M3.F32.PACK_AB_MERGE_C R49, R49, R178, RZ ;  /* 0x000000b23131723e */ /* 0x000fe200048070ff */
[----:B------:R-:W-:Y:S02]  /*a0d0*/  HADD2.F32 R51, -RZ, R166.H0_H0 ;  /* 0x200000a6ff337230 */ /* 0x000fe40000004100 */
[-C--:B------:R-:W-:Y:S01]  /*a0e0*/  FMUL.FTZ R176, R50, R177.reuse ;  /* 0x000000b132b07220 */ /* 0x080fe20000410000 */
[----:B------:R-:W-:Y:S02]  /*a0f0*/  HADD2.F32 R165, -RZ, R165.H1_H1 ;  /* 0x300000a5ffa57230 */ /* 0x000fe40000004100 */
[----:B------:R-:W-:Y:S01]  /*a100*/  FMUL.FTZ R177, R85, R177 ;  /* 0x000000b155b17220 */ /* 0x000fe20000410000 */
[----:B------:R-:W-:-:S02]  /*a110*/  HADD2.F32 R84, -RZ, R84.H1_H1 ;  /* 0x30000054ff547230 */ /* 0x000fc40000004100 */
[-C--:B------:R-:W-:Y:S01]  /*a120*/  FFMA.FTZ R176, R85, R51.reuse, -R176 ;  /* 0x0000003355b07223 */ /* 0x080fe200000108b0 */
[----:B------:R-:W-:Y:S02]  /*a130*/  HADD2.F32 R12, -RZ, R12.H1_H1 ;  /* 0x3000000cff0c7230 */ /* 0x000fe40000004100 */
[----:B------:R-:W-:Y:S01]  /*a140*/  FFMA.FTZ R177, R50, R51, R177 ;  /* 0x0000003332b17223 */ /* 0x000fe200000100b1 */
[----:B------:R-:W-:Y:S02]  /*a150*/  HADD2.F32 R166, -RZ, R166.H1_H1 ;  /* 0x300000a6ffa67230 */ /* 0x000fe40000004100 */
[-C--:B------:R-:W-:Y:S01]  /*a160*/  FMUL.FTZ R50, R84, R165.reuse ;  /* 0x000000a554327220 */ /* 0x080fe20000410000 */
[----:B------:R-:W-:Y:S01]  /*a170*/  F2FP.F16.E4M3.UNPACK_B R51, R86.H1 ;  /* 0x00000056ff33723e */ /* 0x000fe200030006ff */
[C---:B------:R-:W-:Y:S01]  /*a180*/  FMUL.FTZ R165, R12.reuse, R165 ;  /* 0x000000a50ca57220 */ /* 0x040fe20000410000 */
[-C--:B------:R-:W-:Y:S01]  /*a190*/  F2FP.F16.E4M3.UNPACK_B R85, R167.reuse.H1 ;  /* 0x000000a7ff55723e */ /* 0x080fe200030006ff */
[----:B------:R-:W-:Y:S01]  /*a1a0*/  FFMA.FTZ R50, R12, R166, -R50 ;  /* 0x000000a60c327223 */ /* 0x000fe20000010832 */
[----:B------:R-:W-:Y:S01]  /*a1b0*/  F2FP.F16.E4M3.UNPACK_B R86, R86 ;  /* 0x00000056ff56723e */ /* 0x000fe200020006ff */
[----:B------:R-:W-:Y:S01]  /*a1c0*/  FFMA.FTZ R12, R84, R166, R165 ;  /* 0x000000a6540c7223 */ /* 0x000fe200000100a5 */
[----:B------:R-:W-:Y:S01]  /*a1d0*/  HADD2.F32 R84, -RZ, R51.H0_H0 ;  /* 0x20000033ff547230 */ /* 0x000fe20000004100 */
[----:B------:R-:W-:Y:S01]  /*a1e0*/  F2FP.F16.E4M3.UNPACK_B R167, R167 ;  /* 0x000000a7ffa7723e */ /* 0x000fe200020006ff */
[----:B------:R-:W-:Y:S01]  /*a1f0*/  HADD2.F32 R166, -RZ, R85.H0_H0 ;  /* 0x20000055ffa67230 */ /* 0x000fe20000004100 */
[----:B------:R-:W-:Y:S01]  /*a200*/  F2FP.SATFINITE.E4M3.F32.PACK_AB_MERGE_C R176, R50, R176, R49 ;  /* 0x000000b032b0723e */ /* 0x000fe20004807031 */
[----:B------:R-:W-:Y:S01]  /*a210*/  IMAD.MOV.U32 R49, RZ, RZ, R14 ;  /* 0x000000ffff317224 */ /* 0x000fe200078e000e */
[-C--:B------:R-:W-:Y:S01]  /*a220*/  F2FP.F16.E4M3.UNPACK_B R14, R164.reuse.H1 ;  /* 0x000000a4ff0e723e */ /* 0x080fe200030006ff */
[----:B------:R-:W-:Y:S01]  /*a230*/  HADD2.F32 R51, -RZ, R51.H1_H1 ;  /* 0x30000033ff337230 */ /* 0x000fe20000004100 */
[----:B------:R-:W-:Y:S01]  /*a240*/  F2FP.F16.E4M3.UNPACK_B R164, R164 ;  /* 0x000000a4ffa4723e */ /* 0x000fe200020006ff */
[----:B------:R-:W-:Y:S01]  /*a250*/  HADD2.F32 R85, -RZ, R85.H1_H1 ;  /* 0x30000055ff557230 */ /* 0x000fe20000004100 */
[-C--:B------:R-:W-:Y:S01]  /*a260*/  F2FP.F16.E4M3.UNPACK_B R50, R49.reuse.H1 ;  /* 0x00000031ff32723e */ /* 0x080fe200030006ff */
[--C-:B------:R-:W-:Y:S01]  /*a270*/  HADD2.F32 R182, -RZ, R14.reuse.H0_H0 ;  /* 0x2000000effb67230 */ /* 0x100fe20000004100 */
[----:B------:R-:W-:Y:S01]  /*a280*/  F2FP.F16.E4M3.UNPACK_B R49, R49 ;  /* 0x00000031ff31723e */ /* 0x000fe200020006ff */
[----:B------:R-:W-:Y:S01]  /*a290*/  HADD2.F32 R14, -RZ, R14.H1_H1 ;  /* 0x3000000eff0e7230 */ /* 0x000fe20000004100 */
[----:B------:R-:W-:Y:S01]  /*a2a0*/  F2FP.SATFINITE.E4M3.F32.PACK_AB_MERGE_C R36, R36, R181, RZ ;  /* 0x000000b52424723e */ /* 0x000fe200048070ff */
[----:B------:R-:W-:-:S02]  /*a2b0*/  HADD2.F32 R165, -RZ, R50.H0_H0 ;  /* 0x20000032ffa57230 */ /* 0x000fc40000004100 */
[-C--:B------:R-:W-:Y:S01]  /*a2c0*/  FMUL.FTZ R178, R84, R182.reuse ;  /* 0x000000b654b27220 */ /* 0x080fe20000410000 */
[----:B------:R-:W-:Y:S01]  /*a2d0*/  HADD2.F32 R50, -RZ, R50.H1_H1 ;  /* 0x30000032ff327230 */ /* 0x000fe20000004100 */
[----:B------:R-:W-:Y:S01]  /*a2e0*/  F2FP.SATFINITE.E4M3.F32.PACK_AB_MERGE_C R36, R12, R177, R36 ;  /* 0x000000b10c24723e */ /* 0x000fe20004807024 */
[C---:B------:R-:W-:Y:S01]  /*a2f0*/  FMUL.FTZ R182, R165.reuse, R182 ;  /* 0x000000b6a5b67220 */ /* 0x040fe20000410000 */
[----:B------:R-:W-:Y:S01]  /*a300*/  FFMA.FTZ R178, R165, R166, -R178 ;  /* 0x000000a6a5b27223 */ /* 0x000fe200000108b2 */
[----:B------:R-:W-:Y:S02]  /*a310*/  MOV R12, R176 ;  /* 0x000000b0000c7202 */ /* 0x000fe40000000f00 */
        /* <DEDUP_REMOVED lines=18> */
[----:B------:R-:W-:Y:S01]  /*a440*/  FMUL.FTZ R51, R86, R164 ;  /* 0x000000a456337220 */ /* 0x000fe20000410000 */
[----:B------:R-:W-:Y:S01]  /*a450*/  F2FP.SATFINITE.E4M3.F32.PACK_AB_MERGE_C R14, R14, R182, RZ ;  /* 0x000000b60e0e723e */ /* 0x000fe200048070ff */
[----:B------:R-:W-:Y:S01]  /*a460*/  FMUL.FTZ R164, R49, R164 ;  /* 0x000000a431a47220 */ /* 0x000fe20000410000 */
[----:B------:R-:W-:Y:S01]  /*a470*/  F2FP.SATFINITE.E4M3.F32.PACK_AB_MERGE_C R85, R39, R48, R13 ;  /* 0x000000302755723e */ /* 0x000fe2000480700d */
[----:B------:R-:W-:Y:S01]  /*a480*/  FFMA.FTZ R51, R49, R167, -R51 ;  /* 0x000000a731337223 */ /* 0x000fe20000010833 */
[----:B------:R-:W-:-:S02]  /*a490*/  IMAD.MOV.U32 R13, RZ, RZ, R171 ;  /* 0x000000ffff0d7224 */ /* 0x000fc400078e00ab */
[----:B------:R-:W-:Y:S01]  /*a4a0*/  FFMA.FTZ R164, R86, R167, R164 ;  /* 0x000000a756a47223 */ /* 0x000fe200000100a4 */
[----:B------:R-:W-:Y:S01]  /*a4b0*/  IMAD.MOV.U32 R84, RZ, RZ, R36 ;  /* 0x000000ffff547224 */ /* 0x000fe200078e0024 */
[----:B------:R-:W-:-:S03]  /*a4c0*/  F2FP.SATFINITE.E4M3.F32.PACK_AB_MERGE_C R50, R51, R165, R50 ;  /* 0x000000a53332723e */ /* 0x000fc60004807032 */
[----:B------:R-:W-:Y:S02]  /*a4d0*/  F2FP.SATFINITE.E4M3.F32.PACK_AB_MERGE_C R164, R164, R166, R14 ;  /* 0x000000a6a4a4723e */ /* 0x000fe4000480700e */
[----:B------:R-:W-:Y:S01]  /*a4e0*/  F2FP.SATFINITE.E4M3.F32.PACK_AB_MERGE_C R51, R38, R183, R87 ;  /* 0x000000b72633723e */ /* 0x000fe20004807057 */
[----:B------:R-:W-:Y:S01]  /*a4f0*/  IMAD.MOV.U32 R14, RZ, RZ, R50 ;  /* 0x000000ffff0e7224 */ /* 0x000fe200078e0032 */
[----:B------:R-:W-:Y:S01]  /*a500*/  F2FP.SATFINITE.E4M3.F32.PACK_AB_MERGE_C R87, R15, R180, R37 ;  /* 0x000000b40f57723e */ /* 0x000fe20004807025 */
[----:B------:R-:W-:Y:S01]  /*a510*/  IMAD.MOV.U32 R86, RZ, RZ, R164 ;  /* 0x000000ffff567224 */ /* 0x000fe200078e00a4 */
[----:B------:R-:W-:-:S07]  /*a520*/  MOV R15, R51 ;  /* 0x00000033000f7202 */ /* 0x000fce0000000f00 */
.L_x_512:
[----:B------:R-:W-:Y:S05]  /*a530*/  BSYNC B3 ;  /* 0x0000000000037941 */ /* 0x000fea0003800000 */
.L_x_511:
[----:B----4-:R-:W-:-:S05]  /*a540*/  IADD3 R36, P2, R21, R11, RZ ;  /* 0x0000000b15247210 */ /* 0x010fca0007f5e0ff */
[----:B---3--:R-:W-:Y:S01]  /*a550*/  IMAD.X R37, R155, 0x1, R113, P2 ;  /* 0x000000019b257824 */ /* 0x008fe200010e0671 */
[----:B------:R-:W-:-:S04]  /*a560*/  ISETP.GE.AND P2, PT, R168, R137, PT ;  /* 0x00000089a800720c */ /* 0x000fc80003f46270 */
[----:B0-----:R0:W-:Y:S09]  /*a570*/  ST.E.128 desc[UR50][R36.64], R12 ;  /* 0x0000000c24007985 */ /* 0x0011f2000c101d32 */
[----:B------:R-:W-:-:S04]  /*a580*/  @!P2 IADD3 R38, P5, R11, R168, RZ ;  /* 0x000000a80b26a210 */ /* 0x000fc80007fbe0ff */
[----:B------:R-:W-:-:S05]  /*a590*/  @!P2 LEA.HI.X.SX32 R39, R168, R155, 0x1, P5 ;  /* 0x0000009ba827a211 */ /* 0x000fca00028f0eff */
[----:B------:R0:W-:Y:S04]  /*a5a0*/  @!P2 ST.E.128 desc[UR50][R38.64], R84 ;  /* 0x000000542600a985 */ /* 0x0001e8000c101d32 */
.L_x_510:
[----:B------:R-:W-:Y:S05]  /*a5b0*/  BSYNC B2 ;  /* 0x0000000000027941 */ /* 0x000fea0003800000 */
.L_x_509:
        /* <DEDUP_REMOVED lines=11> */
[----:B------:R-:W-:-:S04]  /*a670*/  LEA.HI R12, R12, R13, RZ, 0x2 ;  /* 0x0000000d0c0c7211 */ /* 0x000fc800078f10ff */
[----:B------:R-:W-:Y:S02]  /*a680*/  SHF.R.S32.HI R13, RZ, 0x2, R12 ;  /* 0x00000002ff0d7819 */ /* 0x000fe4000001140c */
[----:B------:R-:W-:-:S03]  /*a690*/  LOP3.LUT R12, R208, 0x30, R48, 0xf8, !PT ;  /* 0x00000030d00c7812 */ /* 0x000fc600078ef830 */
[----:B------:R-:W-:Y:S01]  /*a6a0*/  IMAD R13, R13, 0x2800, R210 ;  /* 0x000028000d0d7824 */ /* 0x000fe200078e02d2 */
[----:B------:R-:W-:-:S04]  /*a6b0*/  LOP3.LUT R12, R12, R209, RZ, 0x3c, !PT ;  /* 0x000000d10c0c7212 */ /* 0x000fc800078e3cff */
[----:B------:R-:W-:Y:S01]  /*a6c0*/  IADD3 R12, R13, R12, RZ ;  /* 0x0000000c0d0c7210 */ /* 0x000fe20007ffe0ff */
[----:B------:R-:W-:-:S04]  /*a6d0*/  IMAD R13, R19, 0x7800, R134 ;  /* 0x00007800130d7824 */ /* 0x000fc800078e0286 */
[----:B------:R-:W-:Y:S02]  /*a6e0*/  IMAD R15, R19, 0x7800, R12 ;  /* 0x00007800130f7824 */ /* 0x000fe400078e020c */
[C---:B------:R-:W-:Y:S02]  /*a6f0*/  IMAD.IADD R13, R18.reuse, 0x1, R13 ;  /* 0x00000001120d7824 */ /* 0x040fe400078e020d */
[----:B------:R-:W-:-:S04]  /*a700*/  IMAD.IADD R36, R18, 0x1, R15 ;  /* 0x0000000112247824 */ /* 0x000fc800078e020f */
[----:B------:R-:W0:Y:S04]  /*a710*/  LDS.128 R12, [R13+0x1a400] ;  /* 0x01a400000d0c7984 */ /* 0x000e280000000c00 */
[----:B------:R-:W0:Y:S01]  /*a720*/  LDS.128 R36, [R36+0x1a400] ;  /* 0x01a4000024247984 */ /* 0x000e220000000c00 */
[----:B------:R-:W-:Y:S05]  /*a730*/  @P2 BRA `(.L_x_516) ;  /* 0x0000000c00402947 */ /* 0x000fea0003800000 */
[----:B------:R-:W-:Y:S02]  /*a740*/  SHF.R.U32.HI R52, RZ, 0x8, R53 ;  /* 0x00000008ff347819 */ /* 0x000fe40000011635 */
[--C-:B------:R-:W-:Y:S02]  /*a750*/  SHF.R.U32.HI R49, RZ, 0x8, R41.reuse ;  /* 0x00000008ff317819 */ /* 0x100fe40000011629 */
[----:B------:R-:W-:Y:S02]  /*a760*/  LOP3.LUT R42, R41, 0xff0000ff, RZ, 0xc0, !PT ;  /* 0xff0000ff292a7812 */ /* 0x000fe400078ec0ff */
[----:B------:R-:W-:Y:S01]  /*a770*/  SHF.R.U32.HI R50, RZ, 0x10, R41 ;  /* 0x00000010ff327819 */ /* 0x000fe20000011629 */
[----:B------:R-:W-:Y:S01]  /*a780*/  IMAD.SHL.U32 R41, R52, 0x100, RZ ;  /* 0x0000010034297824 */ /* 0x000fe200078e00ff */
[----:B------:R-:W-:Y:S02]  /*a790*/  LOP3.LUT R40, R53, 0xff0000ff, RZ, 0xc0, !PT ;  /* 0xff0000ff35287812 */ /* 0x000fe400078ec0ff */
[----:B------:R-:W-:-:S02]  /*a7a0*/  SHF.R.U32.HI R51, RZ, 0x10, R53 ;  /* 0x00000010ff337819 */ /* 0x000fc40000011635 */
[----:B------:R-:W-:Y:S02]  /*a7b0*/  SHF.L.U32 R49, R49, 0x8, RZ ;  /* 0x0000000831317819 */ /* 0x000fe400000006ff */
[----:B------:R-:W-:Y:S01]  /*a7c0*/  LOP3.LUT R40, R40, 0xff00, R41, 0xf8, !PT ;  /* 0x0000ff0028287812 */ /* 0x000fe200078ef829 */
[----:B------:R-:W-:Y:S01]  /*a7d0*/  IMAD.U32 R41, R50, 0x10000, RZ ;  /* 0x0001000032297824 */ /* 0x000fe200078e00ff */
[----:B------:R-:W-:Y:S01]  /*a7e0*/  LOP3.LUT R42, R42, 0xff00, R49, 0xf8, !PT ;  /* 0x0000ff002a2a7812 */ /* 0x000fe200078ef831 */
[----:B------:R-:W-:Y:S02]  /*a7f0*/  IMAD.U32 R49, R51, 0x10000, RZ ;  /* 0x0001000033317824 */ /* 0x000fe400078e00ff */
[----:B0-----:R-:W-:Y:S01]  /*a800*/  IMAD.MOV.U32 R51, RZ, RZ, R37 ;  /* 0x000000ffff337224 */ /* 0x001fe200078e0025 */
[----:B------:R-:W-:Y:S02]  /*a810*/  LOP3.LUT R50, R42, 0xff0000, R41, 0xf8, !PT ;  /* 0x00ff00002a327812 */ /* 0x000fe400078ef829 */
[----:B------:R-:W-:-:S02]  /*a820*/  F2FP.F16.E4M3.UNPACK_B R41, R13 ;  /* 0x0000000dff29723e */ /* 0x000fc400020006ff */
[-C--:B------:R-:W-:Y:S02]  /*a830*/  F2FP.F16.E4M3.UNPACK_B R53, R51.reuse ;  /* 0x00000033ff35723e */ /* 0x080fe400020006ff */
[----:B------:R-:W-:Y:S01]  /*a840*/  F2FP.F16.E4M3.UNPACK_B R52, R50 ;  /* 0x00000032ff34723e */ /* 0x000fe200020006ff */
[----:B------:R-:W-:Y:S01]  /*a850*/  HADD2.F32 R42, -RZ, R41.H0_H0 ;  /* 0x20000029ff2a7230 */ /* 0x000fe20000004100 */
[----:B------:R-:W-:Y:S01]  /*a860*/  LOP3.LUT R49, R40, 0xff0000, R49, 0xf8, !PT ;  /* 0x00ff000028317812 */ /* 0x000fe200078ef831 */
[--C-:B------:R-:W-:Y:S01]  /*a870*/  HADD2.F32 R40, -RZ, R53.reuse.H0_H0 ;  /* 0x20000035ff287230 */ /* 0x100fe20000004100 */
[----:B------:R-:W-:Y:S01]  /*a880*/  F2FP.F16.E4M3.UNPACK_B R51, R51.H1 ;  /* 0x00000033ff33723e */ /* 0x000fe200030006ff */
[----:B------:R-:W-:Y:S01]  /*a890*/  HADD2.F32 R53, -RZ, R53.H1_H1 ;  /* 0x30000035ff357230 */ /* 0x000fe20000004100 */
[-C--:B------:R-:W-:Y:S01]  /*a8a0*/  F2FP.F16.E4M3.UNPACK_B R37, R49.reuse ;  /* 0x00000031ff25723e */ /* 0x080fe200020006ff */
[----:B------:R-:W-:Y:S01]  /*a8b0*/  HADD2.F32 R54, -RZ, R52.H1_H1 ;  /* 0x30000034ff367230 */ /* 0x000fe20000004100 */
[----:B------:R-:W-:Y:S01]  /*a8c0*/  F2FP.F16.E4M3.UNPACK_B R49, R49.H1 ;  /* 0x00000031ff31723e */ /* 0x000fe200030006ff */
[----:B------:R-:W-:-:S02]  /*a8d0*/  HADD2.F32 R41, -RZ, R41.H1_H1 ;  /* 0x30000029ff297230 */ /* 0x000fc40000004100 */
[----:B------:R-:W-:Y:S02]  /*a8e0*/  HADD2.F32 R87, -RZ, R52.H0_H0 ;  /* 0x20000034ff577230 */ /* 0x000fe40000004100 */
[-C--:B------:R-:W-:Y:S01]  /*a8f0*/  FMUL.FTZ R84, R53, R54.reuse ;  /* 0x0000003635547220 */ /* 0x080fe20000410000 */
[--C-:B------:R-:W-:Y:S02]  /*a900*/  HADD2.F32 R52, -RZ, R37.reuse.H1_H1 ;  /* 0x30000025ff347230 */ /* 0x100fe40000004100 */
[C---:B------:R-:W-:Y:S01]  /*a910*/  FMUL.FTZ R54, R41.reuse, R54 ;  /* 0x0000003629367220 */ /* 0x040fe20000410000 */
[----:B------:R-:W-:Y:S02]  /*a920*/  HADD2.F32 R85, -RZ, R37.H0_H0 ;  /* 0x20000025ff557230 */ /* 0x000fe40000004100 */
[-C--:B------:R-:W-:Y:S01]  /*a930*/  FMUL.FTZ R165, R40, R87.reuse ;  /* 0x0000005728a57220 */ /* 0x080fe20000410000 */
[C---:B------:R-:W-:Y:S01]  /*a940*/  FMUL.FTZ R87, R42.reuse, R87 ;  /* 0x000000572a577220 */ /* 0x040fe20000410000 */
[-C--:B------:R-:W-:Y:S01]  /*a950*/  FFMA.FTZ R41, R41, R52.reuse, -R84 ;  /* 0x0000003429297223 */ /* 0x080fe20000010854 */
[----:B------:R-:W-:Y:S01]  /*a960*/  FFMA.FTZ R37, R53, R52, R54 ;  /* 0x0000003435257223 */ /* 0x000fe20000010036 */
[----:B------:R-:W-:Y:S01]  /*a970*/  F2FP.F16.E4M3.UNPACK_B R52, R50.H1 ;  /* 0x00000032ff34723e */ /* 0x000fe200030006ff */
[----:B------:R-:W-:Y:S01]  /*a980*/  FFMA.FTZ R42, R42, R85, -R165 ;  /* 0x000000552a2a7223 */ /* 0x000fe200000108a5 */
[----:B------:R-:W-:Y:S01]  /*a990*/  F2FP.F16.E4M3.UNPACK_B R53, R13.H1 ;  /* 0x0000000dff35723e */ /* 0x000fe200030006ff */
[----:B------:R-:W-:-:S02]  /*a9a0*/  HADD2.F32 R13, -RZ, R51.H0_H0 ;  /* 0x20000033ff0d7230 */ /* 0x000fc40000004100 */
[----:B------:R-:W-:Y:S01]  /*a9b0*/  FFMA.FTZ R40, R40, R85, R87 ;  /* 0x0000005528287223 */ /* 0x000fe20000010057 */
[--C-:B------:R-:W-:Y:S02]  /*a9c0*/  HADD2.F32 R84, -RZ, R52.reuse.H0_H0 ;  /* 0x20000034ff547230 */ /* 0x100fe40000004100 */
[----:B------:R-:W-:Y:S02]  /*a9d0*/  HADD2.F32 R50, -RZ, R53.H0_H0 ;  /* 0x20000035ff327230 */ /* 0x000fe40000004100 */
        /* <DEDUP_REMOVED lines=9> */
[----:B------:R-:W-:-:S03]  /*aa70*/  FMUL.FTZ R85, R53, R52 ;  /* 0x0000003435557220 */ /* 0x000fc60000410000 */
[----:B------:R-:W-:Y:S01]  /*aa80*/  FMUL.FTZ R84, R54, R52 ;  /* 0x0000003436547220 */ /* 0x000fe20000410000 */
[----:B------:R-:W-:-:S03]  /*aa90*/  LOP3.LUT R52, R55, 0xff0000ff, RZ, 0xc0, !PT ;  /* 0xff0000ff37347812 */ /* 0x000fc600078ec0ff */
[-C--:B------:R-:W-:Y:S01]  /*aaa0*/  FFMA.FTZ R51, R53, R49.reuse, -R84 ;  /* 0x0000003135337223 */ /* 0x080fe20000010854 */
[----:B------:R-:W-:Y:S01]  /*aab0*/  FFMA.FTZ R49, R54, R49, R85 ;  /* 0x0000003136317223 */ /* 0x000fe20000010055 */
[----:B------:R-:W-:Y:S02]  /*aac0*/  SHF.R.U32.HI R54, RZ, 0x8, R43 ;  /* 0x00000008ff367819 */ /* 0x000fe4000001162b */
[--C-:B------:R-:W-:Y:S02]  /*aad0*/  SHF.R.U32.HI R85, RZ, 0x8, R55.reuse ;  /* 0x00000008ff557819 */ /* 0x100fe40000011637 */
        /* <DEDUP_REMOVED lines=8> */
[----:B------:R-:W-:Y:S01]  /*ab60*/  IMAD.U32 R52, R84, 0x10000, RZ ;  /* 0x0001000054347824 */ /* 0x000fe200078e00ff */
[----:B------:R-:W-:Y:S02]  /*ab70*/  F2FP.SATFINITE.E4M3.F32.PACK_AB_MERGE_C R50, R51, R50, RZ ;  /* 0x000000323332723e */ /* 0x000fe400048070ff */
[----:B------:R-:W-:Y:S02]  /*ab80*/  F2FP.F16.E4M3.UNPACK_B R51, R12.H1 ;  /* 0x0000000cff33723e */ /* 0x000fe400030006ff */
[----:B------:R-:W-:-:S02]  /*ab90*/  LOP3.LUT R43, R43, 0xff0000, R52, 0xf8, !PT ;  /* 0x00ff00002b2b7812 */ /* 0x000fc400078ef834 */
[----:B------:R-:W-:Y:S02]  /*aba0*/  LOP3.LUT R52, R53, 0xff0000, R54, 0xf8, !PT ;  /* 0x00ff000035347812 */ /* 0x000fe400078ef836 */
[----:B------:R-:W-:Y:S02]  /*abb0*/  MOV R54, R15 ;  /* 0x0000000f00367202 */ /* 0x000fe40000000f00 */
[----:B------:R-:W-:Y:S02]  /*abc0*/  F2FP.F16.E4M3.UNPACK_B R15, R39 ;  /* 0x00000027ff0f723e */ /* 0x000fe400020006ff */
[----:B------:R-:W-:Y:S02]  /*abd0*/  F2FP.F16.E4M3.UNPACK_B R55, R52 ;  /* 0x00000034ff37723e */ /* 0x000fe400020006ff */
[----:B------:R-:W-:Y:S01]  /*abe0*/  F2FP.F16.E4M3.UNPACK_B R53, R54 ;  /* 0x00000036ff35723e */ /* 0x000fe200020006ff */
[----:B------:R-:W-:Y:S01]  /*abf0*/  HADD2.F32 R85, -RZ, R15.H0_H0 ;  /* 0x2000000fff557230 */ /* 0x000fe20000004100 */
[----:B------:R-:W-:Y:S01]  /*ac00*/  F2FP.F16.E4M3.UNPACK_B R84, R43 ;  /* 0x0000002bff54723e */ /* 0x000fe200020006ff */
[----:B------:R-:W-:Y:S01]  /*ac10*/  HADD2.F32 R87, -RZ, R55.H0_H0 ;  /* 0x20000037ff577230 */ /* 0x000fe20000004100 */
[----:B------:R-:W-:Y:S01]  /*ac20*/  F2FP.F16.E4M3.UNPACK_B R39, R39.H1 ;  /* 0x00000027ff27723e */ /* 0x000fe200030006ff */
[----:B------:R-:W-:Y:S01]  /*ac30*/  HADD2.F32 R164, -RZ, R53.H0_H0 ;  /* 0x20000035ffa47230 */ /* 0x000fe20000004100 */
[----:B------:R-:W-:Y:S01]  /*ac40*/  F2FP.F16.E4M3.UNPACK_B R52, R52.H1 ;  /* 0x00000034ff34723e */ /* 0x000fe200030006ff */
[----:B------:R-:W-:-:S02]  /*ac50*/  HADD2.F32 R86, -RZ, R84.H0_H0 ;  /* 0x20000054ff567230 */ /* 0x000fc40000004100 */
[CC--:B------:R-:W-:Y:S01]  /*ac60*/  FMUL.FTZ R165, R85.reuse, R87.reuse ;  /* 0x0000005755a57220 */ /* 0x0c0fe20000410000 */
[----:B------:R-:W-:Y:S02]  /*ac70*/  HADD2.F32 R15, -RZ, R15.H1_H1 ;  /* 0x3000000fff0f7230 */ /* 0x000fe40000004100 */
[C---:B------:R-:W-:Y:S01]  /*ac80*/  FMUL.FTZ R87, R164.reuse, R87 ;  /* 0x00000057a4577220 */ /* 0x040fe20000410000 */
[----:B------:R-:W-:Y:S02]  /*ac90*/  HADD2.F32 R53, -RZ, R53.H1_H1 ;  /* 0x30000035ff357230 */ /* 0x000fe40000004100 */
[-C--:B------:R-:W-:Y:S01]  /*aca0*/  FFMA.FTZ R165, R164, R86.reuse, -R165 ;  /* 0x00000056a4a57223 */ /* 0x080fe200000108a5 */
[----:B------:R-:W-:Y:S02]  /*acb0*/  HADD2.F32 R84, -RZ, R84.H1_H1 ;  /* 0x30000054ff547230 */ /* 0x000fe40000004100 */
[----:B------:R-:W-:Y:S01]  /*acc0*/  FFMA.FTZ R87, R85, R86, R87 ;  /* 0x0000005655577223 */ /* 0x000fe20000010057 */
[----:B------:R-:W-:Y:S01]  /*acd0*/  HADD2.F32 R86, -RZ, R55.H1_H1 ;  /* 0x30000037ff567230 */ /* 0x000fe20000004100 */
[----:B------:R-:W-:Y:S01]  /*ace0*/  F2FP.F16.E4M3.UNPACK_B R54, R54.H1 ;  /* 0x00000036ff36723e */ /* 0x000fe200030006ff */
[----:B------:R-:W-:Y:S01]  /*acf0*/  HADD2.F32 R55, -RZ, R39.H0_H0 ;  /* 0x20000027ff377230 */ /* 0x000fe20000004100 */
[----:B------:R-:W-:Y:S01]  /*ad00*/  F2FP.F16.E4M3.UNPACK_B R43, R43.H1 ;  /* 0x0000002bff2b723e */ /* 0x000fe200030006ff */
[----:B------:R-:W-:-:S02]  /*ad10*/  HADD2.F32 R85, -RZ, R52.H0_H0 ;  /* 0x20000034ff557230 */ /* 0x000fc40000004100 */
[-C--:B------:R-:W-:Y:S01]  /*ad20*/  FMUL.FTZ R164, R15, R86.reuse ;  /* 0x000000560fa47220 */ /* 0x080fe20000410000 */
[C---:B------:R-:W-:Y:S01]  /*ad30*/  FMUL.FTZ R86, R53.reuse, R86 ;  /* 0x0000005635567220 */ /* 0x040fe20000410000 */
[----:B------:R-:W-:Y:S01]  /*ad40*/  HADD2.F32 R39, -RZ, R39.H1_H1 ;  /* 0x30000027ff277230 */ /* 0x000fe20000004100 */
[----:B------:R-:W-:Y:S01]  /*ad50*/  F2FP.F16.E4M3.UNPACK_B R12, R12 ;  /* 0x0000000cff0c723e */ /* 0x000fe200020006ff */
[-C--:B------:R-:W-:Y:S01]  /*ad60*/  FFMA.FTZ R53, R53, R84.reuse, -R164 ;  /* 0x0000005435357223 */ /* 0x080fe200000108a4 */
[----:B------:R-:W-:Y:S01]  /*ad70*/  FFMA.FTZ R15, R15, R84, R86 ;  /* 0x000000540f0f7223 */ /* 0x000fe20000010056 */
[----:B------:R-:W-:Y:S02]  /*ad80*/  HADD2.F32 R86, -RZ, R54.H0_H0 ;  /* 0x20000036ff567230 */ /* 0x000fe40000004100 */
[----:B------:R-:W-:Y:S01]  /*ad90*/  FMUL.FTZ R164, R55, R85 ;  /* 0x0000005537a47220 */ /* 0x000fe20000410000 */
[----:B------:R-:W-:Y:S01]  /*ada0*/  HADD2.F32 R84, -RZ, R43.H0_H0 ;  /* 0x2000002bff547230 */ /* 0x000fe20000004100 */
[----:B------:R-:W-:Y:S01]  /*adb0*/  F2FP.SATFINITE.E4M3.F32.PACK_AB_MERGE_C R49, R49, R13, RZ ;  /* 0x0000000d3131723e */ /* 0x000fe200048070ff */
[----:B------:R-:W-:-:S02]  /*adc0*/  HADD2.F32 R52, -RZ, R52.H1_H1 ;  /* 0x30000034ff347230 */ /* 0x000fc40000004100 */
[C---:B------:R-:W-:Y:S01]  /*add0*/  FMUL.FTZ R85, R86.reuse, R85 ;  /* 0x0000005556557220 */ /* 0x040fe20000410000 */
[----:B------:R-:W-:Y:S02]  /*ade0*/  HADD2.F32 R171, -RZ, R12.H1_H1 ;  /* 0x3000000cffab7230 */ /* 0x000fe40000004100 */
[----:B------:R-:W-:Y:S01]  /*adf0*/  FFMA.FTZ R164, R86, R84, -R164 ;  /* 0x0000005456a47223 */ /* 0x000fe200000108a4 */
[----:B------:R-:W-:Y:S01]  /*ae00*/  F2FP.SATFINITE.E4M3.F32.PACK_AB_MERGE_C R13, R41, R42, R50 ;  /* 0x0000002a290d723e */ /* 0x000fe20004807032 */
[----:B------:R-:W-:Y:S01]  /*ae10*/  FFMA.FTZ R85, R55, R84, R85 ;  /* 0x0000005437557223 */ /* 0x000fe20000010055 */
[----:B------:R-:W-:Y:S02]  /*ae20*/  HADD2.F32 R55, -RZ, R54.H1_H1 ;  /* 0x30000036ff377230 */ /* 0x000fe40000004100 */
[----:B------:R-:W-:Y:S01]  /*ae30*/  FMUL.FTZ R84, R39, R52 ;  /* 0x0000003427547220 */ /* 0x000fe20000410000 */
[----:B------:R-:W-:Y:S01]  /*ae40*/  HADD2.F32 R54, -RZ, R43.H1_H1 ;  /* 0x3000002bff367230 */ /* 0x000fe20000004100 */
[----:B------:R-:W-:Y:S01]  /*ae50*/  F2FP.SATFINITE.E4M3.F32.PACK_AB_MERGE_C R37, R37, R40, R49 ;  /* 0x000000282525723e */ /* 0x000fe20004807031 */
[----:B------:R-:W-:-:S03]  /*ae60*/  FMUL.FTZ R52, R55, R52 ;  /* 0x0000003437347220 */ /* 0x000fc60000410000 */
[----:B------:R-:W-:Y:S01]  /*ae70*/  FFMA.FTZ R43, R55, R54, -R84 ;  /* 0x00000036372b7223 */ /* 0x000fe20000010854 */
[----:B------:R-:W-:Y:S01]  /*ae80*/  F2FP.F16.E4M3.UNPACK_B R55, R162.H1 ;  /* 0x000000a2ff37723e */ /* 0x000fe200030006ff */
[----:B------:R-:W-:Y:S01]  /*ae90*/  FFMA.FTZ R39, R39, R54, R52 ;  /* 0x0000003627277223 */ /* 0x000fe20000010034 */
[----:B------:R-:W-:Y:S01]  /*aea0*/  F2FP.F16.E4M3.UNPACK_B R52, R36.H1 ;  /* 0x00000024ff34723e */ /* 0x000fe200030006ff */
[----:B------:R-:W-:Y:S01]  /*aeb0*/  HADD2.F32 R84, -RZ, R51.H0_H0 ;  /* 0x20000033ff547230 */ /* 0x000fe20000004100 */
[----:B------:R-:W-:Y:S01]  /*aec0*/  F2FP.SATFINITE.E4M3.F32.PACK_AB_MERGE_C R164, R43, R164, RZ ;  /* 0x000000a42ba4723e */ /* 0x000fe200048070ff */
[----:B------:R-:W-:Y:S01]  /*aed0*/  HADD2.F32 R86, -RZ, R55.H0_H0 ;  /* 0x20000037ff567230 */ /* 0x000fe20000004100 */
[-C--:B------:R-:W-:Y:S01]  /*aee0*/  F2FP.F16.E4M3.UNPACK_B R43, R160.reuse.H1 ;  /* 0x000000a0ff2b723e */ /* 0x080fe200030006ff */
[--C-:B------:R-:W-:Y:S01]  /*aef0*/  HADD2.F32 R54, -RZ, R52.reuse.H0_H0 ;  /* 0x20000034ff367230 */ /* 0x100fe20000004100 */
[----:B------:R-:W-:Y:S01]  /*af00*/  F2FP.F16.E4M3.UNPACK_B R160, R160 ;  /* 0x000000a0ffa0723e */ /* 0x000fe200020006ff */
[----:B------:R-:W-:Y:S01]  /*af10*/  HADD2.F32 R52, -RZ, R52.H1_H1 ;  /* 0x30000034ff347230 */ /* 0x000fe20000004100 */
[----:B------:R-:W-:Y:S01]  /*af20*/  F2FP.F16.E4M3.UNPACK_B R36, R36 ;  /* 0x00000024ff24723e */ /* 0x000fe200020006ff */
[--C-:B------:R-:W-:Y:S01]  /*af30*/  HADD2.F32 R167, -RZ, R43.reuse.H0_H0 ;  /* 0x2000002bffa77230 */ /* 0x100fe20000004100 */
[----:B------:R-:W-:Y:S01]  /*af40*/  F2FP.F16.E4M3.UNPACK_B R162, R162 ;  /* 0x000000a2ffa2723e */ /* 0x000fe200020006ff */
[----:B------:R-:W-:Y:S01]  /*af50*/  HADD2.F32 R43, -RZ, R43.H1_H1 ;  /* 0x3000002bff2b7230 */ /* 0x000fe20000004100 */
[----:B------:R-:W-:Y:S01]  /*af60*/  F2FP.SATFINITE.E4M3.F32.PACK_AB_MERGE_C R53, R53, R165, R164 ;  /* 0x000000a53535723e */ /* 0x000fe200048070a4 */
[----:B------:R-:W-:-:S02]  /*af70*/  HADD2.F32 R55, -RZ, R55.H1_H1 ;  /* 0x30000037ff377230 */ /* 0x000fc40000004100 */
[-C--:B------:R-:W-:Y:S01]  /*af80*/  FMUL.FTZ R166, R54, R167.reuse ;  /* 0x000000a736a67220 */ /* 0x080fe20000410000 */
[----:B------:R-:W-:-:S03]  /*af90*/  FMUL.FTZ R167, R84, R167 ;  /* 0x000000a754a77220 */ /* 0x000fc60000410000 */
[-C--:B------:R-:W-:Y:S01]  /*afa0*/  FFMA.FTZ R166, R84, R86.reuse, -R166 ;  /* 0x0000005654a67223 */ /* 0x080fe200000108a6 */
[----:B------:R-:W-:Y:S01]  /*afb0*/  FFMA.FTZ R167, R54, R86, R167 ;  /* 0x0000005636a77223 */ /* 0x000fe200000100a7 */
[----:B------:R-:W-:Y:S02]  /*afc0*/  HADD2.F32 R54, -RZ, R51.H1_H1 ;  /* 0x30000033ff367230 */ /* 0x000fe40000004100 */
[-C--:B------:R-:W-:Y:S01]  /*afd0*/  FMUL.FTZ R51, R52, R43.reuse ;  /* 0x0000002b34337220 */ /* 0x080fe20000410000 */
[--C-:B------:R-:W-:Y:S02]  /*afe0*/  HADD2.F32 R86, -RZ, R160.reuse.H0_H0 ;  /* 0x200000a0ff567230 */ /* 0x100fe40000004100 */
[----:B------:R-:W-:Y:S02]  /*aff0*/  HADD2.F32 R160, -RZ, R160.H1_H1 ;  /* 0x300000a0ffa07230 */ /* 0x000fe40000004100 */
[C---:B------:R-:W-:Y:S01]  /*b000*/  FMUL.FTZ R43, R54.reuse, R43 ;  /* 0x0000002b362b7220 */ /* 0x040fe20000410000 */
[----:B------:R-:W-:Y:S01]  /*b010*/  FFMA.FTZ R51, R54, R55, -R51 ;  /* 0x0000003736337223 */ /* 0x000fe20000010833 */
[----:B------:R-:W-:-:S02]  /*b020*/  HADD2.F32 R54, -RZ, R162.H0_H0 ;  /* 0x200000a2ff367230 */ /* 0x000fc40000004100 */
[----:B------:R-:W-:Y:S01]  /*b030*/  FFMA.FTZ R43, R52, R55, R43 ;  /* 0x00000037342b7223 */ /* 0x000fe2000001002b */
[----:B------:R-:W-:Y:S02]  /*b040*/  HADD2.F32 R52, -RZ, R36.H0_H0 ;  /* 0x20000024ff347230 */ /* 0x000fe40000004100 */
[----:B------:R-:W-:Y:S02]  /*b050*/  HADD2.F32 R55, -RZ, R12.H0_H0 ;  /* 0x2000000cff377230 */ /* 0x000fe40000004100 */
[----:B------:R-:W-:Y:S02]  /*b060*/  HADD2.F32 R162, -RZ, R162.H1_H1 ;  /* 0x300000a2ffa27230 */ /* 0x000fe40000004100 */
[-C--:B------:R-:W-:Y:S01]  /*b070*/  FMUL.FTZ R84, R52, R86.reuse ;  /* 0x0000005634547220 */ /* 0x080fe20000410000 */
[----:B------:R-:W-:Y:S01]  /*b080*/  F2FP.SATFINITE.E4M3.F32.PACK_AB_MERGE_C R43, R43, R167, RZ ;  /* 0x000000a72b2b723e */ /* 0x000fe200048070ff */
[C---:B------:R-:W-:Y:S02]  /*b090*/  FMUL.FTZ R86, R55.reuse, R86 ;  /* 0x0000005637567220 */ /* 0x040fe40000410000 */
[----:B------:R-:W-:Y:S01]  /*b0a0*/  FFMA.FTZ R84, R55, R54, -R84 ;  /* 0x0000003637547223 */ /* 0x000fe20000010854 */
[----:B------:R-:W-:-:S02]  /*b0b0*/  HADD2.F32 R55, -RZ, R36.H1_H1 ;  /* 0x30000024ff377230 */ /* 0x000fc40000004100 */
[----:B------:R-:W-:Y:S01]  /*b0c0*/  FFMA.FTZ R86, R52, R54, R86 ;  /* 0x0000003634567223 */ /* 0x000fe20000010056 */
[----:B------:R-:W-:Y:S01]  /*b0d0*/  IMAD.MOV.U32 R52, RZ, RZ, R14 ;  /* 0x000000ffff347224 */ /* 0x000fe200078e000e */
[-C--:B------:R-:W-:Y:S01]  /*b0e0*/  F2FP.F16.E4M3.UNPACK_B R54, R161.reuse.H1 ;  /* 0x000000a1ff36723e */ /* 0x080fe200030006ff */
[-C--:B------:R-:W-:Y:S01]  /*b0f0*/  FMUL.FTZ R12, R55, R160.reuse ;  /* 0x000000a0370c7220 */ /* 0x080fe20000410000 */
[C---:B------:R-:W-:Y:S01]  /*b100*/  FMUL.FTZ R160, R171.reuse, R160 ;  /* 0x000000a0aba07220 */ /* 0x040fe20000410000 */
[----:B------:R-:W-:Y:S02]  /*b110*/  F2FP.F16.E4M3.UNPACK_B R161, R161 ;  /* 0x000000a1ffa1723e */ /* 0x000fe400020006ff */
[--C-:B------:R-:W-:Y:S02]  /*b120*/  HADD2.F32 R177, -RZ, R54.reuse.H0_H0 ;  /* 0x20000036ffb17230 */ /* 0x100fe40000004100 */
[----:B------:R-:W-:Y:S01]  /*b130*/  FFMA.FTZ R171, R171, R162, -R12 ;  /* 0x000000a2abab7223 */ /* 0x000fe2000001080c */
[----:B------:R-:W-:Y:S01]  /*b140*/  F2FP.SATFINITE.E4M3.F32.PACK_AB_MERGE_C R12, R51, R166, RZ ;  /* 0x000000a6330c723e */ /* 0x000fe200048070ff */
[----:B------:R-:W-:Y:S01]  /*b150*/  FFMA.FTZ R51, R55, R162, R160 ;  /* 0x000000a237337223 */ /* 0x000fe200000100a0 */
[----:B------:R-:W-:Y:S01]  /*b160*/  F2FP.F16.E4M3.UNPACK_B R55, R38.H1 ;  /* 0x00000026ff37723e */ /* 0x000fe200030006ff */
[----:B------:R-:W-:Y:S01]  /*b170*/  HADD2.F32 R54, -RZ, R54.H1_H1 ;  /* 0x30000036ff367230 */ /* 0x000fe20000004100 */
[----:B------:R-:W-:-:S02]  /*b180*/  F2FP.SATFINITE.E4M3.F32.PACK_AB_MERGE_C R12, R171, R84, R12 ;  /* 0x00000054ab0c723e */ /* 0x000fc4000480700c */
[----:B------:R-:W-:Y:S01]  /*b190*/  F2FP.F16.E4M3.UNPACK_B R84, R52.H1 ;  /* 0x00000034ff54723e */ /* 0x000fe200030006ff */
[--C-:B------:R-:W-:Y:S01]  /*b1a0*/  HADD2.F32 R36, -RZ, R55.reuse.H0_H0 ;  /* 0x20000037ff247230 */ /* 0x100fe20000004100 */
[----:B------:R-:W-:Y:S01]  /*b1b0*/  F2FP.F16.E4M3.UNPACK_B R160, R163.H1 ;  /* 0x000000a3ffa0723e */ /* 0x000fe200030006ff */
[----:B------:R-:W-:Y:S01]  /*b1c0*/  HADD2.F32 R55, -RZ, R55.H1_H1 ;  /* 0x30000037ff377230 */ /* 0x000fe20000004100 */
[----:B------:R-:W-:Y:S01]  /*b1d0*/  F2FP.F16.E4M3.UNPACK_B R38, R38 ;  /* 0x00000026ff26723e */ /* 0x000fe200020006ff */
[----:B------:R-:W-:Y:S02]  /*b1e0*/  HADD2.F32 R14, -RZ, R84.H0_H0 ;  /* 0x20000054ff0e7230 */ /* 0x000fe40000004100 */
[----:B------:R-:W-:Y:S01]  /*b1f0*/  FMUL.FTZ R179, R36, R177 ;  /* 0x000000b124b37220 */ /* 0x000fe20000410000 */
[--C-:B------:R-:W-:Y:S01]  /*b200*/  HADD2.F32 R171, -RZ, R160.reuse.H0_H0 ;  /* 0x200000a0ffab7230 */ /* 0x100fe20000004100 */
[----:B------:R-:W-:Y:S01]  /*b210*/  F2FP.F16.E4M3.UNPACK_B R52, R52 ;  /* 0x00000034ff34723e */ /* 0x000fe200020006ff */
[----:B------:R-:W-:-:S02]  /*b220*/  HADD2.F32 R160, -RZ, R160.H1_H1 ;  /* 0x300000a0ffa07230 */ /* 0x000fc40000004100 */
[C---:B------:R-:W-:Y:S01]  /*b230*/  FMUL.FTZ R177, R14.reuse, R177 ;  /* 0x000000b10eb17220 */ /* 0x040fe20000410000 */
[----:B------:R-:W-:Y:S01]  /*b240*/  F2FP.F16.E4M3.UNPACK_B R163, R163 ;  /* 0x000000a3ffa3723e */ /* 0x000fe200020006ff */
[-C--:B------:R-:W-:Y:S01]  /*b250*/  FFMA.FTZ R14, R14, R171.reuse, -R179 ;  /* 0x000000ab0e0e7223 */ /* 0x080fe200000108b3 */
[----:B------:R-:W-:Y:S02]  /*b260*/  HADD2.F32 R179, -RZ, R161.H0_H0 ;  /* 0x200000a1ffb37230 */ /* 0x000fe40000004100 */
[----:B------:R-:W-:Y:S01]  /*b270*/  FFMA.FTZ R36, R36, R171, R177 ;  /* 0x000000ab24247223 */ /* 0x000fe200000100b1 */
[----:B------:R-:W-:Y:S02]  /*b280*/  HADD2.F32 R171, -RZ, R84.H1_H1 ;  /* 0x30000054ffab7230 */ /* 0x000fe40000004100 */
[----:B------:R-:W-:Y:S01]  /*b290*/  FMUL.FTZ R84, R55, R54 ;  /* 0x0000003637547220 */ /* 0x000fe20000410000 */
[----:B------:R-:W-:Y:S02]  /*b2a0*/  HADD2.F32 R177, -RZ, R163.H0_H0 ;  /* 0x200000a3ffb17230 */ /* 0x000fe40000004100 */
[----:B------:R-:W-:-:S02]  /*b2b0*/  HADD2.F32 R161, -RZ, R161.H1_H1 ;  /* 0x300000a1ffa17230 */ /* 0x000fc40000004100 */
[C---:B------:R-:W-:Y:S01]  /*b2c0*/  FMUL.FTZ R54, R171.reuse, R54 ;  /* 0x00000036ab367220 */ /* 0x040fe20000410000 */
[-C--:B------:R-:W-:Y:S01]  /*b2d0*/  FFMA.FTZ R171, R171, R160.reuse, -R84 ;  /* 0x000000a0abab7223 */ /* 0x080fe20000010854 */
[----:B------:R-:W-:Y:S02]  /*b2e0*/  HADD2.F32 R84, -RZ, R52.H0_H0 ;  /* 0x20000034ff547230 */ /* 0x000fe40000004100 */
[----:B------:R-:W-:Y:S01]  /*b2f0*/  FFMA.FTZ R55, R55, R160, R54 ;  /* 0x000000a037377223 */ /* 0x000fe20000010036 */
[--C-:B------:R-:W-:Y:S01]  /*b300*/  HADD2.F32 R54, -RZ, R38.reuse.H0_H0 ;  /* 0x20000026ff367230 */ /* 0x100fe20000004100 */
[----:B------:R-:W-:Y:S01]  /*b310*/  F2FP.SATFINITE.E4M3.F32.PACK_AB_MERGE_C R14, R171, R14, RZ ;  /* 0x0000000eab0e723e */ /* 0x000fe200048070ff */
[----:B------:R-:W-:Y:S02]  /*b320*/  HADD2.F32 R38, -RZ, R38.H1_H1 ;  /* 0x30000026ff267230 */ /* 0x000fe40000004100 */
[----:B------:R-:W-:Y:S02]  /*b330*/  HADD2.F32 R52, -RZ, R52.H1_H1 ;  /* 0x30000034ff347230 */ /* 0x000fe40000004100 */
[-C--:B------:R-:W-:Y:S01]  /*b340*/  FMUL.FTZ R181, R54, R179.reuse ;  /* 0x000000b336b57220 */ /* 0x080fe20000410000 */
[C---:B------:R-:W-:Y:S01]  /*b350*/  FMUL.FTZ R179, R84.reuse, R179 ;  /* 0x000000b354b37220 */ /* 0x040fe20000410000 */
[----:B------:R-:W-:Y:S01]  /*b360*/  HADD2.F32 R163, -RZ, R163.H1_H1 ;  /* 0x300000a3ffa37230 */ /* 0x000fe20000004100 */
[----:B------:R-:W-:Y:S01]  /*b370*/  F2FP.SATFINITE.E4M3.F32.PACK_AB_MERGE_C R55, R55, R36, RZ ;  /* 0x000000243737723e */ /* 0x000fe200048070ff */
[-C--:B------:R-:W-:Y:S01]  /*b380*/  FFMA.FTZ R84, R84, R177.reuse, -R181 ;  /* 0x000000b154547223 */ /* 0x080fe200000108b5 */
[----:B------:R-:W-:Y:S01]  /*b390*/  FFMA.FTZ R179, R54, R177, R179 ;  /* 0x000000b136b37223 */ /* 0x000fe200000100b3 */
[-C--:B------:R-:W-:Y:S01]  /*b3a0*/  FMUL.FTZ R177, R38, R161.reuse ;  /* 0x000000a126b17220 */ /* 0x080fe20000410000 */
[----:B------:R-:W-:Y:S01]  /*b3b0*/  FMUL.FTZ R181, R52, R161 ;  /* 0x000000a134b57220 */ /* 0x000fe20000410000 */
[----:B------:R-:W-:-:S02]  /*b3c0*/  F2FP.SATFINITE.E4M3.F32.PACK_AB_MERGE_C R36, R51, R86, R43 ;  /* 0x000000563324723e */ /* 0x000fc4000480702b */
[-C--:B------:R-:W-:Y:S01]  /*b3d0*/  FFMA.FTZ R161, R52, R163.reuse, -R177 ;  /* 0x000000a334a17223 */ /* 0x080fe200000108b1 */
[----:B------:R-:W-:Y:S01]  /*b3e0*/  FFMA.FTZ R38, R38, R163, R181 ;  /* 0x000000a326267223 */ /* 0x000fe200000100b5 */
[----:B------:R-:W-:-:S03]  /*b3f0*/  F2FP.SATFINITE.E4M3.F32.PACK_AB_MERGE_C R52, R39, R85, RZ ;  /* 0x000000552734723e */ /* 0x000fc600048070ff */
[----:B------:R-:W-:Y:S02]  /*b400*/  F2FP.SATFINITE.E4M3.F32.PACK_AB_MERGE_C R14, R161, R84, R14 ;  /* 0x00000054a10e723e */ /* 0x000fe4000480700e */
[----:B------:R-:W-:Y:S01]  /*b410*/  F2FP.SATFINITE.E4M3.F32.PACK_AB_MERGE_C R39, R15, R87, R52 ;  /* 0x000000570f27723e */ /* 0x000fe20004807034 */
[----:B------:R-:W-:Y:S01]  /*b420*/  IMAD.MOV.U32 R15, RZ, RZ, R53 ;  /* 0x000000ffff0f7224 */ /* 0x000fe200078e0035 */
[----:B------:R-:W-:-:S07]  /*b430*/  F2FP.SATFINITE.E4M3.F32.PACK_AB_MERGE_C R38, R38, R179, R55 ;  /* 0x000000b32626723e */ /* 0x000fce0004807037 */
.L_x_516:
[----:B------:R-:W-:Y:S05]  /*b440*/  BSYNC B3 ;  /* 0x0000000000037941 */ /* 0x000fea0003800000 */
.L_x_515:
[----:B----4-:R-:W-:-:S05]  /*b450*/  IADD3 R40, P2, R26, R11, RZ ;  /* 0x0000000b1a287210 */ /* 0x010fca0007f5e0ff */
[----:B---3--:R-:W-:Y:S01]  /*b460*/  IMAD.X R41, R155, 0x1, R112, P2 ;  /* 0x000000019b297824 */ /* 0x008fe200010e0670 */
[----:B------:R-:W-:-:S04]  /*b470*/  ISETP.GE.AND P2, PT, R48, R137, PT ;  /* 0x000000893000720c */ /* 0x000fc80003f46270 */
[----:B0-----:R0:W-:Y:S09]  /*b480*/  ST.E.128 desc[UR50][R40.64], R12 ;  /* 0x0000000c28007985 */ /* 0x0011f2000c101d32 */
[----:B------:R-:W-:-:S04]  /*b490*/  @!P2 IADD3 R42, P5, R11, R48, RZ ;  /* 0x000000300b2aa210 */ /* 0x000fc80007fbe0ff */
[----:B------:R-:W-:-:S05]  /*b4a0*/  @!P2 LEA.HI.X.SX32 R43, R48, R155, 0x1, P5 ;  /* 0x0000009b302ba211 */ /* 0x000fca00028f0eff */
[----:B------:R0:W-:Y:S04]  /*b4b0*/  @!P2 ST.E.128 desc[UR50][R42.64], R36 ;  /* 0x000000242a00a985 */ /* 0x0001e8000c101d32 */
.L_x_514:
[----:B------:R-:W-:Y:S05]  /*b4c0*/  BSYNC B2 ;  /* 0x0000000000027941 */ /* 0x000fea0003800000 */
.L_x_513:
[----:B------:R-:W-:-:S13]  /*b4d0*/  ISETP.NE.AND P2, PT, R30, RZ, PT ;  /* 0x000000ff1e00720c */ /* 0x000fda0003f45270 */
[----:B------:R-:W-:Y:S05]  /*b4e0*/  @!P2 BRA `(.L_x_508) ;  /* 0x0000000c00bca947 */ /* 0x000fea0003800000 */
[----:B0-----:R-:W5:Y:S01]  /*b4f0*/  LDL R12, [R1] ;  /* 0x00000000010c7983 */ /* 0x001f620000100800 */
[----:B----4-:R-:W-:Y:S01]  /*b500*/  IADD3 R40, P2, R27, R11, RZ ;  /* 0x0000000b1b287210 */ /* 0x010fe20007f5e0ff */
[----:B------:R-:W-:Y:S03]  /*b510*/  BSSY B2, `(.L_x_517) ;  /* 0x00000e7000027945 */ /* 0x000fe60003800000 */
[----:B---3--:R-:W-:Y:S02]  /*b520*/  IADD3.X R41, R155, R111, RZ, P2, !PT ;  /* 0x0000006f9b297210 */ /* 0x008fe400017fe4ff */
[----:B------:R-:W-:Y:S02]  /*b530*/  ISETP.GE.AND P2, PT, R3, R118, PT ;  /* 0x000000760300720c */ /* 0x000fe40003f46270 */
[----:B-----5:R-:W-:-:S04]  /*b540*/  LOP3.LUT P5, RZ, R12, 0x1, RZ, 0xc0, !PT ;  /* 0x000000010cff7812 */ /* 0x020fc800078ac0ff */
[----:B------:R-:W-:-:S04]  /*b550*/  SEL R12, R121, R146, !P5 ;  /* 0x00000092790c7207 */ /* 0x000fc80006800000 */
        /* <DEDUP_REMOVED lines=16> */
[----:B------:R-:W3:Y:S01]  /*b660*/  LDS.128 R36, [R36+0x1a400] ;  /* 0x01a4000024247984 */ /* 0x000ee20000000c00 */
[----:B------:R-:W-:Y:S05]  /*b670*/  @P2 BRA `(.L_x_518) ;  /* 0x0000000c00402947 */ /* 0x000fea0003800000 */
[----:B---3--:R-:W-:Y:S01]  /*b680*/  IMAD.MOV.U32 R44, RZ, RZ, R36 ;  /* 0x000000ffff2c7224 */ /* 0x008fe200078e0024 */
[----:B------:R-:W-:Y:S01]  /*b690*/  F2FP.F16.E4M3.UNPACK_B R50, R156.H1 ;  /* 0x0000009cff32723e */ /* 0x000fe200030006ff */
[----:B0-----:R-:W-:Y:S01]  /*b6a0*/  IMAD.MOV.U32 R42, RZ, RZ, R12 ;  /* 0x000000ffff2a7224 */ /* 0x001fe200078e000c */
[----:B------:R-:W-:Y:S02]  /*b6b0*/  F2FP.F16.E4M3.UNPACK_B R49, R158.H1 ;  /* 0x0000009eff31723e */ /* 0x000fe400030006ff */
[----:B------:R-:W-:Y:S01]  /*b6c0*/  F2FP.F16.E4M3.UNPACK_B R46, R44.H1 ;  /* 0x0000002cff2e723e */ /* 0x000fe200030006ff */
[----:B------:R-:W-:Y:S01]  /*b6d0*/  HADD2.F32 R53, -RZ, R50.H0_H0 ;  /* 0x20000032ff357230 */ /* 0x000fe20000004100 */
[----:B------:R-:W-:Y:S01]  /*b6e0*/  F2FP.F16.E4M3.UNPACK_B R43, R42.H1 ;  /* 0x0000002aff2b723e */ /* 0x000fe200030006ff */
[----:B------:R-:W-:Y:S01]  /*b6f0*/  HADD2.F32 R51, -RZ, R49.H0_H0 ;  /* 0x20000031ff337230 */ /* 0x000fe20000004100 */
[----:B------:R-:W-:Y:S01]  /*b700*/  F2FP.F16.E4M3.UNPACK_B R56, R157.H1 ;  /* 0x0000009dff38723e */ /* 0x000fe200030006ff */
[--C-:B------:R-:W-:Y:S01]  /*b710*/  HADD2.F32 R12, -RZ, R46.reuse.H0_H0 ;  /* 0x2000002eff0c7230 */ /* 0x100fe20000004100 */
[----:B------:R-:W-:Y:S01]  /*b720*/  F2FP.F16.E4M3.UNPACK_B R58, R159 ;  /* 0x0000009fff3a723e */ /* 0x000fe200020006ff */
[----:B------:R-:W-:Y:S01]  /*b730*/  HADD2.F32 R36, -RZ, R43.H0_H0 ;  /* 0x2000002bff247230 */ /* 0x000fe20000004100 */
[----:B------:R-:W-:Y:S01]  /*b740*/  SHF.R.U32.HI R86, RZ, 0x10, R57 ;  /* 0x00000010ff567819 */ /* 0x000fe20000011639 */
[----:B------:R-:W-:-:S02]  /*b750*/  HADD2.F32 R46, -RZ, R46.H1_H1 ;  /* 0x3000002eff2e7230 */ /* 0x000fc40000004100 */
[-C--:B------:R-:W-:Y:S01]  /*b760*/  FMUL.FTZ R55, R12, R53.reuse ;  /* 0x000000350c377220 */ /* 0x080fe20000410000 */
[----:B------:R-:W-:Y:S02]  /*b770*/  HADD2.F32 R43, -RZ, R43.H1_H1 ;  /* 0x3000002bff2b7230 */ /* 0x000fe40000004100 */
[C---:B------:R-:W-:Y:S01]  /*b780*/  FMUL.FTZ R53, R36.reuse, R53 ;  /* 0x0000003524357220 */ /* 0x040fe20000410000 */
[--C-:B------:R-:W-:Y:S02]  /*b790*/  HADD2.F32 R87, -RZ, R56.reuse.H0_H0 ;  /* 0x20000038ff577230 */ /* 0x100fe40000004100 */
[-C--:B------:R-:W-:Y:S01]  /*b7a0*/  FFMA.FTZ R36, R36, R51.reuse, -R55 ;  /* 0x0000003324247223 */ /* 0x080fe20000010837 */
[----:B------:R-:W-:Y:S02]  /*b7b0*/  HADD2.F32 R56, -RZ, R56.H1_H1 ;  /* 0x30000038ff387230 */ /* 0x000fe40000004100 */
[----:B------:R-:W-:Y:S01]  /*b7c0*/  FFMA.FTZ R12, R12, R51, R53 ;  /* 0x000000330c0c7223 */ /* 0x000fe20000010035 */
[----:B------:R-:W-:Y:S01]  /*b7d0*/  HADD2.F32 R51, -RZ, R50.H1_H1 ;  /* 0x30000032ff337230 */ /* 0x000fe20000004100 */
[----:B------:R-:W-:Y:S01]  /*b7e0*/  SHF.R.U32.HI R84, RZ, 0x8, R57 ;  /* 0x00000008ff547819 */ /* 0x000fe20000011639 */
[----:B------:R-:W-:Y:S01]  /*b7f0*/  HADD2.F32 R50, -RZ, R49.H1_H1 ;  /* 0x30000031ff327230 */ /* 0x000fe20000004100 */
[----:B------:R-:W-:-:S02]  /*b800*/  LOP3.LUT R160, R45, 0xff0000ff, RZ, 0xc0, !PT ;  /* 0xff0000ff2da07812 */ /* 0x000fc400078ec0ff */
[-C--:B------:R-:W-:Y:S01]  /*b810*/  FMUL.FTZ R52, R46, R51.reuse ;  /* 0x000000332e347220 */ /* 0x080fe20000410000 */
[C---:B------:R-:W-:Y:S01]  /*b820*/  FMUL.FTZ R51, R43.reuse, R51 ;  /* 0x000000332b337220 */ /* 0x040fe20000410000 */
[----:B------:R-:W-:Y:S02]  /*b830*/  IMAD.SHL.U32 R84, R84, 0x100, RZ ;  /* 0x0000010054547824 */ /* 0x000fe400078e00ff */
[-C--:B------:R-:W-:Y:S01]  /*b840*/  FFMA.FTZ R49, R43, R50.reuse, -R52 ;  /* 0x000000322b317223 */ /* 0x080fe20000010834 */
[----:B------:R-:W-:Y:S01]  /*b850*/  FFMA.FTZ R43, R46, R50, R51 ;  /* 0x000000322e2b7223 */ /* 0x000fe20000010033 */
[----:B------:R-:W-:Y:S02]  /*b860*/  F2FP.F16.E4M3.UNPACK_B R52, R156 ;  /* 0x0000009cff34723e */ /* 0x000fe400020006ff */
[----:B------:R-:W-:Y:S02]  /*b870*/  F2FP.F16.E4M3.UNPACK_B R50, R44 ;  /* 0x0000002cff32723e */ /* 0x000fe400020006ff */
[----:B------:R-:W-:Y:S01]  /*b880*/  F2FP.F16.E4M3.UNPACK_B R46, R42 ;  /* 0x0000002aff2e723e */ /* 0x000fe200020006ff */
[----:B------:R-:W-:Y:S01]  /*b890*/  HADD2.F32 R55, -RZ, R52.H0_H0 ;  /* 0x20000034ff377230 */ /* 0x000fe20000004100 */
[----:B------:R-:W-:Y:S01]  /*b8a0*/  F2FP.F16.E4M3.UNPACK_B R51, R158 ;  /* 0x0000009eff33723e */ /* 0x000fe200020006ff */
[----:B------:R-:W-:Y:S01]  /*b8b0*/  HADD2.F32 R42, -RZ, R50.H0_H0 ;  /* 0x20000032ff2a7230 */ /* 0x000fe20000004100 */
[----:B------:R-:W-:Y:S01]  /*b8c0*/  SHF.R.U32.HI R156, RZ, 0x8, R59 ;  /* 0x00000008ff9c7819 */ /* 0x000fe2000001163b */
[----:B------:R-:W-:Y:S01]  /*b8d0*/  HADD2.F32 R44, -RZ, R46.H0_H0 ;  /* 0x2000002eff2c7230 */ /* 0x000fe20000004100 */
[----:B------:R-:W-:Y:S01]  /*b8e0*/  LOP3.LUT R158, R59, 0xff0000ff, RZ, 0xc0, !PT ;  /* 0xff0000ff3b9e7812 */ /* 0x000fe200078ec0ff */
[----:B------:R-:W-:-:S02]  /*b8f0*/  HADD2.F32 R53, -RZ, R51.H0_H0 ;  /* 0x20000033ff357230 */ /* 0x000fc40000004100 */
[-C--:B------:R-:W-:Y:S01]  /*b900*/  FMUL.FTZ R85, R42, R55.reuse ;  /* 0x000000372a557220 */ /* 0x080fe20000410000 */
[----:B------:R-:W-:Y:S02]  /*b910*/  HADD2.F32 R50, -RZ, R50.H1_H1 ;  /* 0x30000032ff327230 */ /* 0x000fe40000004100 */
[C---:B------:R-:W-:Y:S01]  /*b920*/  FMUL.FTZ R55, R44.reuse, R55 ;  /* 0x000000372c377220 */ /* 0x040fe20000410000 */
[----:B------:R-:W-:Y:S02]  /*b930*/  HADD2.F32 R46, -RZ, R46.H1_H1 ;  /* 0x3000002eff2e7230 */ /* 0x000fe40000004100 */
[-C--:B------:R-:W-:Y:S01]  /*b940*/  FFMA.FTZ R44, R44, R53.reuse, -R85 ;  /* 0x000000352c2c7223 */ /* 0x080fe20000010855 */
[----:B------:R-:W-:Y:S02]  /*b950*/  HADD2.F32 R51, -RZ, R51.H1_H1 ;  /* 0x30000033ff337230 */ /* 0x000fe40000004100 */
[----:B------:R-:W-:Y:S01]  /*b960*/  FFMA.FTZ R42, R42, R53, R55 ;  /* 0x000000352a2a7223 */ /* 0x000fe20000010037 */
[----:B------:R-:W-:Y:S01]  /*b970*/  HADD2.F32 R53, -RZ, R52.H1_H1 ;  /* 0x30000034ff357230 */ /* 0x000fe20000004100 */
[----:B------:R-:W-:Y:S01]  /*b980*/  F2FP.SATFINITE.E4M3.F32.PACK_AB_MERGE_C R36, R49, R36, RZ ;  /* 0x000000243124723e */ /* 0x000fe200048070ff */
[----:B------:R-:W-:Y:S01]  /*b990*/  IMAD.MOV.U32 R52, RZ, RZ, R38 ;  /* 0x000000ffff347224 */ /* 0x000fe200078e0026 */
[----:B------:R-:W-:-:S02]  /*b9a0*/  F2FP.SATFINITE.E4M3.F32.PACK_AB_MERGE_C R43, R43, R12, RZ ;  /* 0x0000000c2b2b723e */ /* 0x000fc400048070ff */
[-C--:B------:R-:W-:Y:S01]  /*b9b0*/  FMUL.FTZ R55, R50, R53.reuse ;  /* 0x0000003532377220 */ /* 0x080fe20000410000 */
[----:B------:R-:W-:-:S03]  /*b9c0*/  FMUL.FTZ R85, R46, R53 ;  /* 0x000000352e557220 */ /* 0x000fc60000410000 */
[-C--:B------:R-:W-:Y:S01]  /*b9d0*/  FFMA.FTZ R53, R46, R51.reuse, -R55 ;  /* 0x000000332e357223 */ /* 0x080fe20000010837 */
[----:B------:R-:W-:Y:S01]  /*b9e0*/  FFMA.FTZ R51, R50, R51, R85 ;  /* 0x0000003332337223 */ /* 0x000fe20000010055 */
[----:B------:R-:W-:Y:S02]  /*b9f0*/  MOV R50, R14 ;  /* 0x0000000e00327202 */ /* 0x000fe40000000f00 */
[----:B------:R-:W-:Y:S02]  /*ba00*/  F2FP.F16.E4M3.UNPACK_B R55, R52.H1 ;  /* 0x00000034ff37723e */ /* 0x000fe400030006ff */
[----:B------:R-:W-:Y:S02]  /*ba10*/  F2FP.F16.E4M3.UNPACK_B R54, R50.H1 ;  /* 0x00000032ff36723e */ /* 0x000fe400030006ff */
[----:B------:R-:W-:Y:S01]  /*ba20*/  F2FP.F16.E4M3.UNPACK_B R46, R159.H1 ;  /* 0x0000009fff2e723e */ /* 0x000fe200030006ff */
[----:B------:R-:W-:Y:S01]  /*ba30*/  HADD2.F32 R38, -RZ, R55.H0_H0 ;  /* 0x20000037ff267230 */ /* 0x000fe20000004100 */
[----:B------:R-:W-:Y:S01]  /*ba40*/  F2FP.F16.E4M3.UNPACK_B R52, R52 ;  /* 0x00000034ff34723e */ /* 0x000fe200020006ff */
[----:B------:R-:W-:Y:S01]  /*ba50*/  HADD2.F32 R14, -RZ, R54.H0_H0 ;  /* 0x20000036ff0e7230 */ /* 0x000fe20000004100 */
[----:B------:R-:W-:Y:S01]  /*ba60*/  F2FP.F16.E4M3.UNPACK_B R50, R50 ;  /* 0x00000032ff32723e */ /* 0x000fe200020006ff */
        /* <DEDUP_REMOVED lines=8> */
[-C--:B------:R-:W-:Y:S01]  /*baf0*/  FMUL.FTZ R85, R55, R56.reuse ;  /* 0x0000003837557220 */ /* 0x080fe20000410000 */
[C---:B------:R-:W-:Y:S01]  /*bb00*/  FMUL.FTZ R56, R54.reuse, R56 ;  /* 0x0000003836387220 */ /* 0x040fe20000410000 */
[----:B------:R-:W-:Y:S01]  /*bb10*/  HADD2.F32 R87, -RZ, R58.H0_H0 ;  /* 0x2000003aff577230 */ /* 0x000fe20000004100 */
[----:B------:R-:W-:Y:S01]  /*bb20*/  F2FP.SATFINITE.E4M3.F32.PACK_AB_MERGE_C R12, R53, R44, R36 ;  /* 0x0000002c350c723e */ /* 0x000fe20004807024 */
[-C--:B------:R-:W-:Y:S01]  /*bb30*/  FFMA.FTZ R85, R54, R46.reuse, -R85 ;  /* 0x0000002e36557223 */ /* 0x080fe20000010855 */
[----:B------:R-:W-:Y:S01]  /*bb40*/  FFMA.FTZ R55, R55, R46, R56 ;  /* 0x0000002e37377223 */ /* 0x000fe20000010038 */
[----:B------:R-:W-:Y:S01]  /*bb50*/  F2FP.F16.E4M3.UNPACK_B R46, R157 ;  /* 0x0000009dff2e723e */ /* 0x000fe200020006ff */
[----:B------:R-:W-:Y:S01]  /*bb60*/  HADD2.F32 R56, -RZ, R52.H0_H0 ;  /* 0x20000034ff387230 */ /* 0x000fe20000004100 */
[----:B------:R-:W-:Y:S01]  /*bb70*/  F2FP.SATFINITE.E4M3.F32.PACK_AB_MERGE_C R36, R51, R42, R43 ;  /* 0x0000002a3324723e */ /* 0x000fe2000480702b */
[----:B------:R-:W-:Y:S01]  /*bb80*/  HADD2.F32 R54, -RZ, R50.H0_H0 ;  /* 0x20000032ff367230 */ /* 0x000fe20000004100 */
[----:B------:R-:W-:Y:S01]  /*bb90*/  F2FP.F16.E4M3.UNPACK_B R43, R13 ;  /* 0x0000000dff2b723e */ /* 0x000fe200020006ff */
[----:B------:R-:W-:Y:S01]  /*bba0*/  HADD2.F32 R157, -RZ, R46.H0_H0 ;  /* 0x2000002eff9d7230 */ /* 0x000fe20000004100 */
[----:B------:R-:W-:Y:S01]  /*bbb0*/  F2FP.SATFINITE.E4M3.F32.PACK_AB_MERGE_C R38, R55, R38, RZ ;  /* 0x000000263726723e */ /* 0x000fe200048070ff */
[----:B------:R-:W-:Y:S01]  /*bbc0*/  IMAD.SHL.U32 R161, R156, 0x100, RZ ;  /* 0x000001009ca17824 */ /* 0x000fe200078e00ff */
[----:B------:R-:W-:Y:S01]  /*bbd0*/  F2FP.SATFINITE.E4M3.F32.PACK_AB_MERGE_C R14, R85, R14, RZ ;  /* 0x0000000e550e723e */ /* 0x000fe200048070ff */
[----:B------:R-:W-:-:S02]  /*bbe0*/  HADD2.F32 R52, -RZ, R52.H1_H1 ;  /* 0x30000034ff347230 */ /* 0x000fc40000004100 */
[-C--:B------:R-:W-:Y:S01]  /*bbf0*/  FMUL.FTZ R159, R56, R157.reuse ;  /* 0x0000009d389f7220 */ /* 0x080fe20000410000 */
[----:B------:R-:W-:Y:S01]  /*bc00*/  FMUL.FTZ R157, R54, R157 ;  /* 0x0000009d369d7220 */ /* 0x000fe20000410000 */
[----:B------:R-:W-:Y:S01]  /*bc10*/  HADD2.F32 R50, -RZ, R50.H1_H1 ;  /* 0x30000032ff327230 */ /* 0x000fe20000004100 */
[----:B------:R-:W-:Y:S01]  /*bc20*/  LOP3.LUT R158, R158, 0xff00, R161, 0xf8, !PT ;  /* 0x0000ff009e9e7812 */ /* 0x000fe200078ef8a1 */
[-C--:B------:R-:W-:Y:S01]  /*bc30*/  FFMA.FTZ R54, R54, R87.reuse, -R159 ;  /* 0x0000005736367223 */ /* 0x080fe2000001089f */
[----:B------:R-:W-:Y:S01]  /*bc40*/  FFMA.FTZ R56, R56, R87, R157 ;  /* 0x0000005738387223 */ /* 0x000fe2000001009d */
[----:B------:R-:W-:Y:S01]  /*bc50*/  LOP3.LUT R87, R57, 0xff0000ff, RZ, 0xc0, !PT ;  /* 0xff0000ff39577812 */ /* 0x000fe200078ec0ff */
[----:B------:R-:W-:Y:S01]  /*bc60*/  HADD2.F32 R42, -RZ, R43.H0_H0 ;  /* 0x2000002bff2a7230 */ /* 0x000fe20000004100 */
[----:B------:R-:W-:Y:S02]  /*bc70*/  SHF.R.U32.HI R159, RZ, 0x8, R47 ;  /* 0x00000008ff9f7819 */ /* 0x000fe4000001162f */
[----:B------:R-:W-:-:S02]  /*bc80*/  SHF.R.U32.HI R57, RZ, 0x10, R59 ;  /* 0x00000010ff397819 */ /* 0x000fc4000001163b */
[--C-:B------:R-:W-:Y:S02]  /*bc90*/  SHF.R.U32.HI R157, RZ, 0x8, R45.reuse ;  /* 0x00000008ff9d7819 */ /* 0x100fe4000001162d */
[----:B------:R-:W-:Y:S02]  /*bca0*/  SHF.R.U32.HI R59, RZ, 0x10, R45 ;  /* 0x00000010ff3b7819 */ /* 0x000fe4000001162d */
[----:B------:R-:W-:Y:S01]  /*bcb0*/  SHF.R.U32.HI R45, RZ, 0x10, R47 ;  /* 0x00000010ff2d7819 */ /* 0x000fe2000001162f */
[----:B------:R-:W-:Y:S01]  /*bcc0*/  IMAD.SHL.U32 R157, R157, 0x100, RZ ;  /* 0x000001009d9d7824 */ /* 0x000fe200078e00ff */
[----:B------:R-:W-:Y:S02]  /*bcd0*/  LOP3.LUT R47, R47, 0xff0000ff, RZ, 0xc0, !PT ;  /* 0xff0000ff2f2f7812 */ /* 0x000fe400078ec0ff */
[----:B------:R-:W-:Y:S02]  /*bce0*/  SHF.L.U32 R156, R159, 0x8, RZ ;  /* 0x000000089f9c7819 */ /* 0x000fe400000006ff */
[----:B------:R-:W-:Y:S01]  /*bcf0*/  LOP3.LUT R87, R87, 0xff00, R84, 0xf8, !PT ;  /* 0x0000ff0057577812 */ /* 0x000fe200078ef854 */
[----:B------:R-:W-:Y:S01]  /*bd00*/  IMAD.U32 R84, R86, 0x10000, RZ ;  /* 0x0001000056547824 */ /* 0x000fe200078e00ff */
[----:B------:R-:W-:Y:S01]  /*bd10*/  LOP3.LUT R156, R47, 0xff00, R156, 0xf8, !PT ;  /* 0x0000ff002f9c7812 */ /* 0x000fe200078ef89c */
[----:B------:R-:W-:Y:S01]  /*bd20*/  IMAD.U32 R47, R57, 0x10000, RZ ;  /* 0x00010000392f7824 */ /* 0x000fe200078e00ff */
[----:B------:R-:W-:Y:S01]  /*bd30*/  LOP3.LUT R160, R160, 0xff00, R157, 0xf8, !PT ;  /* 0x0000ff00a0a07812 */ /* 0x000fe200078ef89d */
[----:B------:R-:W-:Y:S01]  /*bd40*/  IMAD.U32 R57, R59, 0x10000, RZ ;  /* 0x000100003b397824 */ /* 0x000fe200078e00ff */
[----:B------:R-:W-:Y:S01]  /*bd50*/  LOP3.LUT R84, R87, 0xff0000, R84, 0xf8, !PT ;  /* 0x00ff000057547812 */ /* 0x000fe200078ef854 */
[----:B------:R-:W-:Y:S01]  /*bd60*/  HADD2.F32 R87, -RZ, R46.H1_H1 ;  /* 0x3000002eff577230 */ /* 0x000fe20000004100 */
[----:B------:R-:W-:Y:S01]  /*bd70*/  F2FP.F16.E4M3.UNPACK_B R46, R37 ;  /* 0x00000025ff2e723e */ /* 0x000fe200020006ff */
[----:B------:R-:W-:Y:S01]  /*bd80*/  HADD2.F32 R59, -RZ, R58.H1_H1 ;  /* 0x3000003aff3b7230 */ /* 0x000fe20000004100 */
[----:B------:R-:W-:-:S02]  /*bd90*/  LOP3.LUT R57, R160, 0xff0000, R57, 0xf8, !PT ;  /* 0x00ff0000a0397812 */ /* 0x000fc400078ef839 */
[-C--:B------:R-:W-:Y:S01]  /*bda0*/  FMUL.FTZ R157, R52, R87.reuse ;  /* 0x00000057349d7220 */ /* 0x080fe20000410000 */
[C---:B------:R-:W-:Y:S01]  /*bdb0*/  FMUL.FTZ R87, R50.reuse, R87 ;  /* 0x0000005732577220 */ /* 0x040fe20000410000 */
[----:B------:R-:W-:Y:S01]  /*bdc0*/  F2FP.F16.E4M3.UNPACK_B R44, R57 ;  /* 0x00000039ff2c723e */ /* 0x000fe200020006ff */
[----:B------:R-:W-:Y:S01]  /*bdd0*/  HADD2.F32 R49, -RZ, R46.H0_H0 ;  /* 0x2000002eff317230 */ /* 0x000fe20000004100 */
[-C--:B------:R-:W-:Y:S01]  /*bde0*/  F2FP.F16.E4M3.UNPACK_B R51, R84.reuse ;  /* 0x00000054ff33723e */ /* 0x080fe200020006ff */
[-C--:B------:R-:W-:Y:S01]  /*bdf0*/  FFMA.FTZ R157, R50, R59.reuse, -R157 ;  /* 0x0000003b329d7223 */ /* 0x080fe2000001089d */
[----:B------:R-:W-:Y:S01]  /*be00*/  FFMA.FTZ R87, R52, R59, R87 ;  /* 0x0000003b34577223 */ /* 0x000fe20000010057 */
[----:B------:R-:W-:Y:S01]  /*be10*/  HADD2.F32 R53, -RZ, R44.H0_H0 ;  /* 0x2000002cff357230 */ /* 0x000fe20000004100 */
[----:B------:R-:W-:Y:S01]  /*be20*/  F2FP.F16.E4M3.UNPACK_B R57, R57.H1 ;  /* 0x00000039ff39723e */ /* 0x000fe200030006ff */
[----:B------:R-:W-:Y:S01]  /*be30*/  HADD2.F32 R50, -RZ, R46.H1_H1 ;  /* 0x3000002eff327230 */ /* 0x000fe20000004100 */
[----:B------:R-:W-:Y:S01]  /*be40*/  F2FP.F16.E4M3.UNPACK_B R84, R84.H1 ;  /* 0x00000054ff54723e */ /* 0x000fe200030006ff */
[----:B------:R-:W-:-:S02]  /*be50*/  HADD2.F32 R52, -RZ, R51.H0_H0 ;  /* 0x20000033ff347230 */ /* 0x000fc40000004100 */
[-C--:B------:R-:W-:Y:S01]  /*be60*/  FMUL.FTZ R55, R49, R53.reuse ;  /* 0x0000003531377220 */ /* 0x080fe20000410000 */
[C---:B------:R-:W-:Y:S01]  /*be70*/  FMUL.FTZ R46, R42.reuse, R53 ;  /* 0x000000352a2e7220 */ /* 0x040fe20000410000 */
[----:B------:R-:W-:Y:S01]  /*be80*/  HADD2.F32 R53, -RZ, R44.H1_H1 ;  /* 0x3000002cff357230 */ /* 0x000fe20000004100 */
[----:B------:R-:W-:Y:S01]  /*be90*/  F2FP.SATFINITE.E4M3.F32.PACK_AB_MERGE_C R14, R157, R54, R14 ;  /* 0x000000369d0e723e */ /* 0x000fe2000480700e */
[----:B------:R-:W-:Y:S02]  /*bea0*/  HADD2.F32 R44, -RZ, R43.H1_H1 ;  /* 0x3000002bff2c7230 */ /* 0x000fe40000004100 */
[-C--:B------:R-:W-:Y:S01]  /*beb0*/  FFMA.FTZ R42, R42, R52.reuse, -R55 ;  /* 0x000000342a2a7223 */ /* 0x080fe20000010837 */
[----:B------:R-:W-:Y:S02]  /*bec0*/  HADD2.F32 R51, -RZ, R51.H1_H1 ;  /* 0x30000033ff337230 */ /* 0x000fe40000004100 */
[----:B------:R-:W-:Y:S01]  /*bed0*/  FFMA.FTZ R43, R49, R52, R46 ;  /* 0x00000034312b7223 */ /* 0x000fe2000001002e */
[-C--:B------:R-:W-:Y:S01]  /*bee0*/  FMUL.FTZ R55, R50, R53.reuse ;  /* 0x0000003532377220 */ /* 0x080fe20000410000 */
[C---:B------:R-:W-:Y:S01]  /*bef0*/  FMUL.FTZ R53, R44.reuse, R53 ;  /* 0x000000352c357220 */ /* 0x040fe20000410000 */
[----:B------:R-:W-:Y:S01]  /*bf00*/  F2FP.F16.E4M3.UNPACK_B R49, R37.H1 ;  /* 0x00000025ff31723e */ /* 0x000fe200030006ff */
[----:B------:R-:W-:Y:S01]  /*bf10*/  HADD2.F32 R52, -RZ, R57.H0_H0 ;  /* 0x20000039ff347230 */ /* 0x000fe20000004100 */
[----:B------:R-:W-:Y:S01]  /*bf20*/  F2FP.F16.E4M3.UNPACK_B R46, R13.H1 ;  /* 0x0000000dff2e723e */ /* 0x000fe200030006ff */
[-C--:B------:R-:W-:Y:S01]  /*bf30*/  FFMA.FTZ R13, R44, R51.reuse, -R55 ;  /* 0x000000332c0d7223 */ /* 0x080fe20000010837 */
[----:B------:R-:W-:Y:S01]  /*bf40*/  FFMA.FTZ R44, R50, R51, R53 ;  /* 0x00000033322c7223 */ /* 0x000fe20000010035 */
[----:B------:R-:W-:Y:S01]  /*bf50*/  HADD2.F32 R51, -RZ, R49.H0_H0 ;  /* 0x20000031ff337230 */ /* 0x000fe20000004100 */
[----:B------:R-:W-:Y:S01]  /*bf60*/  SHF.L.U32 R45, R45, 0x10, RZ ;  /* 0x000000102d2d7819 */ /* 0x000fe200000006ff */
[--C-:B------:R-:W-:Y:S01]  /*bf70*/  HADD2.F32 R37, -RZ, R46.reuse.H0_H0 ;  /* 0x2000002eff257230 */ /* 0x100fe20000004100 */
[----:B------:R-:W-:Y:S01]  /*bf80*/  LOP3.LUT R47, R158, 0xff0000, R47, 0xf8, !PT ;  /* 0x00ff00009e2f7812 */ /* 0x000fe200078ef82f */
[----:B------:R-:W-:-:S02]  /*bf90*/  HADD2.F32 R50, -RZ, R46.H1_H1 ;  /* 0x3000002eff327230 */ /* 0x000fc40000004100 */
[-C--:B------:R-:W-:Y:S01]  /*bfa0*/  FMUL.FTZ R54, R51, R52.reuse ;  /* 0x0000003433367220 */ /* 0x080fe20000410000 */
[--C-:B------:R-:W-:Y:S02]  /*bfb0*/  HADD2.F32 R46, -RZ, R84.reuse.H0_H0 ;  /* 0x20000054ff2e7230 */ /* 0x100fe40000004100 */
[C---:B------:R-:W-:Y:S01]  /*bfc0*/  FMUL.FTZ R52, R37.reuse, R52 ;  /* 0x0000003425347220 */ /* 0x040fe20000410000 */
[----:B------:R-:W-:Y:S01]  /*bfd0*/  HADD2.F32 R57, -RZ, R57.H1_H1 ;  /* 0x30000039ff397230 */ /* 0x000fe20000004100 */
[----:B------:R-:W-:Y:S01]  /*bfe0*/  LOP3.LUT R45, R156, 0xff0000, R45, 0xf8, !PT ;  /* 0x00ff00009c2d7812 */ /* 0x000fe200078ef82d */
[----:B------:R-:W-:Y:S02]  /*bff0*/  HADD2.F32 R49, -RZ, R49.H1_H1 ;  /* 0x30000031ff317230 */ /* 0x000fe40000004100 */
[-C--:B------:R-:W-:Y:S01]  /*c000*/  FFMA.FTZ R37, R37, R46.reuse, -R54 ;  /* 0x0000002e25257223 */ /* 0x080fe20000010836 */
[----:B------:R-:W-:Y:S02]  /*c010*/  HADD2.F32 R84, -RZ, R84.H1_H1 ;  /* 0x30000054ff547230 */ /* 0x000fe40000004100 */
[CC--:B------:R-:W-:Y:S01]  /*c020*/  FMUL.FTZ R54, R50.reuse, R57.reuse ;  /* 0x0000003932367220 */ /* 0x0c0fe20000410000 */
[----:B------:R-:W-:Y:S01]  /*c030*/  FFMA.FTZ R46, R51, R46, R52 ;  /* 0x0000002e332e7223 */ /* 0x000fe20000010034 */
[C---:B------:R-:W-:Y:S01]  /*c040*/  FMUL.FTZ R53, R49.reuse, R57 ;  /* 0x0000003931357220 */ /* 0x040fe20000410000 */
[----:B------:R-:W-:Y:S01]  /*c050*/  F2FP.F16.E4M3.UNPACK_B R51, R39 ;  /* 0x00000027ff33723e */ /* 0x000fe200020006ff */
[-C--:B------:R-:W-:Y:S01]  /*c060*/  FFMA.FTZ R49, R49, R84.reuse, R54 ;  /* 0x0000005431317223 */ /* 0x080fe20000010036 */
[----:B------:R-:W-:Y:S01]  /*c070*/  F2FP.F16.E4M3.UNPACK_B R54, R45 ;  /* 0x0000002dff36723e */ /* 0x000fe200020006ff */
[----:B------:R-:W-:Y:S01]  /*c080*/  FFMA.FTZ R50, R50, R84, -R53 ;  /* 0x0000005432327223 */ /* 0x000fe20000010835 */
[----:B------:R-:W-:-:S02]  /*c090*/  F2FP.F16.E4M3.UNPACK_B R52, R15 ;  /* 0x0000000fff34723e */ /* 0x000fc400020006ff */
[----:B------:R-:W-:Y:S01]  /*c0a0*/  F2FP.F16.E4M3.UNPACK_B R53, R15.H1 ;  /* 0x0000000fff35723e */ /* 0x000fe200030006ff */
[----:B------:R-:W-:Y:S01]  /*c0b0*/  HADD2.F32 R85, -RZ, R54.H0_H0 ;  /* 0x20000036ff557230 */ /* 0x000fe20000004100 */
[----:B------:R-:W-:Y:S01]  /*c0c0*/  F2FP.F16.E4M3.UNPACK_B R84, R45.H1 ;  /* 0x0000002dff54723e */ /* 0x000fe200030006ff */
[----:B------:R-:W-:Y:S01]  /*c0d0*/  HADD2.F32 R15, -RZ, R52.H0_H0 ;  /* 0x20000034ff0f7230 */ /* 0x000fe20000004100 */
[----:B------:R-:W-:Y:S01]  /*c0e0*/  F2FP.F16.E4M3.UNPACK_B R57, R39.H1 ;  /* 0x00000027ff39723e */ /* 0x000fe200030006ff */
[----:B------:R-:W-:Y:S01]  /*c0f0*/  HADD2.F32 R55, -RZ, R53.H0_H0 ;  /* 0x20000035ff377230 */ /* 0x000fe20000004100 */
[----:B------:R-:W-:Y:S01]  /*c100*/  F2FP.SATFINITE.E4M3.F32.PACK_AB_MERGE_C R38, R87, R56, R38 ;  /* 0x000000385726723e */ /* 0x000fe20004807026 */
[----:B------:R-:W-:Y:S01]  /*c110*/  HADD2.F32 R56, -RZ, R51.H0_H0 ;  /* 0x20000033ff387230 */ /* 0x000fe20000004100 */
[-C--:B------:R-:W-:Y:S01]  /*c120*/  F2FP.F16.E4M3.UNPACK_B R39, R47.reuse ;  /* 0x0000002fff27723e */ /* 0x080fe200020006ff */
[----:B------:R-:W-:Y:S01]  /*c130*/  HADD2.F32 R86, -RZ, R84.H0_H0 ;  /* 0x20000054ff567230 */ /* 0x000fe20000004100 */
[----:B------:R-:W-:Y:S01]  /*c140*/  F2FP.F16.E4M3.UNPACK_B R47, R47.H1 ;  /* 0x0000002fff2f723e */ /* 0x000fe200030006ff */
[----:B------:R-:W-:-:S02]  /*c150*/  HADD2.F32 R58, -RZ, R57.H0_H0 ;  /* 0x20000039ff3a7230 */ /* 0x000fc40000004100 */
[-C--:B------:R-:W-:Y:S01]  /*c160*/  FMUL.FTZ R156, R56, R85.reuse ;  /* 0x00000055389c7220 */ /* 0x080fe20000410000 */
[----:B------:R-:W-:Y:S02]  /*c170*/  HADD2.F32 R45, -RZ, R39.H0_H0 ;  /* 0x20000027ff2d7230 */ /* 0x000fe40000004100 */
[----:B------:R-:W-:Y:S01]  /*c180*/  FMUL.FTZ R85, R15, R85 ;  /* 0x000000550f557220 */ /* 0x000fe20000410000 */
[----:B------:R-:W-:Y:S02]  /*c190*/  HADD2.F32 R59, -RZ, R47.H0_H0 ;  /* 0x2000002fff3b7230 */ /* 0x000fe40000004100 */
[----:B------:R-:W-:Y:S01]  /*c1a0*/  FMUL.FTZ R87, R55, R86 ;  /* 0x0000005637577220 */ /* 0x000fe20000410000 */
[----:B------:R-:W-:Y:S02]  /*c1b0*/  HADD2.F32 R57, -RZ, R57.H1_H1 ;  /* 0x30000039ff397230 */ /* 0x000fe40000004100 */
[----:B------:R-:W-:Y:S01]  /*c1c0*/  FFMA.FTZ R15, R15, R45, -R156 ;  /* 0x0000002d0f0f7223 */ /* 0x000fe2000001089c */
[----:B------:R-:W-:-:S02]  /*c1d0*/  HADD2.F32 R84, -RZ, R84.H1_H1 ;  /* 0x30000054ff547230 */ /* 0x000fc40000004100 */
[----:B------:R-:W-:Y:S01]  /*c1e0*/  FFMA.FTZ R45, R56, R45, R85 ;  /* 0x0000002d382d7223 */ /* 0x000fe20000010055 */
[----:B------:R-:W-:Y:S02]  /*c1f0*/  HADD2.F32 R53, -RZ, R53.H1_H1 ;  /* 0x30000035ff357230 */ /* 0x000fe40000004100 */
[C---:B------:R-:W-:Y:S01]  /*c200*/  FMUL.FTZ R158, R58.reuse, R86 ;  /* 0x000000563a9e7220 */ /* 0x040fe20000410000 */
[----:B------:R-:W-:Y:S01]  /*c210*/  FFMA.FTZ R56, R58, R59, R87 ;  /* 0x0000003b3a387223 */ /* 0x000fe20000010057 */
[----:B------:R-:W-:Y:S02]  /*c220*/  HADD2.F32 R51, -RZ, R51.H1_H1 ;  /* 0x30000033ff337230 */ /* 0x000fe40000004100 */
[-C--:B------:R-:W-:Y:S01]  /*c230*/  FMUL.FTZ R86, R57, R84.reuse ;  /* 0x0000005439567220 */ /* 0x080fe20000410000 */
[----:B------:R-:W-:Y:S02]  /*c240*/  HADD2.F32 R58, -RZ, R54.H1_H1 ;  /* 0x30000036ff3a7230 */ /* 0x000fe40000004100 */
[----:B------:R-:W-:Y:S01]  /*c250*/  FMUL.FTZ R84, R53, R84 ;  /* 0x0000005435547220 */ /* 0x000fe20000410000 */
[----:B------:R-:W-:-:S02]  /*c260*/  HADD2.F32 R52, -RZ, R52.H1_H1 ;  /* 0x30000034ff347230 */ /* 0x000fc40000004100 */
[----:B------:R-:W-:Y:S01]  /*c270*/  FFMA.FTZ R55, R55, R59, -R158 ;  /* 0x0000003b37377223 */ /* 0x000fe2000001089e */
[----:B------:R-:W-:Y:S02]  /*c280*/  HADD2.F32 R54, -RZ, R47.H1_H1 ;  /* 0x3000002fff367230 */ /* 0x000fe40000004100 */
[-C--:B------:R-:W-:Y:S01]  /*c290*/  FMUL.FTZ R47, R51, R58.reuse ;  /* 0x0000003a332f7220 */ /* 0x080fe20000410000 */
[----:B------:R-:W-:Y:S02]  /*c2a0*/  HADD2.F32 R39, -RZ, R39.H1_H1 ;  /* 0x30000027ff277230 */ /* 0x000fe40000004100 */
[----:B------:R-:W-:Y:S01]  /*c2b0*/  FMUL.FTZ R58, R52, R58 ;  /* 0x0000003a343a7220 */ /* 0x000fe20000410000 */
[----:B------:R-:W-:Y:S01]  /*c2c0*/  F2FP.SATFINITE.E4M3.F32.PACK_AB_MERGE_C R37, R50, R37, RZ ;  /* 0x000000253225723e */ /* 0x000fe200048070ff */
[-C--:B------:R-:W-:Y:S01]  /*c2d0*/  FFMA.FTZ R86, R53, R54.reuse, -R86 ;  /* 0x0000003635567223 */ /* 0x080fe20000010856 */
[----:B------:R-:W-:Y:S01]  /*c2e0*/  FFMA.FTZ R57, R57, R54, R84 ;  /* 0x0000003639397223 */ /* 0x000fe20000010054 */
[-C--:B------:R-:W-:Y:S01]  /*c2f0*/  FFMA.FTZ R52, R52, R39.reuse, -R47 ;  /* 0x0000002734347223 */ /* 0x080fe2000001082f */
[----:B------:R-:W-:Y:S01]  /*c300*/  FFMA.FTZ R58, R51, R39, R58 ;  /* 0x00000027333a7223 */ /* 0x000fe2000001003a */
[----:B------:R-:W-:-:S02]  /*c310*/  F2FP.SATFINITE.E4M3.F32.PACK_AB_MERGE_C R46, R49, R46, RZ ;  /* 0x0000002e312e723e */ /* 0x000fc400048070ff */
[----:B------:R-:W-:Y:S02]  /*c320*/  F2FP.SATFINITE.E4M3.F32.PACK_AB_MERGE_C R55, R86, R55, RZ ;  /* 0x000000375637723e */ /* 0x000fe400048070ff */
[----:B------:R-:W-:Y:S02]  /*c330*/  F2FP.SATFINITE.E4M3.F32.PACK_AB_MERGE_C R56, R57, R56, RZ ;  /* 0x000000383938723e */ /* 0x000fe400048070ff */
[----:B------:R-:W-:Y:S02]  /*c340*/  F2FP.SATFINITE.E4M3.F32.PACK_AB_MERGE_C R13, R13, R42, R37 ;  /* 0x0000002a0d0d723e */ /* 0x000fe40004807025 */
[----:B------:R-:W-:Y:S02]  /*c350*/  F2FP.SATFINITE.E4M3.F32.PACK_AB_MERGE_C R15, R52, R15, R55 ;  /* 0x0000000f340f723e */ /* 0x000fe40004807037 */
[----:B------:R-:W-:Y:S02]  /*c360*/  F2FP.SATFINITE.E4M3.F32.PACK_AB_MERGE_C R37, R44, R43, R46 ;  /* 0x0000002b2c25723e */ /* 0x000fe4000480702e */
[----:B------:R-:W-:-:S07]  /*c370*/  F2FP.SATFINITE.E4M3.F32.PACK_AB_MERGE_C R39, R58, R45, R56 ;  /* 0x0000002d3a27723e */ /* 0x000fce0004807038 */
.L_x_518:
[----:B------:R-:W-:Y:S05]  /*c380*/  BSYNC B2 ;  /* 0x0000000000027941 */ /* 0x000fea0003800000 */
.L_x_517:
[----:B------:R-:W-:Y:S01]  /*c390*/  ISETP.GE.AND P2, PT, R48, R137, PT ;  /* 0x000000893000720c */ /* 0x000fe20003f46270 */
[----:B0-----:R0:W-:-:S12]  /*c3a0*/  ST.E.128 desc[UR50][R40.64], R12 ;  /* 0x0000000c28007985 */ /* 0x0011d8000c101d32 */
[----:B------:R-:W-:-:S04]  /*c3b0*/  @!P2 IADD3 R42, P5, R11, R48, RZ ;  /* 0x000000300b2aa210 */ /* 0x000fc80007fbe0ff */
[----:B------:R-:W-:-:S05]  /*c3c0*/  @!P2 LEA.HI.X.SX32 R43, R48, R155, 0x1, P5 ;  /* 0x0000009b302ba211 */ /* 0x000fca00028f0eff */
[----:B---3--:R0:W-:Y:S04]  /*c3d0*/  @!P2 ST.E.128 desc[UR50][R42.64], R36 ;  /* 0x000000242a00a985 */ /* 0x0081e8000c101d32 */
.L_x_508:
[----:B------:R-:W-:Y:S05]  /*c3e0*/  BSYNC B1 ;  /* 0x0000000000017941 */ /* 0x000fea0003800000 */
.L_x_507:
[----:B------:R-:W-:-:S03]  /*c3f0*/  UMOV UR4, 0xffffffff ;  /* 0xffffffff00047882 */ /* 0x000fc60000000000 */
[----:B------:R-:W-:Y:S05]  /*c400*/  BRA.DIV UR4, `(.L_x_519) ;  /* 0x000001e204107947 */ /* 0x000fea000b800000 */
[----:B------:R0:W0:Y:S04]  /*c410*/  SHFL.IDX PT, R44, R119, 0x1, 0x1e1f ;  /* 0x003e1f00772c7f89 */ /* 0x00002800000e0000 */
[----:B-1----:R-:W1:Y:S02]  /*c420*/  SHFL.IDX PT, R120, R120, 0x1, 0x1e1f ;  /* 0x003e1f0078787f89 */ /* 0x002e6400000e0000 */
.L_x_788:
[----:B------:R-:W-:Y:S05]  /*c430*/  @P4 BRA `(.L_x_476) ;  /* 0x0000003400344947 */ /* 0x000fea0003800000 */
[----:B------:R-:W-:Y:S01]  /*c440*/  ISETP.NE.AND P2, PT, R28, RZ, PT ;  /* 0x000000ff1c00720c */ /* 0x000fe20003f45270 */
[----:B------:R-:W-:-:S12]  /*c450*/  BSSY B1, `(.L_x_520) ;  /* 0x00000f2000017945 */ /* 0x000fd80003800000 */
[----:B------:R-:W-:Y:S05]  /*c460*/  @!P2 BRA `(.L_x_521) ;  /* 0x0000000c00c0a947 */ /* 0x000fea0003800000 */
[----:B----4-:R-:W-:Y:S01]  /*c470*/  SEL R11, R121, R146, !P0 ;  /* 0x00000092790b7207 */ /* 0x010fe20004000000 */
[----:B------:R-:W-:Y:S01]  /*c480*/  BSSY B2, `(.L_x_522) ;  /* 0x00000ec000027945 */ /* 0x000fe20003800000 */
[----:B01----:R-:W-:Y:S02]  /*c490*/  IADD3 R40, P2, R21, R120, RZ ;  /* 0x0000007815287210 */ /* 0x003fe40007f5e0ff */
[----:B------:R-:W-:-:S03]  /*c4a0*/  SHF.R.S32.HI R12, RZ, 0x1f, R11 ;  /* 0x0000001fff0c7819 */ /* 0x000fc6000001140b */
[----:B------:R-:W-:Y:S01]  /*c4b0*/  IMAD.X R41, R44, 0x1, R113, P2 ;  /* 0x000000012c297824 */ /* 0x000fe200010e0671 */
[----:B------:R-:W-:-:S04]  /*c4c0*/  LEA.HI R12, R12, R11, RZ, 0x5 ;  /* 0x0000000b0c0c7211 */ /* 0x000fc800078f28ff */
[----:B------:R-:W-:-:S04]  /*c4d0*/  LEA.HI.SX32 R12, R12, R117, 0x1b ;  /* 0x000000750c0c7211 */ /* 0x000fc800078fdaff */
[----:B------:R-:W-:Y:S01]  /*c4e0*/  SHF.R.S32.HI R13, RZ, 0x1f, R12 ;  /* 0x0000001fff0d7819 */ /* 0x000fe2000001140c */
[----:B------:R-:W-:-:S03]  /*c4f0*/  IMAD.SHL.U32 R11, R12, 0x10, RZ ;  /* 0x000000100c0b7824 */ /* 0x000fc600078e00ff */
[----:B------:R-:W-:Y:S02]  /*c500*/  LEA.HI R13, R13, R12, RZ, 0x2 ;  /* 0x0000000c0d0d7211 */ /* 0x000fe400078f10ff */
[----:B------:R-:W-:Y:S02]  /*c510*/  ISETP.GE.AND P2, PT, R11, R137, PT ;  /* 0x000000890b00720c */ /* 0x000fe40003f46270 */
[----:B------:R-:W-:-:S05]  /*c520*/  SHF.R.S32.HI R12, RZ, 0x2, R13 ;  /* 0x00000002ff0c7819 */ /* 0x000fca000001140d */
[----:B------:R-:W-:-:S06]  /*c530*/  IMAD R12, R12, 0x2800, R213 ;  /* 0x000028000c0c7824 */ /* 0x000fcc00078e02d5 */
[----:B------:R-:W-:-:S04]  /*c540*/  @!P2 IADD3 R42, P4, R11, R120, RZ ;  /* 0x000000780b2aa210 */ /* 0x000fc80007f9e0ff */
[----:B------:R-:W-:Y:S02]  /*c550*/  @!P2 LEA.HI.X.SX32 R43, R11, R44, 0x1, P4 ;  /* 0x0000002c0b2ba211 */ /* 0x000fe400020f0eff */
[----:B------:R-:W-:Y:S02]  /*c560*/  LOP3.LUT R11, R212, 0x30, R11, 0xf8, !PT ;  /* 0x00000030d40b7812 */ /* 0x000fe400078ef80b */
[----:B------:R-:W-:Y:S02]  /*c570*/  ISETP.GE.AND P4, PT, R16, R118, PT ;  /* 0x000000761000720c */ /* 0x000fe40003f86270 */
[----:B------:R-:W-:-:S05]  /*c580*/  LOP3.LUT R11, R11, R4, RZ, 0x3c, !PT ;  /* 0x000000040b0b7212 */ /* 0x000fca00078e3cff */
[----:B------:R-:W-:Y:S02]  /*c590*/  IMAD.IADD R12, R12, 0x1, R11 ;  /* 0x000000010c0c7824 */ /* 0x000fe400078e020b */
[C---:B------:R-:W-:Y:S02]  /*c5a0*/  IMAD R11, R19.reuse, 0x7800, R133 ;  /* 0x00007800130b7824 */ /* 0x040fe400078e0285 */
[----:B------:R-:W-:-:S03]  /*c5b0*/  IMAD R13, R19, 0x7800, R12 ;  /* 0x00007800130d7824 */ /* 0x000fc600078e020c */
[C---:B------:R-:W-:Y:S01]  /*c5c0*/  IADD3 R11, R18.reuse, R11, RZ ;  /* 0x0000000b120b7210 */ /* 0x040fe20007ffe0ff */
[----:B------:R-:W-:-:S04]  /*c5d0*/  IMAD.IADD R36, R18, 0x1, R13 ;  /* 0x0000000112247824 */ /* 0x000fc800078e020d */
[----:B------:R0:W1:Y:S04]  /*c5e0*/  LDS.128 R12, [R11+0x1a400] ;  /* 0x01a400000b0c7984 */ /* 0x0000680000000c00 */
[----:B------:R-:W4:Y:S01]  /*c5f0*/  LDS.128 R36, [R36+0x1a400] ;  /* 0x01a4000024247984 */ /* 0x000f220000000c00 */
[----:B------:R-:W-:Y:S05]  /*c600*/  @P4 BRA `(.L_x_523) ;  /* 0x0000000c004c4947 */ /* 0x000fea0003800000 */
[--C-:B------:R-:W-:Y:S01]  /*c610*/  SHF.R.U32.HI R45, RZ, 0x8, R73.reuse ;  /* 0x00000008ff2d7819 */ /* 0x100fe20000011649 */
[----:B-1----:R-:W-:Y:S01]  /*c620*/  IMAD.MOV.U32 R48, RZ, RZ, R12 ;  /* 0x000000ffff307224 */ /* 0x002fe200078e000c */
[----:B------:R-:W-:Y:S01]  /*c630*/  SHF.R.U32.HI R56, RZ, 0x10, R73 ;  /* 0x00000010ff387819 */ /* 0x000fe20000011649 */
[----:B----4-:R-:W-:Y:S01]  /*c640*/  IMAD.MOV.U32 R49, RZ, RZ, R36 ;  /* 0x000000ffff317224 */ /* 0x010fe200078e0024 */
[----:B------:R-:W-:Y:S01]  /*c650*/  SHF.R.U32.HI R51, RZ, 0x8, R75 ;  /* 0x00000008ff337819 */ /* 0x000fe2000001164b */
[----:B------:R-:W-:Y:S01]  /*c660*/  IMAD.MOV.U32 R47, RZ, RZ, R38 ;  /* 0x000000ffff2f7224 */ /* 0x000fe200078e0026 */
[----:B0-----:R-:W-:Y:S02]  /*c670*/  LOP3.LUT R11, R73, 0xff0000ff, RZ, 0xc0, !PT ;  /* 0xff0000ff490b7812 */ /* 0x001fe400078ec0ff */
[----:B------:R-:W-:Y:S01]  /*c680*/  SHF.L.U32 R12, R45, 0x8, RZ ;  /* 0x000000082d0c7819 */ /* 0x000fe200000006ff */
[----:B------:R-:W-:Y:S01]  /*c690*/  IMAD.MOV.U32 R45, RZ, RZ, R14 ;  /* 0x000000ffff2d7224 */ /* 0x000fe200078e000e */
[----:B------:R-:W-:Y:S01]  /*c6a0*/  SHF.R.U32.HI R53, RZ, 0x8, R61 ;  /* 0x00000008ff357819 */ /* 0x000fe2000001163d */
[----:B------:R-:W-:Y:S01]  /*c6b0*/  IMAD.U32 R14, R56, 0x10000, RZ ;  /* 0x00010000380e7824 */ /* 0x000fe200078e00ff */
[----:B------:R-:W-:Y:S01]  /*c6c0*/  SHF.R.U32.HI R54, RZ, 0x10, R75 ;  /* 0x00000010ff367819 */ /* 0x000fe2000001164b */
[----:B------:R-:W-:Y:S01]  /*c6d0*/  IMAD.SHL.U32 R51, R51, 0x100, RZ ;  /* 0x0000010033337824 */ /* 0x000fe200078e00ff */
[----:B------:R-:W-:-:S02]  /*c6e0*/  SHF.R.U32.HI R55, RZ, 0x8, R63 ;  /* 0x00000008ff377819 */ /* 0x000fc4000001163f */
[----:B------:R-:W-:Y:S02]  /*c6f0*/  LOP3.LUT R11, R11, 0xff00, R12, 0xf8, !PT ;  /* 0x0000ff000b0b7812 */ /* 0x000fe400078ef80c */
[----:B------:R-:W-:Y:S01]  /*c700*/  LOP3.LUT R46, R75, 0xff0000ff, RZ, 0xc0, !PT ;  /* 0xff0000ff4b2e7812 */ /* 0x000fe200078ec0ff */
[----:B------:R-:W-:Y:S01]  /*c710*/  IMAD.SHL.U32 R55, R55, 0x100, RZ ;  /* 0x0000010037377824 */ /* 0x000fe200078e00ff */
[----:B------:R-:W-:Y:S02]  /*c720*/  LOP3.LUT R50, R61, 0xff0000ff, RZ, 0xc0, !PT ;  /* 0xff0000ff3d327812 */ /* 0x000fe400078ec0ff */
[----:B------:R-:W-:Y:S02]  /*c730*/  SHF.L.U32 R53, R53, 0x8, RZ ;  /* 0x0000000835357819 */ /* 0x000fe400000006ff */
[----:B------:R-:W-:Y:S01]  /*c740*/  LOP3.LUT R14, R11, 0xff0000, R14, 0xf8, !PT ;  /* 0x00ff00000b0e7812 */ /* 0x000fe200078ef80e */
[----:B------:R-:W-:Y:S01]  /*c750*/  IMAD.U32 R11, R54, 0x10000, RZ ;  /* 0x00010000360b7824 */ /* 0x000fe200078e00ff */
[----:B------:R-:W-:-:S02]  /*c760*/  LOP3.LUT R46, R46, 0xff00, R51, 0xf8, !PT ;  /* 0x0000ff002e2e7812 */ /* 0x000fc400078ef833 */
[----:B------:R-:W-:Y:S02]  /*c770*/  LOP3.LUT R52, R63, 0xff0000ff, RZ, 0xc0, !PT ;  /* 0xff0000ff3f347812 */ /* 0x000fe400078ec0ff */
[----:B------:R-:W-:Y:S02]  /*c780*/  LOP3.LUT R36, R50, 0xff00, R53, 0xf8, !PT ;  /* 0x0000ff0032247812 */ /* 0x000fe400078ef835 */
[----:B------:R-:W-:Y:S02]  /*c790*/  F2FP.F16.E4M3.UNPACK_B R54, R147.H1 ;  /* 0x00000093ff36723e */ /* 0x000fe400030006ff */
[----:B------:R-:W-:Y:S02]  /*c7a0*/  F2FP.F16.E4M3.UNPACK_B R51, R49.H1 ;  /* 0x00000031ff33723e */ /* 0x000fe400030006ff */
[----:B------:R-:W-:Y:S02]  /*c7b0*/  F2FP.F16.E4M3.UNPACK_B R50, R48.H1 ;  /* 0x00000030ff32723e */ /* 0x000fe400030006ff */
[----:B------:R-:W-:Y:S01]  /*c7c0*/  LOP3.LUT R12, R52, 0xff00, R55, 0xf8, !PT ;  /* 0x0000ff00340c7812 */ /* 0x000fe200078ef837 */
[----:B------:R-:W-:Y:S01]  /*c7d0*/  HADD2.F32 R55, -RZ, R54.H0_H0 ;  /* 0x20000036ff377230 */ /* 0x000fe20000004100 */
[----:B------:R-:W-:Y:S01]  /*c7e0*/  LOP3.LUT R11, R46, 0xff0000, R11, 0xf8, !PT ;  /* 0x00ff00002e0b7812 */ /* 0x000fe200078ef80b */
[----:B------:R-:W-:Y:S01]  /*c7f0*/  HADD2.F32 R46, -RZ, R51.H0_H0 ;  /* 0x20000033ff2e7230 */ /* 0x000fe20000004100 */
[----:B------:R-:W-:Y:S01]  /*c800*/  F2FP.F16.E4M3.UNPACK_B R52, R149.H1 ;  /* 0x00000095ff34723e */ /* 0x000fe200030006ff */
[----:B------:R-:W-:Y:S01]  /*c810*/  HADD2.F32 R38, -RZ, R50.H0_H0 ;  /* 0x20000032ff267230 */ /* 0x000fe20000004100 */
[----:B------:R-:W-:Y:S01]  /*c820*/  SHF.R.U32.HI R57, RZ, 0x10, R61 ;  /* 0x00000010ff397819 */ /* 0x000fe2000001163d */
[----:B------:R-:W-:Y:S01]  /*c830*/  HADD2.F32 R54, -RZ, R54.H1_H1 ;  /* 0x30000036ff367230 */ /* 0x000fe20000004100 */
[----:B------:R-:W-:Y:S01]  /*c840*/  SHF.R.U32.HI R59, RZ, 0x10, R63 ;  /* 0x00000010ff3b7819 */ /* 0x000fe2000001163f */
[----:B------:R-:W-:-:S02]  /*c850*/  HADD2.F32 R53, -RZ, R52.H0_H0 ;  /* 0x20000034ff357230 */ /* 0x000fc40000004100 */
[-C--:B------:R-:W-:Y:S01]  /*c860*/  FMUL.FTZ R61, R46, R55.reuse ;  /* 0x000000372e3d7220 */ /* 0x080fe20000410000 */
[C---:B------:R-:W-:Y:S01]  /*c870*/  FMUL.FTZ R55, R38.reuse, R55 ;  /* 0x0000003726377220 */ /* 0x040fe20000410000 */
[----:B------:R-:W-:Y:S01]  /*c880*/  HADD2.F32 R50, -RZ, R50.H1_H1 ;  /* 0x30000032ff327230 */ /* 0x000fe20000004100 */
[----:B------:R-:W-:Y:S01]  /*c890*/  F2FP.F16.E4M3.UNPACK_B R147, R147 ;  /* 0x00000093ff93723e */ /* 0x000fe200020006ff */
[----:B------:R-:W-:Y:S02]  /*c8a0*/  IMAD.U32 R59, R59, 0x10000, RZ ;  /* 0x000100003b3b7824 */ /* 0x000fe400078e00ff */
[-C--:B------:R-:W-:Y:S01]  /*c8b0*/  FFMA.FTZ R38, R38, R53.reuse, -R61 ;  /* 0x0000003526267223 */ /* 0x080fe2000001083d */
[----:B------:R-:W-:Y:S01]  /*c8c0*/  FFMA.FTZ R46, R46, R53, R55 ;  /* 0x000000352e2e7223 */ /* 0x000fe20000010037 */
[----:B------:R-:W-:Y:S01]  /*c8d0*/  HADD2.F32 R51, -RZ, R51.H1_H1 ;  /* 0x30000033ff337230 */ /* 0x000fe20000004100 */
[----:B------:R-:W-:Y:S01]  /*c8e0*/  F2FP.F16.E4M3.UNPACK_B R53, R49 ;  /* 0x00000031ff35723e */ /* 0x000fe200020006ff */
[----:B------:R-:W-:Y:S01]  /*c8f0*/  HADD2.F32 R55, -RZ, R52.H1_H1 ;  /* 0x30000034ff377230 */ /* 0x000fe20000004100 */
[----:B------:R-:W-:Y:S01]  /*c900*/  F2FP.F16.E4M3.UNPACK_B R52, R48 ;  /* 0x00000030ff34723e */ /* 0x000fe200020006ff */
[-C--:B------:R-:W-:Y:S01]  /*c910*/  FMUL.FTZ R56, R50, R54.reuse ;  /* 0x0000003632387220 */ /* 0x080fe20000410000 */
[----:B------:R-:W-:Y:S01]  /*c920*/  LOP3.LUT R12, R12, 0xff0000, R59, 0xf8, !PT ;  /* 0x00ff00000c0c7812 */ /* 0x000fe200078ef83b */
[----:B------:R-:W-:Y:S01]  /*c930*/  FMUL.FTZ R49, R51, R54 ;  /* 0x0000003633317220 */ /* 0x000fe20000410000 */
[----:B------:R-:W-:Y:S01]  /*c940*/  SHF.L.U32 R57, R57, 0x10, RZ ;  /* 0x0000001039397819 */ /* 0x000fe200000006ff */
[----:B------:R-:W-:Y:S01]  /*c950*/  HADD2.F32 R59, -RZ, R147.H0_H0 ;  /* 0x20000093ff3b7230 */ /* 0x000fe20000004100 */
[----:B------:R-:W-:Y:S01]  /*c960*/  F2FP.F16.E4M3.UNPACK_B R149, R149 ;  /* 0x00000095ff95723e */ /* 0x000fe200020006ff */
[----:B------:R-:W-:Y:S01]  /*c970*/  HADD2.F32 R54, -RZ, R53.H0_H0 ;  /* 0x20000035ff367230 */ /* 0x000fe20000004100 */
[----:B------:R-:W-:Y:S01]  /*c980*/  LOP3.LUT R36, R36, 0xff0000, R57, 0xf8, !PT ;  /* 0x00ff000024247812 */ /* 0x000fe200078ef839 */
[----:B------:R-:W-:-:S02]  /*c990*/  HADD2.F32 R48, -RZ, R52.H0_H0 ;  /* 0x20000034ff307230 */ /* 0x000fc40000004100 */
[-C--:B------:R-:W-:Y:S01]  /*c9a0*/  FFMA.FTZ R49, R50, R55.reuse, -R49 ;  /* 0x0000003732317223 */ /* 0x080fe20000010831 */
[----:B------:R-:W-:Y:S01]  /*c9b0*/  FFMA.FTZ R51, R51, R55, R56 ;  /* 0x0000003733337223 */ /* 0x000fe20000010038 */
[----:B------:R-:W-:Y:S02]  /*c9c0*/  HADD2.F32 R57, -RZ, R149.H0_H0 ;  /* 0x20000095ff397230 */ /* 0x000fe40000004100 */
[-C--:B------:R-:W-:Y:S01]  /*c9d0*/  FMUL.FTZ R61, R54, R59.reuse ;  /* 0x0000003b363d7220 */ /* 0x080fe20000410000 */
[----:B------:R-:W-:Y:S02]  /*c9e0*/  HADD2.F32 R147, -RZ, R147.H1_H1 ;  /* 0x30000093ff937230 */ /* 0x000fe40000004100 */
[----:B------:R-:W-:Y:S01]  /*c9f0*/  FMUL.FTZ R59, R48, R59 ;  /* 0x0000003b303b7220 */ /* 0x000fe20000410000 */
[----:B------:R-:W-:Y:S01]  /*ca00*/  HADD2.F32 R55, -RZ, R53.H1_H1 ;  /* 0x30000035ff377230 */ /* 0x000fe20000004100 */
[----:B------:R-:W-:Y:S01]  /*ca10*/  F2FP.F16.E4M3.UNPACK_B R56, R47.H1 ;  /* 0x0000002fff38723e */ /* 0x000fe200030006ff */
[----:B------:R-:W-:-:S02]  /*ca20*/  HADD2.F32 R52, -RZ, R52.H1_H1 ;  /* 0x30000034ff347230 */ /* 0x000fc40000004100 */
[----:B------:R-:W-:Y:S01]  /*ca30*/  FFMA.FTZ R50, R54, R57, R59 ;  /* 0x0000003936327223 */ /* 0x000fe2000001003b */
[----:B------:R-:W-:Y:S02]  /*ca40*/  HADD2.F32 R149, -RZ, R149.H1_H1 ;  /* 0x30000095ff957230 */ /* 0x000fe40000004100 */
[-C--:B------:R-:W-:Y:S01]  /*ca50*/  FMUL.FTZ R53, R55, R147.reuse ;  /* 0x0000009337357220 */ /* 0x080fe20000410000 */
[----:B------:R-:W-:Y:S01]  /*ca60*/  F2FP.F16.E4M3.UNPACK_B R54, R148.H1 ;  /* 0x00000094ff36723e */ /* 0x000fe200030006ff */
[----:B------:R-:W-:Y:S01]  /*ca70*/  FMUL.FTZ R58, R52, R147 ;  /* 0x00000093343a7220 */ /* 0x000fe20000410000 */
[----:B------:R-:W-:Y:S01]  /*ca80*/  FFMA.FTZ R48, R48, R57, -R61 ;  /* 0x0000003930307223 */ /* 0x000fe2000001083d */
[----:B------:R-:W-:Y:S01]  /*ca90*/  FFMA.FTZ R53, R52, R149, -R53 ;  /* 0x0000009534357223 */ /* 0x000fe20000010835 */
[----:B------:R-:W-:Y:S01]  /*caa0*/  F2FP.F16.E4M3.UNPACK_B R59, R150.H1 ;  /* 0x00000096ff3b723e */ /* 0x000fe200030006ff */
[----:B------:R-:W-:Y:S01]  /*cab0*/  HADD2.F32 R61, -RZ, R54.H0_H0 ;  /* 0x20000036ff3d7230 */ /* 0x000fe20000004100 */
[----:B------:R-:W-:Y:S01]  /*cac0*/  F2FP.F16.E4M3.UNPACK_B R52, R45.H1 ;  /* 0x0000002dff34723e */ /* 0x000fe200030006ff */
[----:B------:R-:W-:-:S02]  /*cad0*/  HADD2.F32 R57, -RZ, R56.H0_H0 ;  /* 0x20000038ff397230 */ /* 0x000fc40000004100 */
[----:B------:R-:W-:Y:S01]  /*cae0*/  FFMA.FTZ R55, R55, R149, R58 ;  /* 0x0000009537377223 */ /* 0x000fe2000001003a */
[----:B------:R-:W-:Y:S01]  /*caf0*/  HADD2.F32 R63, -RZ, R54.H1_H1 ;  /* 0x30000036ff3f7230 */ /* 0x000fe20000004100 */
[----:B------:R-:W-:Y:S01]  /*cb00*/  F2FP.F16.E4M3.UNPACK_B R148, R148 ;  /* 0x00000094ff94723e */ /* 0x000fe200020006ff */
[----:B------:R-:W-:Y:S02]  /*cb10*/  HADD2.F32 R54, -RZ, R52.H0_H0 ;  /* 0x20000034ff367230 */ /* 0x000fe40000004100 */
[----:B------:R-:W-:Y:S01]  /*cb20*/  FMUL.FTZ R73, R57, R61 ;  /* 0x0000003d39497220 */ /* 0x000fe20000410000 */
[----:B------:R-:W-:Y:S01]  /*cb30*/  HADD2.F32 R60, -RZ, R59.H0_H0 ;  /* 0x2000003bff3c7230 */ /* 0x000fe20000004100 */
[----:B------:R-:W-:Y:S01]  /*cb40*/  F2FP.F16.E4M3.UNPACK_B R45, R45 ;  /* 0x0000002dff2d723e */ /* 0x000fe200020006ff */
[----:B------:R-:W-:Y:S02]  /*cb50*/  HADD2.F32 R58, -RZ, R56.H1_H1 ;  /* 0x30000038ff3a7230 */ /* 0x000fe40000004100 */
[----:B------:R-:W-:Y:S01]  /*cb60*/  FMUL.FTZ R62, R54, R61 ;  /* 0x0000003d363e7220 */ /* 0x000fe20000410000 */
[----:B------:R-:W-:-:S02]  /*cb70*/  HADD2.F32 R56, -RZ, R52.H1_H1 ;  /* 0x30000034ff387230 */ /* 0x000fc40000004100 */
[----:B------:R-:W-:Y:S01]  /*cb80*/  FFMA.FTZ R52, R54, R60, -R73 ;  /* 0x0000003c36347223 */ /* 0x000fe20000010849 */
[----:B------:R-:W-:Y:S02]  /*cb90*/  HADD2.F32 R59, -RZ, R59.H1_H1 ;  /* 0x3000003bff3b7230 */ /* 0x000fe40000004100 */
[----:B------:R-:W-:Y:S01]  /*cba0*/  FMUL.FTZ R61, R58, R63 ;  /* 0x0000003f3a3d7220 */ /* 0x000fe20000410000 */
[----:B------:R-:W-:Y:S01]  /*cbb0*/  F2FP.F16.E4M3.UNPACK_B R54, R47 ;  /* 0x0000002fff36723e */ /* 0x000fe200020006ff */
[C---:B------:R-:W-:Y:S01]  /*cbc0*/  FMUL.FTZ R73, R56.reuse, R63 ;  /* 0x0000003f38497220 */ /* 0x040fe20000410000 */
[----:B------:R-:W-:Y:S01]  /*cbd0*/  F2FP.F16.E4M3.UNPACK_B R150, R150 ;  /* 0x00000096ff96723e */ /* 0x000fe200020006ff */
[-C--:B------:R-:W-:Y:S01]  /*cbe0*/  FFMA.FTZ R63, R56, R59.reuse, -R61 ;  /* 0x0000003b383f7223 */ /* 0x080fe2000001083d */
[----:B------:R-:W-:Y:S02]  /*cbf0*/  HADD2.F32 R47, -RZ, R45.H0_H0 ;  /* 0x2000002dff2f7230 */ /* 0x000fe40000004100 */
[----:B------:R-:W-:Y:S01]  /*cc00*/  FFMA.FTZ R73, R58, R59, R73 ;  /* 0x0000003b3a497223 */ /* 0x000fe20000010049 */
[----:B------:R-:W-:-:S02]  /*cc10*/  HADD2.F32 R58, -RZ, R148.H0_H0 ;  /* 0x20000094ff3a7230 */ /* 0x000fc40000004100 */
[----:B------:R-:W-:Y:S01]  /*cc20*/  FFMA.FTZ R62, R57, R60, R62 ;  /* 0x0000003c393e7223 */ /* 0x000fe2000001003e */
[----:B------:R-:W-:Y:S01]  /*cc30*/  HADD2.F32 R56, -RZ, R54.H0_H0 ;  /* 0x20000036ff387230 */ /* 0x000fe20000004100 */
[----:B------:R-:W-:Y:S01]  /*cc40*/  F2FP.SATFINITE.E4M3.F32.PACK_AB_MERGE_C R46, R51, R46, RZ ;  /* 0x0000002e332e723e */ /* 0x000fe200048070ff */
[----:B------:R-:W-:Y:S02]  /*cc50*/  HADD2.F32 R148, -RZ, R148.H1_H1 ;  /* 0x30000094ff947230 */ /* 0x000fe40000004100 */
[-C--:B------:R-:W-:Y:S01]  /*cc60*/  FMUL.FTZ R59, R47, R58.reuse ;  /* 0x0000003a2f3b7220 */ /* 0x080fe20000410000 */
[----:B------:R-:W-:Y:S02]  /*cc70*/  HADD2.F32 R54, -RZ, R54.H1_H1 ;  /* 0x30000036ff367230 */ /* 0x000fe40000004100 */
[----:B------:R-:W-:Y:S01]  /*cc80*/  FMUL.FTZ R60, R56, R58 ;  /* 0x0000003a383c7220 */ /* 0x000fe20000410000 */
[----:B------:R-:W-:Y:S01]  /*cc90*/  HADD2.F32 R45, -RZ, R45.H1_H1 ;  /* 0x3000002dff2d7230 */ /* 0x000fe20000004100 */
[----:B------:R-:W-:Y:S01]  /*cca0*/  F2FP.SATFINITE.E4M3.F32.PACK_AB_MERGE_C R38, R49, R38, RZ ;  /* 0x000000263126723e */ /* 0x000fe200048070ff */
[----:B------:R-:W-:-:S02]  /*ccb0*/  HADD2.F32 R57, -RZ, R150.H0_H0 ;  /* 0x20000096ff397230 */ /* 0x000fc40000004100 */
[CC--:B------:R-:W-:Y:S01]  /*ccc0*/  FMUL.FTZ R58, R54.reuse, R148.reuse ;  /* 0x00000094363a7220 */ /* 0x0c0fe20000410000 */
[----:B------:R-:W-:Y:S02]  /*ccd0*/  HADD2.F32 R150, -RZ, R150.H1_H1 ;  /* 0x30000096ff967230 */ /* 0x000fe40000004100 */
[----:B------:R-:W-:Y:S01]  /*cce0*/  FMUL.FTZ R61, R45, R148 ;  /* 0x000000942d3d7220 */ /* 0x000fe20000410000 */
[----:B------:R-:W-:Y:S01]  /*ccf0*/  F2FP.F16.E4M3.UNPACK_B R51, R37 ;  /* 0x00000025ff33723e */ /* 0x000fe200020006ff */
[----:B------:R-:W-:Y:S01]  /*cd00*/  FFMA.FTZ R60, R47, R57, -R60 ;  /* 0x000000392f3c7223 */ /* 0x000fe2000001083c */
[----:B------:R-:W-:Y:S01]  /*cd10*/  F2FP.F16.E4M3.UNPACK_B R49, R13 ;  /* 0x0000000dff31723e */ /* 0x000fe200020006ff */
[-C--:B------:R-:W-:Y:S01]  /*cd20*/  FFMA.FTZ R45, R45, R150.reuse, -R58 ;  /* 0x000000962d2d7223 */ /* 0x080fe2000001083a */
[----:B------:R-:W-:Y:S01]  /*cd30*/  FFMA.FTZ R150, R54, R150, R61 ;  /* 0x0000009636967223 */ /* 0x000fe2000001003d */
[----:B------:R-:W-:Y:S01]  /*cd40*/  F2FP.F16.E4M3.UNPACK_B R54, R36 ;  /* 0x00000024ff36723e */ /* 0x000fe200020006ff */
[----:B------:R-:W-:Y:S01]  /*cd50*/  FFMA.FTZ R59, R56, R57, R59 ;  /* 0x00000039383b7223 */ /* 0x000fe2000001003b */
[----:B------:R-:W-:-:S02]  /*cd60*/  F2FP.SATFINITE.E4M3.F32.PACK_AB_MERGE_C R63, R63, R52, RZ ;  /* 0x000000343f3f723e */ /* 0x000fc400048070ff */
[----:B------:R-:W-:Y:S01]  /*cd70*/  F2FP.SATFINITE.E4M3.F32.PACK_AB_MERGE_C R46, R55, R50, R46 ;  /* 0x00000032372e723e */ /* 0x000fe2000480702e */
[----:B------:R-:W-:Y:S01]  /*cd80*/  HADD2.F32 R50, -RZ, R51.H0_H0 ;  /* 0x20000033ff327230 */ /* 0x000fe20000004100 */
[----:B------:R-:W-:Y:S01]  /*cd90*/  F2FP.SATFINITE.E4M3.F32.PACK_AB_MERGE_C R62, R73, R62, RZ ;  /* 0x0000003e493e723e */ /* 0x000fe200048070ff */
[--C-:B------:R-:W-:Y:S01]  /*cda0*/  HADD2.F32 R57, -RZ, R54.reuse.H0_H0 ;  /* 0x20000036ff397230 */ /* 0x100fe20000004100 */
[----:B------:R-:W-:Y:S01]  /*cdb0*/  F2FP.SATFINITE.E4M3.F32.PACK_AB_MERGE_C R47, R53, R48, R38 ;  /* 0x00000030352f723e */ /* 0x000fe20004807026 */
[----:B------:R-:W-:Y:S01]  /*cdc0*/  HADD2.F32 R48, -RZ, R49.H0_H0 ;  /* 0x20000031ff307230 */ /* 0x000fe20000004100 */
[----:B------:R-:W-:Y:S01]  /*cdd0*/  F2FP.F16.E4M3.UNPACK_B R52, R14 ;  /* 0x0000000eff34723e */ /* 0x000fe200020006ff */
[----:B------:R-:W-:Y:S01]  /*cde0*/  HADD2.F32 R53, -RZ, R51.H1_H1 ;  /* 0x30000033ff357230 */ /* 0x000fe20000004100 */
[----:B------:R-:W-:Y:S01]  /*cdf0*/  F2FP.SATFINITE.E4M3.F32.PACK_AB_MERGE_C R38, R150, R59, R62 ;  /* 0x0000003b9626723e */ /* 0x000fe2000480703e */
[----:B------:R-:W-:Y:S01]  /*ce00*/  FMUL.FTZ R59, R50, R57 ;  /* 0x00000039323b7220 */ /* 0x000fe20000410000 */
[----:B------:R-:W-:-:S02]  /*ce10*/  HADD2.F32 R56, -RZ, R54.H1_H1 ;  /* 0x30000036ff387230 */ /* 0x000fc40000004100 */
[C---:B------:R-:W-:Y:S01]  /*ce20*/  FMUL.FTZ R57, R48.reuse, R57 ;  /* 0x0000003930397220 */ /* 0x040fe20000410000 */
[--C-:B------:R-:W-:Y:S01]  /*ce30*/  HADD2.F32 R55, -RZ, R52.reuse.H0_H0 ;  /* 0x20000034ff377230 */ /* 0x100fe20000004100 */
[----:B------:R-:W-:Y:S01]  /*ce40*/  F2FP.F16.E4M3.UNPACK_B R14, R14.H1 ;  /* 0x0000000eff0e723e */ /* 0x000fe200030006ff */
[----:B------:R-:W-:Y:S02]  /*ce50*/  HADD2.F32 R51, -RZ, R49.H1_H1 ;  /* 0x30000031ff337230 */ /* 0x000fe40000004100 */
[-C--:B------:R-:W-:Y:S01]  /*ce60*/  FMUL.FTZ R58, R53, R56.reuse ;  /* 0x00000038353a7220 */ /* 0x080fe20000410000 */
[----:B------:R-:W-:Y:S02]  /*ce70*/  HADD2.F32 R54, -RZ, R52.H1_H1 ;  /* 0x30000034ff367230 */ /* 0x000fe40000004100 */
[-C--:B------:R-:W-:Y:S01]  /*ce80*/  FFMA.FTZ R48, R48, R55.reuse, -R59 ;  /* 0x0000003730307223 */ /* 0x080fe2000001083b */
[----:B------:R-:W-:Y:S01]  /*ce90*/  FFMA.FTZ R49, R50, R55, R57 ;  /* 0x0000003732317223 */ /* 0x000fe20000010039 */
[----:B------:R-:W-:Y:S01]  /*cea0*/  FMUL.FTZ R56, R51, R56 ;  /* 0x0000003833387220 */ /* 0x000fe20000410000 */
[----:B------:R-:W-:-:S02]  /*ceb0*/  F2FP.F16.E4M3.UNPACK_B R52, R37.H1 ;  /* 0x00000025ff34723e */ /* 0x000fc400030006ff */
[----:B------:R-:W-:Y:S01]  /*cec0*/  F2FP.F16.E4M3.UNPACK_B R55, R36.H1 ;  /* 0x00000024ff37723e */ /* 0x000fe200030006ff */
[-C--:B------:R-:W-:Y:S01]  /*ced0*/  FFMA.FTZ R36, R53, R54.reuse, R56 ;  /* 0x0000003635247223 */ /* 0x080fe20000010038 */
[----:B------:R-:W-:Y:S01]  /*cee0*/  F2FP.F16.E4M3.UNPACK_B R50, R13.H1 ;  /* 0x0000000dff32723e */ /* 0x000fe200030006ff */
[----:B------:R-:W-:Y:S01]  /*cef0*/  FFMA.FTZ R13, R51, R54, -R58 ;  /* 0x00000036330d7223 */ /* 0x000fe2000001083a */
[----:B------:R-:W-:Y:S01]  /*cf00*/  HADD2.F32 R51, -RZ, R52.H0_H0 ;  /* 0x20000034ff337230 */ /* 0x000fe20000004100 */
[-C--:B------:R-:W-:Y:S01]  /*cf10*/  F2FP.F16.E4M3.UNPACK_B R59, R12.reuse ;  /* 0x0000000cff3b723e */ /* 0x080fe200020006ff */
[----:B------:R-:W-:Y:S01]  /*cf20*/  HADD2.F32 R54, -RZ, R55.H0_H0 ;  /* 0x20000037ff367230 */ /* 0x000fe20000004100 */
[----:B------:R-:W-:Y:S01]  /*cf30*/  F2FP.F16.E4M3.UNPACK_B R61, R12.H1 ;  /* 0x0000000cff3d723e */ /* 0x000fe200030006ff */
[----:B------:R-:W-:Y:S01]  /*cf40*/  HADD2.F32 R37, -RZ, R50.H0_H0 ;  /* 0x20000032ff257230 */ /* 0x000fe20000004100 */
[----:B------:R-:W-:Y:S01]  /*cf50*/  F2FP.F16.E4M3.UNPACK_B R12, R11 ;  /* 0x0000000bff0c723e */ /* 0x000fe200020006ff */
[----:B------:R-:W-:-:S02]  /*cf60*/  HADD2.F32 R53, -RZ, R52.H1_H1 ;  /* 0x30000034ff357230 */ /* 0x000fc40000004100 */
[-C--:B------:R-:W-:Y:S01]  /*cf70*/  FMUL.FTZ R58, R51, R54.reuse ;  /* 0x00000036333a7220 */ /* 0x080fe20000410000 */
[----:B------:R-:W-:Y:S02]  /*cf80*/  HADD2.F32 R56, -RZ, R55.H1_H1 ;  /* 0x30000037ff387230 */ /* 0x000fe40000004100 */
[----:B------:R-:W-:Y:S01]  /*cf90*/  FMUL.FTZ R54, R37, R54 ;  /* 0x0000003625367220 */ /* 0x000fe20000410000 */
[----:B------:R-:W-:Y:S01]  /*cfa0*/  HADD2.F32 R50, -RZ, R50.H1_H1 ;  /* 0x30000032ff327230 */ /* 0x000fe20000004100 */
[----:B------:R-:W-:Y:S01]  /*cfb0*/  F2FP.SATFINITE.E4M3.F32.PACK_AB_MERGE_C R45, R45, R60, R63 ;  /* 0x0000003c2d2d723e */ /* 0x000fe2000480703f */
[--C-:B------:R-:W-:Y:S02]  /*cfc0*/  HADD2.F32 R52, -RZ, R14.reuse.H0_H0 ;  /* 0x2000000eff347230 */ /* 0x100fe40000004100 */
[-C--:B------:R-:W-:Y:S01]  /*cfd0*/  FMUL.FTZ R57, R53, R56.reuse ;  /* 0x0000003835397220 */ /* 0x080fe20000410000 */
[----:B------:R-:W-:Y:S02]  /*cfe0*/  HADD2.F32 R55, -RZ, R14.H1_H1 ;  /* 0x3000000eff377230 */ /* 0x000fe40000004100 */
[----:B------:R-:W-:Y:S01]  /*cff0*/  FMUL.FTZ R56, R50, R56 ;  /* 0x0000003832387220 */ /* 0x000fe20000410000 */
[----:B------:R-:W-:-:S02]  /*d000*/  HADD2.F32 R62, -RZ, R59.H0_H0 ;  /* 0x2000003bff3e7230 */ /* 0x000fc40000004100 */
[-C--:B------:R-:W-:Y:S01]  /*d010*/  FFMA.FTZ R14, R37, R52.reuse, -R58 ;  /* 0x00000034250e7223 */ /* 0x080fe2000001083a */
[----:B------:R-:W-:Y:S01]  /*d020*/  FFMA.FTZ R37, R51, R52, R54 ;  /* 0x0000003433257223 */ /* 0x000fe20000010036 */
[----:B------:R-:W-:Y:S01]  /*d030*/  FFMA.FTZ R51, R50, R55, -R57 ;  /* 0x0000003732337223 */ /* 0x000fe20000010839 */
[----:B------:R-:W-:Y:S01]  /*d040*/  F2FP.F16.E4M3.UNPACK_B R52, R15 ;  /* 0x0000000fff34723e */ /* 0x000fe200020006ff */
[----:B------:R-:W-:Y:S01]  /*d050*/  FFMA.FTZ R50, R53, R55, R56 ;  /* 0x0000003735327223 */ /* 0x000fe20000010038 */
[-C--:B------:R-:W-:Y:S01]  /*d060*/  F2FP.F16.E4M3.UNPACK_B R54, R39.reuse ;  /* 0x00000027ff36723e */ /* 0x080fe200020006ff */
[----:B------:R-:W-:Y:S01]  /*d070*/  HADD2.F32 R72, -RZ, R61.H0_H0 ;  /* 0x2000003dff487230 */ /* 0x000fe20000004100 */
[----:B------:R-:W-:Y:S01]  /*d080*/  F2FP.F16.E4M3.UNPACK_B R55, R39.H1 ;  /* 0x00000027ff37723e */ /* 0x000fe200030006ff */
[----:B------:R-:W-:Y:S01]  /*d090*/  HADD2.F32 R39, -RZ, R52.H0_H0 ;  /* 0x20000034ff277230 */ /* 0x000fe20000004100 */
[----:B------:R-:W-:Y:S01]  /*d0a0*/  F2FP.F16.E4M3.UNPACK_B R15, R15.H1 ;  /* 0x0000000fff0f723e */ /* 0x000fe200030006ff */
[----:B------:R-:W-:Y:S01]  /*d0b0*/  HADD2.F32 R56, -RZ, R54.H0_H0 ;  /* 0x20000036ff387230 */ /* 0x000fe20000004100 */
[----:B------:R-:W-:Y:S01]  /*d0c0*/  F2FP.F16.E4M3.UNPACK_B R57, R11.H1 ;  /* 0x0000000bff39723e */ /* 0x000fe200030006ff */
[----:B------:R-:W-:-:S02]  /*d0d0*/  HADD2.F32 R11, -RZ, R55.H0_H0 ;  /* 0x20000037ff0b7230 */ /* 0x000fc40000004100 */
[-C--:B------:R-:W-:Y:S01]  /*d0e0*/  FMUL.FTZ R63, R39, R62.reuse ;  /* 0x0000003e273f7220 */ /* 0x080fe20000410000 */
[----:B------:R-:W-:Y:S02]  /*d0f0*/  HADD2.F32 R53, -RZ, R15.H0_H0 ;  /* 0x2000000fff357230 */ /* 0x000fe40000004100 */
[----:B------:R-:W-:Y:S01]  /*d100*/  FMUL.FTZ R74, R56, R62 ;  /* 0x0000003e384a7220 */ /* 0x000fe20000410000 */
[----:B------:R-:W-:Y:S02]  /*d110*/  HADD2.F32 R58, -RZ, R12.H0_H0 ;  /* 0x2000000cff3a7230 */ /* 0x000fe40000004100 */
[-C--:B------:R-:W-:Y:S01]  /*d120*/  FMUL.FTZ R62, R11, R72.reuse ;  /* 0x000000480b3e7220 */ /* 0x080fe20000410000 */
[----:B------:R-:W-:Y:S02]  /*d130*/  HADD2.F32 R60, -RZ, R57.H0_H0 ;  /* 0x20000039ff3c7230 */ /* 0x000fe40000004100 */
[----:B------:R-:W-:Y:S01]  /*d140*/  FMUL.FTZ R72, R53, R72 ;  /* 0x0000004835487220 */ /* 0x000fe20000410000 */
[----:B------:R-:W-:-:S02]  /*d150*/  HADD2.F32 R55, -RZ, R55.H1_H1 ;  /* 0x30000037ff377230 */ /* 0x000fc40000004100 */
[----:B------:R-:W-:Y:S01]  /*d160*/  FFMA.FTZ R63, R56, R58, R63 ;  /* 0x0000003a383f7223 */ /* 0x000fe2000001003f */
[----:B------:R-:W-:Y:S02]  /*d170*/  HADD2.F32 R56, -RZ, R61.H1_H1 ;  /* 0x3000003dff387230 */ /* 0x000fe40000004100 */
[----:B------:R-:W-:Y:S01]  /*d180*/  FFMA.FTZ R72, R11, R60, R72 ;  /* 0x0000003c0b487223 */ /* 0x000fe20000010048 */
[----:B------:R-:W-:Y:S02]  /*d190*/  HADD2.F32 R15, -RZ, R15.H1_H1 ;  /* 0x3000000fff0f7230 */ /* 0x000fe40000004100 */
[----:B------:R-:W-:Y:S01]  /*d1a0*/  FFMA.FTZ R74, R39, R58, -R74 ;  /* 0x0000003a274a7223 */ /* 0x000fe2000001084a */
[----:B------:R-:W-:Y:S02]  /*d1b0*/  HADD2.F32 R11, -RZ, R12.H1_H1 ;  /* 0x3000000cff0b7230 */ /* 0x000fe40000004100 */
[----:B------:R-:W-:Y:S01]  /*d1c0*/  FMUL.FTZ R58, R55, R56 ;  /* 0x00000038373a7220 */ /* 0x000fe20000410000 */
[----:B------:R-:W-:-:S02]  /*d1d0*/  HADD2.F32 R54, -RZ, R54.H1_H1 ;  /* 0x30000036ff367230 */ /* 0x000fc40000004100 */
[----:B------:R-:W-:Y:S01]  /*d1e0*/  FMUL.FTZ R56, R15, R56 ;  /* 0x000000380f387220 */ /* 0x000fe20000410000 */
[----:B------:R-:W-:Y:S02]  /*d1f0*/  HADD2.F32 R59, -RZ, R59.H1_H1 ;  /* 0x3000003bff3b7230 */ /* 0x000fe40000004100 */
[----:B------:R-:W-:Y:S01]  /*d200*/  FFMA.FTZ R62, R53, R60, -R62 ;  /* 0x0000003c353e7223 */ /* 0x000fe2000001083e */
[----:B------:R-:W-:Y:S01]  /*d210*/  HADD2.F32 R12, -RZ, R57.H1_H1 ;  /* 0x30000039ff0c7230 */ /* 0x000fe20000004100 */
[----:B------:R-:W-:Y:S01]  /*d220*/  F2FP.SATFINITE.E4M3.F32.PACK_AB_MERGE_C R14, R51, R14, RZ ;  /* 0x0000000e330e723e */ /* 0x000fe200048070ff */
[----:B------:R-:W-:Y:S02]  /*d230*/  HADD2.F32 R52, -RZ, R52.H1_H1 ;  /* 0x30000034ff347230 */ /* 0x000fe40000004100 */
[----:B------:R-:W-:Y:S01]  /*d240*/  FMUL.FTZ R39, R54, R59 ;  /* 0x0000003b36277220 */ /* 0x000fe20000410000 */
[----:B------:R-:W-:Y:S01]  /*d250*/  F2FP.SATFINITE.E4M3.F32.PACK_AB_MERGE_C R37, R50, R37, RZ ;  /* 0x000000253225723e */ /* 0x000fe200048070ff */
[-C--:B------:R-:W-:Y:S01]  /*d260*/  FFMA.FTZ R15, R15, R12.reuse, -R58 ;  /* 0x0000000c0f0f7223 */ /* 0x080fe2000001083a */
[----:B------:R-:W-:Y:S01]  /*d270*/  FFMA.FTZ R55, R55, R12, R56 ;  /* 0x0000000c37377223 */ /* 0x000fe20000010038 */
[C---:B------:R-:W-:Y:S01]  /*d280*/  FMUL.FTZ R59, R52.reuse, R59 ;  /* 0x0000003b343b7220 */ /* 0x040fe20000410000 */
[----:B------:R-:W-:Y:S01]  /*d290*/  FFMA.FTZ R39, R52, R11, -R39 ;  /* 0x0000000b34277223 */ /* 0x000fe20000010827 */
[----:B------:R-:W-:Y:S01]  /*d2a0*/  F2FP.SATFINITE.E4M3.F32.PACK_AB_MERGE_C R13, R13, R48, R14 ;  /* 0x000000300d0d723e */ /* 0x000fe2000480700e */
[----:B------:R-:W-:-:S02]  /*d2b0*/  IMAD.MOV.U32 R12, RZ, RZ, R47 ;  /* 0x000000ffff0c7224 */ /* 0x000fc400078e002f */
[----:B------:R-:W-:Y:S01]  /*d2c0*/  FFMA.FTZ R54, R54, R11, R59 ;  /* 0x0000000b36367223 */ /* 0x000fe2000001003b */
[----:B------:R-:W-:Y:S02]  /*d2d0*/  F2FP.SATFINITE.E4M3.F32.PACK_AB_MERGE_C R15, R15, R62, RZ ;  /* 0x0000003e0f0f723e */ /* 0x000fe400048070ff */
[----:B------:R-:W-:Y:S02]  /*d2e0*/  F2FP.SATFINITE.E4M3.F32.PACK_AB_MERGE_C R55, R55, R72, RZ ;  /* 0x000000483737723e */ /* 0x000fe400048070ff */
[----:B------:R-:W-:Y:S02]  /*d2f0*/  F2FP.SATFINITE.E4M3.F32.PACK_AB_MERGE_C R15, R39, R74, R15 ;  /* 0x0000004a270f723e */ /* 0x000fe4000480700f */
[----:B------:R-:W-:Y:S01]  /*d300*/  F2FP.SATFINITE.E4M3.F32.PACK_AB_MERGE_C R37, R36, R49, R37 ;  /* 0x000000312425723e */ /* 0x000fe20004807025 */
[----:B------:R-:W-:Y:S01]  /*d310*/  IMAD.MOV.U32 R36, RZ, RZ, R46 ;  /* 0x000000ffff247224 */ /* 0x000fe200078e002e */
[----:B------:R-:W-:Y:S02]  /*d320*/  F2FP.SATFINITE.E4M3.F32.PACK_AB_MERGE_C R39, R54, R63, R55 ;  /* 0x0000003f3627723e */ /* 0x000fe40004807037 */
[----:B------:R-:W-:-:S07]  /*d330*/  MOV R14, R45 ;  /* 0x0000002d000e7202 */ /* 0x000fce0000000f00 */
.L_x_523:
[----:B------:R-:W-:Y:S05]  /*d340*/  BSYNC B2 ;  /* 0x0000000000027941 */ /* 0x000fea0003800000 */
.L_x_522:
[----:B-1----:R1:W-:Y:S04]  /*d350*/  ST.E.128 desc[UR50][R40.64], R12 ;  /* 0x0000000c28007985 */ /* 0x0023e8000c101d32 */
[----:B----4-:R1:W-:Y:S02]  /*d360*/  @!P2 ST.E.128 desc[UR50][R42.64], R36 ;  /* 0x000000242a00a985 */ /* 0x0103e4000c101d32 */
.L_x_521:
[----:B------:R-:W-:Y:S05]  /*d370*/  BSYNC B1 ;  /* 0x0000000000017941 */ /* 0x000fea0003800000 */
.L_x_520:
[----:B------:R-:W-:Y:S01]  /*d380*/  ISETP.NE.AND P2, PT, R29, RZ, PT ;  /* 0x000000ff1d00720c */ /* 0x000fe20003f45270 */
[----:B------:R-:W-:-:S12]  /*d390*/  BSSY B1, `(.L_x_524) ;  /* 0x00000f1000017945 */ /* 0x000fd80003800000 */
[----:B------:R-:W-:Y:S05]  /*d3a0*/  @!P2 BRA `(.L_x_525) ;  /* 0x0000000c00bca947 */ /* 0x000fea0003800000 */
[----:B0---4-:R-:W-:Y:S01]  /*d3b0*/  SEL R11, R121, R146, !P3 ;  /* 0x00000092790b7207 */ /* 0x011fe20005800000 */
[----:B------:R-:W-:Y:S01]  /*d3c0*/  BSSY B2, `(.L_x_526) ;  /* 0x00000eb000027945 */ /* 0x000fe20003800000 */
[----:B-1----:R-:W-:Y:S02]  /*d3d0*/  IADD3 R40, P2, R26, R120, RZ ;  /* 0x000000781a287210 */ /* 0x002fe40007f5e0ff */
        /* <DEDUP_REMOVED lines=8> */
[----:B------:R-:W-:Y:S02]  /*d460*/  SHF.R.S32.HI R12, RZ, 0x2, R12 ;  /* 0x00000002ff0c7819 */ /* 0x000fe4000001140c */
[----:B------:R-:W-:-:S03]  /*d470*/  LOP3.LUT R11, R212, 0x30, R13, 0xf8, !PT ;  /* 0x00000030d40b7812 */ /* 0x000fc600078ef80d */
[----:B------:R-:W-:Y:S01]  /*d480*/  IMAD R12, R12, 0x2800, R213 ;  /* 0x000028000c0c7824 */ /* 0x000fe200078e02d5 */
[----:B------:R-:W-:-:S05]  /*d490*/  LOP3.LUT R11, R11, R4, RZ, 0x3c, !PT ;  /* 0x000000040b0b7212 */ /* 0x000fca00078e3cff */
[----:B------:R-:W-:Y:S01]  /*d4a0*/  @!P2 IADD3 R42, P4, R13, R120, RZ ;  /* 0x000000780d2aa210 */ /* 0x000fe20007f9e0ff */
[----:B------:R-:W-:Y:S02]  /*d4b0*/  IMAD.IADD R12, R12, 0x1, R11 ;  /* 0x000000010c0c7824 */ /* 0x000fe400078e020b */
[----:B------:R-:W-:Y:S01]  /*d4c0*/  IMAD R11, R19, 0x7800, R131 ;  /* 0x00007800130b7824 */ /* 0x000fe200078e0283 */
[----:B------:R-:W-:Y:S01]  /*d4d0*/  @!P2 LEA.HI.X.SX32 R43, R13, R44, 0x1, P4 ;  /* 0x0000002c0d2ba211 */ /* 0x000fe200020f0eff */
[----:B------:R-:W-:Y:S01]  /*d4e0*/  IMAD R13, R19, 0x7800, R12 ;  /* 0x00007800130d7824 */ /* 0x000fe200078e020c */
[----:B------:R-:W-:Y:S02]  /*d4f0*/  ISETP.GE.AND P4, PT, R0, R118, PT ;  /* 0x000000760000720c */ /* 0x000fe40003f86270 */
[C---:B------:R-:W-:Y:S01]  /*d500*/  IADD3 R11, R18.reuse, R11, RZ ;  /* 0x0000000b120b7210 */ /* 0x040fe20007ffe0ff */
[----:B------:R-:W-:-:S04]  /*d510*/  IMAD.IADD R36, R18, 0x1, R13 ;  /* 0x0000000112247824 */ /* 0x000fc800078e020d */
[----:B------:R0:W1:Y:S04]  /*d520*/  LDS.128 R12, [R11+0x1a400] ;  /* 0x01a400000b0c7984 */ /* 0x0000680000000c00 */
[----:B------:R-:W4:Y:S02]  /*d530*/  LDS.128 R36, [R36+0x1a400] ;  /* 0x01a4000024247984 */ /* 0x000f240000000c00 */
[----:B------:R-:W-:Y:S05]  /*d540*/  @P4 BRA `(.L_x_527) ;  /* 0x0000000c00484947 */ /* 0x000fea0003800000 */
[--C-:B0-----:R-:W-:Y:S01]  /*d550*/  SHF.R.U32.HI R11, RZ, 0x8, R77.reuse ;  /* 0x00000008ff0b7819 */ /* 0x101fe2000001164d */
[----:B-1----:R-:W-:Y:S01]  /*d560*/  IMAD.MOV.U32 R45, RZ, RZ, R14 ;  /* 0x000000ffff2d7224 */ /* 0x002fe200078e000e */
[----:B------:R-:W-:Y:S01]  /*d570*/  SHF.R.U32.HI R55, RZ, 0x10, R77 ;  /* 0x00000010ff377819 */ /* 0x000fe2000001164d */
[----:B----4-:R-:W-:Y:S01]  /*d580*/  IMAD.MOV.U32 R50, RZ, RZ, R36 ;  /* 0x000000ffff327224 */ /* 0x010fe200078e0024 */
[----:B------:R-:W-:Y:S01]  /*d590*/  SHF.R.U32.HI R53, RZ, 0x8, R65 ;  /* 0x00000008ff357819 */ /* 0x000fe20000011641 */
[----:B------:R-:W-:Y:S01]  /*d5a0*/  IMAD.MOV.U32 R48, RZ, RZ, R12 ;  /* 0x000000ffff307224 */ /* 0x000fe200078e000c */
[----:B------:R-:W-:Y:S01]  /*d5b0*/  LOP3.LUT R46, R77, 0xff0000ff, RZ, 0xc0, !PT ;  /* 0xff0000ff4d2e7812 */ /* 0x000fe200078ec0ff */
[----:B------:R-:W-:Y:S01]  /*d5c0*/  IMAD.U32 R14, R55, 0x10000, RZ ;  /* 0x00010000370e7824 */ /* 0x000fe200078e00ff */
[----:B------:R-:W-:Y:S01]  /*d5d0*/  SHF.R.U32.HI R54, RZ, 0x8, R79 ;  /* 0x00000008ff367819 */ /* 0x000fe2000001164f */
[----:B------:R-:W-:Y:S01]  /*d5e0*/  IMAD.SHL.U32 R36, R53, 0x100, RZ ;  /* 0x0000010035247824 */ /* 0x000fe200078e00ff */
[----:B------:R-:W-:-:S02]  /*d5f0*/  SHF.L.U32 R11, R11, 0x8, RZ ;  /* 0x000000080b0b7819 */ /* 0x000fc400000006ff */
[----:B------:R-:W-:Y:S01]  /*d600*/  SHF.R.U32.HI R52, RZ, 0x8, R67 ;  /* 0x00000008ff347819 */ /* 0x000fe20000011643 */
[----:B------:R-:W-:Y:S01]  /*d610*/  IMAD.SHL.U32 R12, R54, 0x100, RZ ;  /* 0x00000100360c7824 */ /* 0x000fe200078e00ff */
[----:B------:R-:W-:Y:S02]  /*d620*/  SHF.R.U32.HI R59, RZ, 0x10, R79 ;  /* 0x00000010ff3b7819 */ /* 0x000fe4000001164f */
[----:B------:R-:W-:Y:S02]  /*d630*/  LOP3.LUT R11, R46, 0xff00, R11, 0xf8, !PT ;  /* 0x0000ff002e0b7812 */ /* 0x000fe400078ef80b */
[----:B------:R-:W-:Y:S02]  /*d640*/  LOP3.LUT R49, R65, 0xff0000ff, RZ, 0xc0, !PT ;  /* 0xff0000ff41317812 */ /* 0x000fe400078ec0ff */
[----:B------:R-:W-:Y:S02]  /*d650*/  LOP3.LUT R51, R67, 0xff0000ff, RZ, 0xc0, !PT ;  /* 0xff0000ff43337812 */ /* 0x000fe400078ec0ff */
[----:B------:R-:W-:-:S02]  /*d660*/  SHF.L.U32 R46, R52, 0x8, RZ ;  /* 0x00000008342e7819 */ /* 0x000fc400000006ff */
[----:B------:R-:W-:Y:S02]  /*d670*/  LOP3.LUT R47, R79, 0xff0000ff, RZ, 0xc0, !PT ;  /* 0xff0000ff4f2f7812 */ /* 0x000fe400078ec0ff */
[----:B------:R-:W-:Y:S01]  /*d680*/  LOP3.LUT R14, R11, 0xff0000, R14, 0xf8, !PT ;  /* 0x00ff00000b0e7812 */ /* 0x000fe200078ef80e */
[----:B------:R-:W-:Y:S01]  /*d690*/  IMAD.U32 R11, R59, 0x10000, RZ ;  /* 0x000100003b0b7824 */ /* 0x000fe200078e00ff */
[----:B------:R-:W-:Y:S02]  /*d6a0*/  LOP3.LUT R55, R49, 0xff00, R36, 0xf8, !PT ;  /* 0x0000ff0031377812 */ /* 0x000fe400078ef824 */
[----:B------:R-:W-:Y:S02]  /*d6b0*/  LOP3.LUT R57, R51, 0xff00, R46, 0xf8, !PT ;  /* 0x0000ff0033397812 */ /* 0x000fe400078ef82e */
[----:B------:R-:W-:Y:S02]  /*d6c0*/  LOP3.LUT R12, R47, 0xff00, R12, 0xf8, !PT ;  /* 0x0000ff002f0c7812 */ /* 0x000fe400078ef80c */
[----:B------:R-:W-:-:S02]  /*d6d0*/  F2FP.F16.E4M3.UNPACK_B R54, R142.H1 ;  /* 0x0000008eff36723e */ /* 0x000fc400030006ff */
[----:B------:R-:W-:Y:S02]  /*d6e0*/  F2FP.F16.E4M3.UNPACK_B R51, R50.H1 ;  /* 0x00000032ff33723e */ /* 0x000fe400030006ff */
[----:B------:R-:W-:Y:S02]  /*d6f0*/  F2FP.F16.E4M3.UNPACK_B R49, R48.H1 ;  /* 0x00000030ff31723e */ /* 0x000fe400030006ff */
[----:B------:R-:W-:Y:S01]  /*d700*/  SHF.R.U32.HI R58, RZ, 0x10, R65 ;  /* 0x00000010ff3a7819 */ /* 0x000fe20000011641 */
[----:B------:R-:W-:Y:S01]  /*d710*/  HADD2.F32 R47, -RZ, R51.H0_H0 ;  /* 0x20000033ff2f7230 */ /* 0x000fe20000004100 */
[----:B------:R-:W-:Y:S01]  /*d720*/  LOP3.LUT R11, R12, 0xff0000, R11, 0xf8, !PT ;  /* 0x00ff00000c0b7812 */ /* 0x000fe200078ef80b */
[----:B------:R-:W-:Y:S01]  /*d730*/  HADD2.F32 R12, -RZ, R54.H0_H0 ;  /* 0x20000036ff0c7230 */ /* 0x000fe20000004100 */
[----:B------:R-:W-:Y:S01]  /*d740*/  F2FP.F16.E4M3.UNPACK_B R52, R144.H1 ;  /* 0x00000090ff34723e */ /* 0x000fe200030006ff */
[----:B------:R-:W-:Y:S01]  /*d750*/  HADD2.F32 R46, -RZ, R49.H0_H0 ;  /* 0x20000031ff2e7230 */ /* 0x000fe20000004100 */
[----:B------:R-:W-:Y:S01]  /*d760*/  SHF.R.U32.HI R56, RZ, 0x10, R67 ;  /* 0x00000010ff387819 */ /* 0x000fe20000011643 */
[----:B------:R-:W-:-:S02]  /*d770*/  IMAD.U32 R36, R58, 0x10000, RZ ;  /* 0x000100003a247824 */ /* 0x000fc400078e00ff */
[-C--:B------:R-:W-:Y:S01]  /*d780*/  FMUL.FTZ R59, R47, R12.reuse ;  /* 0x0000000c2f3b7220 */ /* 0x080fe20000410000 */
[----:B------:R-:W-:Y:S02]  /*d790*/  HADD2.F32 R53, -RZ, R52.H0_H0 ;  /* 0x20000034ff357230 */ /* 0x000fe40000004100 */
[----:B------:R-:W-:Y:S01]  /*d7a0*/  FMUL.FTZ R58, R46, R12 ;  /* 0x0000000c2e3a7220 */ /* 0x000fe20000410000 */
[----:B------:R-:W-:Y:S01]  /*d7b0*/  SHF.L.U32 R56, R56, 0x10, RZ ;  /* 0x0000001038387819 */ /* 0x000fe200000006ff */
[----:B------:R-:W-:Y:S01]  /*d7c0*/  HADD2.F32 R49, -RZ, R49.H1_H1 ;  /* 0x30000031ff317230 */ /* 0x000fe20000004100 */
[----:B------:R-:W-:Y:S01]  /*d7d0*/  LOP3.LUT R36, R55, 0xff0000, R36, 0xf8, !PT ;  /* 0x00ff000037247812 */ /* 0x000fe200078ef824 */
[-C--:B------:R-:W-:Y:S01]  /*d7e0*/  FFMA.FTZ R46, R46, R53.reuse, -R59 ;  /* 0x000000352e2e7223 */ /* 0x080fe2000001083b */
[----:B------:R-:W-:Y:S01]  /*d7f0*/  FFMA.FTZ R47, R47, R53, R58 ;  /* 0x000000352f2f7223 */ /* 0x000fe2000001003a */
[----:B------:R-:W-:Y:S01]  /*d800*/  HADD2.F32 R53, -RZ, R54.H1_H1 ;  /* 0x30000036ff357230 */ /* 0x000fe20000004100 */
[----:B------:R-:W-:Y:S01]  /*d810*/  F2FP.F16.E4M3.UNPACK_B R142, R142 ;  /* 0x0000008eff8e723e */ /* 0x000fe200020006ff */
[----:B------:R-:W-:Y:S01]  /*d820*/  HADD2.F32 R54, -RZ, R51.H1_H1 ;  /* 0x30000033ff367230 */ /* 0x000fe20000004100 */
[----:B------:R-:W-:Y:S01]  /*d830*/  F2FP.F16.E4M3.UNPACK_B R51, R50 ;  /* 0x00000032ff33723e */ /* 0x000fe200020006ff */
[----:B------:R-:W-:Y:S01]  /*d840*/  HADD2.F32 R55, -RZ, R52.H1_H1 ;  /* 0x30000034ff377230 */ /* 0x000fe20000004100 */
[----:B------:R-:W-:Y:S01]  /*d850*/  F2FP.F16.E4M3.UNPACK_B R52, R48 ;  /* 0x00000030ff34723e */ /* 0x000fe200020006ff */
[--C-:B------:R-:W-:Y:S01]  /*d860*/  HADD2.F32 R59, -RZ, R142.reuse.H1_H1 ;  /* 0x3000008eff3b7230 */ /* 0x100fe20000004100 */
[----:B------:R-:W-:Y:S01]  /*d870*/  LOP3.LUT R12, R57, 0xff0000, R56, 0xf8, !PT ;  /* 0x00ff0000390c7812 */ /* 0x000fe200078ef838 */
[-C--:B------:R-:W-:Y:S01]  /*d880*/  FMUL.FTZ R48, R54, R53.reuse ;  /* 0x0000003536307220 */ /* 0x080fe20000410000 */
[----:B------:R-:W-:Y:S01]  /*d890*/  F2FP.F16.E4M3.UNPACK_B R144, R144 ;  /* 0x00000090ff90723e */ /* 0x000fe200020006ff */
[----:B------:R-:W-:Y:S01]  /*d8a0*/  FMUL.FTZ R57, R49, R53 ;  /* 0x0000003531397220 */ /* 0x000fe20000410000 */
[----:B------:R-:W-:-:S02]  /*d8b0*/  HADD2.F32 R56, -RZ, R142.H0_H0 ;  /* 0x2000008eff387230 */ /* 0x000fc40000004100 */
[-C--:B------:R-:W-:Y:S01]  /*d8c0*/  FFMA.FTZ R49, R49, R55.reuse, -R48 ;  /* 0x0000003731317223 */ /* 0x080fe20000010830 */
[--C-:B------:R-:W-:Y:S02]  /*d8d0*/  HADD2.F32 R53, -RZ, R51.reuse.H0_H0 ;  /* 0x20000033ff357230 */ /* 0x100fe40000004100 */
[----:B------:R-:W-:Y:S01]  /*d8e0*/  FFMA.FTZ R48, R54, R55, R57 ;  /* 0x0000003736307223 */ /* 0x000fe20000010039 */
[----:B------:R-:W-:Y:S01]  /*d8f0*/  HADD2.F32 R50, -RZ, R52.H0_H0 ;  /* 0x20000034ff327230 */ /* 0x000fe20000004100 */
[----:B------:R-:W-:Y:S01]  /*d900*/  F2FP.F16.E4M3.UNPACK_B R60, R143.H1 ;  /* 0x0000008fff3c723e */ /* 0x000fe200030006ff */
        /* <DEDUP_REMOVED lines=8> */
[-C--:B------:R-:W-:Y:S01]  /*d990*/  FMUL.FTZ R53, R54, R59.reuse ;  /* 0x0000003b36357220 */ /* 0x080fe20000410000 */
[----:B------:R-:W-:Y:S01]  /*d9a0*/  F2FP.F16.E4M3.UNPACK_B R55, R38.H1 ;  /* 0x00000026ff37723e */ /* 0x000fe200030006ff */
[C---:B------:R-:W-:Y:S01]  /*d9b0*/  FMUL.FTZ R61, R52.reuse, R59 ;  /* 0x0000003b343d7220 */ /* 0x040fe20000410000 */
[----:B------:R-:W-:Y:S01]  /*d9c0*/  F2FP.F16.E4M3.UNPACK_B R58, R145.H1 ;  /* 0x00000091ff3a723e */ /* 0x000fe200030006ff */
[----:B------:R-:W-:Y:S01]  /*d9d0*/  FFMA.FTZ R53, R52, R57, -R53 ;  /* 0x0000003934357223 */ /* 0x000fe20000010835 */
[----:B------:R-:W-:Y:S01]  /*d9e0*/  F2FP.F16.E4M3.UNPACK_B R52, R45.H1 ;  /* 0x0000002dff34723e */ /* 0x000fe200030006ff */
[----:B------:R-:W-:-:S02]  /*d9f0*/  HADD2.F32 R59, -RZ, R60.H0_H0 ;  /* 0x2000003cff3b7230 */ /* 0x000fc40000004100 */
[----:B------:R-:W-:Y:S01]  /*da00*/  FFMA.FTZ R62, R54, R57, R61 ;  /* 0x00000039363e7223 */ /* 0x000fe2000001003d */
[--C-:B------:R-:W-:Y:S01]  /*da10*/  HADD2.F32 R56, -RZ, R55.reuse.H0_H0 ;  /* 0x20000037ff387230 */ /* 0x100fe20000004100 */
[----:B------:R-:W-:Y:S01]  /*da20*/  F2FP.F16.E4M3.UNPACK_B R143, R143 ;  /* 0x0000008fff8f723e */ /* 0x000fe200020006ff */
[----:B------:R-:W-:Y:S01]  /*da30*/  HADD2.F32 R60, -RZ, R60.H1_H1 ;  /* 0x3000003cff3c7230 */ /* 0x000fe20000004100 */
[----:B------:R-:W-:Y:S01]  /*da40*/  F2FP.F16.E4M3.UNPACK_B R45, R45 ;  /* 0x0000002dff2d723e */ /* 0x000fe200020006ff */
[----:B------:R-:W-:Y:S02]  /*da50*/  HADD2.F32 R55, -RZ, R55.H1_H1 ;  /* 0x30000037ff377230 */ /* 0x000fe40000004100 */
[----:B------:R-:W-:Y:S01]  /*da60*/  FMUL.FTZ R61, R56, R59 ;  /* 0x0000003b383d7220 */ /* 0x000fe20000410000 */
[----:B------:R-:W-:Y:S01]  /*da70*/  HADD2.F32 R54, -RZ, R52.H0_H0 ;  /* 0x20000034ff367230 */ /* 0x000fe20000004100 */
[----:B------:R-:W-:Y:S01]  /*da80*/  F2FP.F16.E4M3.UNPACK_B R145, R145 ;  /* 0x00000091ff91723e */ /* 0x000fe200020006ff */
[----:B------:R-:W-:-:S02]  /*da90*/  HADD2.F32 R57, -RZ, R58.H0_H0 ;  /* 0x2000003aff397230 */ /* 0x000fc40000004100 */
[----:B------:R-:W-:Y:S01]  /*daa0*/  FMUL.FTZ R63, R55, R60 ;  /* 0x0000003c373f7220 */ /* 0x000fe20000410000 */
[----:B------:R-:W-:Y:S02]  /*dab0*/  HADD2.F32 R52, -RZ, R52.H1_H1 ;  /* 0x30000034ff347230 */ /* 0x000fe40000004100 */
[C---:B------:R-:W-:Y:S01]  /*dac0*/  FMUL.FTZ R59, R54.reuse, R59 ;  /* 0x0000003b363b7220 */ /* 0x040fe20000410000 */
[----:B------:R-:W-:Y:S02]  /*dad0*/  HADD2.F32 R58, -RZ, R58.H1_H1 ;  /* 0x3000003aff3a7230 */ /* 0x000fe40000004100 */
[-C--:B------:R-:W-:Y:S01]  /*dae0*/  FFMA.FTZ R61, R54, R57.reuse, -R61 ;  /* 0x00000039363d7223 */ /* 0x080fe2000001083d */
[----:B------:R-:W-:Y:S01]  /*daf0*/  F2FP.SATFINITE.E4M3.F32.PACK_AB_MERGE_C R46, R49, R46, RZ ;  /* 0x0000002e312e723e */ /* 0x000fe200048070ff */
[----:B------:R-:W-:Y:S01]  /*db00*/  FMUL.FTZ R54, R52, R60 ;  /* 0x0000003c34367220 */ /* 0x000fe20000410000 */
[----:B------:R-:W-:Y:S01]  /*db10*/  FFMA.FTZ R60, R56, R57, R59 ;  /* 0x00000039383c7223 */ /* 0x000fe2000001003b */
[----:B------:R-:W-:Y:S01]  /*db20*/  FFMA.FTZ R64, R52, R58, -R63 ;  /* 0x0000003a34407223 */ /* 0x000fe2000001083f */
[----:B------:R-:W-:Y:S01]  /*db30*/  F2FP.F16.E4M3.UNPACK_B R52, R38 ;  /* 0x00000026ff34723e */ /* 0x000fe200020006ff */
[----:B------:R-:W-:Y:S01]  /*db40*/  FFMA.FTZ R63, R55, R58, R54 ;  /* 0x0000003a373f7223 */ /* 0x000fe20000010036 */
[--C-:B------:R-:W-:Y:S01]  /*db50*/  HADD2.F32 R57, -RZ, R143.reuse.H0_H0 ;  /* 0x2000008fff397230 */ /* 0x100fe20000004100 */
[----:B------:R-:W-:Y:S01]  /*db60*/  F2FP.SATFINITE.E4M3.F32.PACK_AB_MERGE_C R48, R48, R47, RZ ;  /* 0x0000002f3030723e */ /* 0x000fe200048070ff */
[----:B------:R-:W-:Y:S01]  /*db70*/  HADD2.F32 R143, -RZ, R143.H1_H1 ;  /* 0x3000008fff8f7230 */ /* 0x000fe20000004100 */
[----:B------:R-:W-:Y:S01]  /*db80*/  F2FP.F16.E4M3.UNPACK_B R49, R13 ;  /* 0x0000000dff31723e */ /* 0x000fe200020006ff */
[--C-:B------:R-:W-:Y:S01]  /*db90*/  HADD2.F32 R54, -RZ, R52.reuse.H0_H0 ;  /* 0x20000034ff367230 */ /* 0x100fe20000004100 */
[----:B------:R-:W-:Y:S01]  /*dba0*/  F2FP.SATFINITE.E4M3.F32.PACK_AB_MERGE_C R47, R53, R50, R46 ;  /* 0x00000032352f723e */ /* 0x000fe2000480702e */
[----:B------:R-:W-:Y:S01]  /*dbb0*/  HADD2.F32 R38, -RZ, R45.H0_H0 ;  /* 0x2000002dff267230 */ /* 0x000fe20000004100 */
[----:B------:R-:W-:Y:S01]  /*dbc0*/  F2FP.SATFINITE.E4M3.F32.PACK_AB_MERGE_C R46, R62, R51, R48 ;  /* 0x000000333e2e723e */ /* 0x000fe20004807030 */
[----:B------:R-:W-:-:S02]  /*dbd0*/  HADD2.F32 R52, -RZ, R52.H1_H1 ;  /* 0x30000034ff347230 */ /* 0x000fc40000004100 */
[-C--:B------:R-:W-:Y:S01]  /*dbe0*/  FMUL.FTZ R59, R54, R57.reuse ;  /* 0x00000039363b7220 */ /* 0x080fe20000410000 */
[----:B------:R-:W-:Y:S02]  /*dbf0*/  HADD2.F32 R45, -RZ, R45.H1_H1 ;  /* 0x3000002dff2d7230 */ /* 0x000fe40000004100 */
[----:B------:R-:W-:Y:S01]  /*dc00*/  FMUL.FTZ R57, R38, R57 ;  /* 0x0000003926397220 */ /* 0x000fe20000410000 */
[--C-:B------:R-:W-:Y:S02]  /*dc10*/  HADD2.F32 R55, -RZ, R145.reuse.H0_H0 ;  /* 0x20000091ff377230 */ /* 0x100fe40000004100 */
[-C--:B------:R-:W-:Y:S01]  /*dc20*/  FMUL.FTZ R56, R52, R143.reuse ;  /* 0x0000008f34387220 */ /* 0x080fe20000410000 */
[----:B------:R-:W-:Y:S02]  /*dc30*/  HADD2.F32 R145, -RZ, R145.H1_H1 ;  /* 0x30000091ff917230 */ /* 0x000fe40000004100 */
[----:B------:R-:W-:Y:S01]  /*dc40*/  FMUL.FTZ R143, R45, R143 ;  /* 0x0000008f2d8f7220 */ /* 0x000fe20000410000 */
[----:B------:R-:W-:-:S02]  /*dc50*/  HADD2.F32 R48, -RZ, R49.H0_H0 ;  /* 0x20000031ff307230 */ /* 0x000fc40000004100 */
[-C--:B------:R-:W-:Y:S01]  /*dc60*/  FFMA.FTZ R59, R38, R55.reuse, -R59 ;  /* 0x00000037263b7223 */ /* 0x080fe2000001083b */
[----:B------:R-:W-:Y:S01]  /*dc70*/  FFMA.FTZ R38, R54, R55, R57 ;  /* 0x0000003736267223 */ /* 0x000fe20000010039 */
[-C--:B------:R-:W-:Y:S01]  /*dc80*/  FFMA.FTZ R58, R45, R145.reuse, -R56 ;  /* 0x000000912d3a7223 */ /* 0x080fe20000010838 */
[----:B------:R-:W-:Y:S01]  /*dc90*/  FFMA.FTZ R143, R52, R145, R143 ;  /* 0x00000091348f7223 */ /* 0x000fe2000001008f */
[----:B------:R-:W-:Y:S02]  /*dca0*/  F2FP.F16.E4M3.UNPACK_B R52, R37 ;  /* 0x00000025ff34723e */ /* 0x000fe400020006ff */
[----:B------:R-:W-:Y:S02]  /*dcb0*/  F2FP.F16.E4M3.UNPACK_B R56, R36 ;  /* 0x00000024ff38723e */ /* 0x000fe400020006ff */
[----:B------:R-:W-:Y:S01]  /*dcc0*/  F2FP.SATFINITE.E4M3.F32.PACK_AB_MERGE_C R45, R64, R61, RZ ;  /* 0x0000003d402d723e */ /* 0x000fe200048070ff */
[----:B------:R-:W-:Y:S01]  /*dcd0*/  HADD2.F32 R50, -RZ, R52.H0_H0 ;  /* 0x20000034ff327230 */ /* 0x000fe20000004100 */
[----:B------:R-:W-:Y:S01]  /*dce0*/  F2FP.F16.E4M3.UNPACK_B R54, R14 ;  /* 0x0000000eff36723e */ /* 0x000fe200020006ff */
[----:B------:R-:W-:Y:S01]  /*dcf0*/  HADD2.F32 R51, -RZ, R56.H0_H0 ;  /* 0x20000038ff337230 */ /* 0x000fe20000004100 */
[----:B------:R-:W-:Y:S01]  /*dd00*/  F2FP.SATFINITE.E4M3.F32.PACK_AB_MERGE_C R45, R58, R59, R45 ;  /* 0x0000003b3a2d723e */ /* 0x000fe2000480702d */
[----:B------:R-:W-:Y:S01]  /*dd10*/  HADD2.F32 R53, -RZ, R52.H1_H1 ;  /* 0x30000034ff357230 */ /* 0x000fe20000004100 */
[----:B------:R-:W-:Y:S01]  /*dd20*/  F2FP.F16.E4M3.UNPACK_B R52, R37.H1 ;  /* 0x00000025ff34723e */ /* 0x000fe200030006ff */
[----:B------:R-:W-:-:S02]  /*dd30*/  HADD2.F32 R55, -RZ, R54.H0_H0 ;  /* 0x20000036ff377230 */ /* 0x000fc40000004100 */
[-C--:B------:R-:W-:Y:S01]  /*dd40*/  FMUL.FTZ R57, R50, R51.reuse ;  /* 0x0000003332397220 */ /* 0x080fe20000410000 */
[C---:B------:R-:W-:Y:S01]  /*dd50*/  FMUL.FTZ R59, R48.reuse, R51 ;  /* 0x00000033303b7220 */ /* 0x040fe20000410000 */
[----:B------:R-:W-:Y:S01]  /*dd60*/  HADD2.F32 R56, -RZ, R56.H1_H1 ;  /* 0x30000038ff387230 */ /* 0x000fe20000004100 */
[----:B------:R-:W-:Y:S01]  /*dd70*/  F2FP.F16.E4M3.UNPACK_B R14, R14.H1 ;  /* 0x0000000eff0e723e */ /* 0x000fe200030006ff */
[----:B------:R-:W-:Y:S02]  /*dd80*/  HADD2.F32 R51, -RZ, R49.H1_H1 ;  /* 0x30000031ff337230 */ /* 0x000fe40000004100 */
[-C--:B------:R-:W-:Y:S01]  /*dd90*/  FFMA.FTZ R48, R48, R55.reuse, -R57 ;  /* 0x0000003730307223 */ /* 0x080fe20000010839 */
[----:B------:R-:W-:Y:S01]  /*dda0*/  FFMA.FTZ R49, R50, R55, R59 ;  /* 0x0000003732317223 */ /* 0x000fe2000001003b */
[----:B------:R-:W-:Y:S02]  /*ddb0*/  HADD2.F32 R54, -RZ, R54.H1_H1 ;  /* 0x30000036ff367230 */ /* 0x000fe40000004100 */
[-C--:B------:R-:W-:Y:S01]  /*ddc0*/  FMUL.FTZ R58, R53, R56.reuse ;  /* 0x00000038353a7220 */ /* 0x080fe20000410000 */
[----:B------:R-:W-:Y:S01]  /*ddd0*/  FMUL.FTZ R56, R51, R56 ;  /* 0x0000003833387220 */ /* 0x000fe20000410000 */
[----:B------:R-:W-:-:S02]  /*dde0*/  F2FP.F16.E4M3.UNPACK_B R55, R36.H1 ;  /* 0x00000024ff37723e */ /* 0x000fc400030006ff */
[----:B------:R-:W-:Y:S01]  /*ddf0*/  F2FP.F16.E4M3.UNPACK_B R50, R13.H1 ;  /* 0x0000000dff32723e */ /* 0x000fe200030006ff */
[-C--:B------:R-:W-:Y:S01]  /*de00*/  FFMA.FTZ R13, R51, R54.reuse, -R58 ;  /* 0x00000036330d7223 */ /* 0x080fe2000001083a */
[----:B------:R-:W-:Y:S01]  /*de10*/  FFMA.FTZ R36, R53, R54, R56 ;  /* 0x0000003635247223 */ /* 0x000fe20000010038 */
[----:B------:R-:W-:Y:S01]  /*de20*/  HADD2.F32 R51, -RZ, R52.H0_H0 ;  /* 0x20000034ff337230 */ /* 0x000fe20000004100 */
[----:B------:R-:W-:Y:S01]  /*de30*/  F2FP.SATFINITE.E4M3.F32.PACK_AB_MERGE_C R60, R63, R60, RZ ;  /* 0x0000003c3f3c723e */ /* 0x000fe200048070ff */
[--C-:B------:R-:W-:Y:S02]  /*de40*/  HADD2.F32 R56, -RZ, R55.reuse.H0_H0 ;  /* 0x20000037ff387230 */ /* 0x100fe40000004100 */
[----:B------:R-:W-:Y:S01]  /*de50*/  HADD2.F32 R37, -RZ, R50.H0_H0 ;  /* 0x20000032ff257230 */ /* 0x000fe20000004100 */
[----:B------:R-:W-:Y:S01]  /*de60*/  F2FP.SATFINITE.E4M3.F32.PACK_AB_MERGE_C R38, R143, R38, R60 ;  /* 0x000000268f26723e */ /* 0x000fe2000480703c */
[----:B------:R-:W-:Y:S02]  /*de70*/  HADD2.F32 R52, -RZ, R52.H1_H1 ;  /* 0x30000034ff347230 */ /* 0x000fe40000004100 */
[----:B------:R-:W-:Y:S01]  /*de80*/  FMUL.FTZ R58, R51, R56 ;  /* 0x00000038333a7220 */ /* 0x000fe20000410000 */
[----:B------:R-:W-:-:S02]  /*de90*/  HADD2.F32 R55, -RZ, R55.H1_H1 ;  /* 0x30000037ff377230 */ /* 0x000fc40000004100 */
[----:B------:R-:W-:Y:S01]  /*dea0*/  FMUL.FTZ R56, R37, R56 ;  /* 0x0000003825387220 */ /* 0x000fe20000410000 */
[----:B------:R-:W-:Y:S02]  /*deb0*/  HADD2.F32 R50, -RZ, R50.H1_H1 ;  /* 0x30000032ff327230 */ /* 0x000fe40000004100 */
[--C-:B------:R-:W-:Y:S02]  /*dec0*/  HADD2.F32 R53, -RZ, R14.reuse.H1_H1 ;  /* 0x3000000eff357230 */ /* 0x100fe40000004100 */
[-C--:B------:R-:W-:Y:S01]  /*ded0*/  FMUL.FTZ R57, R52, R55.reuse ;  /* 0x0000003734397220 */ /* 0x080fe20000410000 */
[----:B------:R-:W-:Y:S02]  /*dee0*/  HADD2.F32 R54, -RZ, R14.H0_H0 ;  /* 0x2000000eff367230 */ /* 0x000fe40000004100 */
[C---:B------:R-:W-:Y:S01]  /*def0*/  FMUL.FTZ R55, R50.reuse, R55 ;  /* 0x0000003732377220 */ /* 0x040fe20000410000 */
[----:B------:R-:W-:Y:S01]  /*df00*/  F2FP.F16.E4M3.UNPACK_B R14, R15 ;  /* 0x0000000fff0e723e */ /* 0x000fe200020006ff */
[----:B------:R-:W-:Y:S01]  /*df10*/  FFMA.FTZ R62, R50, R53, -R57 ;  /* 0x00000035323e7223 */ /* 0x000fe20000010839 */
[----:B------:R-:W-:Y:S01]  /*df20*/  F2FP.F16.E4M3.UNPACK_B R50, R39 ;  /* 0x00000027ff32723e */ /* 0x000fe200020006ff */
[----:B------:R-:W-:Y:S01]  /*df30*/  FFMA.FTZ R64, R52, R53, R55 ;  /* 0x0000003534407223 */ /* 0x000fe20000010037 */
[----:B------:R-:W-:Y:S01]  /*df40*/  F2FP.F16.E4M3.UNPACK_B R55, R12 ;  /* 0x0000000cff37723e */ /* 0x000fe200020006ff */
[-C--:B------:R-:W-:Y:S01]  /*df50*/  FFMA.FTZ R61, R51, R54.reuse, R56 ;  /* 0x00000036333d7223 */ /* 0x080fe20000010038 */
[----:B------:R-:W-:Y:S01]  /*df60*/  F2FP.F16.E4M3.UNPACK_B R51, R39.H1 ;  /* 0x00000027ff33723e */ /* 0x000fe200030006ff */
[----:B------:R-:W-:Y:S01]  /*df70*/  FFMA.FTZ R59, R37, R54, -R58 ;  /* 0x00000036253b7223 */ /* 0x000fe2000001083a */
[----:B------:R-:W-:Y:S01]  /*df80*/  F2FP.F16.E4M3.UNPACK_B R57, R12.H1 ;  /* 0x0000000cff39723e */ /* 0x000fe200030006ff */
[----:B------:R-:W-:Y:S01]  /*df90*/  HADD2.F32 R37, -RZ, R14.H0_H0 ;  /* 0x2000000eff257230 */ /* 0x000fe20000004100 */
[----:B------:R-:W-:Y:S01]  /*dfa0*/  F2FP.F16.E4M3.UNPACK_B R15, R15.H1 ;  /* 0x0000000fff0f723e */ /* 0x000fe200030006ff */
        /* <DEDUP_REMOVED lines=8> */
[----:B------:R-:W-:Y:S01]  /*e030*/  HADD2.F32 R39, -RZ, R15.H0_H0 ;  /* 0x2000000fff277230 */ /* 0x000fe20000004100 */
[----:B------:R-:W-:Y:S01]  /*e040*/  F2FP.SATFINITE.E4M3.F32.PACK_AB_MERGE_C R61, R64, R61, RZ ;  /* 0x0000003d403d723e */ /* 0x000fe200048070ff */
        /* <DEDUP_REMOVED lines=19> */
[-C--:B------:R-:W-:Y:S01]  /*e180*/  FMUL.FTZ R37, R50, R55.reuse ;  /* 0x0000003732257220 */ /* 0x080fe20000410000 */
[-C--:B------:R-:W-:Y:S01]  /*e190*/  FFMA.FTZ R15, R15, R12.reuse, -R54 ;  /* 0x0000000c0f0f7223 */ /* 0x080fe20000010836 */
[----:B------:R-:W-:Y:S01]  /*e1a0*/  FFMA.FTZ R51, R51, R12, R52 ;  /* 0x0000000c33337223 */ /* 0x000fe20000010034 */
[C---:B------:R-:W-:Y:S01]  /*e1b0*/  FMUL.FTZ R55, R14.reuse, R55 ;  /* 0x000000370e377220 */ /* 0x040fe20000410000 */
[-C--:B------:R-:W-:Y:S01]  /*e1c0*/  FFMA.FTZ R37, R14, R11.reuse, -R37 ;  /* 0x0000000b0e257223 */ /* 0x080fe20000010825 */
[----:B------:R-:W-:Y:S01]  /*e1d0*/  F2FP.SATFINITE.E4M3.F32.PACK_AB_MERGE_C R13, R13, R48, R59 ;  /* 0x000000300d0d723e */ /* 0x000fe2000480703b */
[----:B------:R-:W-:Y:S01]  /*e1e0*/  IMAD.MOV.U32 R12, RZ, RZ, R47 ;  /* 0x000000ffff0c7224 */ /* 0x000fe200078e002f */
[----:B------:R-:W-:Y:S01]  /*e1f0*/  F2FP.SATFINITE.E4M3.F32.PACK_AB_MERGE_C R15, R15, R58, RZ ;  /* 0x0000003a0f0f723e */ /* 0x000fe200048070ff */
[----:B------:R-:W-:Y:S01]  /*e200*/  FFMA.FTZ R50, R50, R11, R55 ;  /* 0x0000000b32327223 */ /* 0x000fe20000010037 */
[----:B------:R-:W-:Y:S01]  /*e210*/  F2FP.SATFINITE.E4M3.F32.PACK_AB_MERGE_C R51, R51, R60, RZ ;  /* 0x0000003c3333723e */ /* 0x000fe200048070ff */
[----:B------:R-:W-:Y:S01]  /*e220*/  IMAD.MOV.U32 R14, RZ, RZ, R45 ;  /* 0x000000ffff0e7224 */ /* 0x000fe200078e002d */
[----:B------:R-:W-:-:S02]  /*e230*/  F2FP.SATFINITE.E4M3.F32.PACK_AB_MERGE_C R15, R37, R66, R15 ;  /* 0x00000042250f723e */ /* 0x000fc4000480700f */
[----:B------:R-:W-:Y:S01]  /*e240*/  F2FP.SATFINITE.E4M3.F32.PACK_AB_MERGE_C R37, R36, R49, R61 ;  /* 0x000000312425723e */ /* 0x000fe2000480703d */
[----:B------:R-:W-:Y:S01]  /*e250*/  IMAD.MOV.U32 R36, RZ, RZ, R46 ;  /* 0x000000ffff247224 */ /* 0x000fe200078e002e */
[----:B------:R-:W-:-:S07]  /*e260*/  F2FP.SATFINITE.E4M3.F32.PACK_AB_MERGE_C R39, R50, R63, R51 ;  /* 0x0000003f3227723e */ /* 0x000fce0004807033 */
.L_x_527:
[----:B------:R-:W-:Y:S05]  /*e270*/  BSYNC B2 ;  /* 0x0000000000027941 */ /* 0x000fea0003800000 */
.L_x_526:
[----:B-1----:R1:W-:Y:S04]  /*e280*/  ST.E.128 desc[UR50][R40.64], R12 ;  /* 0x0000000c28007985 */ /* 0x0023e8000c101d32 */
[----:B----4-:R1:W-:Y:S02]  /*e290*/  @!P2 ST.E.128 desc[UR50][R42.64], R36 ;  /* 0x000000242a00a985 */ /* 0x0103e4000c101d32 */
.L_x_525:
[----:B------:R-:W-:Y:S05]  /*e2a0*/  BSYNC B1 ;  /* 0x0000000000017941 */ /* 0x000fea0003800000 */
.L_x_524:
[----:B------:R-:W-:-:S13]  /*e2b0*/  ISETP.NE.AND P2, PT, R30, RZ, PT ;  /* 0x000000ff1e00720c */ /* 0x000fda0003f45270 */
[----:B------:R-:W-:Y:S05]  /*e2c0*/  @!P2 BRA `(.L_x_476) ;  /* 0x000000140090a947 */ /* 0x000fea0003800000 */
[----:B0---4-:R-:W4:Y:S01]  /*e2d0*/  LDL R11, [R1] ;  /* 0x00000000010b7983 */ /* 0x011f220000100800 */
[----:B-1----:R-:W-:Y:S01]  /*e2e0*/  IADD3 R40, P2, R27, R120, RZ ;  /* 0x000000781b287210 */ /* 0x002fe20007f5e0ff */
[----:B------:R-:W-:Y:S03]  /*e2f0*/  BSSY B1, `(.L_x_528) ;  /* 0x00000ea000017945 */ /* 0x000fe60003800000 */
[----:B------:R-:W-:Y:S02]  /*e300*/  IADD3.X R41, R44, R111, RZ, P2, !PT ;  /* 0x0000006f2c297210 */ /* 0x000fe400017fe4ff */
[----:B------:R-:W-:Y:S02]  /*e310*/  ISETP.GE.AND P2, PT, R3, R118, PT ;  /* 0x000000760300720c */ /* 0x000fe40003f46270 */
[----:B----4-:R-:W-:-:S04]  /*e320*/  LOP3.LUT P4, RZ, R11, 0x1, RZ, 0xc0, !PT ;  /* 0x000000010bff7812 */ /* 0x010fc8000788c0ff */
[----:B------:R-:W-:-:S04]  /*e330*/  SEL R146, R121, R146, !P4 ;  /* 0x0000009279927207 */ /* 0x000fc80006000000 */
[----:B------:R-:W-:-:S04]  /*e340*/  SHF.R.S32.HI R11, RZ, 0x1f, R146 ;  /* 0x0000001fff0b7819 */ /* 0x000fc80000011492 */
[----:B------:R-:W-:-:S04]  /*e350*/  LEA.HI R146, R11, R146, RZ, 0x5 ;  /* 0x000000920b927211 */ /* 0x000fc800078f28ff */
[----:B------:R-:W-:-:S04]  /*e360*/  LEA.HI.SX32 R146, R146, R115, 0x1b ;  /* 0x0000007392927211 */ /* 0x000fc800078fdaff */
[----:B------:R-:W-:-:S04]  /*e370*/  SHF.R.S32.HI R11, RZ, 0x1f, R146 ;  /* 0x0000001fff0b7819 */ /* 0x000fc80000011492 */
[----:B------:R-:W-:Y:S02]  /*e380*/  LEA.HI R12, R11, R146, RZ, 0x2 ;  /* 0x000000920b0c7211 */ /* 0x000fe400078f10ff */
[----:B------:R-:W-:Y:S02]  /*e390*/  SHF.L.U32 R11, R146, 0x4, RZ ;  /* 0x00000004920b7819 */ /* 0x000fe400000006ff */
[----:B------:R-:W-:Y:S02]  /*e3a0*/  SHF.R.S32.HI R12, RZ, 0x2, R12 ;  /* 0x00000002ff0c7819 */ /* 0x000fe4000001140c */
[----:B------:R-:W-:-:S03]  /*e3b0*/  LOP3.LUT R13, R212, 0x30, R11, 0xf8, !PT ;  /* 0x00000030d40d7812 */ /* 0x000fc600078ef80b */
[----:B------:R-:W-:Y:S01]  /*e3c0*/  IMAD R12, R12, 0x2800, R213 ;  /* 0x000028000c0c7824 */ /* 0x000fe200078e02d5 */
[----:B------:R-:W-:-:S05]  /*e3d0*/  LOP3.LUT R13, R13, R4, RZ, 0x3c, !PT ;  /* 0x000000040d0d7212 */ /* 0x000fca00078e3cff */
[----:B------:R-:W-:Y:S02]  /*e3e0*/  IMAD.IADD R12, R12, 0x1, R13 ;  /* 0x000000010c0c7824 */ /* 0x000fe400078e020d */
[C---:B------:R-:W-:Y:S02]  /*e3f0*/  IMAD R13, R19.reuse, 0x7800, R130 ;  /* 0x00007800130d7824 */ /* 0x040fe400078e0282 */
[----:B------:R-:W-:Y:S02]  /*e400*/  IMAD R15, R19, 0x7800, R12 ;  /* 0x00007800130f7824 */ /* 0x000fe400078e020c */
[C---:B------:R-:W-:Y:S02]  /*e410*/  IMAD.IADD R13, R18.reuse, 0x1, R13 ;  /* 0x00000001120d7824 */ /* 0x040fe400078e020d */
[----:B------:R-:W-:-:S04]  /*e420*/  IMAD.IADD R36, R18, 0x1, R15 ;  /* 0x0000000112247824 */ /* 0x000fc800078e020f */
[----:B------:R-:W0:Y:S04]  /*e430*/  LDS.128 R12, [R13+0x1a400] ;  /* 0x01a400000d0c7984 */ /* 0x000e280000000c00 */
[----:B------:R-:W1:Y:S01]  /*e440*/  LDS.128 R36, [R36+0x1a400] ;  /* 0x01a4000024247984 */ /* 0x000e620000000c00 */
[----:B------:R-:W-:Y:S05]  /*e450*/  @P2 BRA `(.L_x_529) ;  /* 0x0000000c004c2947 */ /* 0x000fea0003800000 */
[--C-:B------:R-:W-:Y:S01]  /*e460*/  SHF.R.U32.HI R43, RZ, 0x8, R81.reuse ;  /* 0x00000008ff2b7819 */ /* 0x100fe20000011651 */
[----:B0-----:R-:W-:Y:S01]  /*e470*/  IMAD.MOV.U32 R47, RZ, RZ, R12 ;  /* 0x000000ffff2f7224 */ /* 0x001fe200078e000c */
[----:B------:R-:W-:Y:S01]  /*e480*/  SHF.R.U32.HI R57, RZ, 0x10, R81 ;  /* 0x00000010ff397819 */ /* 0x000fe20000011651 */
[----:B------:R-:W-:Y:S01]  /*e490*/  IMAD.MOV.U32 R42, RZ, RZ, R13 ;  /* 0x000000ffff2a7224 */ /* 0x000fe200078e000d */
[----:B------:R-:W-:Y:S01]  /*e4a0*/  SHF.R.U32.HI R49, RZ, 0x8, R69 ;  /* 0x00000008ff317819 */ /* 0x000fe20000011645 */
[----:B-1----:R-:W-:Y:S01]  /*e4b0*/  IMAD.MOV.U32 R50, RZ, RZ, R36 ;  /* 0x000000ffff327224 */ /* 0x002fe200078e0024 */
[----:B------:R-:W-:Y:S01]  /*e4c0*/  SHF.R.U32.HI R52, RZ, 0x8, R71 ;  /* 0x00000008ff347819 */ /* 0x000fe20000011647 */
[----:B------:R-:W-:Y:S01]  /*e4d0*/  IMAD.U32 R13, R57, 0x10000, RZ ;  /* 0x00010000390d7824 */ /* 0x000fe200078e00ff */
[----:B------:R-:W-:Y:S01]  /*e4e0*/  LOP3.LUT R45, R81, 0xff0000ff, RZ, 0xc0, !PT ;  /* 0xff0000ff512d7812 */ /* 0x000fe200078ec0ff */
[----:B------:R-:W-:Y:S01]  /*e4f0*/  IMAD.SHL.U32 R49, R49, 0x100, RZ ;  /* 0x0000010031317824 */ /* 0x000fe200078e00ff */
[----:B------:R-:W-:-:S02]  /*e500*/  SHF.R.U32.HI R55, RZ, 0x8, R83 ;  /* 0x00000008ff377819 */ /* 0x000fc40000011653 */
[----:B------:R-:W-:Y:S01]  /*e510*/  SHF.L.U32 R12, R43, 0x8, RZ ;  /* 0x000000082b0c7819 */ /* 0x000fe200000006ff */
[----:B------:R-:W-:Y:S01]  /*e520*/  IMAD.MOV.U32 R43, RZ, RZ, R14 ;  /* 0x000000ffff2b7224 */ /* 0x000fe200078e000e */
[----:B------:R-:W-:Y:S02]  /*e530*/  LOP3.LUT R51, R71, 0xff0000ff, RZ, 0xc0, !PT ;  /* 0xff0000ff47337812 */ /* 0x000fe400078ec0ff */
[----:B------:R-:W-:Y:S02]  /*e540*/  SHF.L.U32 R14, R52, 0x8, RZ ;  /* 0x00000008340e7819 */ /* 0x000fe400000006ff */
[----:B------:R-:W-:Y:S02]  /*e550*/  SHF.R.U32.HI R54, RZ, 0x10, R83 ;  /* 0x00000010ff367819 */ /* 0x000fe40000011653 */
[----:B------:R-:W-:Y:S01]  /*e560*/  LOP3.LUT R12, R45, 0xff00, R12, 0xf8, !PT ;  /* 0x0000ff002d0c7812 */ /* 0x000fe200078ef80c */
[----:B------:R-:W-:Y:S01]  /*e570*/  IMAD.SHL.U32 R45, R55, 0x100, RZ ;  /* 0x00000100372d7824 */ /* 0x000fe200078e00ff */
[----:B------:R-:W-:-:S02]  /*e580*/  LOP3.LUT R48, R69, 0xff0000ff, RZ, 0xc0, !PT ;  /* 0xff0000ff45307812 */ /* 0x000fc400078ec0ff */
[----:B------:R-:W-:Y:S02]  /*e590*/  LOP3.LUT R46, R83, 0xff0000ff, RZ, 0xc0, !PT ;  /* 0xff0000ff532e7812 */ /* 0x000fe400078ec0ff */
[----:B------:R-:W-:Y:S02]  /*e5a0*/  LOP3.LUT R55, R51, 0xff00, R14, 0xf8, !PT ;  /* 0x0000ff0033377812 */ /* 0x000fe400078ef80e */
[----:B------:R-:W-:Y:S01]  /*e5b0*/  LOP3.LUT R14, R12, 0xff0000, R13, 0xf8, !PT ;  /* 0x00ff00000c0e7812 */ /* 0x000fe200078ef80d */
[----:B------:R-:W-:Y:S01]  /*e5c0*/  IMAD.U32 R12, R54, 0x10000, RZ ;  /* 0x00010000360c7824 */ /* 0x000fe200078e00ff */
[----:B------:R-:W-:Y:S02]  /*e5d0*/  LOP3.LUT R36, R48, 0xff00, R49, 0xf8, !PT ;  /* 0x0000ff0030247812 */ /* 0x000fe400078ef831 */
[----:B------:R-:W-:Y:S02]  /*e5e0*/  LOP3.LUT R45, R46, 0xff00, R45, 0xf8, !PT ;  /* 0x0000ff002e2d7812 */ /* 0x000fe400078ef82d */
[----:B------:R-:W-:-:S02]  /*e5f0*/  F2FP.F16.E4M3.UNPACK_B R54, R141.H1 ;  /* 0x0000008dff36723e */ /* 0x000fc400030006ff */
[----:B------:R-:W-:Y:S02]  /*e600*/  F2FP.F16.E4M3.UNPACK_B R51, R50.H1 ;  /* 0x00000032ff33723e */ /* 0x000fe400030006ff */
[----:B------:R-:W-:Y:S01]  /*e610*/  F2FP.F16.E4M3.UNPACK_B R48, R47.H1 ;  /* 0x0000002fff30723e */ /* 0x000fe200030006ff */
[----:B------:R-:W-:Y:S01]  /*e620*/  HADD2.F32 R13, -RZ, R54.H0_H0 ;  /* 0x20000036ff0d7230 */ /* 0x000fe20000004100 */
[----:B------:R-:W-:Y:S01]  /*e630*/  SHF.R.U32.HI R53, RZ, 0x10, R69 ;  /* 0x00000010ff357819 */ /* 0x000fe20000011645 */
[----:B------:R-:W-:Y:S01]  /*e640*/  HADD2.F32 R46, -RZ, R51.H0_H0 ;  /* 0x20000033ff2e7230 */ /* 0x000fe20000004100 */
[----:B------:R-:W-:Y:S01]  /*e650*/  LOP3.LUT R12, R45, 0xff0000, R12, 0xf8, !PT ;  /* 0x00ff00002d0c7812 */ /* 0x000fe200078ef80c */
[----:B------:R-:W-:Y:S01]  /*e660*/  HADD2.F32 R45, -RZ, R48.H0_H0 ;  /* 0x20000030ff2d7230 */ /* 0x000fe20000004100 */
[----:B------:R-:W-:Y:S01]  /*e670*/  F2FP.F16.E4M3.UNPACK_B R49, R139.H1 ;  /* 0x0000008bff31723e */ /* 0x000fe200030006ff */
[----:B------:R-:W-:Y:S01]  /*e680*/  IMAD.U32 R53, R53, 0x10000, RZ ;  /* 0x0001000035357824 */ /* 0x000fe200078e00ff */
[----:B------:R-:W-:Y:S01]  /*e690*/  SHF.R.U32.HI R56, RZ, 0x10, R71 ;  /* 0x00000010ff387819 */ /* 0x000fe20000011647 */
[-C--:B------:R-:W-:Y:S01]  /*e6a0*/  FMUL.FTZ R58, R46, R13.reuse ;  /* 0x0000000d2e3a7220 */ /* 0x080fe20000410000 */
[----:B------:R-:W-:Y:S01]  /*e6b0*/  FMUL.FTZ R57, R45, R13 ;  /* 0x0000000d2d397220 */ /* 0x000fe20000410000 */
[----:B------:R-:W-:Y:S01]  /*e6c0*/  HADD2.F32 R52, -RZ, R49.H0_H0 ;  /* 0x20000031ff347230 */ /* 0x000fe20000004100 */
[----:B------:R-:W-:-:S02]  /*e6d0*/  SHF.L.U32 R56, R56, 0x10, RZ ;  /* 0x0000001038387819 */ /* 0x000fc400000006ff */
[----:B------:R-:W-:Y:S01]  /*e6e0*/  LOP3.LUT R36, R36, 0xff0000, R53, 0xf8, !PT ;  /* 0x00ff000024247812 */ /* 0x000fe200078ef835 */
        /* <DEDUP_REMOVED lines=10> */
[----:B------:R-:W-:-:S02]  /*e790*/  HADD2.F32 R54, -RZ, R141.H0_H0 ;  /* 0x2000008dff367230 */ /* 0x000fc40000004100 */
[C---:B------:R-:W-:Y:S01]  /*e7a0*/  FMUL.FTZ R56, R52.reuse, R55 ;  /* 0x0000003734387220 */ /* 0x040fe20000410000 */
[----:B------:R-:W-:Y:S01]  /*e7b0*/  F2FP.F16.E4M3.UNPACK_B R139, R139 ;  /* 0x0000008bff8b723e */ /* 0x000fe200020006ff */
[C---:B------:R-:W-:Y:S01]  /*e7c0*/  FMUL.FTZ R55, R49.reuse, R55 ;  /* 0x0000003731377220 */ /* 0x040fe20000410000 */
[----:B------:R-:W-:Y:S02]  /*e7d0*/  HADD2.F32 R51, -RZ, R50.H0_H0 ;  /* 0x20000032ff337230 */ /* 0x000fe40000004100 */
[-C--:B------:R-:W-:Y:S01]  /*e7e0*/  FFMA.FTZ R60, R49, R53.reuse, -R56 ;  /* 0x00000035313c7223 */ /* 0x080fe20000010838 */
[----:B------:R-:W-:Y:S02]  /*e7f0*/  HADD2.F32 R48, -RZ, R47.H0_H0 ;  /* 0x2000002fff307230 */ /* 0x000fe40000004100 */
[----:B------:R-:W-:Y:S01]  /*e800*/  FFMA.FTZ R57, R52, R53, R55 ;  /* 0x0000003534397223 */ /* 0x000fe20000010037 */
        /* <DEDUP_REMOVED lines=8> */
[----:B------:R-:W-:Y:S02]  /*e890*/  HADD2.F32 R139, -RZ, R139.H1_H1 ;  /* 0x3000008bff8b7230 */ /* 0x000fe40000004100 */
[-C--:B------:R-:W-:Y:S01]  /*e8a0*/  FMUL.FTZ R52, R50, R141.reuse ;  /* 0x0000008d32347220 */ /* 0x080fe20000410000 */
[----:B------:R-:W-:Y:S01]  /*e8b0*/  F2FP.F16.E4M3.UNPACK_B R48, R140.H1 ;  /* 0x0000008cff30723e */ /* 0x000fe200030006ff */
[C---:B------:R-:W-:Y:S01]  /*e8c0*/  FMUL.FTZ R141, R47.reuse, R141 ;  /* 0x0000008d2f8d7220 */ /* 0x040fe20000410000 */
[----:B------:R-:W-:Y:S01]  /*e8d0*/  F2FP.F16.E4M3.UNPACK_B R49, R38.H1 ;  /* 0x00000026ff31723e */ /* 0x000fe200030006ff */
        /* <DEDUP_REMOVED lines=19> */
[----:B------:R-:W-:Y:S01]  /*ea10*/  FMUL.FTZ R66, R47, R54 ;  /* 0x000000362f427220 */ /* 0x000fe20000410000 */
[----:B------:R-:W-:Y:S01]  /*ea20*/  FFMA.FTZ R54, R51, R50, R62 ;  /* 0x0000003233367223 */ /* 0x000fe2000001003e */
[----:B------:R-:W-:Y:S01]  /*ea30*/  FFMA.FTZ R64, R47, R52, -R48 ;  /* 0x000000342f407223 */ /* 0x000fe20000010830 */
[----:B------:R-:W-:Y:S01]  /*ea40*/  F2FP.F16.E4M3.UNPACK_B R47, R38 ;  /* 0x00000026ff2f723e */ /* 0x000fe200020006ff */
[----:B------:R-:W-:Y:S02]  /*ea50*/  HADD2.F32 R51, -RZ, R140.H0_H0 ;  /* 0x2000008cff337230 */ /* 0x000fe40000004100 */
[----:B------:R-:W-:Y:S01]  /*ea60*/  FFMA.FTZ R61, R49, R52, R66 ;  /* 0x00000034313d7223 */ /* 0x000fe20000010042 */
[----:B------:R-:W-:Y:S01]  /*ea70*/  HADD2.F32 R38, -RZ, R43.H0_H0 ;  /* 0x2000002bff267230 */ /* 0x000fe20000004100 */
[----:B------:R-:W-:Y:S01]  /*ea80*/  F2FP.SATFINITE.E4M3.F32.PACK_AB_MERGE_C R45, R60, R45, RZ ;  /* 0x0000002d3c2d723e */ /* 0x000fe200048070ff */
[----:B------:R-:W-:Y:S01]  /*ea90*/  HADD2.F32 R48, -RZ, R47.H0_H0 ;  /* 0x2000002fff307230 */ /* 0x000fe20000004100 */
[----:B------:R-:W-:Y:S01]  /*eaa0*/  F2FP.SATFINITE.E4M3.F32.PACK_AB_MERGE_C R57, R57, R46, RZ ;  /* 0x0000002e3939723e */ /* 0x000fe200048070ff */
[----:B------:R-:W-:Y:S01]  /*eab0*/  HADD2.F32 R49, -RZ, R138.H0_H0 ;  /* 0x2000008aff317230 */ /* 0x000fe20000004100 */
[----:B------:R-:W-:Y:S01]  /*eac0*/  F2FP.SATFINITE.E4M3.F32.PACK_AB_MERGE_C R61, R61, R54, RZ ;  /* 0x000000363d3d723e */ /* 0x000fe200048070ff */
[----:B------:R-:W-:-:S02]  /*ead0*/  HADD2.F32 R140, -RZ, R140.H1_H1 ;  /* 0x3000008cff8c7230 */ /* 0x000fc40000004100 */
        /* <DEDUP_REMOVED lines=8> */
[----:B------:R-:W-:Y:S01]  /*eb60*/  F2FP.F16.E4M3.UNPACK_B R49, R37 ;  /* 0x00000025ff31723e */ /* 0x000fe200020006ff */
[C---:B------:R-:W-:Y:S01]  /*eb70*/  FMUL.FTZ R140, R43.reuse, R140 ;  /* 0x0000008c2b8c7220 */ /* 0x040fe20000410000 */
[----:B------:R-:W-:Y:S01]  /*eb80*/  F2FP.F16.E4M3.UNPACK_B R54, R36 ;  /* 0x00000024ff36723e */ /* 0x000fe200020006ff */
[----:B------:R-:W-:Y:S01]  /*eb90*/  FFMA.FTZ R62, R43, R138, -R50 ;  /* 0x0000008a2b3e7223 */ /* 0x000fe20000010832 */
[----:B------:R-:W-:Y:S01]  /*eba0*/  F2FP.F16.E4M3.UNPACK_B R48, R42 ;  /* 0x0000002aff30723e */ /* 0x000fe200020006ff */
[----:B------:R-:W-:Y:S01]  /*ebb0*/  FFMA.FTZ R51, R47, R138, R140 ;  /* 0x0000008a2f337223 */ /* 0x000fe2000001008c */
[----:B------:R-:W-:Y:S01]  /*ebc0*/  F2FP.SATFINITE.E4M3.F32.PACK_AB_MERGE_C R46, R58, R55, R45 ;  /* 0x000000373a2e723e */ /* 0x000fe2000480702d */
[--C-:B------:R-:W-:Y:S01]  /*ebd0*/  HADD2.F32 R50, -RZ, R49.reuse.H0_H0 ;  /* 0x20000031ff327230 */ /* 0x100fe20000004100 */
[----:B------:R-:W-:Y:S01]  /*ebe0*/  F2FP.SATFINITE.E4M3.F32.PACK_AB_MERGE_C R43, R64, R59, RZ ;  /* 0x0000003b402b723e */ /* 0x000fe200048070ff */
[----:B------:R-:W-:Y:S01]  /*ebf0*/  HADD2.F32 R55, -RZ, R54.H0_H0 ;  /* 0x20000036ff377230 */ /* 0x000fe20000004100 */
[----:B------:R-:W-:Y:S01]  /*ec00*/  F2FP.F16.E4M3.UNPACK_B R52, R14 ;  /* 0x0000000eff34723e */ /* 0x000fe200020006ff */
[----:B------:R-:W-:Y:S01]  /*ec10*/  HADD2.F32 R47, -RZ, R48.H0_H0 ;  /* 0x20000030ff2f7230 */ /* 0x000fe20000004100 */
[----:B------:R-:W-:Y:S01]  /*ec20*/  F2FP.SATFINITE.E4M3.F32.PACK_AB_MERGE_C R45, R141, R56, R57 ;  /* 0x000000388d2d723e */ /* 0x000fe20004807039 */
[----:B------:R-:W-:Y:S01]  /*ec30*/  HADD2.F32 R54, -RZ, R54.H1_H1 ;  /* 0x30000036ff367230 */ /* 0x000fe20000004100 */
[----:B------:R-:W-:Y:S01]  /*ec40*/  F2FP.SATFINITE.E4M3.F32.PACK_AB_MERGE_C R43, R62, R53, R43 ;  /* 0x000000353e2b723e */ /* 0x000fe2000480702b */
[----:B------:R-:W-:Y:S01]  /*ec50*/  HADD2.F32 R53, -RZ, R52.H0_H0 ;  /* 0x20000034ff357230 */ /* 0x000fe20000004100 */
[----:B------:R-:W-:Y:S01]  /*ec60*/  F2FP.SATFINITE.E4M3.F32.PACK_AB_MERGE_C R38, R51, R38, R61 ;  /* 0x000000263326723e */ /* 0x000fe2000480703d */
[----:B------:R-:W-:Y:S01]  /*ec70*/  FMUL.FTZ R56, R50, R55 ;  /* 0x0000003732387220 */ /* 0x000fe20000410000 */
[----:B------:R-:W-:-:S02]  /*ec80*/  HADD2.F32 R51, -RZ, R49.H1_H1 ;  /* 0x30000031ff337230 */ /* 0x000fc40000004100 */
[----:B------:R-:W-:Y:S01]  /*ec90*/  FMUL.FTZ R55, R47, R55 ;  /* 0x000000372f377220 */ /* 0x000fe20000410000 */
[----:B------:R-:W-:Y:S01]  /*eca0*/  HADD2.F32 R49, -RZ, R48.H1_H1 ;  /* 0x30000030ff317230 */ /* 0x000fe20000004100 */
[----:B------:R-:W-:Y:S01]  /*ecb0*/  F2FP.F16.E4M3.UNPACK_B R42, R42.H1 ;  /* 0x0000002aff2a723e */ /* 0x000fe200030006ff */
[----:B------:R-:W-:Y:S02]  /*ecc0*/  HADD2.F32 R52, -RZ, R52.H1_H1 ;  /* 0x30000034ff347230 */ /* 0x000fe40000004100 */
[----:B------:R-:W-:Y:S01]  /*ecd0*/  FFMA.FTZ R48, R50, R53, R55 ;  /* 0x0000003532307223 */ /* 0x000fe20000010037 */
[-C--:B------:R-:W-:Y:S01]  /*ece0*/  FMUL.FTZ R50, R51, R54.reuse ;  /* 0x0000003633327220 */ /* 0x080fe20000410000 */
[----:B------:R-:W-:Y:S01]  /*ecf0*/  FMUL.FTZ R54, R49, R54 ;  /* 0x0000003631367220 */ /* 0x000fe20000410000 */
[----:B------:R-:W-:Y:S01]  /*ed00*/  F2FP.F16.E4M3.UNPACK_B R37, R37.H1 ;  /* 0x00000025ff25723e */ /* 0x000fe200030006ff */
[----:B------:R-:W-:Y:S01]  /*ed10*/  FFMA.FTZ R47, R47, R53, -R56 ;  /* 0x000000352f2f7223 */ /* 0x000fe20000010838 */
[----:B------:R-:W-:Y:S01]  /*ed20*/  FFMA.FTZ R58, R49, R52, -R50 ;  /* 0x00000034313a7223 */ /* 0x000fe20000010832 */
[----:B------:R-:W-:Y:S01]  /*ed30*/  F2FP.F16.E4M3.UNPACK_B R50, R36.H1 ;  /* 0x00000024ff32723e */ /* 0x000fe200030006ff */
[----:B------:R-:W-:Y:S01]  /*ed40*/  FFMA.FTZ R57, R51, R52, R54 ;  /* 0x0000003433397223 */ /* 0x000fe20000010036 */
[----:B------:R-:W-:Y:S01]  /*ed50*/  HADD2.F32 R36, -RZ, R42.H0_H0 ;  /* 0x2000002aff247230 */ /* 0x000fe20000004100 */
[----:B------:R-:W-:Y:S01]  /*ed60*/  F2FP.F16.E4M3.UNPACK_B R14, R14.H1 ;  /* 0x0000000eff0e723e */ /* 0x000fe200030006ff */
[----:B------:R-:W-:-:S02]  /*ed70*/  HADD2.F32 R49, -RZ, R37.H0_H0 ;  /* 0x20000025ff317230 */ /* 0x000fc40000004100 */
[--C-:B------:R-:W-:Y:S02]  /*ed80*/  HADD2.F32 R51, -RZ, R50.reuse.H0_H0 ;  /* 0x20000032ff337230 */ /* 0x100fe40000004100 */
[----:B------:R-:W-:Y:S02]  /*ed90*/  HADD2.F32 R37, -RZ, R37.H1_H1 ;  /* 0x30000025ff257230 */ /* 0x000fe40000004100 */
[----:B------:R-:W-:Y:S02]  /*eda0*/  HADD2.F32 R52, -RZ, R50.H1_H1 ;  /* 0x30000032ff347230 */ /* 0x000fe40000004100 */
[-C--:B------:R-:W-:Y:S01]  /*edb0*/  FMUL.FTZ R53, R49, R51.reuse ;  /* 0x0000003331357220 */ /* 0x080fe20000410000 */
[----:B------:R-:W-:Y:S01]  /*edc0*/  FMUL.FTZ R54, R36, R51 ;  /* 0x0000003324367220 */ /* 0x000fe20000410000 */
[----:B------:R-:W-:Y:S02]  /*edd0*/  HADD2.F32 R42, -RZ, R42.H1_H1 ;  /* 0x3000002aff2a7230 */ /* 0x000fe40000004100 */
[----:B------:R-:W-:-:S02]  /*ede0*/  HADD2.F32 R50, -RZ, R14.H0_H0 ;  /* 0x2000000eff327230 */ /* 0x000fc40000004100 */
[-C--:B------:R-:W-:Y:S01]  /*edf0*/  FMUL.FTZ R55, R37, R52.reuse ;  /* 0x0000003425377220 */ /* 0x080fe20000410000 */
[----:B------:R-:W-:Y:S02]  /*ee00*/  HADD2.F32 R51, -RZ, R14.H1_H1 ;  /* 0x3000000eff337230 */ /* 0x000fe40000004100 */
[----:B------:R-:W-:Y:S01]  /*ee10*/  FMUL.FTZ R52, R42, R52 ;  /* 0x000000342a347220 */ /* 0x000fe20000410000 */
[----:B------:R-:W-:Y:S01]  /*ee20*/  F2FP.F16.E4M3.UNPACK_B R14, R15 ;  /* 0x0000000fff0e723e */ /* 0x000fe200020006ff */
[-C--:B------:R-:W-:Y:S01]  /*ee30*/  FFMA.FTZ R59, R36, R50.reuse, -R53 ;  /* 0x00000032243b7223 */ /* 0x080fe20000010835 */
[----:B------:R-:W-:Y:S01]  /*ee40*/  FFMA.FTZ R60, R49, R50, R54 ;  /* 0x00000032313c7223 */ /* 0x000fe20000010036 */
[----:B------:R-:W-:Y:S01]  /*ee50*/  FFMA.FTZ R62, R42, R51, -R55 ;  /* 0x000000332a3e7223 */ /* 0x000fe20000010837 */
[----:B------:R-:W-:Y:S01]  /*ee60*/  F2FP.F16.E4M3.UNPACK_B R42, R39 ;  /* 0x00000027ff2a723e */ /* 0x000fe200020006ff */
[----:B------:R-:W-:Y:S01]  /*ee70*/  FFMA.FTZ R61, R37, R51, R52 ;  /* 0x00000033253d7223 */ /* 0x000fe20000010034 */
[----:B------:R-:W-:Y:S01]  /*ee80*/  F2FP.F16.E4M3.UNPACK_B R53, R13 ;  /* 0x0000000dff35723e */ /* 0x000fe200020006ff */
[----:B------:R-:W-:Y:S01]  /*ee90*/  HADD2.F32 R36, -RZ, R14.H0_H0 ;  /* 0x2000000eff247230 */ /* 0x000fe20000004100 */
[----:B------:R-:W-:Y:S01]  /*eea0*/  F2FP.F16.E4M3.UNPACK_B R15, R15.H1 ;  /* 0x0000000fff0f723e */ /* 0x000fe200030006ff */
[----:B------:R-:W-:Y:S01]  /*eeb0*/  HADD2.F32 R49, -RZ, R42.H0_H0 ;  /* 0x2000002aff317230 */ /* 0x000fe20000004100 */
[----:B------:R-:W-:Y:S01]  /*eec0*/  F2FP.F16.E4M3.UNPACK_B R54, R13.H1 ;  /* 0x0000000dff36723e */ /* 0x000fe200030006ff */
[----:B------:R-:W-:Y:S01]  /*eed0*/  HADD2.F32 R55, -RZ, R53.H0_H0 ;  /* 0x20000035ff377230 */ /* 0x000fe20000004100 */
[----:B------:R-:W-:Y:S01]  /*eee0*/  F2FP.F16.E4M3.UNPACK_B R39, R39.H1 ;  /* 0x00000027ff27723e */ /* 0x000fe200030006ff */
[----:B------:R-:W-:Y:S01]  /*eef0*/  HADD2.F32 R37, -RZ, R15.H0_H0 ;  /* 0x2000000fff257230 */ /* 0x000fe20000004100 */
[-C--:B------:R-:W-:Y:S01]  /*ef00*/  F2FP.F16.E4M3.UNPACK_B R50, R12.reuse.H1 ;  /* 0x0000000cff32723e */ /* 0x080fe200030006ff */
[----:B------:R-:W-:Y:S01]  /*ef10*/  HADD2.F32 R56, -RZ, R54.H0_H0 ;  /* 0x20000036ff387230 */ /* 0x000fe20000004100 */
[----:B------:R-:W-:Y:S01]  /*ef20*/  F2FP.F16.E4M3.UNPACK_B R13, R12 ;  /* 0x0000000cff0d723e */ /* 0x000fe200020006ff */
[----:B------:R-:W-:-:S02]  /*ef30*/  HADD2.F32 R12, -RZ, R39.H0_H0 ;  /* 0x20000027ff0c7230 */ /* 0x000fc40000004100 */
[-C--:B------:R-:W-:Y:S01]  /*ef40*/  FMUL.FTZ R63, R49, R55.reuse ;  /* 0x00000037313f7220 */ /* 0x080fe20000410000 */
[----:B------:R-:W-:Y:S02]  /*ef50*/  HADD2.F32 R52, -RZ, R50.H0_H0 ;  /* 0x20000032ff347230 */ /* 0x000fe40000004100 */
[----:B------:R-:W-:Y:S01]  /*ef60*/  FMUL.FTZ R64, R36, R55 ;  /* 0x0000003724407220 */ /* 0x000fe20000410000 */
[-C--:B------:R-:W-:Y:S01]  /*ef70*/  FMUL.FTZ R55, R37, R56.reuse ;  /* 0x0000003825377220 */ /* 0x080fe20000410000 */
[----:B------:R-:W-:Y:S02]  /*ef80*/  HADD2.F32 R39, -RZ, R39.H1_H1 ;  /* 0x30000027ff277230 */ /* 0x000fe40000004100 */
[C---:B------:R-:W-:Y:S01]  /*ef90*/  FMUL.FTZ R66, R12.reuse, R56 ;  /* 0x000000380c427220 */ /* 0x040fe20000410000 */
[----:B------:R-:W-:Y:S02]  /*efa0*/  HADD2.F32 R54, -RZ, R54.H1_H1 ;  /* 0x30000036ff367230 */ /* 0x000fe40000004100 */
[----:B------:R-:W-:Y:S01]  /*efb0*/  FFMA.FTZ R55, R12, R52, R55 ;  /* 0x000000340c377223 */ /* 0x000fe20000010037 */
[----:B------:R-:W-:-:S02]  /*efc0*/  HADD2.F32 R15, -RZ, R15.H1_H1 ;  /* 0x3000000fff0f7230 */ /* 0x000fc40000004100 */
[----:B------:R-:W-:Y:S01]  /*efd0*/  FFMA.FTZ R66, R37, R52, -R66 ;  /* 0x0000003425427223 */ /* 0x000fe20000010842 */
[----:B------:R-:W-:Y:S02]  /*efe0*/  HADD2.F32 R42, -RZ, R42.H1_H1 ;  /* 0x3000002aff2a7230 */ /* 0x000fe40000004100 */
[-C--:B------:R-:W-:Y:S01]  /*eff0*/  FMUL.FTZ R12, R39, R54.reuse ;  /* 0x00000036270c7220 */ /* 0x080fe20000410000 */
[----:B------:R-:W-:Y:S02]  /*f000*/  HADD2.F32 R53, -RZ, R53.H1_H1 ;  /* 0x30000035ff357230 */ /* 0x000fe40000004100 */
[----:B------:R-:W-:Y:S01]  /*f010*/  FMUL.FTZ R54, R15, R54 ;  /* 0x000000360f367220 */ /* 0x000fe20000410000 */
[----:B------:R-:W-:Y:S01]  /*f020*/  HADD2.F32 R50, -RZ, R50.H1_H1 ;  /* 0x30000032ff327230 */ /* 0x000fe20000004100 */
[----:B------:R-:W-:Y:S01]  /*f030*/  F2FP.SATFINITE.E4M3.F32.PACK_AB_MERGE_C R59, R62, R59, RZ ;  /* 0x0000003b3e3b723e */ /* 0x000fe200048070ff */
[----:B------:R-:W-:Y:S02]  /*f040*/  HADD2.F32 R14, -RZ, R14.H1_H1 ;  /* 0x3000000eff0e7230 */ /* 0x000fe40000004100 */
[----:B------:R-:W-:Y:S01]  /*f050*/  FMUL.FTZ R37, R42, R53 ;  /* 0x000000352a257220 */ /* 0x000fe20000410000 */
[----:B------:R-:W-:-:S02]  /*f060*/  HADD2.F32 R51, -RZ, R13.H0_H0 ;  /* 0x2000000dff337230 */ /* 0x000fc40000004100 */
[-C--:B------:R-:W-:Y:S01]  /*f070*/  FFMA.FTZ R15, R15, R50.reuse, -R12 ;  /* 0x000000320f0f7223 */ /* 0x080fe2000001080c */
[----:B------:R-:W-:Y:S02]  /*f080*/  HADD2.F32 R13, -RZ, R13.H1_H1 ;  /* 0x3000000dff0d7230 */ /* 0x000fe40000004100 */
[----:B------:R-:W-:Y:S01]  /*f090*/  FMUL.FTZ R53, R14, R53 ;  /* 0x000000350e357220 */ /* 0x000fe20000410000 */
[----:B------:R-:W-:Y:S01]  /*f0a0*/  FFMA.FTZ R54, R39, R50, R54 ;  /* 0x0000003227367223 */ /* 0x000fe20000010036 */
[-C--:B------:R-:W-:Y:S01]  /*f0b0*/  FFMA.FTZ R63, R36, R51.reuse, -R63 ;  /* 0x00000033243f7223 */ /* 0x080fe2000001083f */
[----:B------:R-:W-:Y:S01]  /*f0c0*/  FFMA.FTZ R64, R49, R51, R64 ;  /* 0x0000003331407223 */ /* 0x000fe20000010040 */
[-C--:B------:R-:W-:Y:S01]  /*f0d0*/  FFMA.FTZ R14, R14, R13.reuse, -R37 ;  /* 0x0000000d0e0e7223 */ /* 0x080fe20000010825 */
[----:B------:R-:W-:Y:S01]  /*f0e0*/  FFMA.FTZ R53, R42, R13, R53 ;  /* 0x0000000d2a357223 */ /* 0x000fe20000010035 */
[----:B------:R-:W-:Y:S01]  /*f0f0*/  F2FP.SATFINITE.E4M3.F32.PACK_AB_MERGE_C R15, R15, R66, RZ ;  /* 0x000000420f0f723e */ /* 0x000fe200048070ff */
[----:B------:R-:W-:Y:S01]  /*f100*/  IMAD.MOV.U32 R12, RZ, RZ, R46 ;  /* 0x000000ffff0c7224 */ /* 0x000fe200078e002e */
[----:B------:R-:W-:Y:S01]  /*f110*/  F2FP.SATFINITE.E4M3.F32.PACK_AB_MERGE_C R60, R61, R60, RZ ;  /* 0x0000003c3d3c723e */ /* 0x000fe200048070ff */
[----:B------:R-:W-:Y:S01]  /*f120*/  IMAD.MOV.U32 R36, RZ, RZ, R45 ;  /* 0x000000ffff247224 */ /* 0x000fe200078e002d */
[----:B------:R-:W-:-:S02]  /*f130*/  F2FP.SATFINITE.E4M3.F32.PACK_AB_MERGE_C R54, R54, R55, RZ ;  /* 0x000000373636723e */ /* 0x000fc400048070ff */
[----:B------:R-:W-:Y:S01]  /*f140*/  F2FP.SATFINITE.E4M3.F32.PACK_AB_MERGE_C R15, R14, R63, R15 ;  /* 0x0000003f0e0f723e */ /* 0x000fe2000480700f */
[----:B------:R-:W-:Y:S01]  /*f150*/  IMAD.MOV.U32 R14, RZ, RZ, R43 ;  /* 0x000000ffff0e7224 */ /* 0x000fe200078e002b */
[----:B------:R-:W-:Y:S02]  /*f160*/  F2FP.SATFINITE.E4M3.F32.PACK_AB_MERGE_C R13, R58, R47, R59 ;  /* 0x0000002f3a0d723e */ /* 0x000fe4000480703b */
[----:B------:R-:W-:Y:S02]  /*f170*/  F2FP.SATFINITE.E4M3.F32.PACK_AB_MERGE_C R37, R57, R48, R60 ;  /* 0x000000303925723e */ /* 0x000fe4000480703c */
[----:B------:R-:W-:-:S07]  /*f180*/  F2FP.SATFINITE.E4M3.F32.PACK_AB_MERGE_C R39, R53, R64, R54 ;  /* 0x000000403527723e */ /* 0x000fce0004807036 */
.L_x_529:
[----:B------:R-:W-:Y:S05]  /*f190*/  BSYNC B1 ;  /* 0x0000000000017941 */ /* 0x000fea0003800000 */
.L_x_528:
[----:B0-----:R0:W-:Y:S01]  /*f1a0*/  ST.E.128 desc[UR50][R40.64], R12 ;  /* 0x0000000c28007985 */ /* 0x0011e2000c101d32 */
[----:B------:R-:W-:-:S13]  /*f1b0*/  ISETP.GE.AND P2, PT, R11, R137, PT ;  /* 0x000000890b00720c */ /* 0x000fda0003f46270 */
[----:B------:R-:W-:Y:S05]  /*f1c0*/  @P2 BRA `(.L_x_476) ;  /* 0x0000000400d02947 */ /* 0x000fea0003800000 */
[----:B0-----:R-:W-:-:S04]  /*f1d0*/  IADD3 R12, P2, R11, R120, RZ ;  /* 0x000000780b0c7210 */ /* 0x001fc80007f5e0ff */
[----:B------:R-:W-:-:S05]  /*f1e0*/  LEA.HI.X.SX32 R13, R11, R44, 0x1, P2 ;  /* 0x0000002c0b0d7211 */ /* 0x000fca00010f0eff */
[----:B-1----:R0:W-:Y:S01]  /*f1f0*/  ST.E.128 desc[UR50][R12.64], R36 ;  /* 0x000000240c007985 */ /* 0x0021e2000c101d32 */
[----:B------:R-:W-:Y:S05]  /*f200*/  BRA `(.L_x_476) ;  /* 0x0000000400c07947 */ /* 0x000fea0003800000 */
.L_x_441:
[----:B------:R-:W-:-:S06]  /*f210*/  UISETP.NE.AND UP0, UPT, UR48, 0x3, UPT ;  /* 0x000000033000788c */ /* 0x000fcc000bf05270 */
[----:B------:R-:W-:-:S13]  /*f220*/  PLOP3.LUT P1, PT, PT, PT, UP0, 0x80, 0x0 ;  /* 0x000000000000781c */ /* 0x000fda0003f2f008 */
[----:B------:R-:W-:Y:S05]  /*f230*/  @!P1 BRA `(.L_x_530) ;  /* 0x0000000000049947 */ /* 0x000fea0003800000 */
[----:B------:R-:W-:Y:S01]  /*f240*/  BPT.TRAP 0x1 ;  /* 0x000000040000795c */ /* 0x000fe20000300000 */
.L_x_530:
[----:B------:R-:W-:Y:S01]  /*f250*/  LEA R91, R19, R18, 0x3 ;  /* 0x00000012135b7211 */ /* 0x000fe200078e18ff */
[----:B------:R-:W-:Y:S01]  /*f260*/  BSSY B1, `(.L_x_531) ;  /* 0x0000005000017945 */ /* 0x000fe20003800000 */
[----:B------:R-:W-:Y:S02]  /*f270*/  SHF.L.U32 R92, R199, 0x1f, RZ ;  /* 0x0000001fc75c7819 */ /* 0x000fe400000006ff */
[----:B------:R-:W-:Y:S02]  /*f280*/  SHF.R.S32.HI R88, RZ, 0x1f, R35 ;  /* 0x0000001fff587819 */ /* 0x000fe40000011423 */
[----:B------:R-:W1:Y:S02]  /*f290*/  SYNCS.PHASECHK.TRANS64.TRYWAIT P2, [R91+URZ+0x29890], R92 ;  /* 0x0298905c5b0075a7 */ /* 0x000e64000804017f */
[----:B-1----:R-:W-:Y:S05]  /*f2a0*/  @!P2 BRA `(.L_x_532) ;  /* 0x000001b000b4a947 */ /* 0x002fea0003800000 */
.L_x_789:
[----:B------:R-:W-:Y:S05]  /*f2b0*/  BSYNC B1 ;  /* 0x0000000000017941 */ /* 0x000fea0003800000 */
.L_x_531:
[----:B------:R-:W-:Y:S01]  /*f2c0*/  ULDC.64 UR4, c[0x0][0x300] ;  /* 0x0000c00000047ab9 */ /* 0x000fe20000000a00 */
[----:B-----5:R-:W-:Y:S01]  /*f2d0*/  SHF.R.S32.HI R89, RZ, 0x1f, R34 ;  /* 0x0000001fff597819 */ /* 0x020fe20000011422 */
[----:B------:R-:W-:Y:S01]  /*f2e0*/  IMAD R14, R88, UR4, RZ ;  /* 0x00000004580e7c24 */ /* 0x000fe2000f8e02ff */
[----:B------:R-:W-:Y:S01]  /*f2f0*/  ULDC.64 UR6, c[0x0][0x2e8] ;  /* 0x0000ba0000067ab9 */ /* 0x000fe20000000a00 */
[----:B0-----:R-:W-:-:S04]  /*f300*/  IMAD.WIDE.U32 R12, R35, UR4, RZ ;  /* 0x00000004230c7c25 */ /* 0x001fc8000f8e00ff */
[----:B------:R-:W-:Y:S01]  /*f310*/  IMAD R11, R35, UR5, R14 ;  /* 0x00000005230b7c24 */ /* 0x000fe2000f8e020e */
[----:B------:R-:W-:Y:S01]  /*f320*/  ULDC.64 UR4, c[0x0][0x310] ;  /* 0x0000c40000047ab9 */ /* 0x000fe20000000a00 */
[----:B------:R-:W-:Y:S02]  /*f330*/  IMAD R90, R25, -0xa0, R2 ;  /* 0xffffff60195a7824 */ /* 0x000fe400078e0202 */
[----:B------:R-:W-:Y:S02]  /*f340*/  IMAD R15, R89, UR4, RZ ;  /* 0x00000004590f7c24 */ /* 0x000fe4000f8e02ff */
[----:B------:R-:W-:Y:S01]  /*f350*/  IMAD.IADD R13, R13, 0x1, R11 ;  /* 0x000000010d0d7824 */ /* 0x000fe200078e020b */
[----:B------:R-:W-:Y:S01]  /*f360*/  VIMNMX R90, R90, 0xa0, PT ;  /* 0x000000a05a5a7848 */ /* 0x000fe20003fe0100 */
[C---:B------:R-:W-:Y:S02]  /*f370*/  IMAD R15, R34.reuse, UR5, R15 ;  /* 0x00000005220f7c24 */ /* 0x040fe4000f8e020f */
[----:B------:R-:W-:Y:S01]  /*f380*/  IMAD.WIDE.U32 R12, R34, UR4, R12 ;  /* 0x00000004220c7c25 */ /* 0x000fe2000f8e000c */
[----:B------:R-:W-:-:S03]  /*f390*/  ULDC.64 UR4, c[0x0][0x308] ;  /* 0x0000c20000047ab9 */ /* 0x000fc60000000a00 */
[----:B------:R-:W-:Y:S02]  /*f3a0*/  IMAD.IADD R13, R13, 0x1, R15 ;  /* 0x000000010d0d7824 */ /* 0x000fe400078e020f */
[----:B------:R-:W-:Y:S02]  /*f3b0*/  IMAD R11, R5, UR4, RZ ;  /* 0x00000004050b7c24 */ /* 0x000fe4000f8e02ff */
[----:B------:R-:W-:Y:S01]  /*f3c0*/  IMAD.WIDE.U32 R12, R170, UR4, R12 ;  /* 0x00000004aa0c7c25 */ /* 0x000fe2000f8e000c */
[----:B------:R-:W-:-:S03]  /*f3d0*/  UMOV UR4, 0xffffffff ;  /* 0xffffffff00047882 */ /* 0x000fc60000000000 */
[----:B------:R-:W-:Y:S01]  /*f3e0*/  IMAD R11, R170, UR5, R11 ;  /* 0x00000005aa0b7c24 */ /* 0x000fe2000f8e020b */
[----:B------:R-:W-:Y:S01]  /*f3f0*/  IADD3 R46, P2, R12, UR6, RZ ;  /* 0x000000060c2e7c10 */ /* 0x000fe2000ff5e0ff */
[----:B------:R-:W-:-:S03]  /*f400*/  IMAD.IADD R48, R90, 0x1, -R198 ;  /* 0x000000015a307824 */ /* 0x000fc600078e0ac6 */
[----:B------:R-:W-:Y:S02]  /*f410*/  IADD3.X R47, R13, UR7, R11, P2, !PT ;  /* 0x000000070d2f7c10 */ /* 0x000fe400097fe40b */
[----:B------:R-:W-:Y:S01]  /*f420*/  ISETP.GE.AND P2, PT, R48, 0x1, PT ;  /* 0x000000013000780c */ /* 0x000fe20003f46270 */
[----:B------:R-:W-:-:S12]  /*f430*/  BRA.DIV UR4, `(.L_x_533) ;  /* 0x000001b204647947 */ /* 0x000fd8000b800000 */
[----:B------:R0:W2:Y:S04]  /*f440*/  SHFL.IDX PT, R44, R47, RZ, 0x1e1f ;  /* 0x001e1fff2f2c7589 */ /* 0x0000a800000e0000 */
[----:B------:R0:W3:Y:S02]  /*f450*/  SHFL.IDX PT, R45, R46, RZ, 0x1e1f ;  /* 0x001e1fff2e2d7589 */ /* 0x0000e400000e0000 */
.L_x_793:
[----:B------:R-:W-:Y:S04]  /*f460*/  BSSY B1, `(.L_x_534) ;  /* 0x0000023000017945 */ /* 0x000fe80003800000 */
[----:B------:R-:W-:Y:S05]  /*f470*/  @!P2 BRA `(.L_x_535) ;  /* 0x000000000084a947 */ /* 0x000fea0003800000 */
[----:B------:R-:W-:Y:S02]  /*f480*/  ULDC UR4, c[0x0][0x2f4] ;  /* 0x0000bd0000047ab9 */ /* 0x000fe40000000800 */
[----:B------:R-:W-:-:S13]  /*f490*/  ISETP.GE.AND P5, PT, R16, UR4, PT ;  /* 0x0000000410007c0c */ /* 0x000fda000bfa6270 */
[----:B------:R-:W4:Y:S01]  /*f4a0*/  @!P5 LDS.128 R12, [R37+0x1a400] ;  /* 0x01a40000250cd984 */ /* 0x000f220000000c00 */
[----:B---3--:R-:W-:-:S04]  /*f4b0*/  @!P5 IADD3 R42, P2, R16, R45, RZ ;  /* 0x0000002d102ad210 */ /* 0x008fc80007f5e0ff */
[----:B--2---:R-:W-:Y:S02]  /*f4c0*/  @!P5 IADD3.X R43, R44, R17, RZ, P2, !PT ;  /* 0x000000112c2bd210 */ /* 0x004fe400017fe4ff */
[----:B------:R-:W-:-:S13]  /*f4d0*/  ISETP.GE.AND P2, PT, R172, UR4, PT ;  /* 0x00000004ac007c0c */ /* 0x000fda000bf46270 */
[----:B------:R-:W-:-:S05]  /*f4e0*/  @!P2 IADD3 R40, P4, R172, R45, RZ ;  /* 0x0000002dac28a210 */ /* 0x000fca0007f9e0ff */
[----:B------:R-:W-:Y:S01]  /*f4f0*/  @!P2 IMAD.X R41, R44, 0x1, R197, P4 ;  /* 0x000000012c29a824 */ /* 0x000fe200020e06c5 */
[----:B------:R-:W-:-:S13]  /*f500*/  ISETP.GE.AND P4, PT, R175, UR4, PT ;  /* 0x00000004af007c0c */ /* 0x000fda000bf86270 */
[----:B------:R-:W-:Y:S01]  /*f510*/  @!P4 IADD3 R38, P6, R175, R45, RZ ;  /* 0x0000002daf26c210 */ /* 0x000fe20007fde0ff */
[----:B----4-:R2:W-:Y:S01]  /*f520*/  @!P5 ST.E.128 desc[UR50][R42.64], R12 ;  /* 0x0000000c2a00d985 */ /* 0x0105e2000c101d32 */
[----:B------:R-:W-:-:S03]  /*f530*/  ISETP.GE.AND P5, PT, R0, UR4, PT ;  /* 0x0000000400007c0c */ /* 0x000fc6000bfa6270 */
[----:B------:R-:W-:-:S10]  /*f540*/  @!P4 IMAD.X R39, R44, 0x1, R207, P6 ;  /* 0x000000012c27c824 */ /* 0x000fd400030e06cf */
[----:B------:R-:W3:Y:S01]  /*f550*/  @!P5 LDS.128 R12, [R36+0x1a400] ;  /* 0x01a40000240cd984 */ /* 0x000ee20000000c00 */
[----:B------:R-:W-:-:S05]  /*f560*/  @!P5 IMAD.SHL.U32 R11, R173, 0x10, RZ ;  /* 0x00000010ad0bd824 */ /* 0x000fca00078e00ff */
[----:B--2---:R-:W-:-:S04]  /*f570*/  @!P5 IADD3 R42, P6, R11, R45, RZ ;  /* 0x0000002d0b2ad210 */ /* 0x004fc80007fde0ff */
[----:B------:R-:W-:-:S05]  /*f580*/  @!P5 LEA.HI.X.SX32 R43, R11, R44, 0x1, P6 ;  /* 0x0000002c0b2bd211 */ /* 0x000fca00030f0eff */
[----:B---3--:R2:W-:Y:S01]  /*f590*/  @!P5 ST.E.128 desc[UR50][R42.64], R12 ;  /* 0x0000000c2a00d985 */ /* 0x0085e2000c101d32 */
[----:B------:R-:W-:-:S13]  /*f5a0*/  ISETP.GE.AND P5, PT, R3, UR4, PT ;  /* 0x0000000403007c0c */ /* 0x000fda000bfa6270 */
[----:B------:R-:W3:Y:S01]  /*f5b0*/  @!P5 LDS.128 R12, [R37+0x1cc00] ;  /* 0x01cc0000250cd984 */ /* 0x000ee20000000c00 */
[----:B------:R-:W-:-:S04]  /*f5c0*/  @!P5 SHF.L.U32 R11, R174, 0x4, RZ ;  /* 0x00000004ae0bd819 */ /* 0x000fc800000006ff */
[----:B--2---:R-:W-:-:S04]  /*f5d0*/  @!P5 IADD3 R42, P6, R11, R45, RZ ;  /* 0x0000002d0b2ad210 */ /* 0x004fc80007fde0ff */
[----:B------:R-:W-:-:S05]  /*f5e0*/  @!P5 LEA.HI.X.SX32 R43, R11, R44, 0x1, P6 ;  /* 0x0000002c0b2bd211 */ /* 0x000fca00030f0eff */
[----:B---3--:R2:W-:Y:S01]  /*f5f0*/  @!P5 ST.E.128 desc[UR50][R42.64], R12 ;  /* 0x0000000c2a00d985 */ /* 0x0085e2000c101d32 */
[----:B------:R-:W-:-:S03]  /*f600*/  ISETP.GE.AND P5, PT, R196, UR4, PT ;  /* 0x00000004c4007c0c */ /* 0x000fc6000bfa6270 */
[----:B------:R-:W3:Y:S10]  /*f610*/  @!P2 LDS.128 R12, [R36+0x1cc00] ;  /* 0x01cc0000240ca984 */ /* 0x000ef40000000c00 */
[----:B--2---:R-:W-:-:S05]  /*f620*/  @!P5 IADD3 R42, P6, R196, R45, RZ ;  /* 0x0000002dc42ad210 */ /* 0x004fca0007fde0ff */
[----:B------:R-:W-:Y:S01]  /*f630*/  @!P5 IMAD.X R43, R44, 0x1, R206, P6 ;  /* 0x000000012c2bd824 */ /* 0x000fe200030e06ce */
[----:B---3--:R-:W-:Y:S04]  /*f640*/  @!P2 ST.E.128 desc[UR50][R40.64], R12 ;  /* 0x0000000c2800a985 */ /* 0x008fe8000c101d32 */
[----:B------:R-:W2:Y:S04]  /*f650*/  @!P4 LDS.128 R12, [R37+0x1f400] ;  /* 0x01f40000250cc984 */ /* 0x000ea80000000c00 */
[----:B--2---:R-:W-:Y:S04]  /*f660*/  @!P4 ST.E.128 desc[UR50][R38.64], R12 ;  /* 0x0000000c2600c985 */ /* 0x004fe8000c101d32 */
[----:B------:R-:W2:Y:S04]  /*f670*/  @!P5 LDS.128 R12, [R36+0x1f400] ;  /* 0x01f40000240cd984 */ /* 0x000ea80000000c00 */
[----:B--2---:R4:W-:Y:S02]  /*f680*/  @!P5 ST.E.128 desc[UR50][R42.64], R12 ;  /* 0x0000000c2a00d985 */ /* 0x0049e4000c101d32 */
.L_x_535:
[----:B------:R-:W-:Y:S05]  /*f690*/  BSYNC B1 ;  /* 0x0000000000017941 */ /* 0x000fea0003800000 */
.L_x_534:
[----:B------:R-:W-:-:S03]  /*f6a0*/  UMOV UR4, 0xffffffff ;  /* 0xffffffff00047882 */ /* 0x000fc60000000000 */
[----:B------:R-:W-:Y:S05]  /*f6b0*/  BRA.DIV UR4, `(.L_x_536) ;  /* 0x000001b204107947 */ /* 0x000fea000b800000 */
[----:B--2---:R2:W0:Y:S04]  /*f6c0*/  SHFL.IDX PT, R44, R47, 0x1, 0x1e1f ;  /* 0x003e1f002f2c7f89 */ /* 0x00442800000e0000 */
[----:B---3--:R2:W3:Y:S02]  /*f6d0*/  SHFL.IDX PT, R45, R46, 0x1, 0x1e1f ;  /* 0x003e1f002e2d7f89 */ /* 0x0084e400000e0000 */
.L_x_797:
[----:B------:R-:W-:-:S13]  /*f6e0*/  ISETP.GE.AND P2, PT, R48, 0x81, PT ;  /* 0x000000813000780c */ /* 0x000fda0003f46270 */
[----:B------:R-:W-:Y:S05]  /*f6f0*/  @!P2 BRA `(.L_x_476) ;  /* 0x000000000084a947 */ /* 0x000fea0003800000 */
[----:B------:R-:W-:Y:S02]  /*f700*/  ULDC UR4, c[0x0][0x2f4] ;  /* 0x0000bd0000047ab9 */ /* 0x000fe40000000800 */
[----:B------:R-:W-:-:S13]  /*f710*/  ISETP.GE.AND P5, PT, R16, UR4, PT ;  /* 0x0000000410007c0c */ /* 0x000fda000bfa6270 */
[----:B----4-:R-:W4:Y:S01]  /*f720*/  @!P5 LDS.128 R12, [R37+0x1c400] ;  /* 0x01c40000250cd984 */ /* 0x010f220000000c00 */
[----:B---3--:R-:W-:-:S05]  /*f730*/  @!P5 IADD3 R42, P2, R16, R45, RZ ;  /* 0x0000002d102ad210 */ /* 0x008fca0007f5e0ff */
[----:B0-----:R-:W-:Y:S01]  /*f740*/  @!P5 IMAD.X R43, R44, 0x1, R17, P2 ;  /* 0x000000012c2bd824 */ /* 0x001fe200010e0611 */
[----:B------:R-:W-:-:S13]  /*f750*/  ISETP.GE.AND P2, PT, R172, UR4, PT ;  /* 0x00000004ac007c0c */ /* 0x000fda000bf46270 */
[----:B------:R-:W-:-:S05]  /*f760*/  @!P2 IADD3 R40, P4, R172, R45, RZ ;  /* 0x0000002dac28a210 */ /* 0x000fca0007f9e0ff */
[----:B------:R-:W-:Y:S01]  /*f770*/  @!P2 IMAD.X R41, R44, 0x1, R197, P4 ;  /* 0x000000012c29a824 */ /* 0x000fe200020e06c5 */
[----:B------:R-:W-:-:S13]  /*f780*/  ISETP.GE.AND P4, PT, R175, UR4, PT ;  /* 0x00000004af007c0c */ /* 0x000fda000bf86270 */
[----:B------:R-:W-:Y:S01]  /*f790*/  @!P4 IADD3 R38, P6, R175, R45, RZ ;  /* 0x0000002daf26c210 */ /* 0x000fe20007fde0ff */
[----:B----4-:R0:W-:Y:S01]  /*f7a0*/  @!P5 ST.E.128 desc[UR50][R42.64], R12 ;  /* 0x0000000c2a00d985 */ /* 0x0101e2000c101d32 */
[----:B------:R-:W-:Y:S02]  /*f7b0*/  ISETP.GE.AND P5, PT, R0, UR4, PT ;  /* 0x0000000400007c0c */ /* 0x000fe4000bfa6270 */
[----:B------:R-:W-:-:S11]  /*f7c0*/  @!P4 IADD3.X R39, R44, R207, RZ, P6, !PT ;  /* 0x000000cf2c27c210 */ /* 0x000fd600037fe4ff */
[----:B------:R-:W3:Y:S01]  /*f7d0*/  @!P5 LDS.128 R12, [R36+0x1c400] ;  /* 0x01c40000240cd984 */ /* 0x000ee20000000c00 */
[----:B------:R-:W-:-:S05]  /*f7e0*/  @!P5 IMAD.SHL.U32 R11, R173, 0x10, RZ ;  /* 0x00000010ad0bd824 */ /* 0x000fca00078e00ff */
[----:B0-----:R-:W-:-:S04]  /*f7f0*/  @!P5 IADD3 R42, P6, R11, R45, RZ ;  /* 0x0000002d0b2ad210 */ /* 0x001fc80007fde0ff */
[----:B------:R-:W-:-:S05]  /*f800*/  @!P5 LEA.HI.X.SX32 R43, R11, R44, 0x1, P6 ;  /* 0x0000002c0b2bd211 */ /* 0x000fca00030f0eff */
[----:B---3--:R0:W-:Y:S01]  /*f810*/  @!P5 ST.E.128 desc[UR50][R42.64], R12 ;  /* 0x0000000c2a00d985 */ /* 0x0081e2000c101d32 */
[----:B------:R-:W-:-:S13]  /*f820*/  ISETP.GE.AND P5, PT, R3, UR4, PT ;  /* 0x0000000403007c0c */ /* 0x000fda000bfa6270 */
[----:B------:R-:W3:Y:S01]  /*f830*/  @!P5 LDS.128 R12, [R37+0x1ec00] ;  /* 0x01ec0000250cd984 */ /* 0x000ee20000000c00 */
[----:B------:R-:W-:-:S05]  /*f840*/  @!P5 IMAD.SHL.U32 R11, R174, 0x10, RZ ;  /* 0x00000010ae0bd824 */ /* 0x000fca00078e00ff */
[----:B0-----:R-:W-:-:S04]  /*f850*/  @!P5 IADD3 R42, P6, R11, R45, RZ ;  /* 0x0000002d0b2ad210 */ /* 0x001fc80007fde0ff */
[----:B------:R-:W-:-:S05]  /*f860*/  @!P5 LEA.HI.X.SX32 R43, R11, R44, 0x1, P6 ;  /* 0x0000002c0b2bd211 */ /* 0x000fca00030f0eff */
[----:B---3--:R0:W-:Y:S01]  /*f870*/  @!P5 ST.E.128 desc[UR50][R42.64], R12 ;  /* 0x0000000c2a00d985 */ /* 0x0081e2000c101d32 */
[----:B------:R-:W-:-:S03]  /*f880*/  ISETP.GE.AND P5, PT, R196, UR4, PT ;  /* 0x00000004c4007c0c */ /* 0x000fc6000bfa6270 */
[----:B------:R-:W3:Y:S10]  /*f890*/  @!P2 LDS.128 R12, [R36+0x1ec00] ;  /* 0x01ec0000240ca984 */ /* 0x000ef40000000c00 */
[----:B0-----:R-:W-:-:S05]  /*f8a0*/  @!P5 IADD3 R42, P6, R196, R45, RZ ;  /* 0x0000002dc42ad210 */ /* 0x001fca0007fde0ff */
[----:B------:R-:W-:Y:S01]  /*f8b0*/  @!P5 IMAD.X R43, R44, 0x1, R206, P6 ;  /* 0x000000012c2bd824 */ /* 0x000fe200030e06ce */
[----:B---3--:R-:W-:Y:S04]  /*f8c0*/  @!P2 ST.E.128 desc[UR50][R40.64], R12 ;  /* 0x0000000c2800a985 */ /* 0x008fe8000c101d32 */
[----:B------:R-:W0:Y:S04]  /*f8d0*/  @!P4 LDS.128 R12, [R37+0x21400] ;  /* 0x02140000250cc984 */ /* 0x000e280000000c00 */
[----:B0-----:R-:W-:Y:S04]  /*f8e0*/  @!P4 ST.E.128 desc[UR50][R38.64], R12 ;  /* 0x0000000c2600c985 */ /* 0x001fe8000c101d32 */
[----:B------:R-:W0:Y:S04]  /*f8f0*/  @!P5 LDS.128 R12, [R36+0x21400] ;  /* 0x02140000240cd984 */ /* 0x000e280000000c00 */
[----:B0-----:R0:W-:Y:S02]  /*f900*/  @!P5 ST.E.128 desc[UR50][R42.64], R12 ;  /* 0x0000000c2a00d985 */ /* 0x0011e4000c101d32 */
.L_x_476:
[----:B------:R-:W-:Y:S05]  /*f910*/  BSYNC B0 ;  /* 0x0000000000007941 */ /* 0x000fea0003800000 */
.L_x_440:
[----:B0---4-:R-:W0:Y:S01]  /*f920*/  S2R R11, SR_TID.X ;  /* 0x00000000000b7919 */ /* 0x011e220000002100 */
[----:B------:R-:W-:Y:S01]  /*f930*/  @!PT LDS RZ, [RZ] ;  /* 0x00000000fffff984 */ /* 0x000fe20000000800 */
[----:B------:R-:W-:Y:S01]  /*f940*/  @!PT LDS RZ, [RZ] ;  /* 0x00000000fffff984 */ /* 0x000fe20000000800 */
[----:B------:R-:W-:Y:S01]  /*f950*/  @!PT LDS RZ, [RZ] ;  /* 0x00000000fffff984 */ /* 0x000fe20000000800 */
[----:B------:R-:W-:Y:S01]  /*f960*/  @!PT LDS RZ, [RZ] ;  /* 0x00000000fffff984 */ /* 0x000fe20000000800 */
[----:B------:R4:W-:Y:S06]  /*f970*/  MEMBAR.ALL.CTA ;  /* 0x0000000000007992 */ /* 0x0009ec0000008000 */
[----:B----4-:R-:W4:Y:S01]  /*f980*/  FENCE.VIEW.ASYNC.S ;  /* 0x00000000000073c6 */ /* 0x010f220000000000 */
[----:B------:R-:W-:Y:S05]  /*f990*/  WARPSYNC.ALL ;  /* 0x0000000000007948 */ /* 0x000fea0003800000 */
[----:B------:R-:W-:Y:S01]  /*f9a0*/  BSSY B0, `(.L_x_537) ;  /* 0x0000008000007945 */ /* 0x000fe20003800000 */
[----:B----4-:R4:W-:Y:S01]  /*f9b0*/  BAR.SYNC.DEFER_BLOCKING R153, 0x80 ;  /* 0x000200990000751d */ /* 0x0109e20000010000 */
[----:B0-----:R-:W-:-:S13]  /*f9c0*/  LOP3.LUT P2, RZ, R11, 0x7f, RZ, 0xc0, !PT ;  /* 0x0000007f0bff7812 */ /* 0x001fda000784c0ff */
[----:B------:R-:W-:-:S04]  /*f9d0*/  @!P2 IADD3 R11, R91, 0x298a0, RZ ;  /* 0x000298a05b0ba810 */ /* 0x000fc80007ffe0ff */
[----:B------:R-:W-:-:S04]  /*f9e0*/  @!P2 PRMT R11, RZ, 0x654, R11 ;  /* 0x00000654ff0ba816 */ /* 0x000fc8000000000b */
[----:B------:R4:W-:Y:S01]  /*f9f0*/  @!P2 SYNCS.ARRIVE.TRANS64.RED.A1T0 RZ, [R11+URZ], RZ ;  /* 0x000000ff0bffa9a7 */ /* 0x0009e2000810043f */
[----:B------:R-:W-:Y:S05]  /*fa00*/  @!P1 BRA `(.L_x_538) ;  /* 0x0000000000049947 */ /* 0x000fea0003800000 */
[----:B------:R-:W-:Y:S01]  /*fa10*/  BPT.TRAP 0x1 ;  /* 0x000000040000795c */ /* 0x000fe20000300000 */
.L_x_538:
[----:B------:R-:W-:Y:S05]  /*fa20*/  BSYNC B0 ;  /* 0x0000000000007941 */ /* 0x000fea0003800000 */
.L_x_537:
[----:B------:R-:W0:Y:S01]  /*fa30*/  SYNCS.PHASECHK.TRANS64.TRYWAIT P1, [R91+URZ+0x298b0], R92 ;  /* 0x0298b05c5b0075a7 */ /* 0x000e22000802017f */
[----:B------:R-:W-:Y:S04]  /*fa40*/  BSSY B0, `(.L_x_539) ;  /* 0x0000002000007945 */ /* 0x000fe80003800000 */
[----:B0-----:R-:W-:Y:S05]  /*fa50*/  @!P1 BRA `(.L_x_540) ;  /* 0x000001ac00749947 */ /* 0x001fea0003800000 */
.L_x_798:
[----:B------:R-:W-:Y:S05]  /*fa60*/  BSYNC B0 ;  /* 0x0000000000007941 */ /* 0x000fea0003800000 */
.L_x_539:
[----:B------:R-:W-:Y:S01]  /*fa70*/  ULDC.64 UR4, c[0x0][0x328] ;  /* 0x0000ca0000047ab9 */ /* 0x000fe20000000a00 */
[----:B------:R-:W-:Y:S01]  /*fa80*/  ULDC.64 UR6, c[0x0][0x318] ;  /* 0x0000c60000067ab9 */ /* 0x000fe20000000a00 */
[----:B------:R-:W-:Y:S01]  /*fa90*/  IMAD R88, R88, UR4, RZ ;  /* 0x0000000458587c24 */ /* 0x000fe2000f8e02ff */
[----:B------:R-:W-:Y:S01]  /*faa0*/  BSSY B0, `(.L_x_541) ;  /* 0x000002f000007945 */ /* 0x000fe20003800000 */
[----:B-1----:R-:W-:-:S04]  /*fab0*/  IMAD.WIDE.U32 R12, R35, UR4, RZ ;  /* 0x00000004230c7c25 */ /* 0x002fc8000f8e00ff */
[----:B------:R-:W-:Y:S01]  /*fac0*/  IMAD R35, R35, UR5, R88 ;  /* 0x0000000523237c24 */ /* 0x000fe2000f8e0258 */
[----:B------:R-:W-:Y:S01]  /*fad0*/  ULDC.64 UR4, c[0x0][0x338] ;  /* 0x0000ce0000047ab9 */ /* 0x000fe20000000a00 */
[----:B------:R-:W-:Y:S02]  /*fae0*/  IMAD.IADD R90, R90, 0x1, -R198 ;  /* 0x000000015a5a7824 */ /* 0x000fe400078e0ac6 */
[----:B------:R-:W-:Y:S02]  /*faf0*/  IMAD R89, R89, UR4, RZ ;  /* 0x0000000459597c24 */ /* 0x000fe4000f8e02ff */
[----:B------:R-:W-:Y:S02]  /*fb00*/  IMAD.IADD R13, R13, 0x1, R35 ;  /* 0x000000010d0d7824 */ /* 0x000fe400078e0223 */
[C---:B------:R-:W-:Y:S02]  /*fb10*/  IMAD R89, R34.reuse, UR5, R89 ;  /* 0x0000000522597c24 */ /* 0x040fe4000f8e0259 */
[----:B------:R-:W-:Y:S01]  /*fb20*/  IMAD.WIDE.U32 R12, R34, UR4, R12 ;  /* 0x00000004220c7c25 */ /* 0x000fe2000f8e000c */
[----:B------:R-:W-:-:S03]  /*fb30*/  ULDC.64 UR4, c[0x0][0x330] ;  /* 0x0000cc0000047ab9 */ /* 0x000fc60000000a00 */
[----:B------:R-:W-:Y:S02]  /*fb40*/  IMAD.IADD R13, R13, 0x1, R89 ;  /* 0x000000010d0d7824 */ /* 0x000fe400078e0259 */
[----:B----4-:R-:W-:Y:S02]  /*fb50*/  IMAD R11, R5, UR4, RZ ;  /* 0x00000004050b7c24 */ /* 0x010fe4000f8e02ff */
[----:B------:R-:W-:-:S04]  /*fb60*/  IMAD.WIDE.U32 R12, R170, UR4, R12 ;  /* 0x00000004aa0c7c25 */ /* 0x000fc8000f8e000c */
[----:B------:R-:W-:Y:S01]  /*fb70*/  IMAD R15, R170, UR5, R11 ;  /* 0x00000005aa0f7c24 */ /* 0x000fe2000f8e020b */
[----:B------:R-:W-:Y:S01]  /*fb80*/  IADD3 R40, P1, R12, UR6, RZ ;  /* 0x000000060c287c10 */ /* 0x000fe2000ff3e0ff */
[----:B------:R-:W-:-:S03]  /*fb90*/  IMAD R11, R19, 0x5000, R217 ;  /* 0x00005000130b7824 */ /* 0x000fc600078e02d9 */
[----:B------:R-:W-:Y:S01]  /*fba0*/  IADD3.X R41, R13, UR7, R15, P1, !PT ;  /* 0x000000070d297c10 */ /* 0x000fe20008ffe40f */
[----:B------:R0:W1:Y:S01]  /*fbb0*/  SHFL.IDX PT, R43, R40, RZ, 0x1e1f ;  /* 0x001e1fff282b7589 */ /* 0x00006200000e0000 */
[----:B------:R-:W-:Y:S02]  /*fbc0*/  ISETP.GE.AND P1, PT, R90, 0x1, PT ;  /* 0x000000015a00780c */ /* 0x000fe40003f26270 */
[CC--:B------:R-:W-:Y:S02]  /*fbd0*/  IADD3 R42, R18.reuse, R11.reuse, RZ ;  /* 0x0000000b122a7210 */ /* 0x0c0fe40007ffe0ff */
[CC--:B------:R-:W-:Y:S02]  /*fbe0*/  IADD3 R44, R18.reuse, R11.reuse, R123 ;  /* 0x0000000b122c7210 */ /* 0x0c0fe40007ffe07b */
[CC--:B---3--:R-:W-:Y:S02]  /*fbf0*/  IADD3 R45, R18.reuse, R11.reuse, R124 ;  /* 0x0000000b122d7210 */ /* 0x0c8fe40007ffe07c */
[----:B--2---:R-:W-:-:S02]  /*fc00*/  IADD3 R46, R18, R11, R129 ;  /* 0x0000000b122e7210 */ /* 0x004fc40007ffe081 */
[----:B------:R0:W2:Y:S03]  /*fc10*/  SHFL.IDX PT, R11, R41, RZ, 0x1e1f ;  /* 0x001e1fff290b7589 */ /* 0x0000a600000e0000 */
[----:B------:R-:W-:Y:S05]  /*fc20*/  @!P1 BRA `(.L_x_542) ;  /* 0x0000000000589947 */ /* 0x000fea0003800000 */
[----:B------:R-:W-:Y:S02]  /*fc30*/  ISETP.NE.AND P5, PT, R6, RZ, PT ;  /* 0x000000ff0600720c */ /* 0x000fe40003fa5270 */
[----:B------:R-:W-:-:S11]  /*fc40*/  ISETP.NE.AND P4, PT, R7, RZ, PT ;  /* 0x000000ff0700720c */ /* 0x000fd60003f85270 */
[----:B-1----:R-:W-:Y:S02]  /*fc50*/  @P5 IADD3 R36, P1, R16, R43, RZ ;  /* 0x0000002b10245210 */ /* 0x002fe40007f3e0ff */
[----:B------:R-:W-:-:S03]  /*fc60*/  @P4 IMAD.SHL.U32 R12, R173, 0x10, RZ ;  /* 0x00000010ad0c4824 */ /* 0x000fc600078e00ff */
[----:B--2---:R-:W-:Y:S02]  /*fc70*/  @P5 IMAD.X R37, R11, 0x1, R17, P1 ;  /* 0x000000010b255824 */ /* 0x004fe400008e0611 */
[----:B------:R-:W-:-:S04]  /*fc80*/  @P4 IADD3 R38, P1, R12, R43, RZ ;  /* 0x0000002b0c264210 */ /* 0x000fc80007f3e0ff */
[----:B------:R-:W-:Y:S02]  /*fc90*/  @P4 LEA.HI.X.SX32 R39, R12, R11, 0x1, P1 ;  /* 0x0000000b0c274211 */ /* 0x000fe400008f0eff */
[----:B------:R-:W-:-:S13]  /*fca0*/  ISETP.NE.AND P1, PT, R8, RZ, PT ;  /* 0x000000ff0800720c */ /* 0x000fda0003f25270 */
[----:B------:R-:W-:-:S05]  /*fcb0*/  @P1 IMAD.SHL.U32 R12, R174, 0x10, RZ ;  /* 0x00000010ae0c1824 */ /* 0x000fca00078e00ff */
[----:B------:R-:W-:-:S04]  /*fcc0*/  @P1 IADD3 R34, P6, R12, R43, RZ ;  /* 0x0000002b0c221210 */ /* 0x000fc80007fde0ff */
[----:B------:R-:W-:Y:S02]  /*fcd0*/  @P1 LEA.HI.X.SX32 R35, R12, R11, 0x1, P6 ;  /* 0x0000000b0c231211 */ /* 0x000fe400030f0eff */
[----:B------:R-:W1:Y:S04]  /*fce0*/  @P5 LDS.128 R12, [R42+0xa400] ;  /* 0x00a400002a0c5984 */ /* 0x000e680000000c00 */
[----:B-1----:R1:W-:Y:S01]  /*fcf0*/  @P5 ST.E.128 desc[UR50][R36.64], R12 ;  /* 0x0000000c24005985 */ /* 0x0023e2000c101d32 */
[----:B------:R-:W-:-:S03]  /*fd00*/  ISETP.NE.AND P5, PT, R9, RZ, PT ;  /* 0x000000ff0900720c */ /* 0x000fc60003fa5270 */
[----:B------:R-:W2:Y:S10]  /*fd10*/  @P4 LDS.128 R12, [R44+0xa400] ;  /* 0x00a400002c0c4984 */ /* 0x000eb40000000c00 */
[----:B-1----:R-:W-:-:S04]  /*fd20*/  @P5 IADD3 R36, P6, R172, R43, RZ ;  /* 0x0000002bac245210 */ /* 0x002fc80007fde0ff */
[----:B------:R-:W-:Y:S01]  /*fd30*/  @P5 IADD3.X R37, R11, R197, RZ, P6, !PT ;  /* 0x000000c50b255210 */ /* 0x000fe200037fe4ff */
[----:B--2---:R-:W-:Y:S04]  /*fd40*/  @P4 ST.E.128 desc[UR50][R38.64], R12 ;  /* 0x0000000c26004985 */ /* 0x004fe8000c101d32 */
[----:B------:R-:W1:Y:S04]  /*fd50*/  @P1 LDS.128 R12, [R45+0xa400] ;  /* 0x00a400002d0c1984 */ /* 0x000e680000000c00 */
[----:B-1----:R-:W-:Y:S04]  /*fd60*/  @P1 ST.E.128 desc[UR50][R34.64], R12 ;  /* 0x0000000c22001985 */ /* 0x002fe8000c101d32 */
[----:B------:R-:W1:Y:S04]  /*fd70*/  @P5 LDS.128 R12, [R46+0xa400] ;  /* 0x00a400002e0c5984 */ /* 0x000e680000000c00 */
[----:B-1----:R3:W-:Y:S02]  /*fd80*/  @P5 ST.E.128 desc[UR50][R36.64], R12 ;  /* 0x0000000c24005985 */ /* 0x0027e4000c101d32 */
.L_x_542:
[----:B------:R-:W-:Y:S05]  /*fd90*/  BSYNC B0 ;  /* 0x0000000000007941 */ /* 0x000fea0003800000 */
.L_x_541:
[----:B------:R-:W-:Y:S01]  /*fda0*/  ISETP.GE.AND P1, PT, R90, 0x81, PT ;  /* 0x000000815a00780c */ /* 0x000fe20003f26270 */
[----:B0-----:R-:W0:Y:S01]  /*fdb0*/  SHFL.IDX PT, R41, R41, 0x1, 0x1e1f ;  /* 0x003e1f0029297f89 */ /* 0x001e2200000e0000 */
[----:B------:R-:W-:Y:S03]  /*fdc0*/  BSSY B0, `(.L_x_543) ;  /* 0x0000019000007945 */ /* 0x000fe60003800000 */
[----:B--2---:R2:W4:Y:S08]  /*fdd0*/  SHFL.IDX PT, R11, R40, 0x1, 0x1e1f ;  /* 0x003e1f00280b7f89 */ /* 0x00453000000e0000 */
[----:B--2---:R-:W-:Y:S05]  /*fde0*/  @!P1 BRA `(.L_x_544) ;  /* 0x0000000000589947 */ /* 0x004fea0003800000 */
[----:B------:R-:W-:Y:S02]  /*fdf0*/  ISETP.NE.AND P5, PT, R6, RZ, PT ;  /* 0x000000ff0600720c */ /* 0x000fe40003fa5270 */
[----:B------:R-:W-:-:S11]  /*fe00*/  ISETP.NE.AND P4, PT, R7, RZ, PT ;  /* 0x000000ff0700720c */ /* 0x000fd60003f85270 */
[----:B---34-:R-:W-:Y:S02]  /*fe10*/  @P5 IADD3 R36, P1, R16, R11, RZ ;  /* 0x0000000b10245210 */ /* 0x018fe40007f3e0ff */
[----:B------:R-:W-:-:S03]  /*fe20*/  @P4 IMAD.SHL.U32 R12, R173, 0x10, RZ ;  /* 0x00000010ad0c4824 */ /* 0x000fc600078e00ff */
[----:B0-----:R-:W-:Y:S02]  /*fe30*/  @P5 IMAD.X R37, R41, 0x1, R17, P1 ;  /* 0x0000000129255824 */ /* 0x001fe400008e0611 */
[----:B------:R-:W-:-:S04]  /*fe40*/  @P4 IADD3 R38, P1, R12, R11, RZ ;  /* 0x0000000b0c264210 */ /* 0x000fc80007f3e0ff */
[----:B------:R-:W-:Y:S02]  /*fe50*/  @P4 LEA.HI.X.SX32 R39, R12, R41, 0x1, P1 ;  /* 0x000000290c274211 */ /* 0x000fe400008f0eff */
[----:B------:R-:W-:-:S13]  /*fe60*/  ISETP.NE.AND P1, PT, R8, RZ, PT ;  /* 0x000000ff0800720c */ /* 0x000fda0003f25270 */
[----:B------:R-:W-:-:S05]  /*fe70*/  @P1 IMAD.SHL.U32 R12, R174, 0x10, RZ ;  /* 0x00000010ae0c1824 */ /* 0x000fca00078e00ff */
[----:B------:R-:W-:-:S04]  /*fe80*/  @P1 IADD3 R34, P6, R12, R11, RZ ;  /* 0x0000000b0c221210 */ /* 0x000fc80007fde0ff */
[----:B------:R-:W-:Y:S02]  /*fe90*/  @P1 LEA.HI.X.SX32 R35, R12, R41, 0x1, P6 ;  /* 0x000000290c231211 */ /* 0x000fe400030f0eff */
[----:B------:R-:W0:Y:S04]  /*fea0*/  @P5 LDS.128 R12, [R42+0xe400] ;  /* 0x00e400002a0c5984 */ /* 0x000e280000000c00 */
[----:B0-----:R0:W-:Y:S01]  /*feb0*/  @P5 ST.E.128 desc[UR50][R36.64], R12 ;  /* 0x0000000c24005985 */ /* 0x0011e2000c101d32 */
[----:B------:R-:W-:-:S03]  /*fec0*/  ISETP.NE.AND P5, PT, R9, RZ, PT ;  /* 0x000000ff0900720c */ /* 0x000fc60003fa5270 */
[----:B------:R-:W2:Y:S10]  /*fed0*/  @P4 LDS.128 R12, [R44+0xe400] ;  /* 0x00e400002c0c4984 */ /* 0x000eb40000000c00 */
[----:B0-----:R-:W-:-:S04]  /*fee0*/  @P5 IADD3 R36, P6, R172, R11, RZ ;  /* 0x0000000bac245210 */ /* 0x001fc80007fde0ff */
[----:B------:R-:W-:Y:S01]  /*fef0*/  @P5 IADD3.X R37, R41, R197, RZ, P6, !PT ;  /* 0x000000c529255210 */ /* 0x000fe200037fe4ff */
[----:B--2---:R-:W-:Y:S04]  /*ff00*/  @P4 ST.E.128 desc[UR50][R38.64], R12 ;  /* 0x0000000c26004985 */ /* 0x004fe8000c101d32 */
[----:B------:R-:W0:Y:S04]  /*ff10*/  @P1 LDS.128 R12, [R45+0xe400] ;  /* 0x00e400002d0c1984 */ /* 0x000e280000000c00 */
[----:B0-----:R-:W-:Y:S04]  /*ff20*/  @P1 ST.E.128 desc[UR50][R34.64], R12 ;  /* 0x0000000c22001985 */ /* 0x001fe8000c101d32 */
[----:B------:R-:W0:Y:S04]  /*ff30*/  @P5 LDS.128 R12, [R46+0xe400] ;  /* 0x00e400002e0c5984 */ /* 0x000e280000000c00 */
[----:B0-----:R2:W-:Y:S02]  /*ff40*/  @P5 ST.E.128 desc[UR50][R36.64], R12 ;  /* 0x0000000c24005985 */ /* 0x0015e4000c101d32 */
.L_x_544:
[----:B------:R-:W-:Y:S05]  /*ff50*/  BSYNC B0 ;  /* 0x0000000000007941 */ /* 0x000fea0003800000 */
.L_x_543:
[----:B----4-:R-:W4:Y:S01]  /*ff60*/  LDL R11, [R1] ;  /* 0x00000000010b7983 */ /* 0x010f220000100800 */
[----:B------:R-:W-:Y:S02]  /*ff70*/  VIADD R19, R19, 0x1 ;  /* 0x0000000113137836 */ /* 0x000fe40000000000 */
[----:B------:R-:W-:Y:S01]  /*ff80*/  @!P2 VIADD R91, R91, 0x298c0 ;  /* 0x000298c05b5ba836 */ /* 0x000fe20000000000 */
[----:B------:R-:W-:Y:S01]  /*ff90*/  @!PT LDS RZ, [RZ] ;  /* 0x00000000fffff984 */ /* 0x000fe20000000800 */
[----:B------:R-:W-:Y:S01]  /*ffa0*/  @!PT LDS RZ, [RZ] ;  /* 0x00000000fffff984 */ /* 0x000fe20000000800 */
[----:B------:R-:W-:Y:S01]  /*ffb0*/  @!PT LDS RZ, [RZ] ;  /* 0x00000000fffff984 */ /* 0x000fe20000000800 */
[----:B------:R-:W-:Y:S01]  /*ffc0*/  @!PT LDS RZ, [RZ] ;  /* 0x00000000fffff984 */ /* 0x000fe20000000800 */
[----:B------:R5:W-:Y:S06]  /*ffd0*/  MEMBAR.ALL.CTA ;  /* 0x0000000000007992 */ /* 0x000bec0000008000 */
[----:B-----5:R-:W5:Y:S02]  /*ffe0*/  FENCE.VIEW.ASYNC.S ;  /* 0x00000000000073c6 */ /* 0x020f640000000000 */
[----:B-----5:R0:W-:Y:S01]  /*fff0*/  BAR.SYNC.DEFER_BLOCKING R153, 0x80 ;  /* 0x000200990000751d */ /* 0x0201e20000010000 */
[----:B------:R-:W-:-:S02]  /*10000*/  ISETP.NE.AND P1, PT, R19, 0x2, PT ;  /* 0x000000021300780c */ /* 0x000fc40003f25270 */
[----:B------:R-:W-:Y:S02]  /*10010*/  @!P2 PRMT R91, RZ, 0x654, R91 ;  /* 0x00000654ff5ba816 */ /* 0x000fe4000000005b */
[----:B--23--:R-:W-:Y:S02]  /*10020*/  SEL R12, RZ, 0x1, P1 ;  /* 0x00000001ff0c7807 */ /* 0x00cfe40000800000 */
[----:B------:R-:W-:Y:S02]  /*10030*/  SEL R19, R19, RZ, P1 ;  /* 0x000000ff13137207 */ /* 0x000fe40000800000 */
[----:B------:R-:W-:Y:S01]  /*10040*/  LOP3.LUT R199, R199, R12, RZ, 0x3c, !PT ;  /* 0x0000000cc7c77212 */ /* 0x000fe200078e3cff */
[----:B------:R2:W-:Y:S01]  /*10050*/  @!P2 SYNCS.ARRIVE.TRANS64.RED.A1T0 RZ, [R91+URZ], RZ ;  /* 0x000000ff5bffa9a7 */ /* 0x0005e2000810043f */
[----:B----4-:R-:W-:-:S13]  /*10060*/  LOP3.LUT P4, RZ, R11, 0x2, RZ, 0xc0, !PT ;  /* 0x000000020bff7812 */ /* 0x010fda000788c0ff */
[----:B0-2---:R-:W-:Y:S05]  /*10070*/  @P4 BRA `(.L_x_545) ;  /* 0xffffff2400fc4947 */ /* 0x005fea000383ffff */
[----:B------:R-:W0:Y:S01]  /*10080*/  S2R R11, SR_TID.X ;  /* 0x00000000000b7919 */ /* 0x000e220000002100 */
[----:B------:R-:W-:Y:S02]  /*10090*/  PLOP3.LUT P0, PT, PT, PT, PT, 0x8, 0x0 ;  /* 0x000000000000781c */ /* 0x000fe40003f0e170 */
[----:B0-----:R-:W-:-:S04]  /*100a0*/  SHF.R.U32.HI R11, RZ, 0x7, R11 ;  /* 0x00000007ff0b7819 */ /* 0x001fc8000001160b */
[----:B------:R-:W-:-:S13]  /*100b0*/  ISETP.NE.AND P4, PT, R11, 0x1, PT ;  /* 0x000000010b00780c */ /* 0x000fda0003f85270 */
[----:B------:R-:W-:Y:S06]  /*100c0*/  @!P4 BAR.ARV 0x9, 0x100 ;  /* 0x024400000000cb1d */ /* 0x000fec0000002000 */
.L_x_435:
[----:B------:R-:W-:Y:S02]  /*100d0*/  ISETP.GE.AND P2, PT, R152, 0x1, PT ;  /* 0x000000019800780c */ /* 0x000fe40003f46270 */
[----:B------:R-:W-:Y:S02]  /*100e0*/  CS2R R88, SRZ ;  /* 0x0000000000587805 */ /* 0x000fe4000001ff00 */
[----:B------:R-:W-:Y:S01]  /*100f0*/  PLOP3.LUT P1, PT, PT, PT, PT, 0x80, 0x0 ;  /* 0x000000000000781c */ /* 0x000fe20003f2f070 */
[----:B------:R-:W-:Y:S01]  /*10100*/  IMAD.MOV.U32 R87, RZ, RZ, RZ ;  /* 0x000000ffff577224 */ /* 0x000fe200078e00ff */
        /* <DEDUP_REMOVED lines=16> */
[----:B-1----:R-:W-:Y:S02]  /*10210*/  CS2R R42, SRZ ;  /* 0x00000000002a7805 */ /* 0x002fe4000001ff00 */
[----:B------:R-:W-:Y:S02]  /*10220*/  CS2R R44, SRZ ;  /* 0x00000000002c7805 */ /* 0x000fe4000001ff00 */
[----:B------:R-:W-:Y:S02]  /*10230*/  CS2R R46, SRZ ;  /* 0x00000000002e7805 */ /* 0x000fe4000001ff00 */
[----:B------:R-:W-:Y:S02]  /*10240*/  CS2R R48, SRZ ;  /* 0x0000000000307805 */ /* 0x000fe4000001ff00 */
[----:B------:R-:W-:-:S02]  /*10250*/  MOV R50, RZ ;  /* 0x000000ff00327202 */ /* 0x000fc40000000f00 */
        /* <DEDUP_REMOVED lines=8> */
[----:B------:R-:W-:Y:S01]  /*102e0*/  CS2R R98, SRZ ;  /* 0x0000000000627805 */ /* 0x000fe2000001ff00 */
[----:B------:R-:W-:Y:S02]  /*102f0*/  IMAD.MOV.U32 R101, RZ, RZ, RZ ;  /* 0x000000ffff657224 */ /* 0x000fe400078e00ff */
[----:B------:R-:W-:Y:S01]  /*10300*/  IMAD.MOV.U32 R68, RZ, RZ, RZ ;  /* 0x000000ffff447224 */ /* 0x000fe200078e00ff */
[----:B------:R-:W-:Y:S06]  /*10310*/  @P0 BRA `(.L_x_546) ;  /* 0x00000000000c0947 */ /* 0x000fec0003800000 */
[----:B------:R-:W0:Y:S01]  /*10320*/  FENCE.VIEW.ASYNC.G ;  /* 0x00000000000073c6 */ /* 0x000e220000000100 */
[----:B------:R-:W-:Y:S05]  /*10330*/  WARPSYNC.ALL ;  /* 0x0000000000007948 */ /* 0x000fea0003800000 */
[----:B0-----:R-:W-:Y:S06]  /*10340*/  BAR.ARV 0xc, 0x180 ;  /* 0x0306000000007b1d */ /* 0x001fec0000002000 */
.L_x_546:
[----:B------:R-:W-:Y:S01]  /*10350*/  IMAD.MOV.U32 R100, RZ, RZ, RZ ;  /* 0x000000ffff647224 */ /* 0x000fe200078e00ff */
[----:B------:R-:W-:Y:S01]  /*10360*/  MOV R103, RZ ;  /* 0x000000ff00677202 */ /* 0x000fe20000000f00 */
[----:B------:R-:W-:Y:S06]  /*10370*/  @!P2 BRA `(.L_x_547) ;  /* 0x000000f800b8a947 */ /* 0x000fec0003800000 */
[----:B------:R-:W-:-:S03]  /*10380*/  UMOV UR4, 0xffffffff ;  /* 0xffffffff00047882 */ /* 0x000fc60000000000 */
[----:B------:R-:W-:Y:S05]  /*10390*/  BRA.DIV UR4, `(.L_x_548) ;  /* 0x000001a604387947 */ /* 0x000fea000b800000 */
[----:B------:R-:W0:Y:S02]  /*103a0*/  S2R R0, SR_TID.X ;  /* 0x0000000000007919 */ /* 0x000e240000002100 */
[----:B0-----:R-:W-:-:S05]  /*103b0*/  VIADD R2, R0, 0xffffff80 ;  /* 0xffffff8000027836 */ /* 0x001fca0000000000 */
[----:B------:R-:W-:-:S04]  /*103c0*/  SHF.R.S32.HI R0, RZ, 0x1f, R2 ;  /* 0x0000001fff007819 */ /* 0x000fc80000011402 */
[----:B------:R-:W-:-:S04]  /*103d0*/  LEA.HI R0, R0, R2, RZ, 0x7 ;  /* 0x0000000200007211 */ /* 0x000fc800078f38ff */
[----:B------:R-:W-:-:S05]  /*103e0*/  SHF.R.S32.HI R0, RZ, 0x7, R0 ;  /* 0x00000007ff007819 */ /* 0x000fca0000011400 */
[----:B------:R0:W1:Y:S02]  /*103f0*/  SHFL.IDX PT, R168, R0, RZ, 0x1f ;  /* 0x00001fff00a87589 */ /* 0x00006400000e0000 */
.L_x_801:
[----:B01----:R-:W-:Y:S01]  /*10400*/  LEA.HI R0, R168, R168, RZ, 0x1 ;  /* 0x000000a8a8007211 */ /* 0x003fe200078f08ff */
[----:B------:R-:W-:-:S03]  /*10410*/  ULOP3.LUT UP0, URZ, UR39, 0x9f, URZ, 0xc0, !UPT ;  /* 0x0000009f273f7892 */ /* 0x000fc6000f80c03f */
[----:B------:R-:W-:-:S03]  /*10420*/  LOP3.LUT R3, R0, 0x3e, RZ, 0xc0, !PT ;  /* 0x0000003e00037812 */ /* 0x000fc600078ec0ff */
[----:B------:R-:W-:Y:S02]  /*10430*/  PLOP3.LUT P0, PT, PT, PT, UP0, 0x80, 0x0 ;  /* 0x000000000000781c */ /* 0x000fe40003f0f008 */
[----:B------:R-:W-:-:S05]  /*10440*/  IMAD.IADD R3, R168, 0x1, -R3 ;  /* 0x00000001a8037824 */ /* 0x000fca00078e0a03 */
[----:B------:R-:W-:-:S04]  /*10450*/  LEA R3, R3, UR39, 0xc ;  /* 0x0000002703037c11 */ /* 0x000fc8000f8e60ff */
[----:B------:R-:W-:-:S04]  /*10460*/  SHF.R.U32.HI R3, RZ, 0x4, R3 ;  /* 0x00000004ff037819 */ /* 0x000fc80000011603 */
[----:B------:R-:W-:Y:S01]  /*10470*/  LOP3.LUT R44, R3, 0x3fff, RZ, 0xc0, !PT ;  /* 0x00003fff032c7812 */ /* 0x000fe200078ec0ff */
[----:B------:R-:W-:Y:S06]  /*10480*/  @!P0 BRA `(.L_x_549) ;  /* 0x0000000000408947 */ /* 0x000fec0003800000 */
        /* <DEDUP_REMOVED lines=16> */
.L_x_549:
[----:B------:R-:W-:Y:S01]  /*10590*/  ULDC.64 UR4, c[0x0][0x990] ;  /* 0x0002640000047ab9 */ /* 0x000fe20000000a00 */
[----:B------:R-:W-:Y:S01]  /*105a0*/  ULDC.64 UR6, c[0x0][0x998] ;  /* 0x0002660000067ab9 */ /* 0x000fe20000000a00 */
[----:B------:R-:W-:Y:S02]  /*105b0*/  ISETP.NE.U32.AND P0, PT, RZ, UR4, PT ;  /* 0x00000004ff007c0c */ /* 0x000fe4000bf05070 */
[----:B------:R-:W-:Y:S02]  /*105c0*/  ISETP.NE.U32.AND P1, PT, RZ, UR6, PT ;  /* 0x00000006ff007c0c */ /* 0x000fe4000bf25070 */
[----:B------:R-:W-:Y:S02]  /*105d0*/  ISETP.NE.AND.EX P0, PT, RZ, UR5, PT, P0 ;  /* 0x00000005ff007c0c */ /* 0x000fe4000bf05300 */
[----:B------:R-:W-:-:S11]  /*105e0*/  ISETP.NE.AND.EX P1, PT, RZ, UR7, PT, P1 ;  /* 0x00000007ff007c0c */ /* 0x000fd6000bf25310 */
[----:B------:R-:W0:Y:S01]  /*105f0*/  @P0 LDC.64 R6, c[0x0][0x9a8] ;  /* 0x00026a00ff060b82 */ /* 0x000e220000000a00 */
[----:B------:R-:W-:-:S07]  /*10600*/  @P0 SHF.R.S32.HI R15, RZ, 0x1f, R170 ;  /* 0x0000001fff0f0819 */ /* 0x000fce00000114aa */
[----:B------:R-:W1:Y:S08]  /*10610*/  @P1 LDC.64 R8, c[0x0][0x9b8] ;  /* 0x00026e00ff081b82 */ /* 0x000e700000000a00 */
[----:B------:R-:W2:Y:S08]  /*10620*/  @P0 LDC.64 R10, c[0x0][0x9b0] ;  /* 0x00026c00ff0a0b82 */ /* 0x000eb00000000a00 */
[----:B------:R-:W3:Y:S01]  /*10630*/  @P1 LDC.64 R12, c[0x0][0x9c0] ;  /* 0x00027000ff0c1b82 */ /* 0x000ee20000000a00 */
[----:B0-----:R-:W-:-:S02]  /*10640*/  @P0 IMAD R0, R224, R6, RZ ;  /* 0x00000006e0000224 */ /* 0x001fc400078e02ff */
[----:B------:R-:W-:-:S04]  /*10650*/  @P0 IMAD.WIDE.U32 R2, R218, R6, RZ ;  /* 0x00000006da020225 */ /* 0x000fc800078e00ff */
[----:B------:R-:W-:Y:S02]  /*10660*/  @P0 IMAD R7, R218, R7, R0 ;  /* 0x00000007da070224 */ /* 0x000fe400078e0200 */
[----:B-1----:R-:W-:-:S03]  /*10670*/  @P1 IMAD R4, R224, R8, RZ ;  /* 0x00000008e0041224 */ /* 0x002fc600078e02ff */
[----:B------:R-:W-:Y:S01]  /*10680*/  @P0 IADD3 R3, R3, R7, RZ ;  /* 0x0000000703030210 */ /* 0x000fe20007ffe0ff */
[C---:B------:R-:W-:Y:S01]  /*10690*/  @P1 IMAD R9, R218.reuse, R9, R4 ;  /* 0x00000009da091224 */ /* 0x040fe200078e0204 */
[----:B------:R-:W-:Y:S01]  /*106a0*/  @P1 SHF.R.S32.HI R7, RZ, 0x1f, R170 ;  /* 0x0000001fff071819 */ /* 0x000fe200000114aa */
[----:B------:R-:W-:-:S04]  /*106b0*/  @P1 IMAD.WIDE.U32 R4, R218, R8, RZ ;  /* 0x00000008da041225 */ /* 0x000fc800078e00ff */
[----:B--2---:R-:W-:Y:S02]  /*106c0*/  @P0 IMAD R0, R15, R10, RZ ;  /* 0x0000000a0f000224 */ /* 0x004fe400078e02ff */
[----:B------:R-:W-:Y:S02]  /*106d0*/  @P1 IMAD.IADD R5, R5, 0x1, R9 ;  /* 0x0000000105051824 */ /* 0x000fe400078e0209 */
[C---:B------:R-:W-:Y:S02]  /*106e0*/  @P0 IMAD R9, R170.reuse, R11, R0 ;  /* 0x0000000baa090224 */ /* 0x040fe400078e0200 */
[----:B---3--:R-:W-:Y:S02]  /*106f0*/  @P1 IMAD R6, R7, R12, RZ ;  /* 0x0000000c07061224 */ /* 0x008fe400078e02ff */
[----:B------:R-:W-:-:S04]  /*10700*/  @P0 IMAD.WIDE.U32 R2, R170, R10, R2 ;  /* 0x0000000aaa020225 */ /* 0x000fc800078e0002 */
[C---:B------:R-:W-:Y:S02]  /*10710*/  @P1 IMAD R11, R170.reuse, R13, R6 ;  /* 0x0000000daa0b1224 */ /* 0x040fe400078e0206 */
[----:B------:R-:W-:Y:S01]  /*10720*/  @P1 IMAD.WIDE.U32 R6, R170, R12, R4 ;  /* 0x0000000caa061225 */ /* 0x000fe200078e0004 */
[----:B------:R-:W-:Y:S01]  /*10730*/  @P0 LEA R4, P2, R2, UR4, 0x2 ;  /* 0x0000000402040c11 */ /* 0x000fe2000f8410ff */
[----:B------:R-:W-:Y:S02]  /*10740*/  ULDC UR4, c[0x0][0x3f4] ;  /* 0x0000fd0000047ab9 */ /* 0x000fe40000000800 */
[----:B------:R-:W-:Y:S01]  /*10750*/  @P0 IMAD.IADD R5, R3, 0x1, R9 ;  /* 0x0000000103050824 */ /* 0x000fe200078e0209 */
[----:B------:R-:W-:Y:S01]  /*10760*/  @P1 LEA R8, P3, R6, UR6, 0x2 ;  /* 0x0000000606081c11 */ /* 0x000fe2000f8610ff */
[----:B------:R-:W-:Y:S02]  /*10770*/  @P1 IMAD.IADD R3, R7, 0x1, R11 ;  /* 0x0000000107031824 */ /* 0x000fe400078e020b */
[----:B------:R-:W-:Y:S01]  /*10780*/  IMAD.MOV.U32 R0, RZ, RZ, 0x3f800000 ;  /* 0x3f800000ff007424 */ /* 0x000fe200078e00ff */
[----:B------:R-:W-:-:S02]  /*10790*/  @P0 LEA.HI.X R5, R2, UR5, R5, 0x2, P2 ;  /* 0x0000000502050c11 */ /* 0x000fc400090f1405 */
[----:B------:R-:W-:Y:S02]  /*107a0*/  @P1 LEA.HI.X R9, R6, UR7, R3, 0x2, P3 ;  /* 0x0000000706091c11 */ /* 0x000fe400098f1403 */
[----:B------:R-:W-:-:S03]  /*107b0*/  MOV R3, 0x3f800000 ;  /* 0x3f80000000037802 */ /* 0x000fc60000000f00 */
[----:B------:R-:W2:Y:S04]  /*107c0*/  @P1 LDG.E R0, desc[UR50][R8.64] ;  /* 0x0000003208001981 */ /* 0x000ea8000c1e1900 */
[----:B------:R-:W2:Y:S01]  /*107d0*/  @P0 LDG.E R3, desc[UR50][R4.64] ;  /* 0x0000003204030981 */ /* 0x000ea2000c1e1900 */
[----:B------:R-:W-:Y:S01]  /*107e0*/  ISETP.LT.AND P0, PT, RZ, UR4, PT ;  /* 0x00000004ff007c0c */ /* 0x000fe2000bf01270 */
[----:B------:R-:W-:Y:S01]  /*107f0*/  ULDC UR4, c[0x0][0x9d8] ;  /* 0x0002760000047ab9 */ /* 0x000fe20000000800 */
[----:B--2---:R-:W-:-:S04]  /*10800*/  FMUL.FTZ R0, R3, R0 ;  /* 0x0000000003007220 */ /* 0x004fc80000410000 */
[----:B------:R-:W-:-:S07]  /*10810*/  FMUL.FTZ R2, R0, UR4 ;  /* 0x0000000400027c20 */ /* 0x000fce0008410000 */
[----:B------:R-:W-:Y:S05]  /*10820*/  @P0 BRA `(.L_x_550) ;  /* 0x0000000000400947 */ /* 0x000fea0003800000 */
[----:B------:R-:W-:-:S04]  /*10830*/  ULEA.HI UR4, UR37, UR37, URZ, 0x1 ;  /* 0x0000002525047291 */ /* 0x000fc8000f8f083f */
[----:B------:R-:W-:-:S04]  /*10840*/  ULOP3.LUT UR4, UR4, 0xfffffffe, URZ, 0xc0, !UPT ;  /* 0xfffffffe04047892 */ /* 0x000fc8000f8ec03f */
[----:B------:R-:W-:-:S06]  /*10850*/  UIADD3 UR4, UR37, -UR4, URZ ;  /* 0x8000000425047290 */ /* 0x000fcc000fffe03f */
[----:B------:R-:W-:-:S05]  /*10860*/  IMAD.U32 R3, RZ, RZ, UR4 ;  /* 0x00000004ff037e24 */ /* 0x000fca000f8e00ff */
[----:B------:R-:W-:-:S04]  /*10870*/  SHF.L.U32 R3, R3, 0x1f, RZ ;  /* 0x0000001f03037819 */ /* 0x000fc800000006ff */
[----:B------:R0:W1:Y:S03]  /*10880*/  SYNCS.PHASECHK.TRANS64.TRYWAIT P0, [R18+URZ+0x29800], R3 ;  /* 0x02980003120075a7 */ /* 0x000066000800017f */
[----:B-1----:R-:W-:Y:S05]  /*10890*/  @!P0 NANOSLEEP.SYNCS 0x989680 ;  /* 0x009896800000895d */ /* 0x002fea0003900000 */
[----:B------:R-:W1:Y:S01]  /*108a0*/  @!P0 SYNCS.PHASECHK.TRANS64 P0, [R18+URZ+0x29800], R3 ;  /* 0x02980003120085a7 */ /* 0x000e62000800007f */
[----:B------:R-:W-:Y:S04]  /*108b0*/  BSSY B0, `(.L_x_551) ;  /* 0x0000006000007945 */ /* 0x000fe80003800000 */
[----:B-1----:R-:W-:Y:S05]  /*108c0*/  @P0 BRA `(.L_x_552) ;  /* 0x0000000000100947 */ /* 0x002fea0003800000 */
.L_x_553:
[----:B-1----:R1:W2:Y:S02]  /*108d0*/  SYNCS.PHASECHK.TRANS64.TRYWAIT P0, [R18+URZ+0x29800], R3 ;  /* 0x02980003120075a7 */ /* 0x0022a4000800017f */
[----:B--2---:R-:W-:Y:S05]  /*108e0*/  @!P0 NANOSLEEP.SYNCS 0x989680 ;  /* 0x009896800000895d */ /* 0x004fea0003900000 */
[----:B------:R-:W2:Y:S02]  /*108f0*/  @!P0 SYNCS.PHASECHK.TRANS64 P0, [R18+URZ+0x29800], R3 ;  /* 0x02980003120085a7 */ /* 0x000ea4000800007f */
[----:B--2---:R-:W-:Y:S05]  /*10900*/  @!P0 BRA `(.L_x_553) ;  /* 0xfffffffc00f08947 */ /* 0x004fea000383ffff */
.L_x_552:
[----:B------:R-:W-:Y:S05]  /*10910*/  BSYNC B0 ;  /* 0x0000000000007941 */ /* 0x000fea0003800000 */
.L_x_551:
[----:B------:R-:W-:Y:S05]  /*10920*/  BRA `(.L_x_554) ;  /* 0x0000006c00007947 */ /* 0x000fea0003800000 */
.L_x_550:
[----:B------:R-:W0:Y:S01]  /*10930*/  LDC.64 R24, c[0x0][0x3e8] ;  /* 0x0000fa00ff187b82 */ /* 0x000e220000000a00 */
[----:B------:R-:W-:Y:S01]  /*10940*/  ULOP3.LUT UP0, URZ, UR39, 0x1bf, URZ, 0xc0, !UPT ;  /* 0x000001bf273f7892 */ /* 0x000fe2000f80c03f */
[----:B-----5:R-:W-:Y:S01]  /*10950*/  SHF.R.S32.HI R0, RZ, 0x1f, R136 ;  /* 0x0000001fff007819 */ /* 0x020fe20000011488 */
[----:B------:R-:W-:Y:S01]  /*10960*/  ULDC.64 UR4, c[0x0][0x3f8] ;  /* 0x0000fe0000047ab9 */ /* 0x000fe20000000a00 */
[----:B------:R-:W-:-:S03]  /*10970*/  ULDC.64 UR6, c[0x0][0x408] ;  /* 0x0001020000067ab9 */ /* 0x000fc60000000a00 */
[----:B------:R-:W-:Y:S01]  /*10980*/  PLOP3.LUT P0, PT, PT, PT, UP0, 0x80, 0x0 ;  /* 0x000000000000781c */ /* 0x000fe20003f0f008 */
[----:B------:R-:W1:Y:S01]  /*10990*/  LDC.64 R4, c[0x0][0x400] ;  /* 0x00010000ff047b82 */ /* 0x000e620000000a00 */
[C---:B------:R-:W-:Y:S02]  /*109a0*/  IMAD R3, R0.reuse, UR4, RZ ;  /* 0x0000000400037c24 */ /* 0x040fe4000f8e02ff */
[----:B------:R-:W-:Y:S02]  /*109b0*/  IMAD R7, R0, UR6, RZ ;  /* 0x0000000600077c24 */ /* 0x000fe4000f8e02ff */
[C---:B------:R-:W-:Y:S02]  /*109c0*/  IMAD R3, R136.reuse, UR5, R3 ;  /* 0x0000000588037c24 */ /* 0x040fe4000f8e0203 */
[C---:B------:R-:W-:Y:S02]  /*109d0*/  IMAD R7, R136.reuse, UR7, R7 ;  /* 0x0000000788077c24 */ /* 0x040fe4000f8e0207 */
[----:B0-----:R-:W-:-:S04]  /*109e0*/  IMAD.WIDE.U32 R24, R136, UR4, R24 ;  /* 0x0000000488187c25 */ /* 0x001fc8000f8e0018 */
[----:B------:R-:W-:Y:S02]  /*109f0*/  IMAD.IADD R26, R3, 0x1, R25 ;  /* 0x00000001031a7824 */ /* 0x000fe400078e0219 */
[----:B-1----:R-:W-:-:S05]  /*10a00*/  IMAD.WIDE.U32 R136, R136, UR6, R4 ;  /* 0x0000000688887c25 */ /* 0x002fca000f8e0004 */
[----:B------:R-:W-:Y:S01]  /*10a10*/  IADD3 R37, R7, R137, RZ ;  /* 0x0000008907257210 */ /* 0x000fe20007ffe0ff */
[----:B------:R-:W-:Y:S06]  /*10a20*/  @!P0 BRA `(.L_x_555) ;  /* 0x0000000000408947 */ /* 0x000fec0003800000 */
        /* <DEDUP_REMOVED lines=15> */
[----:B-1----:R-:W-:Y:S05]  /*10b20*/  CALL.ABS.NOINC R14 ;  /* 0x000000000e007343 */ /* 0x002fea0003c00000 */
.L_x_555:
[----:B------:R-:W-:Y:S01]  /*10b30*/  ULDC.U8 UR4, c[0x0][0x410] ;  /* 0x0001040000047ab9 */ /* 0x000fe20000000000 */
[----:B------:R-:W-:Y:S01]  /*10b40*/  BSSY B0, `(.L_x_556) ;  /* 0x0000696000007945 */ /* 0x000fe20003800000 */
[----:B------:R-:W-:Y:S01]  /*10b50*/  ISETP.NE.AND P0, PT, RZ, UR4, PT ;  /* 0x00000004ff007c0c */ /* 0x000fe2000bf05270 */
[----:B------:R-:W-:-:S12]  /*10b60*/  IMAD R10, R169, 0x80, R198 ;  /* 0x00000080a90a7824 */ /* 0x000fd800078e02c6 */
[----:B------:R-:W-:Y:S05]  /*10b70*/  @!P0 BRA `(.L_x_557) ;  /* 0x00000034002c8947 */ /* 0x000fea0003800000 */
[----:B------:R-:W-:-:S03]  /*10b80*/  UMOV UR4, 0xffffffff ;  /* 0xffffffff00047882 */ /* 0x000fc60000000000 */
[----:B------:R-:W-:Y:S05]  /*10b90*/  BRA.DIV UR4, `(.L_x_558) ;  /* 0x0000019e04787947 */ /* 0x000fea000b800000 */
[----:B------:R0:W1:Y:S04]  /*10ba0*/  SHFL.IDX PT, R3, R24, RZ, 0x1e1f ;  /* 0x001e1fff18037589 */ /* 0x00006800000e0000 */
[----:B------:R0:W2:Y:S04]  /*10bb0*/  SHFL.IDX PT, R14, R136, RZ, 0x1e1f ;  /* 0x001e1fff880e7589 */ /* 0x0000a800000e0000 */
[----:B------:R0:W3:Y:S04]  /*10bc0*/  SHFL.IDX PT, R0, R26, RZ, 0x1e1f ;  /* 0x001e1fff1a007589 */ /* 0x0000e800000e0000 */
[----:B------:R0:W4:Y:S02]  /*10bd0*/  SHFL.IDX PT, R4, R37, RZ, 0x1e1f ;  /* 0x001e1fff25047589 */ /* 0x00012400000e0000 */
.L_x_807:
[----:B------:R-:W-:Y:S01]  /*10be0*/  ULDC UR4, c[0x0][0x448] ;  /* 0x0001120000047ab9 */ /* 0x000fe20000000800 */
[----:B------:R-:W-:Y:S01]  /*10bf0*/  BSSY B1, `(.L_x_559) ;  /* 0x000004d000017945 */ /* 0x000fe20003800000 */
[----:B------:R-:W-:Y:S01]  /*10c00*/  IMAD R151, R151, UR4, RZ ;  /* 0x0000000497977c24 */ /* 0x000fe2000f8e02ff */
[----:B------:R-:W-:Y:S02]  /*10c10*/  CS2R R8, SRZ ;  /* 0x0000000000087805 */ /* 0x000fe4000001ff00 */
[----:B------:R-:W-:Y:S02]  /*10c20*/  CS2R R12, SRZ ;  /* 0x00000000000c7805 */ /* 0x000fe4000001ff00 */
[----:B0-----:R-:W-:Y:S02]  /*10c30*/  CS2R R24, SRZ ;  /* 0x0000000000187805 */ /* 0x001fe4000001ff00 */
[----:B------:R-:W-:Y:S02]  /*10c40*/  CS2R R28, SRZ ;  /* 0x00000000001c7805 */ /* 0x000fe4000001ff00 */
[----:B------:R-:W-:-:S02]  /*10c50*/  ISETP.GE.AND P0, PT, R10, R151, PT ;  /* 0x000000970a00720c */ /* 0x000fc40003f06270 */
        /* <DEDUP_REMOVED lines=9> */
[----:B------:R-:W4:Y:S01]  /*10cf0*/  LDL R43, [R1+0x18] ;  /* 0x00001800012b7983 */ /* 0x000f220000100800 */
[----:B------:R-:W-:-:S03]  /*10d00*/  ULDC UR4, c[0x0][0x3f4] ;  /* 0x0000fd0000047ab9 */ /* 0x000fc60000000800 */
[----:B------:R-:W4:Y:S04]  /*10d10*/  LDL R42, [R1+0x14] ;  /* 0x00001400012a7983 */ /* 0x000f280000100800 */
[----:B------:R-:W4:Y:S04]  /*10d20*/  LDL R15, [R1+0x10] ;  /* 0x00001000010f7983 */ /* 0x000f280000100800 */
[----:B------:R-:W4:Y:S04]  /*10d30*/  LDL R50, [R1+0xc] ;  /* 0x00000c0001327983 */ /* 0x000f280000100800 */
[----:B------:R-:W4:Y:S01]  /*10d40*/  LDL R45, [R1+0x8] ;  /* 0x00000800012d7983 */ /* 0x000f220000100800 */
[----:B------:R-:W-:-:S02]  /*10d50*/  ISETP.GE.AND P5, PT, R22, UR4, PT ;  /* 0x0000000416007c0c */ /* 0x000fc4000bfa6270 */
[----:B------:R-:W-:Y:S02]  /*10d60*/  CS2R R36, SRZ ;  /* 0x0000000000247805 */ /* 0x000fe4000001ff00 */
[----:B------:R-:W-:Y:S02]  /*10d70*/  ISETP.GE.AND P2, PT, R201, UR4, PT ;  /* 0x00000004c9007c0c */ /* 0x000fe4000bf46270 */
[----:B------:R-:W-:Y:S02]  /*10d80*/  CS2R R38, SRZ ;  /* 0x0000000000267805 */ /* 0x000fe4000001ff00 */
[----:B------:R-:W-:Y:S02]  /*10d90*/  ISETP.GE.AND P3, PT, R200, UR4, PT ;  /* 0x00000004c8007c0c */ /* 0x000fe4000bf66270 */
[----:B------:R-:W-:-:S03]  /*10da0*/  CS2R R32, SRZ ;  /* 0x0000000000207805 */ /* 0x000fc6000001ff00 */
[----:B------:R-:W-:Y:S02]  /*10db0*/  @!P5 SHF.R.S32.HI R5, RZ, 0x1f, R22 ;  /* 0x0000001fff05d819 */ /* 0x000fe40000011416 */
[CC--:B-1----:R-:W-:Y:S02]  /*10dc0*/  @!P5 IADD3 R6, P0, R22.reuse, R3.reuse, RZ ;  /* 0x000000031606d210 */ /* 0x0c2fe40007f1e0ff */
[----:B--2---:R-:W-:Y:S02]  /*10dd0*/  @!P5 IADD3 R8, P1, R22, R14, RZ ;  /* 0x0000000e1608d210 */ /* 0x004fe40007f3e0ff */
[----:B------:R-:W-:Y:S01]  /*10de0*/  @!P2 IADD3 R10, P4, R201, R3, RZ ;  /* 0x00000003c90aa210 */ /* 0x000fe20007f9e0ff */
[----:B---3--:R-:W-:Y:S01]  /*10df0*/  @!P5 IMAD.X R7, R0, 0x1, R5, P0 ;  /* 0x000000010007d824 */ /* 0x008fe200000e0605 */
[----:B----4-:R-:W-:Y:S02]  /*10e00*/  @!P5 IADD3.X R9, R4, R5, RZ, P1, !PT ;  /* 0x000000050409d210 */ /* 0x010fe40000ffe4ff */
[----:B------:R-:W-:-:S02]  /*10e10*/  ISETP.GE.AND P1, PT, R203, UR4, PT ;  /* 0x00000004cb007c0c */ /* 0x000fc4000bf26270 */
[----:B------:R-:W-:Y:S01]  /*10e20*/  @!P2 IADD3 R12, P0, R201, R14, RZ ;  /* 0x0000000ec90ca210 */ /* 0x000fe20007f1e0ff */
[----:B------:R-:W5:Y:S01]  /*10e30*/  @!P5 LD.E.64 R36, desc[UR50][R6.64] ;  /* 0x000000320624d980 */ /* 0x000f62000c101b00 */
[----:B------:R-:W-:-:S03]  /*10e40*/  CS2R R34, SRZ ;  /* 0x0000000000227805 */ /* 0x000fc6000001ff00 */
[----:B------:R0:W5:Y:S01]  /*10e50*/  @!P5 LD.E.64 R38, desc[UR50][R8.64] ;  /* 0x000000320826d980 */ /* 0x000162000c101b00 */
[----:B------:R-:W-:Y:S02]  /*10e60*/  @!P3 IADD3 R40, P5, R200, R14, RZ ;  /* 0x0000000ec828b210 */ /* 0x000fe40007fbe0ff */
[----:B------:R-:W-:Y:S02]  /*10e70*/  CS2R R28, SRZ ;  /* 0x00000000001c7805 */ /* 0x000fe4000001ff00 */
[----:B------:R-:W-:Y:S02]  /*10e80*/  CS2R R30, SRZ ;  /* 0x00000000001e7805 */ /* 0x000fe4000001ff00 */
[----:B------:R-:W-:Y:S02]  /*10e90*/  CS2R R24, SRZ ;  /* 0x0000000000187805 */ /* 0x000fe4000001ff00 */
[----:B------:R-:W-:Y:S02]  /*10ea0*/  CS2R R26, SRZ ;  /* 0x00000000001a7805 */ /* 0x000fe4000001ff00 */
[----:B0-----:R-:W-:Y:S01]  /*10eb0*/  CS2R R8, SRZ ;  /* 0x0000000000087805 */ /* 0x001fe2000001ff00 */
[--C-:B------:R-:W-:Y:S01]  /*10ec0*/  @!P2 IMAD.X R11, R0, 0x1, R43.reuse, P4 ;  /* 0x00000001000ba824 */ /* 0x100fe200020e062b */
[----:B------:R-:W-:Y:S01]  /*10ed0*/  @!P3 IADD3 R20, P4, R200, R3, RZ ;  /* 0x00000003c814b210 */ /* 0x000fe20007f9e0ff */
[C---:B------:R-:W-:Y:S01]  /*10ee0*/  @!P2 IMAD.X R13, R4.reuse, 0x1, R43, P0 ;  /* 0x00000001040da824 */ /* 0x040fe200000e062b */
[----:B------:R-:W-:-:S02]  /*10ef0*/  @!P3 IADD3.X R41, R4, R42, RZ, P5, !PT ;  /* 0x0000002a0429b210 */ /* 0x000fc40002ffe4ff */
[----:B------:R-:W5:Y:S01]  /*10f00*/  @!P2 LD.E.64 R32, desc[UR50][R10.64] ;  /* 0x000000320a20a980 */ /* 0x000f62000c101b00 */
[----:B------:R-:W-:Y:S01]  /*10f10*/  @!P3 IMAD.X R21, R0, 0x1, R42, P4 ;  /* 0x000000010015b824 */ /* 0x000fe200020e062a */
[----:B------:R-:W-:Y:S02]  /*10f20*/  ISETP.GE.AND P0, PT, R202, UR4, PT ;  /* 0x00000004ca007c0c */ /* 0x000fe4000bf06270 */
[----:B------:R-:W5:Y:S01]  /*10f30*/  @!P2 LD.E.64 R34, desc[UR50][R12.64] ;  /* 0x000000320c22a980 */ /* 0x000f62000c101b00 */
[----:B------:R-:W-:Y:S02]  /*10f40*/  ISETP.GE.AND P2, PT, R204, UR4, PT ;  /* 0x00000004cc007c0c */ /* 0x000fe4000bf46270 */
[C---:B------:R-:W-:Y:S01]  /*10f50*/  @!P1 IADD3 R42, P4, R203.reuse, R14, RZ ;  /* 0x0000000ecb2a9210 */ /* 0x040fe20007f9e0ff */
[----:B------:R-:W5:Y:S04]  /*10f60*/  @!P3 LD.E.64 R28, desc[UR50][R20.64] ;  /* 0x00000032141cb980 */ /* 0x000f68000c101b00 */
[----:B------:R0:W5:Y:S01]  /*10f70*/  @!P3 LD.E.64 R30, desc[UR50][R40.64] ;  /* 0x00000032281eb980 */ /* 0x000162000c101b00 */
[----:B------:R-:W-:Y:S01]  /*10f80*/  @!P1 IADD3 R6, P3, R203, R3, RZ ;  /* 0x00000003cb069210 */ /* 0x000fe20007f7e0ff */
[----:B------:R-:W-:-:S04]  /*10f90*/  @!P1 IMAD.X R43, R4, 0x1, R15, P4 ;  /* 0x00000001042b9824 */ /* 0x000fc800020e060f */
[----:B------:R-:W-:Y:S01]  /*10fa0*/  @!P1 IMAD.X R7, R0, 0x1, R15, P3 ;  /* 0x0000000100079824 */ /* 0x000fe200018e060f */
[----:B------:R1:W5:Y:S01]  /*10fb0*/  @!P1 LD.E.64 R26, desc[UR50][R42.64] ;  /* 0x000000322a1a9980 */ /* 0x000362000c101b00 */
[----:B------:R-:W-:-:S03]  /*10fc0*/  @!P0 IADD3 R46, P5, R202, R3, RZ ;  /* 0x00000003ca2e8210 */ /* 0x000fc60007fbe0ff */
[----:B------:R1:W5:Y:S01]  /*10fd0*/  @!P1 LD.E.64 R24, desc[UR50][R6.64] ;  /* 0x0000003206189980 */ /* 0x000362000c101b00 */
[-C--:B0-----:R-:W-:Y:S02]  /*10fe0*/  @!P0 IADD3 R40, P1, R202, R14.reuse, RZ ;  /* 0x0000000eca288210 */ /* 0x081fe40007f3e0ff */
[C---:B------:R-:W-:Y:S02]  /*10ff0*/  @!P2 IADD3 R48, P3, R204.reuse, R3, RZ ;  /* 0x00000003cc30a210 */ /* 0x040fe40007f7e0ff */
[----:B------:R-:W-:Y:S02]  /*11000*/  @!P2 IADD3 R14, P4, R204, R14, RZ ;  /* 0x0000000ecc0ea210 */ /* 0x000fe40007f9e0ff */
[----:B------:R-:W-:Y:S02]  /*11010*/  CS2R R12, SRZ ;  /* 0x00000000000c7805 */ /* 0x000fe4000001ff00 */
[----:B------:R-:W-:Y:S02]  /*11020*/  CS2R R20, SRZ ;  /* 0x0000000000147805 */ /* 0x000fe4000001ff00 */
[----:B------:R-:W-:Y:S01]  /*11030*/  CS2R R10, SRZ ;  /* 0x00000000000a7805 */ /* 0x000fe2000001ff00 */
[----:B------:R-:W-:Y:S01]  /*11040*/  @!P0 IMAD.X R47, R0, 0x1, R50, P5 ;  /* 0x00000001002f8824 */ /* 0x000fe200028e0632 */
[----:B------:R-:W-:Y:S01]  /*11050*/  @!P0 IADD3.X R41, R4, R50, RZ, P1, !PT ;  /* 0x0000003204298210 */ /* 0x000fe20000ffe4ff */
[----:B------:R-:W-:-:S02]  /*11060*/  @!P2 IMAD.X R49, R0, 0x1, R45, P3 ;  /* 0x000000010031a824 */ /* 0x000fc400018e062d */
[----:B------:R-:W-:Y:S01]  /*11070*/  @!P2 IMAD.X R15, R4, 0x1, R45, P4 ;  /* 0x00000001040fa824 */ /* 0x000fe200020e062d */
[----:B------:R1:W5:Y:S04]  /*11080*/  @!P0 LD.E.64 R12, desc[UR50][R46.64] ;  /* 0x000000322e0c8980 */ /* 0x000368000c101b00 */
[----:B------:R1:W5:Y:S04]  /*11090*/  @!P0 LD.E.64 R20, desc[UR50][R40.64] ;  /* 0x0000003228148980 */ /* 0x000368000c101b00 */
[----:B------:R1:W5:Y:S04]  /*110a0*/  @!P2 LD.E.64 R8, desc[UR50][R48.64] ;  /* 0x000000323008a980 */ /* 0x000368000c101b00 */
[----:B------:R1:W5:Y:S02]  /*110b0*/  @!P2 LD.E.64 R10, desc[UR50][R14.64] ;  /* 0x000000320e0aa980 */ /* 0x000364000c101b00 */
.L_x_560:
[----:B------:R-:W-:Y:S05]  /*110c0*/  BSYNC B1 ;  /* 0x0000000000017941 */ /* 0x000fea0003800000 */
.L_x_559:
[----:B------:R-:W-:Y:S01]  /*110d0*/  ULEA.HI UR4, UR37, UR37, URZ, 0x1 ;  /* 0x0000002525047291 */ /* 0x000fe2000f8f083f */
[----:B---3--:R-:W-:Y:S01]  /*110e0*/  IMAD R0, R169, -0x80, R151 ;  /* 0xffffff80a9007824 */ /* 0x008fe200078e0297 */
[----:B------:R-:W-:Y:S02]  /*110f0*/  BSSY B1, `(.L_x_561) ;  /* 0x0000009000017945 */ /* 0x000fe40003800000 */
[----:B------:R-:W-:Y:S02]  /*11100*/  ULOP3.LUT UR4, UR4, 0xfffffffe, URZ, 0xc0, !UPT ;  /* 0xfffffffe04047892 */ /* 0x000fe4000f8ec03f */
[----:B-1----:R-:W-:Y:S02]  /*11110*/  VIMNMX R3, R0, 0x80, PT ;  /* 0x0000008000037848 */ /* 0x002fe40003fe0100 */
[----:B------:R-:W-:Y:S02]  /*11120*/  UIADD3 UR4, UR37, -UR4, URZ ;  /* 0x8000000425047290 */ /* 0x000fe4000fffe03f */
[----:B------:R-:W-:-:S04]  /*11130*/  ISETP.GE.AND P1, PT, R198, R3, PT ;  /* 0x00000003c600720c */ /* 0x000fc80003f26270 */
[----:B------:R-:W-:-:S05]  /*11140*/  IMAD.U32 R5, RZ, RZ, UR4 ;  /* 0x00000004ff057e24 */ /* 0x000fca000f8e00ff */
[----:B------:R-:W-:-:S04]  /*11150*/  SHF.L.U32 R5, R5, 0x1f, RZ ;  /* 0x0000001f05057819 */ /* 0x000fc800000006ff */
[----:B------:R-:W0:Y:S02]  /*11160*/  SYNCS.PHASECHK.TRANS64.TRYWAIT P0, [R18+URZ+0x29800], R5 ;  /* 0x02980005120075a7 */ /* 0x000e24000800017f */
[----:B0-----:R-:W-:Y:S05]  /*11170*/  @!P0 BRA `(.L_x_562) ;  /* 0x0000019800708947 */ /* 0x001fea0003800000 */
.L_x_808:
[----:B------:R-:W-:Y:S05]  /*11180*/  BSYNC B1 ;  /* 0x0000000000017941 */ /* 0x000fea0003800000 */
.L_x_561:
[----:B------:R-:W-:Y:S05]  /*11190*/  @P1 BRA `(.L_x_563) ;  /* 0x0000006000c01947 */ /* 0x000fea0003800000 */
[----:B------:R-:W1:Y:S01]  /*111a0*/  LDC R3, c[0x0][0x3f4] ;  /* 0x0000fd00ff037b82 */ /* 0x000e620000000800 */
[----:B------:R-:W-:Y:S01]  /*111b0*/  BSSY B1, `(.L_x_564) ;  /* 0x000007f000017945 */ /* 0x000fe20003800000 */
[----:B------:R-:W-:Y:S02]  /*111c0*/  IADD3 R0, R18, R215, RZ ;  /* 0x000000d712007210 */ /* 0x000fe40007ffe0ff */
[-C--:B-1----:R-:W-:Y:S02]  /*111d0*/  ISETP.GE.AND P0, PT, R22, R3.reuse, PT ;  /* 0x000000031600720c */ /* 0x082fe40003f06270 */
[-C--:B------:R-:W-:Y:S02]  /*111e0*/  ISETP.GE.AND P1, PT, R201, R3.reuse, PT ;  /* 0x00000003c900720c */ /* 0x080fe40003f26270 */
[-C--:B------:R-:W-:Y:S02]  /*111f0*/  ISETP.GE.AND P2, PT, R200, R3.reuse, PT ;  /* 0x00000003c800720c */ /* 0x080fe40003f46270 */
[----:B------:R-:W-:-:S02]  /*11200*/  ISETP.GE.AND P3, PT, R203, R3, PT ;  /* 0x00000003cb00720c */ /* 0x000fc40003f66270 */
[-C--:B------:R-:W-:Y:S02]  /*11210*/  ISETP.GE.AND P4, PT, R202, R3.reuse, PT ;  /* 0x00000003ca00720c */ /* 0x080fe40003f86270 */
[----:B------:R-:W-:-:S03]  /*11220*/  ISETP.GE.AND P5, PT, R204, R3, PT ;  /* 0x00000003cc00720c */ /* 0x000fc60003fa6270 */
[----:B------:R-:W-:Y:S10]  /*11230*/  @P0 BRA `(.L_x_565) ;  /* 0x0000000400d80947 */ /* 0x000ff40003800000 */
[----:B0---4-:R-:W0:Y:S01]  /*11240*/  LDS.128 R4, [R0+0x14400] ;  /* 0x0144000000047984 */ /* 0x011e220000000c00 */
[----:B--2--5:R-:W-:Y:S02]  /*11250*/  SHF.R.U32.HI R14, RZ, 0x8, R36 ;  /* 0x00000008ff0e7819 */ /* 0x024fe40000011624 */
[----:B------:R-:W-:Y:S02]  /*11260*/  LOP3.LUT R3, R36, 0xff, RZ, 0xc0, !PT ;  /* 0x000000ff24037812 */ /* 0x000fe400078ec0ff */
[----:B------:R-:W-:Y:S02]  /*11270*/  LOP3.LUT R14, R14, 0xff, RZ, 0xc0, !PT ;  /* 0x000000ff0e0e7812 */ /* 0x000fe400078ec0ff */
[----:B------:R-:W-:Y:S02]  /*11280*/  SHF.R.U32.HI R40, RZ, 0x8, R37 ;  /* 0x00000008ff287819 */ /* 0x000fe40000011625 */
[----:B------:R-:W-:Y:S02]  /*11290*/  SHF.R.U32.HI R43, RZ, 0x8, R39 ;  /* 0x00000008ff2b7819 */ /* 0x000fe40000011627 */
[----:B------:R-:W-:-:S02]  /*112a0*/  PRMT R3, R14, 0x7604, R3 ;  /* 0x000076040e037816 */ /* 0x000fc40000000003 */
[----:B------:R-:W-:Y:S02]  /*112b0*/  LOP3.LUT R15, R37, 0xff, RZ, 0xc0, !PT ;  /* 0x000000ff250f7812 */ /* 0x000fe400078ec0ff */
[----:B------:R-:W-:Y:S02]  /*112c0*/  LOP3.LUT R40, R40, 0xff, RZ, 0xc0, !PT ;  /* 0x000000ff28287812 */ /* 0x000fe400078ec0ff */
[----:B------:R-:W-:Y:S02]  /*112d0*/  SHF.R.U32.HI R46, RZ, 0x10, R37 ;  /* 0x00000010ff2e7819 */ /* 0x000fe40000011625 */
[----:B------:R-:W-:Y:S02]  /*112e0*/  SHF.R.U32.HI R14, RZ, 0x8, R38 ;  /* 0x00000008ff0e7819 */ /* 0x000fe40000011626 */
[----:B------:R-:W-:Y:S02]  /*112f0*/  SHF.R.U32.HI R45, RZ, 0x10, R39 ;  /* 0x00000010ff2d7819 */ /* 0x000fe40000011627 */
[----:B------:R-:W-:-:S02]  /*11300*/  LOP3.LUT R42, R39, 0xff, RZ, 0xc0, !PT ;  /* 0x000000ff272a7812 */ /* 0x000fc400078ec0ff */
[----:B------:R-:W-:Y:S01]  /*11310*/  LOP3.LUT R43, R43, 0xff, RZ, 0xc0, !PT ;  /* 0x000000ff2b2b7812 */ /* 0x000fe200078ec0ff */
[----:B------:R-:W-:Y:S01]  /*11320*/  IMAD.U32 R45, R45, 0x10000, RZ ;  /* 0x000100002d2d7824 */ /* 0x000fe200078e00ff */
[----:B------:R-:W-:Y:S02]  /*11330*/  PRMT R15, R40, 0x7604, R15 ;  /* 0x00007604280f7816 */ /* 0x000fe4000000000f */
[----:B------:R-:W-:Y:S01]  /*11340*/  LOP3.LUT R41, R14, 0xff, RZ, 0xc0, !PT ;  /* 0x000000ff0e297812 */ /* 0x000fe200078ec0ff */
[----:B------:R-:W-:Y:S01]  /*11350*/  IMAD.U32 R14, R46, 0x10000, RZ ;  /* 0x000100002e0e7824 */ /* 0x000fe200078e00ff */
[----:B------:R-:W-:Y:S02]  /*11360*/  LOP3.LUT R40, R38, 0xff, RZ, 0xc0, !PT ;  /* 0x000000ff26287812 */ /* 0x000fe400078ec0ff */
[----:B------:R-:W-:Y:S02]  /*11370*/  PRMT R42, R43, 0x7604, R42 ;  /* 0x000076042b2a7816 */ /* 0x000fe4000000002a */
[----:B------:R-:W-:-:S02]  /*11380*/  PRMT R43, R41, 0x7604, R40 ;  /* 0x00007604292b7816 */ /* 0x000fc40000000028 */
[----:B------:R-:W-:Y:S02]  /*11390*/  LOP3.LUT R41, R15, 0xff0000, R14, 0xf8, !PT ;  /* 0x00ff00000f297812 */ /* 0x000fe400078ef80e */
[----:B------:R-:W-:Y:S02]  /*113a0*/  LOP3.LUT R45, R42, 0xff0000, R45, 0xf8, !PT ;  /* 0x00ff00002a2d7812 */ /* 0x000fe400078ef82d */
[----:B------:R-:W-:Y:S02]  /*113b0*/  LOP3.LUT R43, R43, 0xff0000, R38, 0xf8, !PT ;  /* 0x00ff00002b2b7812 */ /* 0x000fe400078ef826 */
[----:B------:R-:W-:Y:S02]  /*113c0*/  LOP3.LUT R45, R45, 0xff000000, R39, 0xf8, !PT ;  /* 0xff0000002d2d7812 */ /* 0x000fe400078ef827 */
[----:B------:R-:W-:Y:S02]  /*113d0*/  LOP3.LUT R41, R41, 0xff000000, R37, 0xf8, !PT ;  /* 0xff00000029297812 */ /* 0x000fe400078ef825 */
[----:B------:R-:W-:-:S02]  /*113e0*/  LOP3.LUT R15, R3, 0xff0000, R36, 0xf8, !PT ;  /* 0x00ff0000030f7812 */ /* 0x000fc400078ef824 */
[----:B------:R-:W-:Y:S02]  /*113f0*/  LOP3.LUT R43, R43, 0xff000000, R38, 0xf8, !PT ;  /* 0xff0000002b2b7812 */ /* 0x000fe400078ef826 */
[-C--:B0-----:R-:W-:Y:S02]  /*11400*/  F2FP.F16.E4M3.UNPACK_B R3, R6.reuse.H1 ;  /* 0x00000006ff03723e */ /* 0x081fe400030006ff */
[----:B------:R-:W-:Y:S02]  /*11410*/  F2FP.F16.E4M3.UNPACK_B R42, R45 ;  /* 0x0000002dff2a723e */ /* 0x000fe400020006ff */
[----:B------:R-:W-:Y:S01]  /*11420*/  F2FP.F16.E4M3.UNPACK_B R38, R41 ;  /* 0x00000029ff26723e */ /* 0x000fe200020006ff */
[--C-:B------:R-:W-:Y:S01]  /*11430*/  HADD2.F32 R14, -RZ, R3.reuse.H1_H1 ;  /* 0x30000003ff0e7230 */ /* 0x100fe20000004100 */
[----:B------:R-:W-:Y:S01]  /*11440*/  F2FP.F16.E4M3.UNPACK_B R6, R6 ;  /* 0x00000006ff06723e */ /* 0x000fe200020006ff */
[----:B------:R-:W-:Y:S01]  /*11450*/  HADD2.F32 R46, -RZ, R42.H1_H1 ;  /* 0x3000002aff2e7230 */ /* 0x000fe20000004100 */
[----:B------:R-:W-:Y:S01]  /*11460*/  LOP3.LUT R40, R15, 0xff000000, R36, 0xf8, !PT ;  /* 0xff0000000f287812 */ /* 0x000fe200078ef824 */
[----:B------:R-:W-:Y:S01]  /*11470*/  HADD2.F32 R39, -RZ, R38.H1_H1 ;  /* 0x30000026ff277230 */ /* 0x000fe20000004100 */
[-C--:B------:R-:W-:Y:S01]  /*11480*/  F2FP.F16.E4M3.UNPACK_B R36, R7.reuse ;  /* 0x00000007ff24723e */ /* 0x080fe200020006ff */
[----:B------:R-:W-:Y:S01]  /*11490*/  HADD2.F32 R15, -RZ, R3.H0_H0 ;  /* 0x20000003ff0f7230 */ /* 0x000fe20000004100 */
[----:B------:R-:W-:Y:S01]  /*114a0*/  F2FP.F16.E4M3.UNPACK_B R37, R7.H1 ;  /* 0x00000007ff25723e */ /* 0x000fe200030006ff */
[C---:B------:R-:W-:Y:S01]  /*114b0*/  FMUL.FTZ R48, R14.reuse, R46 ;  /* 0x0000002e0e307220 */ /* 0x040fe20000410000 */
[----:B------:R-:W-:Y:S01]  /*114c0*/  FMUL.FTZ R47, R14, R39 ;  /* 0x000000270e2f7220 */ /* 0x000fe20000410000 */
[-C--:B------:R-:W-:Y:S01]  /*114d0*/  F2FP.F16.E4M3.UNPACK_B R7, R5.reuse ;  /* 0x00000005ff07723e */ /* 0x080fe200020006ff */
[----:B------:R-:W-:Y:S01]  /*114e0*/  HADD2.F32 R42, -RZ, R42.H0_H0 ;  /* 0x2000002aff2a7230 */ /* 0x000fe20000004100 */
[----:B------:R-:W-:Y:S01]  /*114f0*/  F2FP.F16.E4M3.UNPACK_B R14, R5.H1 ;  /* 0x00000005ff0e723e */ /* 0x000fe200030006ff */
[----:B------:R-:W-:-:S02]  /*11500*/  HADD2.F32 R5, -RZ, R6.H1_H1 ;  /* 0x30000006ff057230 */ /* 0x000fc40000004100 */
[C---:B------:R-:W-:Y:S01]  /*11510*/  FFMA.FTZ R50, R15.reuse, R39, -R48 ;  /* 0x000000270f327223 */ /* 0x040fe20000010830 */
[----:B------:R-:W-:Y:S02]  /*11520*/  HADD2.F32 R38, -RZ, R38.H0_H0 ;  /* 0x20000026ff267230 */ /* 0x000fe40000004100 */
[----:B------:R-:W-:Y:S01]  /*11530*/  FFMA.FTZ R51, R15, R46, R47 ;  /* 0x0000002e0f337223 */ /* 0x000fe2000001002f */
[----:B------:R-:W-:Y:S01]  /*11540*/  HADD2.F32 R6, -RZ, R6.H0_H0 ;  /* 0x20000006ff067230 */ /* 0x000fe20000004100 */
[----:B------:R-:W-:Y:S01]  /*11550*/  F2FP.F16.E4M3.UNPACK_B R45, R45.H1 ;  /* 0x0000002dff2d723e */ /* 0x000fe200030006ff */
[C---:B------:R-:W-:Y:S01]  /*11560*/  FMUL.FTZ R15, R5.reuse, R42 ;  /* 0x0000002a050f7220 */ /* 0x040fe20000410000 */
[----:B------:R-:W-:Y:S01]  /*11570*/  F2FP.F16.E4M3.UNPACK_B R41, R41.H1 ;  /* 0x00000029ff29723e */ /* 0x000fe200030006ff */
[-C--:B------:R-:W-:Y:S01]  /*11580*/  FMUL.FTZ R49, R5, R38.reuse ;  /* 0x0000002605317220 */ /* 0x080fe20000410000 */
[----:B------:R-:W-:Y:S02]  /*11590*/  HADD2.F32 R5, -RZ, R36.H1_H1 ;  /* 0x30000024ff057230 */ /* 0x000fe40000004100 */
[----:B------:R-:W-:Y:S01]  /*115a0*/  FFMA.FTZ R47, R6, R38, -R15 ;  /* 0x00000026062f7223 */ /* 0x000fe2000001080f */
[----:B------:R-:W-:-:S02]  /*115b0*/  HADD2.F32 R39, -RZ, R45.H0_H0 ;  /* 0x2000002dff277230 */ /* 0x000fc40000004100 */
[----:B------:R-:W-:Y:S01]  /*115c0*/  FFMA.FTZ R48, R6, R42, R49 ;  /* 0x0000002a06307223 */ /* 0x000fe20000010031 */
[----:B------:R-:W-:Y:S01]  /*115d0*/  HADD2.F32 R15, -RZ, R41.H0_H0 ;  /* 0x20000029ff0f7230 */ /* 0x000fe20000004100 */
[----:B------:R-:W-:Y:S01]  /*115e0*/  F2FP.F16.E4M3.UNPACK_B R3, R4 ;  /* 0x00000004ff03723e */ /* 0x000fe200020006ff */
[----:B------:R-:W-:Y:S02]  /*115f0*/  HADD2.F32 R36, -RZ, R36.H0_H0 ;  /* 0x20000024ff247230 */ /* 0x000fe40000004100 */
[C---:B------:R-:W-:Y:S01]  /*11600*/  FMUL.FTZ R49, R5.reuse, R39 ;  /* 0x0000002705317220 */ /* 0x040fe20000410000 */
[----:B------:R-:W-:Y:S02]  /*11610*/  HADD2.F32 R45, -RZ, R45.H1_H1 ;  /* 0x3000002dff2d7230 */ /* 0x000fe40000004100 */
[-C--:B------:R-:W-:Y:S01]  /*11620*/  FMUL.FTZ R5, R5, R15.reuse ;  /* 0x0000000f05057220 */ /* 0x080fe20000410000 */
[----:B------:R-:W-:Y:S02]  /*11630*/  HADD2.F32 R6, -RZ, R37.H1_H1 ;  /* 0x30000025ff067230 */ /* 0x000fe40000004100 */
[----:B------:R-:W-:Y:S01]  /*11640*/  FFMA.FTZ R49, R36, R15, -R49 ;  /* 0x0000000f24317223 */ /* 0x000fe20000010831 */
[----:B------:R-:W-:-:S02]  /*11650*/  HADD2.F32 R41, -RZ, R41.H1_H1 ;  /* 0x30000029ff297230 */ /* 0x000fc40000004100 */
[----:B------:R-:W-:Y:S01]  /*11660*/  FFMA.FTZ R52, R36, R39, R5 ;  /* 0x0000002724347223 */ /* 0x000fe20000010005 */
[----:B------:R-:W-:Y:S02]  /*11670*/  HADD2.F32 R37, -RZ, R37.H0_H0 ;  /* 0x20000025ff257230 */ /* 0x000fe40000004100 */
[C---:B------:R-:W-:Y:S01]  /*11680*/  FMUL.FTZ R38, R6.reuse, R45 ;  /* 0x0000002d06267220 */ /* 0x040fe20000410000 */
[----:B------:R-:W-:Y:S01]  /*11690*/  F2FP.F16.E4M3.UNPACK_B R5, R43 ;  /* 0x0000002bff05723e */ /* 0x000fe200020006ff */
[-C--:B------:R-:W-:Y:S01]  /*116a0*/  FMUL.FTZ R36, R6, R41.reuse ;  /* 0x0000002906247220 */ /* 0x080fe20000410000 */
[----:B------:R-:W-:Y:S01]  /*116b0*/  F2FP.F16.E4M3.UNPACK_B R4, R4.H1 ;  /* 0x00000004ff04723e */ /* 0x000fe200030006ff */
[C---:B------:R-:W-:Y:S01]  /*116c0*/  FFMA.FTZ R53, R37.reuse, R41, -R38 ;  /* 0x0000002925357223 */ /* 0x040fe20000010826 */
[-C--:B------:R-:W-:Y:S01]  /*116d0*/  F2FP.F16.E4M3.UNPACK_B R15, R40.reuse ;  /* 0x00000028ff0f723e */ /* 0x080fe200020006ff */
[----:B------:R-:W-:Y:S01]  /*116e0*/  FFMA.FTZ R54, R37, R45, R36 ;  /* 0x0000002d25367223 */ /* 0x000fe20000010024 */
[--C-:B------:R-:W-:Y:S01]  /*116f0*/  HADD2.F32 R38, -RZ, R5.reuse.H1_H1 ;  /* 0x30000005ff267230 */ /* 0x100fe20000004100 */
[----:B------:R-:W-:Y:S01]  /*11700*/  F2FP.F16.E4M3.UNPACK_B R40, R40.H1 ;  /* 0x00000028ff28723e */ /* 0x000fe200030006ff */
[----:B------:R-:W-:Y:S01]  /*11710*/  HADD2.F32 R37, -RZ, R5.H0_H0 ;  /* 0x20000005ff257230 */ /* 0x000fe20000004100 */
[----:B------:R-:W-:Y:S01]  /*11720*/  F2FP.F16.E4M3.UNPACK_B R43, R43.H1 ;  /* 0x0000002bff2b723e */ /* 0x000fe200030006ff */
[----:B------:R-:W-:-:S02]  /*11730*/  HADD2.F32 R6, -RZ, R4.H1_H1 ;  /* 0x30000004ff067230 */ /* 0x000fc40000004100 */
[----:B------:R-:W-:Y:S02]  /*11740*/  HADD2.F32 R36, -RZ, R15.H1_H1 ;  /* 0x3000000fff247230 */ /* 0x000fe40000004100 */
[----:B------:R-:W-:Y:S02]  /*11750*/  HADD2.F32 R5, -RZ, R4.H0_H0 ;  /* 0x20000004ff057230 */ /* 0x000fe40000004100 */
[C---:B------:R-:W-:Y:S01]  /*11760*/  FMUL.FTZ R42, R6.reuse, R38 ;  /* 0x00000026062a7220 */ /* 0x040fe20000410000 */
[----:B------:R-:W-:Y:S02]  /*11770*/  HADD2.F32 R4, -RZ, R3.H1_H1 ;  /* 0x30000003ff047230 */ /* 0x000fe40000004100 */
[-C--:B------:R-:W-:Y:S01]  /*11780*/  FMUL.FTZ R46, R6, R36.reuse ;  /* 0x00000024062e7220 */ /* 0x080fe20000410000 */
[----:B------:R-:W-:Y:S02]  /*11790*/  HADD2.F32 R15, -RZ, R15.H0_H0 ;  /* 0x2000000fff0f7230 */ /* 0x000fe40000004100 */
[----:B------:R-:W-:Y:S01]  /*117a0*/  FFMA.FTZ R42, R5, R36, -R42 ;  /* 0x00000024052a7223 */ /* 0x000fe2000001082a */
[----:B------:R-:W-:-:S02]  /*117b0*/  HADD2.F32 R3, -RZ, R3.H0_H0 ;  /* 0x20000003ff037230 */ /* 0x000fc40000004100 */
[C---:B------:R-:W-:Y:S01]  /*117c0*/  FMUL.FTZ R6, R4.reuse, R37 ;  /* 0x0000002504067220 */ /* 0x040fe20000410000 */
[----:B------:R-:W-:Y:S01]  /*117d0*/  FFMA.FTZ R39, R5, R38, R46 ;  /* 0x0000002605277223 */ /* 0x000fe2000001002e */
[-C--:B------:R-:W-:Y:S01]  /*117e0*/  FMUL.FTZ R4, R4, R15.reuse ;  /* 0x0000000f04047220 */ /* 0x080fe20000410000 */
[----:B------:R-:W-:Y:S02]  /*117f0*/  HADD2.F32 R5, -RZ, R40.H1_H1 ;  /* 0x30000028ff057230 */ /* 0x000fe40000004100 */
[C---:B------:R-:W-:Y:S01]  /*11800*/  FFMA.FTZ R36, R3.reuse, R15, -R6 ;  /* 0x0000000f03247223 */ /* 0x040fe20000010806 */
[--C-:B------:R-:W-:Y:S02]  /*11810*/  HADD2.F32 R15, -RZ, R43.reuse.H1_H1 ;  /* 0x3000002bff0f7230 */ /* 0x100fe40000004100 */
[----:B------:R-:W-:Y:S01]  /*11820*/  FFMA.FTZ R37, R3, R37, R4 ;  /* 0x0000002503257223 */ /* 0x000fe20000010004 */
[----:B------:R-:W-:Y:S02]  /*11830*/  HADD2.F32 R4, -RZ, R14.H1_H1 ;  /* 0x3000000eff047230 */ /* 0x000fe40000004100 */
[----:B------:R-:W-:-:S02]  /*11840*/  HADD2.F32 R6, -RZ, R43.H0_H0 ;  /* 0x2000002bff067230 */ /* 0x000fc40000004100 */
[--C-:B------:R-:W-:Y:S02]  /*11850*/  HADD2.F32 R3, -RZ, R7.reuse.H1_H1 ;  /* 0x30000007ff037230 */ /* 0x100fe40000004100 */
[C---:B------:R-:W-:Y:S01]  /*11860*/  FMUL.FTZ R41, R4.reuse, R15 ;  /* 0x0000000f04297220 */ /* 0x040fe20000410000 */
[----:B------:R-:W-:Y:S02]  /*11870*/  HADD2.F32 R40, -RZ, R40.H0_H0 ;  /* 0x20000028ff287230 */ /* 0x000fe40000004100 */
[-C--:B------:R-:W-:Y:S01]  /*11880*/  FMUL.FTZ R38, R4, R5.reuse ;  /* 0x0000000504267220 */ /* 0x080fe20000410000 */
[----:B------:R-:W-:Y:S02]  /*11890*/  HADD2.F32 R14, -RZ, R14.H0_H0 ;  /* 0x2000000eff0e7230 */ /* 0x000fe40000004100 */
[C---:B------:R-:W-:Y:S01]  /*118a0*/  FMUL.FTZ R4, R3.reuse, R6 ;  /* 0x0000000603047220 */ /* 0x040fe20000410000 */
[----:B------:R-:W-:Y:S02]  /*118b0*/  HADD2.F32 R7, -RZ, R7.H0_H0 ;  /* 0x20000007ff077230 */ /* 0x000fe40000004100 */
[-C--:B------:R-:W-:Y:S01]  /*118c0*/  FMUL.FTZ R3, R3, R40.reuse ;  /* 0x0000002803037220 */ /* 0x080fe20000410000 */
[C---:B------:R-:W-:Y:S01]  /*118d0*/  FFMA.FTZ R41, R14.reuse, R5, -R41 ;  /* 0x000000050e297223 */ /* 0x040fe20000010829 */
[----:B------:R-:W-:Y:S01]  /*118e0*/  FFMA.FTZ R38, R14, R15, R38 ;  /* 0x0000000f0e267223 */ /* 0x000fe20000010026 */
[C---:B------:R-:W-:Y:S01]  /*118f0*/  FFMA.FTZ R5, R7.reuse, R40, -R4 ;  /* 0x0000002807057223 */ /* 0x040fe20000010804 */
[----:B------:R-:W-:Y:S01]  /*11900*/  FFMA.FTZ R14, R7, R6, R3 ;  /* 0x00000006070e7223 */ /* 0x000fe20000010003 */
[----:B------:R-:W-:-:S02]  /*11910*/  F2FP.SATFINITE.E4M3.F32.PACK_AB_MERGE_C R6, R51, R50, RZ ;  /* 0x000000323306723e */ /* 0x000fc400048070ff */
[----:B------:R-:W-:Y:S02]  /*11920*/  F2FP.SATFINITE.E4M3.F32.PACK_AB_MERGE_C R7, R54, R53, RZ ;  /* 0x000000353607723e */ /* 0x000fe400048070ff */
[----:B------:R-:W-:Y:S02]  /*11930*/  F2FP.SATFINITE.E4M3.F32.PACK_AB_MERGE_C R4, R39, R42, RZ ;  /* 0x0000002a2704723e */ /* 0x000fe400048070ff */
[----:B------:R-:W-:Y:S02]  /*11940*/  F2FP.SATFINITE.E4M3.F32.PACK_AB_MERGE_C R38, R38, R41, RZ ;  /* 0x000000292626723e */ /* 0x000fe400048070ff */
[----:B------:R-:W-:Y:S02]  /*11950*/  F2FP.SATFINITE.E4M3.F32.PACK_AB_MERGE_C R6, R48, R47, R6 ;  /* 0x0000002f3006723e */ /* 0x000fe40004807006 */
[----:B------:R-:W-:Y:S02]  /*11960*/  F2FP.SATFINITE.E4M3.F32.PACK_AB_MERGE_C R7, R52, R49, R7 ;  /* 0x000000313407723e */ /* 0x000fe40004807007 */
[----:B------:R-:W-:-:S02]  /*11970*/  F2FP.SATFINITE.E4M3.F32.PACK_AB_MERGE_C R4, R37, R36, R4 ;  /* 0x000000242504723e */ /* 0x000fc40004807004 */
[----:B------:R-:W-:-:S05]  /*11980*/  F2FP.SATFINITE.E4M3.F32.PACK_AB_MERGE_C R5, R14, R5, R38 ;  /* 0x000000050e05723e */ /* 0x000fca0004807026 */
[----:B------:R1:W-:Y:S02]  /*11990*/  STS.128 [R0+0x14400], R4 ;  /* 0x0144000400007388 */ /* 0x0003e40000000c00 */
.L_x_565:
[----:B------:R-:W-:Y:S05]  /*119a0*/  BSYNC B1 ;  /* 0x0000000000017941 */ /* 0x000fea0003800000 */
.L_x_564:
[----:B------:R-:W-:Y:S04]  /*119b0*/  BSSY B1, `(.L_x_566) ;  /* 0x000007c000017945 */ /* 0x000fe80003800000 */
[----:B------:R-:W-:Y:S05]  /*119c0*/  @P1 BRA `(.L_x_567) ;  /* 0x0000000400e81947 */ /* 0x000fea0003800000 */
[----:B01--4-:R-:W0:Y:S01]  /*119d0*/  LDS.128 R4, [R226] ;  /* 0x00000000e2047984 */ /* 0x013e220000000c00 */
[----:B-----5:R-:W-:Y:S02]  /*119e0*/  SHF.R.U32.HI R15, RZ, 0x8, R33 ;  /* 0x00000008ff0f7819 */ /* 0x020fe40000011621 */
[----:B------:R-:W-:Y:S02]  /*119f0*/  SHF.R.U32.HI R40, RZ, 0x8, R35 ;  /* 0x00000008ff287819 */ /* 0x000fe40000011623 */
[----:B------:R-:W-:Y:S02]  /*11a00*/  SHF.R.U32.HI R37, RZ, 0x8, R34 ;  /* 0x00000008ff257819 */ /* 0x000fe40000011622 */
[----:B------:R-:W-:Y:S02]  /*11a10*/  LOP3.LUT R36, R33, 0xff, RZ, 0xc0, !PT ;  /* 0x000000ff21247812 */ /* 0x000fe400078ec0ff */
[----:B------:R-:W-:Y:S02]  /*11a20*/  LOP3.LUT R41, R35, 0xff, RZ, 0xc0, !PT ;  /* 0x000000ff23297812 */ /* 0x000fe400078ec0ff */
[----:B------:R-:W-:-:S02]  /*11a30*/  LOP3.LUT R15, R15, 0xff, RZ, 0xc0, !PT ;  /* 0x000000ff0f0f7812 */ /* 0x000fc400078ec0ff */
[----:B------:R-:W-:Y:S02]  /*11a40*/  LOP3.LUT R40, R40, 0xff, RZ, 0xc0, !PT ;  /* 0x000000ff28287812 */ /* 0x000fe400078ec0ff */
[----:B------:R-:W-:Y:S02]  /*11a50*/  SHF.R.U32.HI R3, RZ, 0x8, R32 ;  /* 0x00000008ff037819 */ /* 0x000fe40000011620 */
[----:B------:R-:W-:Y:S02]  /*11a60*/  LOP3.LUT R38, R37, 0xff, RZ, 0xc0, !PT ;  /* 0x000000ff25267812 */ /* 0x000fe400078ec0ff */
[----:B------:R-:W-:Y:S02]  /*11a70*/  PRMT R37, R15, 0x7604, R36 ;  /* 0x000076040f257816 */ /* 0x000fe40000000024 */
[----:B------:R-:W-:Y:S02]  /*11a80*/  PRMT R41, R40, 0x7604, R41 ;  /* 0x0000760428297816 */ /* 0x000fe40000000029 */
[----:B------:R-:W-:-:S02]  /*11a90*/  SHF.R.U32.HI R36, RZ, 0x10, R33 ;  /* 0x00000010ff247819 */ /* 0x000fc40000011621 */
[----:B------:R-:W-:Y:S02]  /*11aa0*/  SHF.R.U32.HI R40, RZ, 0x10, R35 ;  /* 0x00000010ff287819 */ /* 0x000fe40000011623 */
[----:B--2---:R-:W-:Y:S02]  /*11ab0*/  LOP3.LUT R14, R32, 0xff, RZ, 0xc0, !PT ;  /* 0x000000ff200e7812 */ /* 0x004fe400078ec0ff */
[----:B------:R-:W-:Y:S02]  /*11ac0*/  LOP3.LUT R39, R34, 0xff, RZ, 0xc0, !PT ;  /* 0x000000ff22277812 */ /* 0x000fe400078ec0ff */
[----:B------:R-:W-:Y:S02]  /*11ad0*/  LOP3.LUT R3, R3, 0xff, RZ, 0xc0, !PT ;  /* 0x000000ff03037812 */ /* 0x000fe400078ec0ff */
[----:B------:R-:W-:Y:S02]  /*11ae0*/  SHF.R.U32.HI R15, RZ, 0x10, R34 ;  /* 0x00000010ff0f7819 */ /* 0x000fe40000011622 */
[----:B------:R-:W-:-:S02]  /*11af0*/  LOP3.LUT R36, R36, 0xff, RZ, 0xc0, !PT ;  /* 0x000000ff24247812 */ /* 0x000fc400078ec0ff */
[----:B------:R-:W-:Y:S02]  /*11b00*/  LOP3.LUT R40, R40, 0xff, RZ, 0xc0, !PT ;  /* 0x000000ff28287812 */ /* 0x000fe400078ec0ff */
[----:B------:R-:W-:Y:S02]  /*11b10*/  PRMT R14, R3, 0x7604, R14 ;  /* 0x00007604030e7816 */ /* 0x000fe4000000000e */
[----:B------:R-:W-:Y:S02]  /*11b20*/  PRMT R39, R38, 0x7604, R39 ;  /* 0x0000760426277816 */ /* 0x000fe40000000027 */
[----:B------:R-:W-:Y:S02]  /*11b30*/  SHF.R.U32.HI R3, RZ, 0x10, R32 ;  /* 0x00000010ff037819 */ /* 0x000fe40000011620 */
[----:B------:R-:W-:Y:S02]  /*11b40*/  LOP3.LUT R38, R15, 0xff, RZ, 0xc0, !PT ;  /* 0x000000ff0f267812 */ /* 0x000fe400078ec0ff */
[----:B------:R-:W-:-:S02]  /*11b50*/  PRMT R37, R36, 0x7054, R37 ;  /* 0x0000705424257816 */ /* 0x000fc40000000025 */
[----:B------:R-:W-:Y:S02]  /*11b60*/  PRMT R41, R40, 0x7054, R41 ;  /* 0x0000705428297816 */ /* 0x000fe40000000029 */
[----:B------:R-:W-:Y:S02]  /*11b70*/  LOP3.LUT R3, R3, 0xff, RZ, 0xc0, !PT ;  /* 0x000000ff03037812 */ /* 0x000fe400078ec0ff */
[----:B------:R-:W-:Y:S02]  /*11b80*/  PRMT R39, R38, 0x7054, R39 ;  /* 0x0000705426277816 */ /* 0x000fe40000000027 */
[----:B------:R-:W-:Y:S02]  /*11b90*/  LOP3.LUT R41, R41, 0xff000000, R35, 0xf8, !PT ;  /* 0xff00000029297812 */ /* 0x000fe400078ef823 */
[----:B------:R-:W-:Y:S02]  /*11ba0*/  LOP3.LUT R37, R37, 0xff000000, R33, 0xf8, !PT ;  /* 0xff00000025257812 */ /* 0x000fe400078ef821 */
[----:B------:R-:W-:-:S02]  /*11bb0*/  PRMT R15, R3, 0x7054, R14 ;  /* 0x00007054030f7816 */ /* 0x000fc4000000000e */
        /* <DEDUP_REMOVED lines=90> */
[----:B------:R3:W-:Y:S02]  /*12160*/  STS.128 [R226], R4 ;  /* 0x00000004e2007388 */ /* 0x0007e40000000c00 */
.L_x_567:
[----:B------:R-:W-:Y:S05]  /*12170*/  BSYNC B1 ;  /* 0x0000000000017941 */ /* 0x000fea0003800000 */
.L_x_566:
[----:B------:R-:W-:Y:S04]  /*12180*/  BSSY B1, `(.L_x_568) ;  /* 0x0000078000017945 */ /* 0x000fe80003800000 */
[----:B------:R-:W-:Y:S05]  /*12190*/  @P2 BRA `(.L_x_569) ;  /* 0x0000000400d82947 */ /* 0x000fea0003800000 */
[----:B01-34-:R-:W0:Y:S01]  /*121a0*/  LDS.128 R4, [R0+0x16400] ;  /* 0x0164000000047984 */ /* 0x01be220000000c00 */
        /* <DEDUP_REMOVED lines=10> */
[----:B------:R-:W-:Y:S02]  /*12250*/  LOP3.LUT R34, R31, 0xff, RZ, 0xc0, !PT ;  /* 0x000000ff1f227812 */ /* 0x000fe400078ec0ff */
[----:B------:R-:W-:-:S02]  /*12260*/  LOP3.LUT R35, R35, 0xff, RZ, 0xc0, !PT ;  /* 0x000000ff23237812 */ /* 0x000fc400078ec0ff */
[----:B------:R-:W-:Y:S02]  /*12270*/  SHF.R.U32.HI R37, RZ, 0x10, R31 ;  /* 0x00000010ff257819 */ /* 0x000fe4000001161f */
[----:B------:R-:W-:Y:S02]  /*12280*/  PRMT R15, R32, 0x7604, R15 ;  /* 0x00007604200f7816 */ /* 0x000fe4000000000f */
[----:B------:R-:W-:Y:S01]  /*12290*/  LOP3.LUT R33, R14, 0xff, RZ, 0xc0, !PT ;  /* 0x000000ff0e217812 */ /* 0x000fe200078ec0ff */
[----:B------:R-:W-:Y:S01]  /*122a0*/  IMAD.U32 R14, R36, 0x10000, RZ ;  /* 0x00010000240e7824 */ /* 0x000fe200078e00ff */
[----:B------:R-:W-:Y:S02]  /*122b0*/  LOP3.LUT R32, R30, 0xff, RZ, 0xc0, !PT ;  /* 0x000000ff1e207812 */ /* 0x000fe400078ec0ff */
[----:B------:R-:W-:Y:S02]  /*122c0*/  PRMT R34, R35, 0x7604, R34 ;  /* 0x0000760423227816 */ /* 0x000fe40000000022 */
[----:B------:R-:W-:-:S02]  /*122d0*/  SHF.L.U32 R37, R37, 0x10, RZ ;  /* 0x0000001025257819 */ /* 0x000fc400000006ff */
[----:B------:R-:W-:Y:S02]  /*122e0*/  PRMT R35, R33, 0x7604, R32 ;  /* 0x0000760421237816 */ /* 0x000fe40000000020 */
[----:B------:R-:W-:Y:S02]  /*122f0*/  LOP3.LUT R33, R15, 0xff0000, R14, 0xf8, !PT ;  /* 0x00ff00000f217812 */ /* 0x000fe400078ef80e */
[----:B------:R-:W-:Y:S02]  /*12300*/  LOP3.LUT R37, R34, 0xff0000, R37, 0xf8, !PT ;  /* 0x00ff000022257812 */ /* 0x000fe400078ef825 */
[----:B------:R-:W-:Y:S02]  /*12310*/  LOP3.LUT R35, R35, 0xff0000, R30, 0xf8, !PT ;  /* 0x00ff000023237812 */ /* 0x000fe400078ef81e */
[----:B------:R-:W-:Y:S02]  /*12320*/  LOP3.LUT R37, R37, 0xff000000, R31, 0xf8, !PT ;  /* 0xff00000025257812 */ /* 0x000fe400078ef81f */
[----:B------:R-:W-:-:S02]  /*12330*/  LOP3.LUT R33, R33, 0xff000000, R29, 0xf8, !PT ;  /* 0xff00000021217812 */ /* 0x000fc400078ef81d */
[----:B------:R-:W-:Y:S02]  /*12340*/  LOP3.LUT R15, R3, 0xff0000, R28, 0xf8, !PT ;  /* 0x00ff0000030f7812 */ /* 0x000fe400078ef81c */
        /* <DEDUP_REMOVED lines=91> */
.L_x_569:
[----:B------:R-:W-:Y:S05]  /*12900*/  BSYNC B1 ;  /* 0x0000000000017941 */ /* 0x000fea0003800000 */
.L_x_568:
[----:B------:R-:W-:Y:S04]  /*12910*/  BSSY B1, `(.L_x_570) ;  /* 0x000007c000017945 */ /* 0x000fe80003800000 */
[----:B------:R-:W-:Y:S05]  /*12920*/  @P3 BRA `(.L_x_571) ;  /* 0x0000000400e83947 */ /* 0x000fea0003800000 */
[----:B01-34-:R-:W0:Y:S01]  /*12930*/  LDS.128 R4, [R226+0x2000] ;  /* 0x00200000e2047984 */ /* 0x01be220000000c00 */
        /* <DEDUP_REMOVED lines=121> */
.L_x_571:
[----:B------:R-:W-:Y:S05]  /*130d0*/  BSYNC B1 ;  /* 0x0000000000017941 */ /* 0x000fea0003800000 */
.L_x_570:
        /* <DEDUP_REMOVED lines=33> */
[--C-:B------:R-:W-:Y:S01]  /*132f0*/  HADD2.F32 R13, -RZ, R3.reuse.H0_H0 ;  /* 0x20000003ff0d7230 */ /* 0x100fe20000004100 */
[----:B------:R-:W-:Y:S01]  /*13300*/  LOP3.LUT R24, R15, 0xff000000, R12, 0xf8, !PT ;  /* 0xff0000000f187812 */ /* 0x000fe200078ef80c */
[----:B------:R-:W-:Y:S01]  /*13310*/  HADD2.F32 R12, -RZ, R3.H1_H1 ;  /* 0x30000003ff0c7230 */ /* 0x000fe20000004100 */
[----:B------:R-:W-:Y:S01]  /*13320*/  F2FP.F16.E4M3.UNPACK_B R6, R6 ;  /* 0x00000006ff06723e */ /* 0x000fe200020006ff */
[----:B------:R-:W-:Y:S01]  /*13330*/  HADD2.F32 R28, -RZ, R26.H1_H1 ;  /* 0x3000001aff1c7230 */ /* 0x000fe20000004100 */
[-C--:B------:R-:W-:Y:S01]  /*13340*/  F2FP.F16.E4M3.UNPACK_B R14, R7.reuse ;  /* 0x00000007ff0e723e */ /* 0x080fe200020006ff */
[----:B------:R-:W-:Y:S01]  /*13350*/  HADD2.F32 R21, -RZ, R20.H1_H1 ;  /* 0x30000014ff157230 */ /* 0x000fe20000004100 */
[----:B------:R-:W-:Y:S01]  /*13360*/  F2FP.F16.E4M3.UNPACK_B R15, R7.H1 ;  /* 0x00000007ff0f723e */ /* 0x000fe200030006ff */
[----:B------:R-:W-:-:S02]  /*13370*/  HADD2.F32 R26, -RZ, R26.H0_H0 ;  /* 0x2000001aff1a7230 */ /* 0x000fc40000004100 */
[CC--:B------:R-:W-:Y:S01]  /*13380*/  FMUL.FTZ R30, R12.reuse, R28.reuse ;  /* 0x0000001c0c1e7220 */ /* 0x0c0fe20000410000 */
[----:B------:R-:W-:Y:S01]  /*13390*/  F2FP.F16.E4M3.UNPACK_B R7, R5 ;  /* 0x00000005ff07723e */ /* 0x000fe200020006ff */
[----:B------:R-:W-:Y:S01]  /*133a0*/  FMUL.FTZ R31, R12, R21 ;  /* 0x000000150c1f7220 */ /* 0x000fe20000410000 */
[----:B------:R-:W-:Y:S01]  /*133b0*/  F2FP.F16.E4M3.UNPACK_B R12, R5.H1 ;  /* 0x00000005ff0c723e */ /* 0x000fe200030006ff */
[----:B------:R-:W-:Y:S02]  /*133c0*/  HADD2.F32 R5, -RZ, R6.H1_H1 ;  /* 0x30000006ff057230 */ /* 0x000fe40000004100 */
[C---:B------:R-:W-:Y:S01]  /*133d0*/  FFMA.FTZ R32, R13.reuse, R21, -R30 ;  /* 0x000000150d207223 */ /* 0x040fe2000001081e */
[----:B------:R-:W-:Y:S02]  /*133e0*/  HADD2.F32 R20, -RZ, R20.H0_H0 ;  /* 0x20000014ff147230 */ /* 0x000fe40000004100 */
[----:B------:R-:W-:Y:S01]  /*133f0*/  FFMA.FTZ R33, R13, R28, R31 ;  /* 0x0000001c0d217223 */ /* 0x000fe2000001001f */
[----:B------:R-:W-:Y:S01]  /*13400*/  HADD2.F32 R6, -RZ, R6.H0_H0 ;  /* 0x20000006ff067230 */ /* 0x000fe20000004100 */
[----:B------:R-:W-:Y:S01]  /*13410*/  F2FP.F16.E4M3.UNPACK_B R29, R29.H1 ;  /* 0x0000001dff1d723e */ /* 0x000fe200030006ff */
[C---:B------:R-:W-:Y:S01]  /*13420*/  FMUL.FTZ R13, R5.reuse, R26 ;  /* 0x0000001a050d7220 */ /* 0x040fe20000410000 */
[----:B------:R-:W-:Y:S01]  /*13430*/  F2FP.F16.E4M3.UNPACK_B R25, R25.H1 ;  /* 0x00000019ff19723e */ /* 0x000fe200030006ff */
[----:B------:R-:W-:Y:S01]  /*13440*/  FMUL.FTZ R31, R5, R20 ;  /* 0x00000014051f7220 */ /* 0x000fe20000410000 */
[----:B------:R-:W-:-:S02]  /*13450*/  HADD2.F32 R5, -RZ, R14.H1_H1 ;  /* 0x3000000eff057230 */ /* 0x000fc40000004100 */
[C---:B------:R-:W-:Y:S01]  /*13460*/  FFMA.FTZ R30, R6.reuse, R20, -R13 ;  /* 0x00000014061e7223 */ /* 0x040fe2000001080d */
[----:B------:R-:W-:Y:S02]  /*13470*/  HADD2.F32 R21, -RZ, R29.H0_H0 ;  /* 0x2000001dff157230 */ /* 0x000fe40000004100 */
[----:B------:R-:W-:Y:S01]  /*13480*/  FFMA.FTZ R31, R6, R26, R31 ;  /* 0x0000001a061f7223 */ /* 0x000fe2000001001f */
[----:B------:R-:W-:Y:S01]  /*13490*/  HADD2.F32 R13, -RZ, R25.H0_H0 ;  /* 0x20000019ff0d7230 */ /* 0x000fe20000004100 */
[----:B------:R-:W-:Y:S01]  /*134a0*/  F2FP.F16.E4M3.UNPACK_B R3, R4 ;  /* 0x00000004ff03723e */ /* 0x000fe200020006ff */
[----:B------:R-:W-:Y:S02]  /*134b0*/  HADD2.F32 R14, -RZ, R14.H0_H0 ;  /* 0x2000000eff0e7230 */ /* 0x000fe40000004100 */
[C---:B------:R-:W-:Y:S01]  /*134c0*/  FMUL.FTZ R35, R5.reuse, R21 ;  /* 0x0000001505237220 */ /* 0x040fe20000410000 */
[----:B------:R-:W-:Y:S02]  /*134d0*/  HADD2.F32 R29, -RZ, R29.H1_H1 ;  /* 0x3000001dff1d7230 */ /* 0x000fe40000004100 */
[----:B------:R-:W-:Y:S01]  /*134e0*/  FMUL.FTZ R5, R5, R13 ;  /* 0x0000000d05057220 */ /* 0x000fe20000410000 */
[----:B------:R-:W-:-:S02]  /*134f0*/  HADD2.F32 R6, -RZ, R15.H1_H1 ;  /* 0x3000000fff067230 */ /* 0x000fc40000004100 */
[C---:B------:R-:W-:Y:S01]  /*13500*/  FFMA.FTZ R35, R14.reuse, R13, -R35 ;  /* 0x0000000d0e237223 */ /* 0x040fe20000010823 */
[----:B------:R-:W-:Y:S02]  /*13510*/  HADD2.F32 R25, -RZ, R25.H1_H1 ;  /* 0x30000019ff197230 */ /* 0x000fe40000004100 */
        /* <DEDUP_REMOVED lines=52> */
.L_x_573:
[----:B------:R-:W-:Y:S05]  /*13860*/  BSYNC B1 ;  /* 0x0000000000017941 */ /* 0x000fea0003800000 */
.L_x_572:
[----:B------:R-:W-:Y:S05]  /*13870*/  @P5 BRA `(.L_x_563) ;  /* 0x0000003c00085947 */ /* 0x000fea0003800000 */
[----:B01-34-:R-:W0:Y:S01]  /*13880*/  LDS.128 R4, [R226+0x4000] ;  /* 0x00400000e2047984 */ /* 0x01be220000000c00 */
[----:B-----5:R-:W-:Y:S02]  /*13890*/  SHF.R.U32.HI R12, RZ, 0x8, R9 ;  /* 0x00000008ff0c7819 */ /* 0x020fe40000011609 */
[----:B------:R-:W-:Y:S02]  /*138a0*/  SHF.R.U32.HI R20, RZ, 0x8, R11 ;  /* 0x00000008ff147819 */ /* 0x000fe4000001160b */
[----:B------:R-:W-:Y:S02]  /*138b0*/  LOP3.LUT R13, R9, 0xff, RZ, 0xc0, !PT ;  /* 0x000000ff090d7812 */ /* 0x000fe400078ec0ff */
[----:B------:R-:W-:Y:S02]  /*138c0*/  LOP3.LUT R21, R11, 0xff, RZ, 0xc0, !PT ;  /* 0x000000ff0b157812 */ /* 0x000fe400078ec0ff */
[----:B------:R-:W-:Y:S02]  /*138d0*/  LOP3.LUT R12, R12, 0xff, RZ, 0xc0, !PT ;  /* 0x000000ff0c0c7812 */ /* 0x000fe400078ec0ff */
[----:B------:R-:W-:-:S02]  /*138e0*/  LOP3.LUT R20, R20, 0xff, RZ, 0xc0, !PT ;  /* 0x000000ff14147812 */ /* 0x000fc400078ec0ff */
[----:B------:R-:W-:Y:S02]  /*138f0*/  SHF.R.U32.HI R0, RZ, 0x8, R8 ;  /* 0x00000008ff007819 */ /* 0x000fe40000011608 */
[----:B--2---:R-:W-:Y:S02]  /*13900*/  SHF.R.U32.HI R14, RZ, 0x8, R10 ;  /* 0x00000008ff0e7819 */ /* 0x004fe4000001160a */
[----:B------:R-:W-:Y:S02]  /*13910*/  PRMT R13, R12, 0x7604, R13 ;  /* 0x000076040c0d7816 */ /* 0x000fe4000000000d */
[----:B------:R-:W-:Y:S02]  /*13920*/  PRMT R21, R20, 0x7604, R21 ;  /* 0x0000760414157816 */ /* 0x000fe40000000015 */
[----:B------:R-:W-:Y:S02]  /*13930*/  SHF.R.U32.HI R12, RZ, 0x10, R9 ;  /* 0x00000010ff0c7819 */ /* 0x000fe40000011609 */
[----:B------:R-:W-:-:S02]  /*13940*/  SHF.R.U32.HI R20, RZ, 0x10, R11 ;  /* 0x00000010ff147819 */ /* 0x000fc4000001160b */
[----:B------:R-:W-:Y:S02]  /*13950*/  LOP3.LUT R3, R8, 0xff, RZ, 0xc0, !PT ;  /* 0x000000ff08037812 */ /* 0x000fe400078ec0ff */
[----:B------:R-:W-:Y:S02]  /*13960*/  LOP3.LUT R15, R10, 0xff, RZ, 0xc0, !PT ;  /* 0x000000ff0a0f7812 */ /* 0x000fe400078ec0ff */
[----:B------:R-:W-:Y:S02]  /*13970*/  LOP3.LUT R0, R0, 0xff, RZ, 0xc0, !PT ;  /* 0x000000ff00007812 */ /* 0x000fe400078ec0ff */
[----:B------:R-:W-:Y:S02]  /*13980*/  LOP3.LUT R14, R14, 0xff, RZ, 0xc0, !PT ;  /* 0x000000ff0e0e7812 */ /* 0x000fe400078ec0ff */
[----:B------:R-:W-:Y:S02]  /*13990*/  LOP3.LUT R12, R12, 0xff, RZ, 0xc0, !PT ;  /* 0x000000ff0c0c7812 */ /* 0x000fe400078ec0ff */
[----:B------:R-:W-:-:S02]  /*139a0*/  LOP3.LUT R20, R20, 0xff, RZ, 0xc0, !PT ;  /* 0x000000ff14147812 */ /* 0x000fc400078ec0ff */
[----:B------:R-:W-:Y:S02]  /*139b0*/  PRMT R3, R0, 0x7604, R3 ;  /* 0x0000760400037816 */ /* 0x000fe40000000003 */
[----:B------:R-:W-:Y:S02]  /*139c0*/  PRMT R15, R14, 0x7604, R15 ;  /* 0x000076040e0f7816 */ /* 0x000fe4000000000f */
[----:B------:R-:W-:Y:S02]  /*139d0*/  SHF.R.U32.HI R0, RZ, 0x10, R8 ;  /* 0x00000010ff007819 */ /* 0x000fe40000011608 */
[----:B------:R-:W-:Y:S02]  /*139e0*/  SHF.R.U32.HI R14, RZ, 0x10, R10 ;  /* 0x00000010ff0e7819 */ /* 0x000fe4000001160a */
[----:B------:R-:W-:Y:S02]  /*139f0*/  PRMT R13, R12, 0x7054, R13 ;  /* 0x000070540c0d7816 */ /* 0x000fe4000000000d */
[----:B------:R-:W-:-:S02]  /*13a00*/  PRMT R21, R20, 0x7054, R21 ;  /* 0x0000705414157816 */ /* 0x000fc40000000015 */
[----:B------:R-:W-:Y:S02]  /*13a10*/  LOP3.LUT R0, R0, 0xff, RZ, 0xc0, !PT ;  /* 0x000000ff00007812 */ /* 0x000fe400078ec0ff */
[----:B------:R-:W-:Y:S02]  /*13a20*/  LOP3.LUT R14, R14, 0xff, RZ, 0xc0, !PT ;  /* 0x000000ff0e0e7812 */ /* 0x000fe400078ec0ff */
[----:B------:R-:W-:Y:S02]  /*13a30*/  LOP3.LUT R21, R21, 0xff000000, R11, 0xf8, !PT ;  /* 0xff00000015157812 */ /* 0x000fe400078ef80b */
[----:B------:R-:W-:Y:S02]  /*13a40*/  LOP3.LUT R13, R13, 0xff000000, R9, 0xf8, !PT ;  /* 0xff0000000d0d7812 */ /* 0x000fe400078ef809 */
[----:B------:R-:W-:Y:S02]  /*13a50*/  PRMT R3, R0, 0x7054, R3 ;  /* 0x0000705400037816 */ /* 0x000fe40000000003 */
[----:B------:R-:W-:-:S02]  /*13a60*/  PRMT R15, R14, 0x7054, R15 ;  /* 0x000070540e0f7816 */ /* 0x000fc4000000000f */
[-C--:B0-----:R-:W-:Y:S02]  /*13a70*/  F2FP.F16.E4M3.UNPACK_B R0, R6.reuse.H1 ;  /* 0x00000006ff00723e */ /* 0x081fe400030006ff */
[----:B------:R-:W-:Y:S02]  /*13a80*/  F2FP.F16.E4M3.UNPACK_B R24, R21 ;  /* 0x00000015ff18723e */ /* 0x000fe400020006ff */
[----:B------:R-:W-:Y:S01]  /*13a90*/  F2FP.F16.E4M3.UNPACK_B R14, R13 ;  /* 0x0000000dff0e723e */ /* 0x000fe200020006ff */
[----:B------:R-:W-:Y:S01]  /*13aa0*/  HADD2.F32 R9, -RZ, R0.H1_H1 ;  /* 0x30000000ff097230 */ /* 0x000fe20000004100 */
[----:B------:R-:W-:Y:S01]  /*13ab0*/  LOP3.LUT R12, R3, 0xff000000, R8, 0xf8, !PT ;  /* 0xff000000030c7812 */ /* 0x000fe200078ef808 */
[----:B------:R-:W-:Y:S01]  /*13ac0*/  HADD2.F32 R25, -RZ, R24.H1_H1 ;  /* 0x30000018ff197230 */ /* 0x000fe20000004100 */
[----:B------:R-:W-:Y:S01]  /*13ad0*/  LOP3.LUT R20, R15, 0xff000000, R10, 0xf8, !PT ;  /* 0xff0000000f147812 */ /* 0x000fe200078ef80a */
[----:B------:R-:W-:Y:S01]  /*13ae0*/  HADD2.F32 R15, -RZ, R14.H1_H1 ;  /* 0x3000000eff0f7230 */ /* 0x000fe20000004100 */
[----:B------:R-:W-:Y:S01]  /*13af0*/  F2FP.F16.E4M3.UNPACK_B R3, R6 ;  /* 0x00000006ff03723e */ /* 0x000fe200020006ff */
[----:B------:R-:W-:Y:S01]  /*13b00*/  HADD2.F32 R8, -RZ, R0.H0_H0 ;  /* 0x20000000ff087230 */ /* 0x000fe20000004100 */
[----:B------:R-:W-:Y:S01]  /*13b10*/  F2FP.F16.E4M3.UNPACK_B R10, R7 ;  /* 0x00000007ff0a723e */ /* 0x000fe200020006ff */
[C---:B------:R-:W-:Y:S01]  /*13b20*/  FMUL.FTZ R27, R9.reuse, R25 ;  /* 0x00000019091b7220 */ /* 0x040fe20000410000 */
[----:B------:R-:W-:Y:S01]  /*13b30*/  F2FP.F16.E4M3.UNPACK_B R11, R7.H1 ;  /* 0x00000007ff0b723e */ /* 0x000fe200030006ff */
[----:B------:R-:W-:Y:S01]  /*13b40*/  FMUL.FTZ R26, R9, R15 ;  /* 0x0000000f091a7220 */ /* 0x000fe20000410000 */
[-C--:B------:R-:W-:Y:S01]  /*13b50*/  F2FP.F16.E4M3.UNPACK_B R6, R5.reuse ;  /* 0x00000005ff06723e */ /* 0x080fe200020006ff */
[----:B------:R-:W-:Y:S01]  /*13b60*/  HADD2.F32 R24, -RZ, R24.H0_H0 ;  /* 0x20000018ff187230 */ /* 0x000fe20000004100 */
[----:B------:R-:W-:Y:S01]  /*13b70*/  F2FP.F16.E4M3.UNPACK_B R7, R5.H1 ;  /* 0x00000005ff07723e */ /* 0x000fe200030006ff */
[----:B------:R-:W-:Y:S01]  /*13b80*/  HADD2.F32 R5, -RZ, R3.H1_H1 ;  /* 0x30000003ff057230 */ /* 0x000fe20000004100 */
[----:B------:R-:W-:Y:S01]  /*13b90*/  F2FP.F16.E4M3.UNPACK_B R21, R21.H1 ;  /* 0x00000015ff15723e */ /* 0x000fe200030006ff */
[----:B------:R-:W-:-:S02]  /*13ba0*/  HADD2.F32 R14, -RZ, R14.H0_H0 ;  /* 0x2000000eff0e7230 */ /* 0x000fc40000004100 */
[C---:B------:R-:W-:Y:S01]  /*13bb0*/  FFMA.FTZ R27, R8.reuse, R15, -R27 ;  /* 0x0000000f081b7223 */ /* 0x040fe2000001081b */
[----:B------:R-:W-:Y:S01]  /*13bc0*/  FFMA.FTZ R26, R8, R25, R26 ;  /* 0x00000019081a7223 */ /* 0x000fe2000001001a */
[----:B------:R-:W-:Y:S01]  /*13bd0*/  HADD2.F32 R3, -RZ, R3.H0_H0 ;  /* 0x20000003ff037230 */ /* 0x000fe20000004100 */
[----:B------:R-:W-:Y:S01]  /*13be0*/  F2FP.F16.E4M3.UNPACK_B R13, R13.H1 ;  /* 0x0000000dff0d723e */ /* 0x000fe200030006ff */
[C---:B------:R-:W-:Y:S01]  /*13bf0*/  FMUL.FTZ R8, R5.reuse, R24 ;  /* 0x0000001805087220 */ /* 0x040fe20000410000 */
[----:B------:R-:W-:Y:S01]  /*13c00*/  FMUL.FTZ R15, R5, R14 ;  /* 0x0000000e050f7220 */ /* 0x000fe20000410000 */
[--C-:B------:R-:W-:Y:S01]  /*13c10*/  HADD2.F32 R5, -RZ, R10.reuse.H1_H1 ;  /* 0x3000000aff057230 */ /* 0x100fe20000004100 */
[----:B------:R-:W-:Y:S01]  /*13c20*/  F2FP.F16.E4M3.UNPACK_B R0, R4 ;  /* 0x00000004ff00723e */ /* 0x000fe200020006ff */
[----:B------:R-:W-:Y:S02]  /*13c30*/  HADD2.F32 R9, -RZ, R21.H0_H0 ;  /* 0x20000015ff097230 */ /* 0x000fe40000004100 */
[C---:B------:R-:W-:Y:S01]  /*13c40*/  FFMA.FTZ R25, R3.reuse, R14, -R8 ;  /* 0x0000000e03197223 */ /* 0x040fe20000010808 */
[----:B------:R-:W-:Y:S01]  /*13c50*/  FFMA.FTZ R24, R3, R24, R15 ;  /* 0x0000001803187223 */ /* 0x000fe2000001000f */
[----:B------:R-:W-:Y:S01]  /*13c60*/  HADD2.F32 R8, -RZ, R13.H0_H0 ;  /* 0x2000000dff087230 */ /* 0x000fe20000004100 */
[----:B------:R-:W-:Y:S01]  /*13c70*/  F2FP.F16.E4M3.UNPACK_B R4, R4.H1 ;  /* 0x00000004ff04723e */ /* 0x000fe200030006ff */
[----:B------:R-:W-:-:S02]  /*13c80*/  HADD2.F32 R10, -RZ, R10.H0_H0 ;  /* 0x2000000aff0a7230 */ /* 0x000fc40000004100 */
[CC--:B------:R-:W-:Y:S01]  /*13c90*/  FMUL.FTZ R15, R5.reuse, R9.reuse ;  /* 0x00000009050f7220 */ /* 0x0c0fe20000410000 */
[----:B------:R-:W-:Y:S02]  /*13ca0*/  HADD2.F32 R14, -RZ, R21.H1_H1 ;  /* 0x30000015ff0e7230 */ /* 0x000fe40000004100 */
[-C--:B------:R-:W-:Y:S01]  /*13cb0*/  FMUL.FTZ R5, R5, R8.reuse ;  /* 0x0000000805057220 */ /* 0x080fe20000410000 */
[----:B------:R-:W-:Y:S02]  /*13cc0*/  HADD2.F32 R3, -RZ, R11.H1_H1 ;  /* 0x3000000bff037230 */ /* 0x000fe40000004100 */
[C---:B------:R-:W-:Y:S01]  /*13cd0*/  FFMA.FTZ R21, R10.reuse, R8, -R15 ;  /* 0x000000080a157223 */ /* 0x040fe2000001080f */
[----:B------:R-:W-:Y:S02]  /*13ce0*/  HADD2.F32 R8, -RZ, R13.H1_H1 ;  /* 0x3000000dff087230 */ /* 0x000fe40000004100 */
[----:B------:R-:W-:Y:S01]  /*13cf0*/  FFMA.FTZ R28, R10, R9, R5 ;  /* 0x000000090a1c7223 */ /* 0x000fe20000010005 */
[----:B------:R-:W-:-:S02]  /*13d00*/  HADD2.F32 R11, -RZ, R11.H0_H0 ;  /* 0x2000000bff0b7230 */ /* 0x000fc40000004100 */
[C---:B------:R-:W-:Y:S01]  /*13d10*/  FMUL.FTZ R30, R3.reuse, R14 ;  /* 0x0000000e031e7220 */ /* 0x040fe20000410000 */
[----:B------:R-:W-:Y:S01]  /*13d20*/  F2FP.F16.E4M3.UNPACK_B R9, R20 ;  /* 0x00000014ff09723e */ /* 0x000fe200020006ff */
[-C--:B------:R-:W-:Y:S01]  /*13d30*/  FMUL.FTZ R10, R3, R8.reuse ;  /* 0x00000008030a7220 */ /* 0x080fe20000410000 */
[----:B------:R-:W-:Y:S02]  /*13d40*/  HADD2.F32 R5, -RZ, R4.H1_H1 ;  /* 0x30000004ff057230 */ /* 0x000fe40000004100 */
[C---:B------:R-:W-:Y:S01]  /*13d50*/  FFMA.FTZ R30, R11.reuse, R8, -R30 ;  /* 0x000000080b1e7223 */ /* 0x040fe2000001081e */
[----:B------:R-:W-:Y:S01]  /*13d60*/  F2FP.F16.E4M3.UNPACK_B R8, R12 ;  /* 0x0000000cff08723e */ /* 0x000fe200020006ff */
[----:B------:R-:W-:Y:S01]  /*13d70*/  FFMA.FTZ R29, R11, R14, R10 ;  /* 0x0000000e0b1d7223 */ /* 0x000fe2000001000a */
[--C-:B------:R-:W-:Y:S01]  /*13d80*/  HADD2.F32 R13, -RZ, R9.reuse.H1_H1 ;  /* 0x30000009ff0d7230 */ /* 0x100fe20000004100 */
[----:B------:R-:W-:Y:S01]  /*13d90*/  F2FP.F16.E4M3.UNPACK_B R12, R12.H1 ;  /* 0x0000000cff0c723e */ /* 0x000fe200030006ff */
[----:B------:R-:W-:Y:S01]  /*13da0*/  HADD2.F32 R10, -RZ, R9.H0_H0 ;  /* 0x20000009ff0a7230 */ /* 0x000fe20000004100 */
[----:B------:R-:W-:Y:S01]  /*13db0*/  F2FP.F16.E4M3.UNPACK_B R20, R20.H1 ;  /* 0x00000014ff14723e */ /* 0x000fe200030006ff */
[----:B------:R-:W-:-:S02]  /*13dc0*/  HADD2.F32 R9, -RZ, R8.H1_H1 ;  /* 0x30000008ff097230 */ /* 0x000fc40000004100 */
[C---:B------:R-:W-:Y:S01]  /*13dd0*/  FMUL.FTZ R11, R5.reuse, R13 ;  /* 0x0000000d050b7220 */ /* 0x040fe20000410000 */
[----:B------:R-:W-:Y:S02]  /*13de0*/  HADD2.F32 R3, -RZ, R0.H1_H1 ;  /* 0x30000000ff037230 */ /* 0x000fe40000004100 */
        /* <DEDUP_REMOVED lines=10> */
[----:B------:R-:W-:-:S02]  /*13e90*/  HADD2.F32 R4, -RZ, R12.H1_H1 ;  /* 0x3000000cff047230 */ /* 0x000fc40000004100 */
[--C-:B------:R-:W-:Y:S02]  /*13ea0*/  HADD2.F32 R3, -RZ, R7.reuse.H1_H1 ;  /* 0x30000007ff037230 */ /* 0x100fe40000004100 */
[--C-:B------:R-:W-:Y:S02]  /*13eb0*/  HADD2.F32 R8, -RZ, R20.reuse.H1_H1 ;  /* 0x30000014ff087230 */ /* 0x100fe40000004100 */
[----:B------:R-:W-:Y:S02]  /*13ec0*/  HADD2.F32 R9, -RZ, R20.H0_H0 ;  /* 0x20000014ff097230 */ /* 0x000fe40000004100 */
[C---:B------:R-:W-:Y:S01]  /*13ed0*/  FMUL.FTZ R13, R3.reuse, R4 ;  /* 0x00000004030d7220 */ /* 0x040fe20000410000 */
[----:B------:R-:W-:Y:S02]  /*13ee0*/  HADD2.F32 R0, -RZ, R6.H1_H1 ;  /* 0x30000006ff007230 */ /* 0x000fe40000004100 */
[----:B------:R-:W-:Y:S02]  /*13ef0*/  HADD2.F32 R5, -RZ, R12.H0_H0 ;  /* 0x2000000cff057230 */ /* 0x000fe40000004100 */
[----:B------:R-:W-:Y:S01]  /*13f00*/  FMUL.FTZ R12, R3, R8 ;  /* 0x00000008030c7220 */ /* 0x000fe20000410000 */
[----:B------:R-:W-:-:S02]  /*13f10*/  HADD2.F32 R7, -RZ, R7.H0_H0 ;  /* 0x20000007ff077230 */ /* 0x000fc40000004100 */
[C---:B------:R-:W-:Y:S01]  /*13f20*/  FMUL.FTZ R3, R0.reuse, R9 ;  /* 0x0000000900037220 */ /* 0x040fe20000410000 */
[----:B------:R-:W-:Y:S02]  /*13f30*/  HADD2.F32 R6, -RZ, R6.H0_H0 ;  /* 0x20000006ff067230 */ /* 0x000fe40000004100 */
[-C--:B------:R-:W-:Y:S01]  /*13f40*/  FMUL.FTZ R0, R0, R5.reuse ;  /* 0x0000000500007220 */ /* 0x080fe20000410000 */
[C---:B------:R-:W-:Y:S01]  /*13f50*/  FFMA.FTZ R12, R7.reuse, R4, -R12 ;  /* 0x00000004070c7223 */ /* 0x040fe2000001080c */
[----:B------:R-:W-:Y:S01]  /*13f60*/  FFMA.FTZ R13, R7, R8, R13 ;  /* 0x00000008070d7223 */ /* 0x000fe2000001000d */
[C---:B------:R-:W-:Y:S01]  /*13f70*/  FFMA.FTZ R5, R6.reuse, R5, -R3 ;  /* 0x0000000506057223 */ /* 0x040fe20000010803 */
[----:B------:R-:W-:Y:S01]  /*13f80*/  FFMA.FTZ R0, R6, R9, R0 ;  /* 0x0000000906007223 */ /* 0x000fe20000010000 */
[----:B------:R-:W-:Y:S02]  /*13f90*/  F2FP.SATFINITE.E4M3.F32.PACK_AB_MERGE_C R6, R26, R27, RZ ;  /* 0x0000001b1a06723e */ /* 0x000fe400048070ff */
[----:B------:R-:W-:-:S02]  /*13fa0*/  F2FP.SATFINITE.E4M3.F32.PACK_AB_MERGE_C R7, R29, R30, RZ ;  /* 0x0000001e1d07723e */ /* 0x000fc400048070ff */
[----:B------:R-:W-:Y:S02]  /*13fb0*/  F2FP.SATFINITE.E4M3.F32.PACK_AB_MERGE_C R4, R15, R14, RZ ;  /* 0x0000000e0f04723e */ /* 0x000fe400048070ff */
[----:B------:R-:W-:Y:S02]  /*13fc0*/  F2FP.SATFINITE.E4M3.F32.PACK_AB_MERGE_C R12, R13, R12, RZ ;  /* 0x0000000c0d0c723e */ /* 0x000fe400048070ff */
[----:B------:R-:W-:Y:S02]  /*13fd0*/  F2FP.SATFINITE.E4M3.F32.PACK_AB_MERGE_C R6, R24, R25, R6 ;  /* 0x000000191806723e */ /* 0x000fe40004807006 */
[----:B------:R-:W-:Y:S02]  /*13fe0*/  F2FP.SATFINITE.E4M3.F32.PACK_AB_MERGE_C R7, R28, R21, R7 ;  /* 0x000000151c07723e */ /* 0x000fe40004807007 */
[----:B------:R-:W-:Y:S02]  /*13ff0*/  F2FP.SATFINITE.E4M3.F32.PACK_AB_MERGE_C R4, R10, R11, R4 ;  /* 0x0000000b0a04723e */ /* 0x000fe40004807004 */
[----:B------:R-:W-:-:S05]  /*14000*/  F2FP.SATFINITE.E4M3.F32.PACK_AB_MERGE_C R5, R0, R5, R12 ;  /* 0x000000050005723e */ /* 0x000fca000480700c */
[----:B------:R0:W-:Y:S01]  /*14010*/  STS.128 [R226+0x4000], R4 ;  /* 0x00400004e2007388 */ /* 0x0001e20000000c00 */
[----:B------:R-:W-:Y:S05]  /*14020*/  BRA `(.L_x_563) ;  /* 0x00000034001c7947 */ /* 0x000fea0003800000 */
.L_x_557:
[----:B------:R-:W-:-:S03]  /*14030*/  UMOV UR4, 0xffffffff ;  /* 0xffffffff00047882 */ /* 0x000fc60000000000 */
[----:B------:R-:W-:Y:S05]  /*14040*/  BRA.DIV UR4, `(.L_x_574) ;  /* 0x0000016a04d07947 */ /* 0x000fea000b800000 */
[----:B------:R0:W1:Y:S04]  /*14050*/  SHFL.IDX PT, R21, R24, RZ, 0x1e1f ;  /* 0x001e1fff18157589 */ /* 0x00006800000e0000 */
[----:B------:R0:W2:Y:S04]  /*14060*/  SHFL.IDX PT, R39, R136, RZ, 0x1e1f ;  /* 0x001e1fff88277589 */ /* 0x0000a800000e0000 */
[----:B------:R0:W3:Y:S04]  /*14070*/  SHFL.IDX PT, R3, R26, RZ, 0x1e1f ;  /* 0x001e1fff1a037589 */ /* 0x0000e800000e0000 */
[----:B------:R-:W4:Y:S02]  /*14080*/  SHFL.IDX PT, R37, R37, RZ, 0x1e1f ;  /* 0x001e1fff25257589 */ /* 0x000f2400000e0000 */
.L_x_814:
[----:B------:R-:W-:Y:S01]  /*14090*/  ULDC UR4, c[0x0][0x448] ;  /* 0x0001120000047ab9 */ /* 0x000fe20000000800 */
[----:B------:R-:W-:Y:S01]  /*140a0*/  BSSY B1, `(.L_x_575) ;  /* 0x0000038000017945 */ /* 0x000fe20003800000 */
[----:B------:R-:W-:Y:S01]  /*140b0*/  IMAD R0, R151, UR4, RZ ;  /* 0x0000000497007c24 */ /* 0x000fe2000f8e02ff */
[----:B------:R-:W-:Y:S02]  /*140c0*/  CS2R R4, SRZ ;  /* 0x0000000000047805 */ /* 0x000fe4000001ff00 */
[----:B------:R-:W-:Y:S02]  /*140d0*/  CS2R R6, SRZ ;  /* 0x0000000000067805 */ /* 0x000fe4000001ff00 */
[----:B------:R-:W-:Y:S02]  /*140e0*/  CS2R R8, SRZ ;  /* 0x0000000000087805 */ /* 0x000fe4000001ff00 */
[----:B------:R-:W-:Y:S02]  /*140f0*/  CS2R R12, SRZ ;  /* 0x00000000000c7805 */ /* 0x000fe4000001ff00 */
[----:B------:R-:W-:-:S02]  /*14100*/  ISETP.GE.AND P0, PT, R10, R0, PT ;  /* 0x000000000a00720c */ /* 0x000fc40003f06270 */
[----:B------:R-:W-:Y:S02]  /*14110*/  CS2R R10, SRZ ;  /* 0x00000000000a7805 */ /* 0x000fe4000001ff00 */
[----:B------:R-:W-:Y:S02]  /*14120*/  CS2R R14, SRZ ;  /* 0x00000000000e7805 */ /* 0x000fe4000001ff00 */
[----:B0-----:R-:W-:Y:S02]  /*14130*/  CS2R R24, SRZ ;  /* 0x0000000000187805 */ /* 0x001fe4000001ff00 */
[----:B------:R-:W-:Y:S02]  /*14140*/  CS2R R26, SRZ ;  /* 0x00000000001a7805 */ /* 0x000fe4000001ff00 */
[----:B------:R-:W-:Y:S02]  /*14150*/  CS2R R28, SRZ ;  /* 0x00000000001c7805 */ /* 0x000fe4000001ff00 */
[----:B------:R-:W-:-:S02]  /*14160*/  CS2R R30, SRZ ;  /* 0x00000000001e7805 */ /* 0x000fc4000001ff00 */
[----:B------:R-:W-:Y:S02]  /*14170*/  CS2R R32, SRZ ;  /* 0x0000000000207805 */ /* 0x000fe4000001ff00 */
[----:B------:R-:W-:Y:S01]  /*14180*/  CS2R R34, SRZ ;  /* 0x0000000000227805 */ /* 0x000fe2000001ff00 */
[----:B------:R-:W-:Y:S06]  /*14190*/  @P0 BRA `(.L_x_576) ;  /* 0x0000000000a00947 */ /* 0x000fec0003800000 */
[C---:B------:R-:W-:Y:S01]  /*141a0*/  VIADD R4, R16.reuse, 0x20 ;  /* 0x0000002010047836 */ /* 0x040fe20000000000 */
[----:B------:R-:W-:Y:S01]  /*141b0*/  ULDC UR4, c[0x0][0x3f4] ;  /* 0x0000fd0000047ab9 */ /* 0x000fe20000000800 */
[C---:B------:R-:W-:Y:S02]  /*141c0*/  IADD3 R5, R16.reuse, 0x40, RZ ;  /* 0x0000004010057810 */ /* 0x040fe40007ffe0ff */
[----:B------:R-:W-:Y:S02]  /*141d0*/  CS2R R24, SRZ ;  /* 0x0000000000187805 */ /* 0x000fe4000001ff00 */
[----:B------:R-:W-:Y:S02]  /*141e0*/  ISETP.GE.AND P2, PT, R16, UR4, PT ;  /* 0x0000000410007c0c */ /* 0x000fe4000bf46270 */
[----:B------:R-:W-:Y:S02]  /*141f0*/  CS2R R26, SRZ ;  /* 0x00000000001a7805 */ /* 0x000fe4000001ff00 */
[----:B------:R-:W-:-:S02]  /*14200*/  ISETP.GE.AND P1, PT, R4, UR4, PT ;  /* 0x0000000404007c0c */ /* 0x000fc4000bf26270 */
[----:B------:R-:W-:Y:S02]  /*14210*/  CS2R R28, SRZ ;  /* 0x00000000001c7805 */ /* 0x000fe4000001ff00 */
[----:B------:R-:W-:Y:S02]  /*14220*/  ISETP.GE.AND P0, PT, R5, UR4, PT ;  /* 0x0000000405007c0c */ /* 0x000fe4000bf06270 */
[----:B------:R-:W-:Y:S02]  /*14230*/  CS2R R4, SRZ ;  /* 0x0000000000047805 */ /* 0x000fe4000001ff00 */
[----:B------:R-:W-:Y:S02]  /*14240*/  CS2R R30, SRZ ;  /* 0x00000000001e7805 */ /* 0x000fe4000001ff00 */
[----:B-1----:R-:W-:-:S03]  /*14250*/  @!P2 IADD3 R40, P3, R16, R21, RZ ;  /* 0x000000151028a210 */ /* 0x002fc60007f7e0ff */
[----:B------:R-:W-:-:S04]  /*14260*/  @!P1 IMAD.SHL.U32 R46, R173, 0x10, RZ ;  /* 0x00000010ad2e9824 */ /* 0x000fc800078e00ff */
[----:B------:R-:W-:Y:S02]  /*14270*/  @!P0 IMAD.SHL.U32 R48, R174, 0x10, RZ ;  /* 0x00000010ae308824 */ /* 0x000fe400078e00ff */
[----:B---3--:R-:W-:Y:S01]  /*14280*/  @!P2 IMAD.X R41, R3, 0x1, R17, P3 ;  /* 0x000000010329a824 */ /* 0x008fe200018e0611 */
[----:B------:R-:W-:Y:S02]  /*14290*/  @!P1 SHF.R.S32.HI R6, RZ, 0x1f, R46 ;  /* 0x0000001fff069819 */ /* 0x000fe4000001142e */
[C---:B------:R-:W-:Y:S02]  /*142a0*/  @!P1 IADD3 R42, P5, R46.reuse, R21, RZ ;  /* 0x000000152e2a9210 */ /* 0x040fe40007fbe0ff */
[----:B--2---:R-:W-:Y:S02]  /*142b0*/  @!P1 IADD3 R46, P4, R46, R39, RZ ;  /* 0x000000272e2e9210 */ /* 0x004fe40007f9e0ff */
[----:B------:R-:W-:Y:S02]  /*142c0*/  CS2R R10, SRZ ;  /* 0x00000000000a7805 */ /* 0x000fe4000001ff00 */
[----:B------:R-:W-:-:S02]  /*142d0*/  @!P0 IADD3 R38, P3, R48, R21, RZ ;  /* 0x0000001530268210 */ /* 0x000fc40007f7e0ff */
[----:B------:R-:W-:Y:S02]  /*142e0*/  CS2R R32, SRZ ;  /* 0x0000000000207805 */ /* 0x000fe4000001ff00 */
[----:B------:R-:W-:Y:S01]  /*142f0*/  @!P0 SHF.R.S32.HI R8, RZ, 0x1f, R48 ;  /* 0x0000001fff088819 */ /* 0x000fe20000011430 */
[----:B----4-:R-:W-:Y:S01]  /*14300*/  @!P1 IMAD.X R47, R37, 0x1, R6, P4 ;  /* 0x00000001252f9824 */ /* 0x010fe200020e0606 */
[----:B------:R-:W-:Y:S02]  /*14310*/  @!P1 IADD3.X R43, R3, R6, RZ, P5, !PT ;  /* 0x00000006032b9210 */ /* 0x000fe40002ffe4ff */
[----:B------:R-:W-:Y:S02]  /*14320*/  CS2R R6, SRZ ;  /* 0x0000000000067805 */ /* 0x000fe4000001ff00 */
[----:B------:R-:W-:Y:S02]  /*14330*/  @!P0 IADD3 R48, P5, R48, R39, RZ ;  /* 0x0000002730308210 */ /* 0x000fe40007fbe0ff */
[----:B------:R-:W-:-:S02]  /*14340*/  CS2R R34, SRZ ;  /* 0x0000000000227805 */ /* 0x000fc4000001ff00 */
[----:B------:R-:W-:Y:S01]  /*14350*/  @!P2 IADD3 R20, P4, R16, R39, RZ ;  /* 0x000000271014a210 */ /* 0x000fe20007f9e0ff */
[--C-:B------:R-:W-:Y:S01]  /*14360*/  @!P0 IMAD.X R39, R3, 0x1, R8.reuse, P3 ;  /* 0x0000000103278824 */ /* 0x100fe200018e0608 */
[----:B------:R-:W-:Y:S01]  /*14370*/  CS2R R12, SRZ ;  /* 0x00000000000c7805 */ /* 0x000fe2000001ff00 */
[C---:B------:R-:W-:Y:S01]  /*14380*/  @!P0 IMAD.X R49, R37.reuse, 0x1, R8, P5 ;  /* 0x0000000125318824 */ /* 0x040fe200028e0608 */
[----:B------:R-:W-:Y:S02]  /*14390*/  CS2R R8, SRZ ;  /* 0x0000000000087805 */ /* 0x000fe4000001ff00 */
[----:B------:R-:W-:Y:S02]  /*143a0*/  CS2R R14, SRZ ;  /* 0x00000000000e7805 */ /* 0x000fe4000001ff00 */
[----:B------:R-:W-:Y:S01]  /*143b0*/  @!P2 IADD3.X R21, R37, R17, RZ, P4, !PT ;  /* 0x000000112515a210 */ /* 0x000fe200027fe4ff */
[----:B------:R0:W5:Y:S04]  /*143c0*/  @!P2 LD.E.128 R24, desc[UR50][R40.64] ;  /* 0x000000322818a980 */ /* 0x000168000c101d00 */
[----:B------:R0:W5:Y:S04]  /*143d0*/  @!P2 LD.E.128 R4, desc[UR50][R20.64] ;  /* 0x000000321404a980 */ /* 0x000168000c101d00 */
[----:B------:R0:W5:Y:S04]  /*143e0*/  @!P1 LD.E.128 R28, desc[UR50][R42.64] ;  /* 0x000000322a1c9980 */ /* 0x000168000c101d00 */
[----:B------:R0:W5:Y:S04]  /*143f0*/  @!P1 LD.E.128 R8, desc[UR50][R46.64] ;  /* 0x000000322e089980 */ /* 0x000168000c101d00 */
[----:B------:R0:W5:Y:S04]  /*14400*/  @!P0 LD.E.128 R32, desc[UR50][R38.64] ;  /* 0x0000003226208980 */ /* 0x000168000c101d00 */
[----:B------:R0:W5:Y:S02]  /*14410*/  @!P0 LD.E.128 R12, desc[UR50][R48.64] ;  /* 0x00000032300c8980 */ /* 0x000164000c101d00 */
.L_x_576:
[----:B------:R-:W-:Y:S05]  /*14420*/  BSYNC B1 ;  /* 0x0000000000017941 */ /* 0x000fea0003800000 */
.L_x_575:
[----:B------:R-:W-:Y:S01]  /*14430*/  ULEA.HI UR4, UR37, UR37, URZ, 0x1 ;  /* 0x0000002525047291 */ /* 0x000fe2000f8f083f */
[----:B------:R-:W-:Y:S01]  /*14440*/  IMAD R0, R169, -0x80, R0 ;  /* 0xffffff80a9007824 */ /* 0x000fe200078e0200 */
[----:B------:R-:W-:Y:S02]  /*14450*/  BSSY B1, `(.L_x_577) ;  /* 0x0000009000017945 */ /* 0x000fe40003800000 */
[----:B------:R-:W-:Y:S02]  /*14460*/  ULOP3.LUT UR4, UR4, 0xfffffffe, URZ, 0xc0, !UPT ;  /* 0xfffffffe04047892 */ /* 0x000fe4000f8ec03f */
[----:B---3--:R-:W-:Y:S02]  /*14470*/  VIMNMX R3, R0, 0x80, PT ;  /* 0x0000008000037848 */ /* 0x008fe40003fe0100 */
[----:B------:R-:W-:Y:S02]  /*14480*/  UIADD3 UR4, UR37, -UR4, URZ ;  /* 0x8000000425047290 */ /* 0x000fe4000fffe03f */
[----:B------:R-:W-:-:S04]  /*14490*/  ISETP.GE.AND P1, PT, R198, R3, PT ;  /* 0x00000003c600720c */ /* 0x000fc80003f26270 */
[----:B01----:R-:W-:-:S05]  /*144a0*/  IMAD.U32 R21, RZ, RZ, UR4 ;  /* 0x00000004ff157e24 */ /* 0x003fca000f8e00ff */
[----:B------:R-:W-:-:S04]  /*144b0*/  SHF.L.U32 R21, R21, 0x1f, RZ ;  /* 0x0000001f15157819 */ /* 0x000fc800000006ff */
[----:B------:R-:W0:Y:S02]  /*144c0*/  SYNCS.PHASECHK.TRANS64.TRYWAIT P0, [R18+URZ+0x29800], R21 ;  /* 0x02980015120075a7 */ /* 0x000e24000800017f */
[----:B0-----:R-:W-:Y:S05]  /*144d0*/  @!P0 BRA `(.L_x_578) ;  /* 0x0000016800208947 */ /* 0x001fea0003800000 */
.L_x_815:
[----:B------:R-:W-:Y:S05]  /*144e0*/  BSYNC B1 ;  /* 0x0000000000017941 */ /* 0x000fea0003800000 */
.L_x_577:
[----:B------:R-:W-:Y:S05]  /*144f0*/  @P1 BRA `(.L_x_563) ;  /* 0x0000002c00e81947 */ /* 0x000fea0003800000 */
[----:B------:R-:W1:Y:S01]  /*14500*/  LDC R3, c[0x0][0x3f4] ;  /* 0x0000fd00ff037b82 */ /* 0x000e620000000800 */
[C---:B------:R-:W-:Y:S01]  /*14510*/  VIADD R0, R16.reuse, 0x20 ;  /* 0x0000002010007836 */ /* 0x040fe20000000000 */
[----:B------:R-:W-:Y:S01]  /*14520*/  BSSY B1, `(.L_x_579) ;  /* 0x00000fd000017945 */ /* 0x000fe20003800000 */
[C---:B------:R-:W-:Y:S01]  /*14530*/  VIADD R20, R16.reuse, 0x40 ;  /* 0x0000004010147836 */ /* 0x040fe20000000000 */
[-C--:B-1----:R-:W-:Y:S02]  /*14540*/  ISETP.GE.AND P0, PT, R16, R3.reuse, PT ;  /* 0x000000031000720c */ /* 0x082fe40003f06270 */
[-C--:B------:R-:W-:Y:S02]  /*14550*/  ISETP.GE.AND P1, PT, R0, R3.reuse, PT ;  /* 0x000000030000720c */ /* 0x080fe40003f26270 */
[----:B------:R-:W-:-:S09]  /*14560*/  ISETP.GE.AND P2, PT, R20, R3, PT ;  /* 0x000000031400720c */ /* 0x000fd20003f46270 */
[----:B------:R-:W-:Y:S05]  /*14570*/  @P0 BRA `(.L_x_580) ;  /* 0x0000000c00dc0947 */ /* 0x000fea0003800000 */
[----:B------:R-:W3:Y:S01]  /*14580*/  LDL R67, [R1+0x24] ;  /* 0x0000240001437983 */ /* 0x000ee20000100800 */
[----:B-----5:R-:W-:Y:S02]  /*14590*/  SHF.R.U32.HI R0, RZ, 0x8, R24 ;  /* 0x00000008ff007819 */ /* 0x020fe40000011618 */
[----:B------:R-:W-:Y:S02]  /*145a0*/  LOP3.LUT R20, R24, 0xff, RZ, 0xc0, !PT ;  /* 0x000000ff18147812 */ /* 0x000fe400078ec0ff */
[----:B0-----:R-:W-:Y:S02]  /*145b0*/  LOP3.LUT R21, R0, 0xff, RZ, 0xc0, !PT ;  /* 0x000000ff00157812 */ /* 0x001fe400078ec0ff */
[----:B------:R-:W-:Y:S02]  /*145c0*/  LEA.HI R0, R3, R228, RZ, 0x1c ;  /* 0x000000e403007211 */ /* 0x000fe400078fe0ff */
[----:B------:R-:W-:Y:S02]  /*145d0*/  PRMT R45, R21, 0x7604, R20 ;  /* 0x00007604152d7816 */ /* 0x000fe40000000014 */
[----:B------:R-:W-:-:S02]  /*145e0*/  SHF.R.S32.HI R21, RZ, 0x1f, R0 ;  /* 0x0000001fff157819 */ /* 0x000fc40000011400 */
[----:B----4-:R-:W-:Y:S02]  /*145f0*/  SHF.R.U32.HI R37, RZ, 0x8, R25 ;  /* 0x00000008ff257819 */ /* 0x010fe40000011619 */
[----:B------:R-:W-:Y:S02]  /*14600*/  LEA.HI R20, R21, R0, RZ, 0x2 ;  /* 0x0000000015147211 */ /* 0x000fe400078f10ff */
[----:B------:R-:W-:Y:S02]  /*14610*/  SHF.L.U32 R21, R0, 0x4, RZ ;  /* 0x0000000400157819 */ /* 0x000fe400000006ff */
[----:B--2---:R-:W-:Y:S01]  /*14620*/  SHF.R.U32.HI R39, RZ, 0x8, R26 ;  /* 0x00000008ff277819 */ /* 0x004fe2000001161a */
[----:B------:R-:W-:Y:S01]  /*14630*/  IMAD.SHL.U32 R20, R20, 0x800, RZ ;  /* 0x0000080014147824 */ /* 0x000fe200078e00ff */
[----:B------:R-:W-:Y:S02]  /*14640*/  LOP3.LUT R0, R208, 0x30, R21, 0xf8, !PT ;  /* 0x00000030d0007812 */ /* 0x000fe400078ef815 */
[----:B------:R-:W-:-:S02]  /*14650*/  LOP3.LUT R36, R25, 0xff, RZ, 0xc0, !PT ;  /* 0x000000ff19247812 */ /* 0x000fc400078ec0ff */
[----:B------:R-:W-:Y:S02]  /*14660*/  LOP3.LUT R0, R0, R209, RZ, 0x3c, !PT ;  /* 0x000000d100007212 */ /* 0x000fe400078e3cff */
[----:B------:R-:W-:Y:S02]  /*14670*/  LOP3.LUT R21, R20, 0xffffe000, RZ, 0xc0, !PT ;  /* 0xffffe00014157812 */ /* 0x000fe400078ec0ff */
[----:B------:R-:W-:Y:S02]  /*14680*/  LOP3.LUT R38, R26, 0xff, RZ, 0xc0, !PT ;  /* 0x000000ff1a267812 */ /* 0x000fe400078ec0ff */
[----:B------:R-:W-:Y:S02]  /*14690*/  LOP3.LUT R37, R37, 0xff, RZ, 0xc0, !PT ;  /* 0x000000ff25257812 */ /* 0x000fe400078ec0ff */
[----:B------:R-:W-:Y:S02]  /*146a0*/  LOP3.LUT R39, R39, 0xff, RZ, 0xc0, !PT ;  /* 0x000000ff27277812 */ /* 0x000fe400078ec0ff */
[----:B------:R-:W-:-:S02]  /*146b0*/  IADD3 R21, R0, R210, R21 ;  /* 0x000000d200157210 */ /* 0x000fc40007ffe015 */
[----:B------:R-:W-:Y:S02]  /*146c0*/  PRMT R46, R37, 0x7604, R36 ;  /* 0x00007604252e7816 */ /* 0x000fe40000000024 */
[----:B------:R-:W-:Y:S01]  /*146d0*/  PRMT R47, R39, 0x7604, R38 ;  /* 0x00007604272f7816 */ /* 0x000fe20000000026 */
[----:B------:R-:W-:Y:S01]  /*146e0*/  IMAD.IADD R0, R18, 0x1, R21 ;  /* 0x0000000112007824 */ /* 0x000fe200078e0215 */
[----:B------:R-:W-:Y:S02]  /*146f0*/  SHF.R.U32.HI R37, RZ, 0x8, R27 ;  /* 0x00000008ff257819 */ /* 0x000fe4000001161b */
[----:B------:R-:W-:Y:S02]  /*14700*/  SHF.R.U32.HI R39, RZ, 0x8, R4 ;  /* 0x00000008ff277819 */ /* 0x000fe40000011604 */
[----:B------:R-:W-:Y:S02]  /*14710*/  SHF.R.U32.HI R40, RZ, 0x8, R5 ;  /* 0x00000008ff287819 */ /* 0x000fe40000011605 */
[----:B------:R-:W-:-:S02]  /*14720*/  LOP3.LUT R36, R27, 0xff, RZ, 0xc0, !PT ;  /* 0x000000ff1b247812 */ /* 0x000fc400078ec0ff */
[----:B------:R-:W-:Y:S02]  /*14730*/  LOP3.LUT R38, R4, 0xff, RZ, 0xc0, !PT ;  /* 0x000000ff04267812 */ /* 0x000fe400078ec0ff */
[----:B------:R-:W-:Y:S02]  /*14740*/  LOP3.LUT R37, R37, 0xff, RZ, 0xc0, !PT ;  /* 0x000000ff25257812 */ /* 0x000fe400078ec0ff */
[----:B------:R-:W-:Y:S02]  /*14750*/  LOP3.LUT R39, R39, 0xff, RZ, 0xc0, !PT ;  /* 0x000000ff27277812 */ /* 0x000fe400078ec0ff */
[----:B------:R-:W-:Y:S02]  /*14760*/  LOP3.LUT R21, R40, 0xff, RZ, 0xc0, !PT ;  /* 0x000000ff28157812 */ /* 0x000fe400078ec0ff */
[----:B------:R-:W0:Y:S01]  /*14770*/  LDS.128 R40, [R0+0x14400] ;  /* 0x0144000000287984 */ /* 0x000e220000000c00 */
[----:B------:R-:W-:Y:S02]  /*14780*/  PRMT R20, R37, 0x7604, R36 ;  /* 0x0000760425147816 */ /* 0x000fe40000000024 */
[----:B------:R-:W-:-:S02]  /*14790*/  PRMT R53, R39, 0x7604, R38 ;  /* 0x0000760427357816 */ /* 0x000fc40000000026 */
[----:B------:R-:W-:Y:S02]  /*147a0*/  SHF.R.U32.HI R52, RZ, 0x8, R7 ;  /* 0x00000008ff347819 */ /* 0x000fe40000011607 */
[----:B------:R-:W-:Y:S02]  /*147b0*/  LOP3.LUT R51, R7, 0xff, RZ, 0xc0, !PT ;  /* 0x000000ff07337812 */ /* 0x000fe400078ec0ff */
[----:B------:R-:W-:Y:S02]  /*147c0*/  LOP3.LUT R52, R52, 0xff, RZ, 0xc0, !PT ;  /* 0x000000ff34347812 */ /* 0x000fe400078ec0ff */
[----:B------:R-:W-:Y:S02]  /*147d0*/  LOP3.LUT R48, R5, 0xff, RZ, 0xc0, !PT ;  /* 0x000000ff05307812 */ /* 0x000fe400078ec0ff */
[----:B------:R-:W-:Y:S02]  /*147e0*/  SHF.R.U32.HI R50, RZ, 0x8, R6 ;  /* 0x00000008ff327819 */ /* 0x000fe40000011606 */
[----:B------:R-:W-:-:S02]  /*147f0*/  PRMT R52, R52, 0x7604, R51 ;  /* 0x0000760434347816 */ /* 0x000fc40000000033 */
[----:B------:R-:W-:Y:S02]  /*14800*/  LOP3.LUT R49, R6, 0xff, RZ, 0xc0, !PT ;  /* 0x000000ff06317812 */ /* 0x000fe400078ec0ff */
[----:B------:R-:W-:Y:S02]  /*14810*/  LOP3.LUT R50, R50, 0xff, RZ, 0xc0, !PT ;  /* 0x000000ff32327812 */ /* 0x000fe400078ec0ff */
[----:B------:R-:W-:Y:S02]  /*14820*/  PRMT R48, R21, 0x7604, R48 ;  /* 0x0000760415307816 */ /* 0x000fe40000000030 */
[----:B------:R-:W-:Y:S02]  /*14830*/  SHF.R.U32.HI R51, RZ, 0x10, R5 ;  /* 0x00000010ff337819 */ /* 0x000fe40000011605 */
[----:B------:R-:W-:Y:S02]  /*14840*/  SHF.R.U32.HI R21, RZ, 0x10, R25 ;  /* 0x00000010ff157819 */ /* 0x000fe40000011619 */
[----:B------:R-:W-:Y:S01]  /*14850*/  PRMT R57, R50, 0x7604, R49 ;  /* 0x0000760432397816 */ /* 0x000fe20000000031 */
[----:B------:R-:W-:Y:S01]  /*14860*/  IMAD.U32 R51, R51, 0x10000, RZ ;  /* 0x0001000033337824 */ /* 0x000fe200078e00ff */
[----:B------:R-:W-:Y:S01]  /*14870*/  SHF.R.U32.HI R59, RZ, 0x10, R7 ;  /* 0x00000010ff3b7819 */ /* 0x000fe20000011607 */
[----:B------:R-:W-:Y:S01]  /*14880*/  IMAD.U32 R21, R21, 0x10000, RZ ;  /* 0x0001000015157824 */ /* 0x000fe200078e00ff */
[----:B------:R-:W-:-:S02]  /*14890*/  SHF.R.U32.HI R49, RZ, 0x10, R27 ;  /* 0x00000010ff317819 */ /* 0x000fc4000001161b */
[----:B------:R-:W-:Y:S01]  /*148a0*/  LOP3.LUT R55, R48, 0xff0000, R51, 0xf8, !PT ;  /* 0x00ff000030377812 */ /* 0x000fe200078ef833 */
[----:B------:R-:W-:Y:S01]  /*148b0*/  IMAD.U32 R59, R59, 0x10000, RZ ;  /* 0x000100003b3b7824 */ /* 0x000fe200078e00ff */
[----:B------:R-:W-:Y:S02]  /*148c0*/  SHF.L.U32 R49, R49, 0x10, RZ ;  /* 0x0000001031317819 */ /* 0x000fe400000006ff */
[----:B------:R-:W-:Y:S02]  /*148d0*/  LOP3.LUT R21, R46, 0xff0000, R21, 0xf8, !PT ;  /* 0x00ff00002e157812 */ /* 0x000fe400078ef815 */
[----:B------:R-:W-:Y:S02]  /*148e0*/  LOP3.LUT R49, R20, 0xff0000, R49, 0xf8, !PT ;  /* 0x00ff000014317812 */ /* 0x000fe400078ef831 */
[----:B------:R-:W-:Y:S02]  /*148f0*/  LOP3.LUT R45, R45, 0xff0000, R24, 0xf8, !PT ;  /* 0x00ff00002d2d7812 */ /* 0x000fe400078ef818 */
[----:B------:R-:W-:-:S02]  /*14900*/  LOP3.LUT R59, R52, 0xff0000, R59, 0xf8, !PT ;  /* 0x00ff0000343b7812 */ /* 0x000fc400078ef83b */
[----:B------:R-:W-:Y:S02]  /*14910*/  LOP3.LUT R47, R47, 0xff0000, R26, 0xf8, !PT ;  /* 0x00ff00002f2f7812 */ /* 0x000fe400078ef81a */
[----:B------:R-:W-:Y:S02]  /*14920*/  LOP3.LUT R55, R55, 0xff000000, R5, 0xf8, !PT ;  /* 0xff00000037377812 */ /* 0x000fe400078ef805 */
[----:B------:R-:W-:Y:S02]  /*14930*/  LOP3.LUT R52, R21, 0xff000000, R25, 0xf8, !PT ;  /* 0xff00000015347812 */ /* 0x000fe400078ef819 */
[----:B------:R-:W-:Y:S02]  /*14940*/  LOP3.LUT R21, R53, 0xff0000, R4, 0xf8, !PT ;  /* 0x00ff000035157812 */ /* 0x000fe400078ef804 */
[----:B------:R-:W-:Y:S02]  /*14950*/  LOP3.LUT R51, R45, 0xff000000, R24, 0xf8, !PT ;  /* 0xff0000002d337812 */ /* 0x000fe400078ef818 */
[----:B------:R-:W-:-:S02]  /*14960*/  LOP3.LUT R53, R49, 0xff000000, R27, 0xf8, !PT ;  /* 0xff00000031357812 */ /* 0x000fc400078ef81b */
[----:B------:R-:W-:Y:S02]  /*14970*/  LOP3.LUT R20, R47, 0xff000000, R26, 0xf8, !PT ;  /* 0xff0000002f147812 */ /* 0x000fe400078ef81a */
[----:B------:R-:W-:Y:S02]  /*14980*/  F2FP.F16.E4M3.UNPACK_B R27, R55 ;  /* 0x00000037ff1b723e */ /* 0x000fe400020006ff */
[-C--:B0-----:R-:W-:Y:S02]  /*14990*/  F2FP.F16.E4M3.UNPACK_B R24, R41.reuse ;  /* 0x00000029ff18723e */ /* 0x081fe400020006ff */
[----:B------:R-:W-:Y:S01]  /*149a0*/  F2FP.F16.E4M3.UNPACK_B R26, R52 ;  /* 0x00000034ff1a723e */ /* 0x000fe200020006ff */
[----:B------:R-:W-:Y:S01]  /*149b0*/  HADD2.F32 R58, -RZ, R27.H0_H0 ;  /* 0x2000001bff3a7230 */ /* 0x000fe20000004100 */
[----:B------:R-:W-:Y:S01]  /*149c0*/  LOP3.LUT R56, R21, 0xff000000, R4, 0xf8, !PT ;  /* 0xff00000015387812 */ /* 0x000fe200078ef804 */
[----:B------:R-:W-:Y:S01]  /*149d0*/  HADD2.F32 R5, -RZ, R24.H0_H0 ;  /* 0x20000018ff057230 */ /* 0x000fe20000004100 */
[----:B------:R-:W-:Y:S01]  /*149e0*/  LOP3.LUT R57, R57, 0xff0000, R6, 0xf8, !PT ;  /* 0x00ff000039397812 */ /* 0x000fe200078ef806 */
[----:B------:R-:W-:Y:S01]  /*149f0*/  HADD2.F32 R54, -RZ, R26.H0_H0 ;  /* 0x2000001aff367230 */ /* 0x000fe20000004100 */
[----:B------:R-:W-:Y:S01]  /*14a00*/  F2FP.F16.E4M3.UNPACK_B R47, R41.H1 ;  /* 0x00000029ff2f723e */ /* 0x000fe200030006ff */
[----:B------:R-:W-:Y:S01]  /*14a10*/  HADD2.F32 R24, -RZ, R24.H1_H1 ;  /* 0x30000018ff187230 */ /* 0x000fe20000004100 */
[----:B------:R-:W-:-:S02]  /*14a20*/  F2FP.F16.E4M3.UNPACK_B R49, R43 ;  /* 0x0000002bff31723e */ /* 0x000fc400020006ff */
[----:B------:R-:W-:Y:S02]  /*14a30*/  F2FP.F16.E4M3.UNPACK_B R50, R43.H1 ;  /* 0x0000002bff32723e */ /* 0x000fe400030006ff */
[-C--:B------:R-:W-:Y:S02]  /*14a40*/  F2FP.F16.E4M3.UNPACK_B R41, R40.reuse ;  /* 0x00000028ff29723e */ /* 0x080fe400020006ff */
[----:B------:R-:W-:Y:S01]  /*14a50*/  F2FP.F16.E4M3.UNPACK_B R43, R40.H1 ;  /* 0x00000028ff2b723e */ /* 0x000fe200030006ff */
[----:B------:R-:W-:Y:S01]  /*14a60*/  FMUL.FTZ R40, R5, R58 ;  /* 0x0000003a05287220 */ /* 0x000fe20000410000 */
[----:B------:R-:W-:Y:S01]  /*14a70*/  LOP3.LUT R6, R57, 0xff000000, R6, 0xf8, !PT ;  /* 0xff00000039067812 */ /* 0x000fe200078ef806 */
[----:B------:R-:W-:Y:S01]  /*14a80*/  FMUL.FTZ R57, R5, R54 ;  /* 0x0000003605397220 */ /* 0x000fe20000410000 */
[----:B------:R-:W-:Y:S02]  /*14a90*/  F2FP.F16.E4M3.UNPACK_B R55, R55.H1 ;  /* 0x00000037ff37723e */ /* 0x000fe400030006ff */
[----:B------:R-:W-:-:S02]  /*14aa0*/  F2FP.F16.E4M3.UNPACK_B R52, R52.H1 ;  /* 0x00000034ff34723e */ /* 0x000fc400030006ff */
[----:B------:R-:W-:Y:S02]  /*14ab0*/  LOP3.LUT R59, R59, 0xff000000, R7, 0xf8, !PT ;  /* 0xff0000003b3b7812 */ /* 0x000fe400078ef807 */
[-C--:B------:R-:W-:Y:S02]  /*14ac0*/  F2FP.F16.E4M3.UNPACK_B R7, R42.reuse ;  /* 0x0000002aff07723e */ /* 0x080fe400020006ff */
[----:B------:R-:W-:Y:S01]  /*14ad0*/  F2FP.F16.E4M3.UNPACK_B R48, R42.H1 ;  /* 0x0000002aff30723e */ /* 0x000fe200030006ff */
[--C-:B------:R-:W-:Y:S02]  /*14ae0*/  HADD2.F32 R42, -RZ, R52.reuse.H0_H0 ;  /* 0x20000034ff2a7230 */ /* 0x100fe40000004100 */
[----:B------:R-:W-:Y:S01]  /*14af0*/  HADD2.F32 R52, -RZ, R52.H1_H1 ;  /* 0x30000034ff347230 */ /* 0x000fe20000004100 */
[----:B---3--:R-:W0:Y:S02]  /*14b00*/  LDS.128 R36, [R67+0x14400] ;  /* 0x0144000043247984 */ /* 0x008e240000000c00 */
[----:B0-----:R-:W-:-:S02]  /*14b10*/  F2FP.F16.E4M3.UNPACK_B R21, R37 ;  /* 0x00000025ff15723e */ /* 0x001fc400020006ff */
[----:B------:R-:W-:Y:S02]  /*14b20*/  F2FP.F16.E4M3.UNPACK_B R45, R37.H1 ;  /* 0x00000025ff2d723e */ /* 0x000fe400030006ff */
[-C--:B------:R-:W-:Y:S01]  /*14b30*/  F2FP.F16.E4M3.UNPACK_B R46, R39.reuse ;  /* 0x00000027ff2e723e */ /* 0x080fe200020006ff */
[--C-:B------:R-:W-:Y:S01]  /*14b40*/  HADD2.F32 R25, -RZ, R21.reuse.H0_H0 ;  /* 0x20000015ff197230 */ /* 0x100fe20000004100 */
[----:B------:R-:W-:Y:S01]  /*14b50*/  F2FP.F16.E4M3.UNPACK_B R39, R39.H1 ;  /* 0x00000027ff27723e */ /* 0x000fe200030006ff */
[----:B------:R-:W-:Y:S01]  /*14b60*/  HADD2.F32 R21, -RZ, R21.H1_H1 ;  /* 0x30000015ff157230 */ /* 0x000fe20000004100 */
[----:B------:R-:W-:Y:S02]  /*14b70*/  F2FP.F16.E4M3.UNPACK_B R37, R36 ;  /* 0x00000024ff25723e */ /* 0x000fe400020006ff */
[C---:B------:R-:W-:Y:S01]  /*14b80*/  FFMA.FTZ R5, R25.reuse, R54, -R40 ;  /* 0x0000003619057223 */ /* 0x040fe20000010828 */
[----:B------:R-:W-:Y:S01]  /*14b90*/  FFMA.FTZ R25, R25, R58, R57 ;  /* 0x0000003a19197223 */ /* 0x000fe20000010039 */
[----:B------:R-:W-:Y:S01]  /*14ba0*/  HADD2.F32 R40, -RZ, R26.H1_H1 ;  /* 0x3000001aff287230 */ /* 0x000fe20000004100 */
[----:B------:R-:W-:Y:S01]  /*14bb0*/  F2FP.F16.E4M3.UNPACK_B R36, R36.H1 ;  /* 0x00000024ff24723e */ /* 0x000fe200030006ff */
[----:B------:R-:W-:Y:S01]  /*14bc0*/  HADD2.F32 R54, -RZ, R27.H1_H1 ;  /* 0x3000001bff367230 */ /* 0x000fe20000004100 */
[----:B------:R-:W-:Y:S01]  /*14bd0*/  F2FP.F16.E4M3.UNPACK_B R4, R38 ;  /* 0x00000026ff04723e */ /* 0x000fe200020006ff */
[----:B------:R-:W-:-:S02]  /*14be0*/  HADD2.F32 R57, -RZ, R55.H0_H0 ;  /* 0x20000037ff397230 */ /* 0x000fc40000004100 */
[C---:B------:R-:W-:Y:S01]  /*14bf0*/  FMUL.FTZ R61, R24.reuse, R40 ;  /* 0x00000028183d7220 */ /* 0x040fe20000410000 */
[----:B------:R-:W-:Y:S02]  /*14c00*/  HADD2.F32 R26, -RZ, R47.H0_H0 ;  /* 0x2000002fff1a7230 */ /* 0x000fe40000004100 */
[----:B------:R-:W-:Y:S01]  /*14c10*/  FMUL.FTZ R58, R24, R54 ;  /* 0x00000036183a7220 */ /* 0x000fe20000410000 */
[----:B------:R-:W-:Y:S01]  /*14c20*/  HADD2.F32 R27, -RZ, R45.H0_H0 ;  /* 0x2000002dff1b7230 */ /* 0x000fe20000004100 */
[----:B------:R-:W-:Y:S01]  /*14c30*/  F2FP.F16.E4M3.UNPACK_B R38, R38.H1 ;  /* 0x00000026ff26723e */ /* 0x000fe200030006ff */
[----:B------:R-:W-:Y:S02]  /*14c40*/  HADD2.F32 R47, -RZ, R47.H1_H1 ;  /* 0x3000002fff2f7230 */ /* 0x000fe40000004100 */
[CC--:B------:R-:W-:Y:S01]  /*14c50*/  FMUL.FTZ R60, R26.reuse, R57.reuse ;  /* 0x000000391a3c7220 */ /* 0x0c0fe20000410000 */
[----:B------:R-:W-:Y:S01]  /*14c60*/  FMUL.FTZ R62, R26, R42 ;  /* 0x0000002a1a3e7220 */ /* 0x000fe20000410000 */
[C---:B------:R-:W-:Y:S01]  /*14c70*/  FFMA.FTZ R24, R21.reuse, R40, -R58 ;  /* 0x0000002815187223 */ /* 0x040fe2000001083a */
[----:B------:R-:W-:Y:S01]  /*14c80*/  FFMA.FTZ R26, R21, R54, R61 ;  /* 0x00000036151a7223 */ /* 0x000fe2000001003d */
[C---:B------:R-:W-:Y:S01]  /*14c90*/  FFMA.FTZ R21, R27.reuse, R42, -R60 ;  /* 0x0000002a1b157223 */ /* 0x040fe2000001083c */
[----:B------:R-:W-:Y:S01]  /*14ca0*/  FFMA.FTZ R27, R27, R57, R62 ;  /* 0x000000391b1b7223 */ /* 0x000fe2000001003e */
[----:B------:R-:W-:Y:S01]  /*14cb0*/  F2FP.F16.E4M3.UNPACK_B R57, R59 ;  /* 0x0000003bff39723e */ /* 0x000fe200020006ff */
[----:B------:R-:W-:Y:S01]  /*14cc0*/  HADD2.F32 R58, -RZ, R55.H1_H1 ;  /* 0x30000037ff3a7230 */ /* 0x000fe20000004100 */
[----:B------:R-:W-:Y:S01]  /*14cd0*/  F2FP.F16.E4M3.UNPACK_B R54, R53 ;  /* 0x00000035ff36723e */ /* 0x000fe200020006ff */
[----:B------:R-:W-:Y:S01]  /*14ce0*/  HADD2.F32 R42, -RZ, R49.H0_H0 ;  /* 0x20000031ff2a7230 */ /* 0x000fe20000004100 */
[----:B------:R-:W-:Y:S01]  /*14cf0*/  F2FP.F16.E4M3.UNPACK_B R59, R59.H1 ;  /* 0x0000003bff3b723e */ /* 0x000fe200030006ff */
[----:B------:R-:W-:-:S02]  /*14d00*/  HADD2.F32 R61, -RZ, R57.H0_H0 ;  /* 0x20000039ff3d7230 */ /* 0x000fc40000004100 */
[C---:B------:R-:W-:Y:S01]  /*14d10*/  FMUL.FTZ R60, R47.reuse, R58 ;  /* 0x0000003a2f3c7220 */ /* 0x040fe20000410000 */
[----:B------:R-:W-:Y:S02]  /*14d20*/  HADD2.F32 R55, -RZ, R54.H0_H0 ;  /* 0x20000036ff377230 */ /* 0x000fe40000004100 */
[----:B------:R-:W-:Y:S01]  /*14d30*/  FMUL.FTZ R47, R47, R52 ;  /* 0x000000342f2f7220 */ /* 0x000fe20000410000 */
[----:B------:R-:W-:Y:S02]  /*14d40*/  HADD2.F32 R45, -RZ, R45.H1_H1 ;  /* 0x3000002dff2d7230 */ /* 0x000fe40000004100 */
[C---:B------:R-:W-:Y:S01]  /*14d50*/  FMUL.FTZ R63, R42.reuse, R61 ;  /* 0x0000003d2a3f7220 */ /* 0x040fe20000410000 */
[----:B------:R-:W-:Y:S02]  /*14d60*/  HADD2.F32 R40, -RZ, R46.H0_H0 ;  /* 0x2000002eff287230 */ /* 0x000fe40000004100 */
[----:B------:R-:W-:Y:S01]  /*14d70*/  FMUL.FTZ R42, R42, R55 ;  /* 0x000000372a2a7220 */ /* 0x000fe20000410000 */
[----:B------:R-:W-:Y:S01]  /*14d80*/  F2FP.F16.E4M3.UNPACK_B R53, R53.H1 ;  /* 0x00000035ff35723e */ /* 0x000fe200030006ff */
[----:B------:R-:W-:Y:S01]  /*14d90*/  FFMA.FTZ R58, R45, R58, R47 ;  /* 0x0000003a2d3a7223 */ /* 0x000fe2000001002f */
[----:B------:R-:W-:-:S02]  /*14da0*/  HADD2.F32 R54, -RZ, R54.H1_H1 ;  /* 0x30000036ff367230 */ /* 0x000fc40000004100 */
[C---:B------:R-:W-:Y:S01]  /*14db0*/  FFMA.FTZ R61, R40.reuse, R61, R42 ;  /* 0x0000003d283d7223 */ /* 0x040fe2000001002a */
[----:B------:R-:W-:Y:S02]  /*14dc0*/  HADD2.F32 R57, -RZ, R57.H1_H1 ;  /* 0x30000039ff397230 */ /* 0x000fe40000004100 */
[----:B------:R-:W-:Y:S01]  /*14dd0*/  FFMA.FTZ R60, R45, R52, -R60 ;  /* 0x000000342d3c7223 */ /* 0x000fe2000001083c */
[----:B------:R-:W-:Y:S02]  /*14de0*/  HADD2.F32 R49, -RZ, R49.H1_H1 ;  /* 0x30000031ff317230 */ /* 0x000fe40000004100 */
[----:B------:R-:W-:Y:S01]  /*14df0*/  FFMA.FTZ R63, R40, R55, -R63 ;  /* 0x00000037283f7223 */ /* 0x000fe2000001083f */
[----:B------:R-:W-:Y:S01]  /*14e00*/  HADD2.F32 R47, -RZ, R59.H0_H0 ;  /* 0x2000003bff2f7230 */ /* 0x000fe20000004100 */
[----:B------:R-:W-:Y:S01]  /*14e10*/  F2FP.SATFINITE.E4M3.F32.PACK_AB_MERGE_C R27, R58, R27, RZ ;  /* 0x0000001b3a1b723e */ /* 0x000fe200048070ff */
[----:B------:R-:W-:Y:S02]  /*14e20*/  HADD2.F32 R42, -RZ, R50.H0_H0 ;  /* 0x20000032ff2a7230 */ /* 0x000fe40000004100 */
[----:B------:R-:W-:Y:S01]  /*14e30*/  FMUL.FTZ R55, R49, R57 ;  /* 0x0000003931377220 */ /* 0x000fe20000410000 */
[----:B------:R-:W-:-:S02]  /*14e40*/  HADD2.F32 R45, -RZ, R53.H0_H0 ;  /* 0x20000035ff2d7230 */ /* 0x000fc40000004100 */
[----:B------:R-:W-:Y:S01]  /*14e50*/  FMUL.FTZ R52, R49, R54 ;  /* 0x0000003631347220 */ /* 0x000fe20000410000 */
[----:B------:R-:W-:Y:S02]  /*14e60*/  HADD2.F32 R46, -RZ, R46.H1_H1 ;  /* 0x3000002eff2e7230 */ /* 0x000fe40000004100 */
[C---:B------:R-:W-:Y:S01]  /*14e70*/  FMUL.FTZ R49, R42.reuse, R47 ;  /* 0x0000002f2a317220 */ /* 0x040fe20000410000 */
[----:B------:R-:W-:Y:S02]  /*14e80*/  HADD2.F32 R40, -RZ, R39.H0_H0 ;  /* 0x20000027ff287230 */ /* 0x000fe40000004100 */
[----:B------:R-:W-:Y:S01]  /*14e90*/  FMUL.FTZ R42, R42, R45 ;  /* 0x0000002d2a2a7220 */ /* 0x000fe20000410000 */
[----:B------:R-:W-:Y:S02]  /*14ea0*/  HADD2.F32 R53, -RZ, R53.H1_H1 ;  /* 0x30000035ff357230 */ /* 0x000fe40000004100 */
[----:B------:R-:W-:Y:S01]  /*14eb0*/  FFMA.FTZ R64, R46, R57, R52 ;  /* 0x000000392e407223 */ /* 0x000fe20000010034 */
[----:B------:R-:W-:-:S02]  /*14ec0*/  HADD2.F32 R59, -RZ, R59.H1_H1 ;  /* 0x3000003bff3b7230 */ /* 0x000fc40000004100 */
[C---:B------:R-:W-:Y:S01]  /*14ed0*/  FFMA.FTZ R65, R40.reuse, R47, R42 ;  /* 0x0000002f28417223 */ /* 0x040fe2000001002a */
[----:B------:R-:W-:Y:S01]  /*14ee0*/  FFMA.FTZ R57, R40, R45, -R49 ;  /* 0x0000002d28397223 */ /* 0x000fe20000010831 */
[----:B------:R-:W-:Y:S01]  /*14ef0*/  F2FP.F16.E4M3.UNPACK_B R47, R56.H1 ;  /* 0x00000038ff2f723e */ /* 0x000fe200030006ff */
[----:B------:R-:W-:Y:S01]  /*14f00*/  HADD2.F32 R50, -RZ, R50.H1_H1 ;  /* 0x30000032ff327230 */ /* 0x000fe20000004100 */
[----:B------:R-:W-:Y:S01]  /*14f10*/  F2FP.F16.E4M3.UNPACK_B R45, R51.H1 ;  /* 0x00000033ff2d723e */ /* 0x000fe200030006ff */
[----:B------:R-:W-:Y:S01]  /*14f20*/  FFMA.FTZ R62, R46, R54, -R55 ;  /* 0x000000362e3e7223 */ /* 0x000fe20000010837 */
[----:B------:R-:W-:Y:S01]  /*14f30*/  HADD2.F32 R42, -RZ, R43.H0_H0 ;  /* 0x2000002bff2a7230 */ /* 0x000fe20000004100 */
[----:B------:R-:W-:Y:S01]  /*14f40*/  F2FP.F16.E4M3.UNPACK_B R56, R56 ;  /* 0x00000038ff38723e */ /* 0x000fe200020006ff */
        /* <DEDUP_REMOVED lines=9> */
[----:B------:R-:W-:Y:S01]  /*14fe0*/  FFMA.FTZ R66, R40, R53, -R55 ;  /* 0x0000003528427223 */ /* 0x000fe20000010837 */
[----:B------:R-:W-:-:S02]  /*14ff0*/  HADD2.F32 R43, -RZ, R43.H1_H1 ;  /* 0x3000002bff2b7230 */ /* 0x000fc40000004100 */
[----:B------:R-:W-:Y:S01]  /*15000*/  FFMA.FTZ R68, R40, R59, R52 ;  /* 0x0000003b28447223 */ /* 0x000fe20000010034 */
[----:B------:R-:W-:Y:S02]  /*15010*/  HADD2.F32 R45, -RZ, R45.H1_H1 ;  /* 0x3000002dff2d7230 */ /* 0x000fe40000004100 */
[C---:B------:R-:W-:Y:S01]  /*15020*/  FFMA.FTZ R50, R39.reuse, R46, -R50 ;  /* 0x0000002e27327223 */ /* 0x040fe20000010832 */
[----:B------:R-:W-:Y:S02]  /*15030*/  HADD2.F32 R36, -RZ, R36.H1_H1 ;  /* 0x30000024ff247230 */ /* 0x000fe40000004100 */
[----:B------:R-:W-:Y:S01]  /*15040*/  FFMA.FTZ R49, R39, R49, R42 ;  /* 0x0000003127317223 */ /* 0x000fe2000001002a */
[----:B------:R-:W-:Y:S01]  /*15050*/  F2FP.F16.E4M3.UNPACK_B R51, R51 ;  /* 0x00000033ff33723e */ /* 0x000fe200020006ff */
[C---:B------:R-:W-:Y:S01]  /*15060*/  FMUL.FTZ R53, R43.reuse, R47 ;  /* 0x0000002f2b357220 */ /* 0x040fe20000410000 */
[----:B------:R-:W-:Y:S01]  /*15070*/  FMUL.FTZ R40, R43, R45 ;  /* 0x0000002d2b287220 */ /* 0x000fe20000410000 */
[----:B------:R-:W-:Y:S01]  /*15080*/  HADD2.F32 R42, -RZ, R56.H0_H0 ;  /* 0x20000038ff2a7230 */ /* 0x000fe20000004100 */
[----:B------:R-:W-:Y:S01]  /*15090*/  F2FP.SATFINITE.E4M3.F32.PACK_AB_MERGE_C R21, R60, R21, RZ ;  /* 0x000000153c15723e */ /* 0x000fe200048070ff */
[----:B------:R-:W-:-:S02]  /*150a0*/  HADD2.F32 R39, -RZ, R41.H0_H0 ;  /* 0x20000029ff277230 */ /* 0x000fc40000004100 */
[C---:B------:R-:W-:Y:S01]  /*150b0*/  FFMA.FTZ R53, R36.reuse, R45, -R53 ;  /* 0x0000002d24357223 */ /* 0x040fe20000010835 */
[----:B------:R-:W-:Y:S01]  /*150c0*/  FFMA.FTZ R52, R36, R47, R40 ;  /* 0x0000002f24347223 */ /* 0x000fe20000010028 */
[----:B------:R-:W-:Y:S01]  /*150d0*/  HADD2.F32 R40, -RZ, R51.H0_H0 ;  /* 0x20000033ff287230 */ /* 0x000fe20000004100 */
[----:B------:R-:W-:Y:S01]  /*150e0*/  F2FP.SATFINITE.E4M3.F32.PACK_AB_MERGE_C R65, R68, R65, RZ ;  /* 0x000000414441723e */ /* 0x000fe200048070ff */
[----:B------:R-:W-:Y:S02]  /*150f0*/  HADD2.F32 R36, -RZ, R37.H0_H0 ;  /* 0x20000025ff247230 */ /* 0x000fe40000004100 */
[C---:B------:R-:W-:Y:S01]  /*15100*/  FMUL.FTZ R43, R39.reuse, R42 ;  /* 0x0000002a272b7220 */ /* 0x040fe20000410000 */
[----:B------:R-:W-:Y:S02]  /*15110*/  HADD2.F32 R56, -RZ, R56.H1_H1 ;  /* 0x30000038ff387230 */ /* 0x000fe40000004100 */
[----:B------:R-:W-:Y:S01]  /*15120*/  FMUL.FTZ R39, R39, R40 ;  /* 0x0000002827277220 */ /* 0x000fe20000410000 */
[----:B------:R-:W-:-:S02]  /*15130*/  HADD2.F32 R41, -RZ, R41.H1_H1 ;  /* 0x30000029ff297230 */ /* 0x000fc40000004100 */
[C---:B------:R-:W-:Y:S01]  /*15140*/  FFMA.FTZ R45, R36.reuse, R40, -R43 ;  /* 0x00000028242d7223 */ /* 0x040fe2000001082b */
[----:B------:R-:W-:Y:S01]  /*15150*/  HADD2.F32 R40, -RZ, R51.H1_H1 ;  /* 0x30000033ff287230 */ /* 0x000fe20000004100 */
[----:B------:R-:W-:Y:S01]  /*15160*/  F2FP.F16.E4M3.UNPACK_B R43, R6.H1 ;  /* 0x00000006ff2b723e */ /* 0x000fe200030006ff */
[----:B------:R-:W-:Y:S02]  /*15170*/  HADD2.F32 R37, -RZ, R37.H1_H1 ;  /* 0x30000025ff257230 */ /* 0x000fe40000004100 */
[C---:B------:R-:W-:Y:S01]  /*15180*/  FMUL.FTZ R46, R41.reuse, R56 ;  /* 0x00000038292e7220 */ /* 0x040fe20000410000 */
[----:B------:R-:W-:Y:S01]  /*15190*/  FFMA.FTZ R42, R36, R42, R39 ;  /* 0x0000002a242a7223 */ /* 0x000fe20000010027 */
[----:B------:R-:W-:Y:S01]  /*151a0*/  F2FP.F16.E4M3.UNPACK_B R36, R20.H1 ;  /* 0x00000014ff24723e */ /* 0x000fe200030006ff */
[-C--:B------:R-:W-:Y:S01]  /*151b0*/  FMUL.FTZ R41, R41, R40.reuse ;  /* 0x0000002829297220 */ /* 0x080fe20000410000 */
[----:B------:R-:W-:Y:S01]  /*151c0*/  FFMA.FTZ R46, R37, R40, -R46 ;  /* 0x00000028252e7223 */ /* 0x000fe2000001082e */
[----:B------:R-:W-:Y:S01]  /*151d0*/  HADD2.F32 R40, -RZ, R43.H0_H0 ;  /* 0x2000002bff287230 */ /* 0x000fe20000004100 */
[----:B------:R-:W-:Y:S01]  /*151e0*/  F2FP.F16.E4M3.UNPACK_B R20, R20 ;  /* 0x00000014ff14723e */ /* 0x000fe200020006ff */
[----:B------:R-:W-:-:S02]  /*151f0*/  HADD2.F32 R39, -RZ, R48.H0_H0 ;  /* 0x20000030ff277230 */ /* 0x000fc40000004100 */
[----:B------:R-:W-:Y:S01]  /*15200*/  FFMA.FTZ R47, R37, R56, R41 ;  /* 0x00000038252f7223 */ /* 0x000fe20000010029 */
[--C-:B------:R-:W-:Y:S01]  /*15210*/  HADD2.F32 R37, -RZ, R36.reuse.H0_H0 ;  /* 0x20000024ff257230 */ /* 0x100fe20000004100 */
[----:B------:R-:W-:Y:S01]  /*15220*/  F2FP.F16.E4M3.UNPACK_B R6, R6 ;  /* 0x00000006ff06723e */ /* 0x000fe200020006ff */
[----:B------:R-:W-:Y:S02]  /*15230*/  HADD2.F32 R41, -RZ, R36.H1_H1 ;  /* 0x30000024ff297230 */ /* 0x000fe40000004100 */
[C---:B------:R-:W-:Y:S01]  /*15240*/  FMUL.FTZ R51, R39.reuse, R40 ;  /* 0x0000002827337220 */ /* 0x040fe20000410000 */
[----:B------:R-:W-:Y:S02]  /*15250*/  HADD2.F32 R36, -RZ, R38.H0_H0 ;  /* 0x20000026ff247230 */ /* 0x000fe40000004100 */
[----:B------:R-:W-:Y:S01]  /*15260*/  FMUL.FTZ R39, R39, R37 ;  /* 0x0000002527277220 */ /* 0x000fe20000410000 */
[----:B------:R-:W-:Y:S01]  /*15270*/  HADD2.F32 R43, -RZ, R43.H1_H1 ;  /* 0x3000002bff2b7230 */ /* 0x000fe20000004100 */
[----:B------:R-:W-:Y:S01]  /*15280*/  F2FP.SATFINITE.E4M3.F32.PACK_AB_MERGE_C R49, R52, R49, RZ ;  /* 0x000000313431723e */ /* 0x000fe200048070ff */
[----:B------:R-:W-:-:S02]  /*15290*/  HADD2.F32 R48, -RZ, R48.H1_H1 ;  /* 0x30000030ff307230 */ /* 0x000fc40000004100 */
[C---:B------:R-:W-:Y:S01]  /*152a0*/  FFMA.FTZ R51, R36.reuse, R37, -R51 ;  /* 0x0000002524337223 */ /* 0x040fe20000010833 */
[----:B------:R-:W-:Y:S02]  /*152b0*/  HADD2.F32 R38, -RZ, R38.H1_H1 ;  /* 0x30000026ff267230 */ /* 0x000fe40000004100 */
[----:B------:R-:W-:Y:S01]  /*152c0*/  FFMA.FTZ R40, R36, R40, R39 ;  /* 0x0000002824287223 */ /* 0x000fe20000010027 */
[----:B------:R-:W-:Y:S02]  /*152d0*/  HADD2.F32 R36, -RZ, R20.H1_H1 ;  /* 0x30000014ff247230 */ /* 0x000fe40000004100 */
[C---:B------:R-:W-:Y:S01]  /*152e0*/  FMUL.FTZ R37, R48.reuse, R43 ;  /* 0x0000002b30257220 */ /* 0x040fe20000410000 */
[----:B------:R-:W-:Y:S01]  /*152f0*/  FMUL.FTZ R54, R48, R41 ;  /* 0x0000002930367220 */ /* 0x000fe20000410000 */
[----:B------:R-:W-:Y:S01]  /*15300*/  HADD2.F32 R39, -RZ, R6.H0_H0 ;  /* 0x20000006ff277230 */ /* 0x000fe20000004100 */
[----:B------:R-:W-:Y:S01]  /*15310*/  F2FP.SATFINITE.E4M3.F32.PACK_AB_MERGE_C R5, R24, R5, R21 ;  /* 0x000000051805723e */ /* 0x000fe20004807015 */
[----:B------:R-:W-:Y:S01]  /*15320*/  FFMA.FTZ R48, R38, R41, -R37 ;  /* 0x0000002926307223 */ /* 0x000fe20000010825 */
[----:B------:R-:W-:-:S02]  /*15330*/  HADD2.F32 R37, -RZ, R20.H0_H0 ;  /* 0x20000014ff257230 */ /* 0x000fc40000004100 */
[----:B------:R-:W-:Y:S01]  /*15340*/  FFMA.FTZ R55, R38, R43, R54 ;  /* 0x0000002b26377223 */ /* 0x000fe20000010036 */
[--C-:B------:R-:W-:Y:S01]  /*15350*/  HADD2.F32 R20, -RZ, R7.reuse.H0_H0 ;  /* 0x20000007ff147230 */ /* 0x100fe20000004100 */
[----:B------:R-:W-:Y:S01]  /*15360*/  F2FP.SATFINITE.E4M3.F32.PACK_AB_MERGE_C R25, R26, R25, R27 ;  /* 0x000000191a19723e */ /* 0x000fe2000480701b */
[----:B------:R-:W-:Y:S01]  /*15370*/  HADD2.F32 R38, -RZ, R6.H1_H1 ;  /* 0x30000006ff267230 */ /* 0x000fe20000004100 */
[----:B------:R-:W-:Y:S01]  /*15380*/  F2FP.SATFINITE.E4M3.F32.PACK_AB_MERGE_C R48, R48, R51, RZ ;  /* 0x000000333030723e */ /* 0x000fe200048070ff */
[----:B------:R-:W-:Y:S02]  /*15390*/  HADD2.F32 R7, -RZ, R7.H1_H1 ;  /* 0x30000007ff077230 */ /* 0x000fe40000004100 */
[C---:B------:R-:W-:Y:S01]  /*153a0*/  FMUL.FTZ R41, R20.reuse, R39 ;  /* 0x0000002714297220 */ /* 0x040fe20000410000 */
[--C-:B------:R-:W-:Y:S02]  /*153b0*/  HADD2.F32 R6, -RZ, R4.reuse.H0_H0 ;  /* 0x20000004ff067230 */ /* 0x100fe40000004100 */
[----:B------:R-:W-:Y:S01]  /*153c0*/  FMUL.FTZ R20, R20, R37 ;  /* 0x0000002514147220 */ /* 0x000fe20000410000 */
[----:B------:R-:W-:-:S02]  /*153d0*/  HADD2.F32 R4, -RZ, R4.H1_H1 ;  /* 0x30000004ff047230 */ /* 0x000fc40000004100 */
[C---:B------:R-:W-:Y:S01]  /*153e0*/  FMUL.FTZ R43, R7.reuse, R38 ;  /* 0x00000026072b7220 */ /* 0x040fe20000410000 */
[-C--:B------:R-:W-:Y:S01]  /*153f0*/  FMUL.FTZ R7, R7, R36.reuse ;  /* 0x0000002407077220 */ /* 0x080fe20000410000 */
[C---:B------:R-:W-:Y:S01]  /*15400*/  FFMA.FTZ R41, R6.reuse, R37, -R41 ;  /* 0x0000002506297223 */ /* 0x040fe20000010829 */
[----:B------:R-:W-:Y:S01]  /*15410*/  FFMA.FTZ R20, R6, R39, R20 ;  /* 0x0000002706147223 */ /* 0x000fe20000010014 */
[C---:B------:R-:W-:Y:S01]  /*15420*/  FFMA.FTZ R6, R4.reuse, R36, -R43 ;  /* 0x0000002404067223 */ /* 0x040fe2000001082b */
[----:B------:R-:W-:Y:S01]  /*15430*/  FFMA.FTZ R37, R4, R38, R7 ;  /* 0x0000002604257223 */ /* 0x000fe20000010007 */
[----:B------:R-:W-:Y:S02]  /*15440*/  F2FP.SATFINITE.E4M3.F32.PACK_AB_MERGE_C R7, R66, R57, RZ ;  /* 0x000000394207723e */ /* 0x000fe400048070ff */
[----:B------:R-:W-:Y:S02]  /*15450*/  F2FP.SATFINITE.E4M3.F32.PACK_AB_MERGE_C R4, R53, R50, RZ ;  /* 0x000000323504723e */ /* 0x000fe400048070ff */
[----:B------:R-:W-:-:S02]  /*15460*/  F2FP.SATFINITE.E4M3.F32.PACK_AB_MERGE_C R40, R55, R40, RZ ;  /* 0x000000283728723e */ /* 0x000fc400048070ff */
[----:B------:R-:W-:Y:S02]  /*15470*/  F2FP.SATFINITE.E4M3.F32.PACK_AB_MERGE_C R7, R62, R63, R7 ;  /* 0x0000003f3e07723e */ /* 0x000fe40004807007 */
[----:B------:R-:W-:Y:S02]  /*15480*/  F2FP.SATFINITE.E4M3.F32.PACK_AB_MERGE_C R4, R46, R45, R4 ;  /* 0x0000002d2e04723e */ /* 0x000fe40004807004 */
[----:B------:R-:W-:Y:S02]  /*15490*/  F2FP.SATFINITE.E4M3.F32.PACK_AB_MERGE_C R6, R6, R41, R48 ;  /* 0x000000290606723e */ /* 0x000fe40004807030 */
[----:B------:R-:W-:Y:S02]  /*154a0*/  F2FP.SATFINITE.E4M3.F32.PACK_AB_MERGE_C R27, R64, R61, R65 ;  /* 0x0000003d401b723e */ /* 0x000fe40004807041 */
[----:B------:R-:W-:Y:S01]  /*154b0*/  F2FP.SATFINITE.E4M3.F32.PACK_AB_MERGE_C R24, R47, R42, R49 ;  /* 0x0000002a2f18723e */ /* 0x000fe20004807031 */
[----:B------:R1:W-:Y:S01]  /*154c0*/  STS.128 [R67+0x14400], R4 ;  /* 0x0144000443007388 */ /* 0x0003e20000000c00 */
[----:B------:R-:W-:-:S05]  /*154d0*/  F2FP.SATFINITE.E4M3.F32.PACK_AB_MERGE_C R26, R37, R20, R40 ;  /* 0x00000014251a723e */ /* 0x000fca0004807028 */
[----:B------:R1:W-:Y:S02]  /*154e0*/  STS.128 [R0+0x14400], R24 ;  /* 0x0144001800007388 */ /* 0x0003e40000000c00 */
.L_x_580:
[----:B------:R-:W-:Y:S05]  /*154f0*/  BSYNC B1 ;  /* 0x0000000000017941 */ /* 0x000fea0003800000 */
.L_x_579:
[----:B------:R-:W-:Y:S04]  /*15500*/  BSSY B1, `(.L_x_581) ;  /* 0x0000101000017945 */ /* 0x000fe80003800000 */
[----:B------:R-:W-:Y:S05]  /*15510*/  @P1 BRA `(.L_x_582) ;  /* 0x0000000c00fc1947 */ /* 0x000fea0003800000 */
[----:B------:R-:W3:Y:S01]  /*15520*/  LDL R61, [R1+0x20] ;  /* 0x00002000013d7983 */ /* 0x000ee20000100800 */
[----:B-1---5:R-:W-:Y:S02]  /*15530*/  SHF.R.U32.HI R0, RZ, 0x8, R28 ;  /* 0x00000008ff007819 */ /* 0x022fe4000001161c */
[----:B------:R-:W-:Y:S02]  /*15540*/  LOP3.LUT R5, R28, 0xff, RZ, 0xc0, !PT ;  /* 0x000000ff1c057812 */ /* 0x000fe400078ec0ff */
[----:B------:R-:W-:Y:S02]  /*15550*/  LOP3.LUT R4, R0, 0xff, RZ, 0xc0, !PT ;  /* 0x000000ff00047812 */ /* 0x000fe400078ec0ff */
[----:B------:R-:W-:Y:S02]  /*15560*/  LEA.HI R0, R3, R173, RZ, 0x1c ;  /* 0x000000ad03007211 */ /* 0x000fe400078fe0ff */
[----:B----4-:R-:W-:Y:S02]  /*15570*/  PRMT R37, R4, 0x7604, R5 ;  /* 0x0000760404257816 */ /* 0x010fe40000000005 */
[----:B------:R-:W-:-:S02]  /*15580*/  SHF.R.S32.HI R5, RZ, 0x1f, R0 ;  /* 0x0000001fff057819 */ /* 0x000fc40000011400 */
[----:B------:R-:W-:Y:S02]  /*15590*/  SHF.R.U32.HI R20, RZ, 0x8, R31 ;  /* 0x00000008ff147819 */ /* 0x000fe4000001161f */
[----:B------:R-:W-:Y:S01]  /*155a0*/  LEA.HI R4, R5, R0, RZ, 0x2 ;  /* 0x0000000005047211 */ /* 0x000fe200078f10ff */
[----:B------:R-:W-:Y:S01]  /*155b0*/  IMAD.SHL.U32 R5, R0, 0x10, RZ ;  /* 0x0000001000057824 */ /* 0x000fe200078e00ff */
[----:B0-----:R-:W-:Y:S02]  /*155c0*/  LOP3.LUT R21, R31, 0xff, RZ, 0xc0, !PT ;  /* 0x000000ff1f157812 */ /* 0x001fe400078ec0ff */
[----:B------:R-:W-:Y:S02]  /*155d0*/  SHF.L.U32 R4, R4, 0xb, RZ ;  /* 0x0000000b04047819 */ /* 0x000fe400000006ff */
[----:B------:R-:W-:Y:S02]  /*155e0*/  LOP3.LUT R0, R208, 0x30, R5, 0xf8, !PT ;  /* 0x00000030d0007812 */ /* 0x000fe400078ef805 */
[----:B------:R-:W-:-:S02]  /*155f0*/  LOP3.LUT R20, R20, 0xff, RZ, 0xc0, !PT ;  /* 0x000000ff14147812 */ /* 0x000fc400078ec0ff */
[----:B------:R-:W-:Y:S02]  /*15600*/  SHF.R.U32.HI R24, RZ, 0x8, R8 ;  /* 0x00000008ff187819 */ /* 0x000fe40000011608 */
[----:B------:R-:W-:Y:S02]  /*15610*/  LOP3.LUT R0, R0, R209, RZ, 0x3c, !PT ;  /* 0x000000d100007212 */ /* 0x000fe400078e3cff */
[----:B------:R-:W-:Y:S02]  /*15620*/  LOP3.LUT R5, R4, 0xffffe000, RZ, 0xc0, !PT ;  /* 0xffffe00004057812 */ /* 0x000fe400078ec0ff */
[----:B------:R-:W-:Y:S02]  /*15630*/  PRMT R41, R20, 0x7604, R21 ;  /* 0x0000760414297816 */ /* 0x000fe40000000015 */
[----:B------:R-:W-:Y:S02]  /*15640*/  SHF.R.U32.HI R6, RZ, 0x8, R29 ;  /* 0x00000008ff067819 */ /* 0x000fe4000001161d */
[----:B------:R-:W-:-:S02]  /*15650*/  LOP3.LUT R25, R8, 0xff, RZ, 0xc0, !PT ;  /* 0x000000ff08197812 */ /* 0x000fc400078ec0ff */
[----:B------:R-:W-:Y:S02]  /*15660*/  LOP3.LUT R24, R24, 0xff, RZ, 0xc0, !PT ;  /* 0x000000ff18187812 */ /* 0x000fe400078ec0ff */
[----:B------:R-:W-:Y:S02]  /*15670*/  IADD3 R21, R0, R210, R5 ;  /* 0x000000d200157210 */ /* 0x000fe40007ffe005 */
[----:B------:R-:W-:Y:S02]  /*15680*/  SHF.R.U32.HI R0, RZ, 0x8, R9 ;  /* 0x00000008ff007819 */ /* 0x000fe40000011609 */
[----:B------:R-:W-:Y:S02]  /*15690*/  LOP3.LUT R7, R29, 0xff, RZ, 0xc0, !PT ;  /* 0x000000ff1d077812 */ /* 0x000fe400078ec0ff */
[----:B------:R-:W-:Y:S02]  /*156a0*/  LOP3.LUT R6, R6, 0xff, RZ, 0xc0, !PT ;  /* 0x000000ff06067812 */ /* 0x000fe400078ec0ff */
[----:B------:R-:W-:-:S02]  /*156b0*/  PRMT R45, R24, 0x7604, R25 ;  /* 0x00007604182d7816 */ /* 0x000fc40000000019 */
[----:B------:R-:W-:Y:S02]  /*156c0*/  LOP3.LUT R25, R9, 0xff, RZ, 0xc0, !PT ;  /* 0x000000ff09197812 */ /* 0x000fe400078ec0ff */
[----:B------:R-:W-:Y:S02]  /*156d0*/  SHF.R.U32.HI R24, RZ, 0x8, R11 ;  /* 0x00000008ff187819 */ /* 0x000fe4000001160b */
[----:B------:R-:W-:Y:S02]  /*156e0*/  LOP3.LUT R0, R0, 0xff, RZ, 0xc0, !PT ;  /* 0x000000ff00007812 */ /* 0x000fe400078ec0ff */
[----:B------:R-:W-:Y:S02]  /*156f0*/  SHF.R.U32.HI R20, RZ, 0x8, R10 ;  /* 0x00000008ff147819 */ /* 0x000fe4000001160a */
[----:B------:R-:W-:Y:S02]  /*15700*/  PRMT R36, R6, 0x7604, R7 ;  /* 0x0000760406247816 */ /* 0x000fe40000000007 */
[----:B------:R-:W-:-:S02]  /*15710*/  SHF.R.U32.HI R6, RZ, 0x8, R30 ;  /* 0x00000008ff067819 */ /* 0x000fc4000001161e */
[----:B------:R-:W-:Y:S02]  /*15720*/  LOP3.LUT R27, R10, 0xff, RZ, 0xc0, !PT ;  /* 0x000000ff0a1b7812 */ /* 0x000fe400078ec0ff */
[----:B------:R-:W-:Y:S02]  /*15730*/  LOP3.LUT R24, R24, 0xff, RZ, 0xc0, !PT ;  /* 0x000000ff18187812 */ /* 0x000fe400078ec0ff */
[----:B------:R-:W-:Y:S01]  /*15740*/  PRMT R49, R0, 0x7604, R25 ;  /* 0x0000760400317816 */ /* 0x000fe20000000019 */
[----:B------:R-:W-:Y:S01]  /*15750*/  IMAD.IADD R0, R18, 0x1, R21 ;  /* 0x0000000112007824 */ /* 0x000fe200078e0215 */
[----:B------:R-:W-:Y:S02]  /*15760*/  LOP3.LUT R20, R20, 0xff, RZ, 0xc0, !PT ;  /* 0x000000ff14147812 */ /* 0x000fe400078ec0ff */
[----:B------:R-:W-:Y:S02]  /*15770*/  LOP3.LUT R43, R11, 0xff, RZ, 0xc0, !PT ;  /* 0x000000ff0b2b7812 */ /* 0x000fe400078ec0ff */
[----:B------:R-:W-:-:S02]  /*15780*/  LOP3.LUT R7, R30, 0xff, RZ, 0xc0, !PT ;  /* 0x000000ff1e077812 */ /* 0x000fc400078ec0ff */
[----:B------:R-:W-:Y:S02]  /*15790*/  LOP3.LUT R6, R6, 0xff, RZ, 0xc0, !PT ;  /* 0x000000ff06067812 */ /* 0x000fe400078ec0ff */
[----:B------:R-:W-:Y:S02]  /*157a0*/  PRMT R51, R20, 0x7604, R27 ;  /* 0x0000760414337816 */ /* 0x000fe4000000001b */
[----:B------:R-:W-:Y:S02]  /*157b0*/  PRMT R53, R24, 0x7604, R43 ;  /* 0x0000760418357816 */ /* 0x000fe4000000002b */
[----:B------:R-:W0:Y:S01]  /*157c0*/  LDS.128 R24, [R0+0x14400] ;  /* 0x0144000000187984 */ /* 0x000e220000000c00 */
[----:B--2---:R-:W-:Y:S02]  /*157d0*/  PRMT R39, R6, 0x7604, R7 ;  /* 0x0000760406277816 */ /* 0x004fe40000000007 */
[----:B------:R-:W-:Y:S02]  /*157e0*/  SHF.R.U32.HI R21, RZ, 0x10, R29 ;  /* 0x00000010ff157819 */ /* 0x000fe4000001161d */
[----:B------:R-:W-:-:S02]  /*157f0*/  SHF.R.U32.HI R20, RZ, 0x10, R28 ;  /* 0x00000010ff147819 */ /* 0x000fc4000001161c */
[----:B------:R-:W-:Y:S02]  /*15800*/  LOP3.LUT R21, R21, 0xff, RZ, 0xc0, !PT ;  /* 0x000000ff15157812 */ /* 0x000fe400078ec0ff */
[----:B------:R-:W-:Y:S02]  /*15810*/  SHF.R.U32.HI R38, RZ, 0x10, R30 ;  /* 0x00000010ff267819 */ /* 0x000fe4000001161e */
[----:B------:R-:W-:Y:S02]  /*15820*/  PRMT R21, R21, 0x7054, R36 ;  /* 0x0000705415157816 */ /* 0x000fe40000000024 */
[----:B------:R-:W-:Y:S02]  /*15830*/  SHF.R.U32.HI R36, RZ, 0x10, R9 ;  /* 0x00000010ff247819 */ /* 0x000fe40000011609 */
[----:B------:R-:W-:Y:S02]  /*15840*/  LOP3.LUT R20, R20, 0xff, RZ, 0xc0, !PT ;  /* 0x000000ff14147812 */ /* 0x000fe400078ec0ff */
[----:B------:R-:W-:-:S02]  /*15850*/  LOP3.LUT R38, R38, 0xff, RZ, 0xc0, !PT ;  /* 0x000000ff26267812 */ /* 0x000fc400078ec0ff */
[----:B------:R-:W-:Y:S02]  /*15860*/  LOP3.LUT R36, R36, 0xff, RZ, 0xc0, !PT ;  /* 0x000000ff24247812 */ /* 0x000fe400078ec0ff */
[----:B------:R-:W-:Y:S02]  /*15870*/  PRMT R37, R20, 0x7054, R37 ;  /* 0x0000705414257816 */ /* 0x000fe40000000025 */
[----:B------:R-:W-:Y:S02]  /*15880*/  SHF.R.U32.HI R40, RZ, 0x10, R31 ;  /* 0x00000010ff287819 */ /* 0x000fe4000001161f */
[----:B------:R-:W-:Y:S02]  /*15890*/  PRMT R39, R38, 0x7054, R39 ;  /* 0x0000705426277816 */ /* 0x000fe40000000027 */
[----:B------:R-:W-:Y:S02]  /*158a0*/  SHF.R.U32.HI R20, RZ, 0x10, R8 ;  /* 0x00000010ff147819 */ /* 0x000fe40000011608 */
[----:B------:R-:W-:-:S02]  /*158b0*/  SHF.R.U32.HI R38, RZ, 0x10, R10 ;  /* 0x00000010ff267819 */ /* 0x000fc4000001160a */
[----:B------:R-:W-:Y:S02]  /*158c0*/  PRMT R49, R36, 0x7054, R49 ;  /* 0x0000705424317816 */ /* 0x000fe40000000031 */
[----:B------:R-:W-:Y:S02]  /*158d0*/  LOP3.LUT R40, R40, 0xff, RZ, 0xc0, !PT ;  /* 0x000000ff28287812 */ /* 0x000fe400078ec0ff */
[----:B------:R-:W-:Y:S02]  /*158e0*/  LOP3.LUT R20, R20, 0xff, RZ, 0xc0, !PT ;  /* 0x000000ff14147812 */ /* 0x000fe400078ec0ff */
[----:B------:R-:W-:Y:S02]  /*158f0*/  LOP3.LUT R38, R38, 0xff, RZ, 0xc0, !PT ;  /* 0x000000ff26267812 */ /* 0x000fe400078ec0ff */
[----:B------:R-:W-:Y:S02]  /*15900*/  LOP3.LUT R49, R49, 0xff000000, R9, 0xf8, !PT ;  /* 0xff00000031317812 */ /* 0x000fe400078ef809 */
[----:B------:R-:W-:-:S02]  /*15910*/  PRMT R43, R40, 0x7054, R41 ;  /* 0x00007054282b7816 */ /* 0x000fc40000000029 */
[----:B------:R-:W-:Y:S02]  /*15920*/  PRMT R47, R20, 0x7054, R45 ;  /* 0x00007054142f7816 */ /* 0x000fe4000000002d */
[----:B------:R-:W-:Y:S02]  /*15930*/  PRMT R51, R38, 0x7054, R51 ;  /* 0x0000705426337816 */ /* 0x000fe40000000033 */
[----:B------:R-:W-:Y:S02]  /*15940*/  LOP3.LUT R41, R21, 0xff000000, R29, 0xf8, !PT ;  /* 0xff00000015297812 */ /* 0x000fe400078ef81d */
[----:B------:R-:W-:Y:S02]  /*15950*/  F2FP.F16.E4M3.UNPACK_B R48, R49 ;  /* 0x00000031ff30723e */ /* 0x000fe400020006ff */
[----:B0-----:R-:W-:Y:S02]  /*15960*/  F2FP.F16.E4M3.UNPACK_B R36, R25 ;  /* 0x00000019ff24723e */ /* 0x001fe400020006ff */
[----:B------:R-:W-:Y:S01]  /*15970*/  SHF.R.U32.HI R40, RZ, 0x10, R11 ;  /* 0x00000010ff287819 */ /* 0x000fe2000001160b */
[----:B------:R-:W-:Y:S01]  /*15980*/  HADD2.F32 R50, -RZ, R48.H0_H0 ;  /* 0x20000030ff327230 */ /* 0x000fe20000004100 */
[----:B------:R-:W-:-:S02]  /*15990*/  LOP3.LUT R47, R47, 0xff000000, R8, 0xf8, !PT ;  /* 0xff0000002f2f7812 */ /* 0x000fc400078ef808 */
[----:B------:R-:W-:Y:S01]  /*159a0*/  LOP3.LUT R8, R51, 0xff000000, R10, 0xf8, !PT ;  /* 0xff00000033087812 */ /* 0x000fe200078ef80a */
[----:B------:R-:W-:Y:S01]  /*159b0*/  HADD2.F32 R51, -RZ, R48.H1_H1 ;  /* 0x30000030ff337230 */ /* 0x000fe20000004100 */
[----:B------:R-:W-:Y:S02]  /*159c0*/  F2FP.F16.E4M3.UNPACK_B R42, R41 ;  /* 0x00000029ff2a723e */ /* 0x000fe400020006ff */
[----:B------:R-:W-:Y:S02]  /*159d0*/  LOP3.LUT R40, R40, 0xff, RZ, 0xc0, !PT ;  /* 0x000000ff28287812 */ /* 0x000fe400078ec0ff */
[----:B------:R-:W-:Y:S01]  /*159e0*/  LOP3.LUT R20, R39, 0xff000000, R30, 0xf8, !PT ;  /* 0xff00000027147812 */ /* 0x000fe200078ef81e */
[--C-:B------:R-:W-:Y:S01]  /*159f0*/  HADD2.F32 R46, -RZ, R42.reuse.H0_H0 ;  /* 0x2000002aff2e7230 */ /* 0x100fe20000004100 */
[----:B------:R-:W-:Y:S01]  /*15a00*/  LOP3.LUT R45, R43, 0xff000000, R31, 0xf8, !PT ;  /* 0xff0000002b2d7812 */ /* 0x000fe200078ef81f */
[----:B------:R-:W-:Y:S01]  /*15a10*/  HADD2.F32 R43, -RZ, R42.H1_H1 ;  /* 0x3000002aff2b7230 */ /* 0x000fe20000004100 */
[----:B------:R-:W-:-:S02]  /*15a20*/  F2FP.F16.E4M3.UNPACK_B R38, R27 ;  /* 0x0000001bff26723e */ /* 0x000fc400020006ff */
[----:B------:R-:W-:Y:S02]  /*15a30*/  F2FP.F16.E4M3.UNPACK_B R39, R27.H1 ;  /* 0x0000001bff27723e */ /* 0x000fe400030006ff */
[----:B------:R-:W-:Y:S02]  /*15a40*/  PRMT R53, R40, 0x7054, R53 ;  /* 0x0000705428357816 */ /* 0x000fe40000000035 */
[-C--:B------:R-:W-:Y:S02]  /*15a50*/  F2FP.F16.E4M3.UNPACK_B R27, R24.reuse ;  /* 0x00000018ff1b723e */ /* 0x080fe400020006ff */
[----:B------:R-:W-:Y:S02]  /*15a60*/  F2FP.F16.E4M3.UNPACK_B R31, R24.H1 ;  /* 0x00000018ff1f723e */ /* 0x000fe400030006ff */
[----:B------:R-:W-:Y:S02]  /*15a70*/  LOP3.LUT R40, R37, 0xff000000, R28, 0xf8, !PT ;  /* 0xff00000025287812 */ /* 0x000fe400078ef81c */
[----:B------:R-:W-:-:S02]  /*15a80*/  F2FP.F16.E4M3.UNPACK_B R37, R25.H1 ;  /* 0x00000019ff25723e */ /* 0x000fc400030006ff */
[----:B------:R-:W-:Y:S02]  /*15a90*/  F2FP.F16.E4M3.UNPACK_B R49, R49.H1 ;  /* 0x00000031ff31723e */ /* 0x000fe400030006ff */
[----:B------:R-:W-:Y:S02]  /*15aa0*/  F2FP.F16.E4M3.UNPACK_B R41, R41.H1 ;  /* 0x00000029ff29723e */ /* 0x000fe400030006ff */
[----:B------:R-:W-:-:S03]  /*15ab0*/  LOP3.LUT R53, R53, 0xff000000, R11, 0xf8, !PT ;  /* 0xff00000035357812 */ /* 0x000fc600078ef80b */
[----:B------:R-:W-:Y:S01]  /*15ac0*/  HADD2.F32 R42, -RZ, R41.H0_H0 ;  /* 0x20000029ff2a7230 */ /* 0x000fe20000004100 */
[----:B---3--:R-:W0:Y:S02]  /*15ad0*/  LDS.128 R4, [R61+0x14400] ;  /* 0x014400003d047984 */ /* 0x008e240000000c00 */
[-C--:B0-----:R-:W-:Y:S02]  /*15ae0*/  F2FP.F16.E4M3.UNPACK_B R10, R5.reuse ;  /* 0x00000005ff0a723e */ /* 0x081fe400020006ff */
[----:B------:R-:W-:Y:S01]  /*15af0*/  F2FP.F16.E4M3.UNPACK_B R21, R5.H1 ;  /* 0x00000005ff15723e */ /* 0x000fe200030006ff */
[----:B------:R-:W-:Y:S01]  /*15b00*/  HADD2.F32 R5, -RZ, R36.H0_H0 ;  /* 0x20000024ff057230 */ /* 0x000fe20000004100 */
[-C--:B------:R-:W-:Y:S01]  /*15b10*/  F2FP.F16.E4M3.UNPACK_B R29, R7.reuse ;  /* 0x00000007ff1d723e */ /* 0x080fe200020006ff */
[----:B------:R-:W-:Y:S01]  /*15b20*/  HADD2.F32 R9, -RZ, R10.H0_H0 ;  /* 0x2000000aff097230 */ /* 0x000fe20000004100 */
[----:B------:R-:W-:Y:S01]  /*15b30*/  F2FP.F16.E4M3.UNPACK_B R30, R7.H1 ;  /* 0x00000007ff1e723e */ /* 0x000fe200030006ff */
[----:B------:R-:W-:-:S02]  /*15b40*/  HADD2.F32 R36, -RZ, R36.H1_H1 ;  /* 0x30000024ff247230 */ /* 0x000fc40000004100 */
[C---:B------:R-:W-:Y:S01]  /*15b50*/  FMUL.FTZ R24, R5.reuse, R50 ;  /* 0x0000003205187220 */ /* 0x040fe20000410000 */
[----:B------:R-:W-:Y:S01]  /*15b60*/  FMUL.FTZ R25, R5, R46 ;  /* 0x0000002e05197220 */ /* 0x000fe20000410000 */
[----:B------:R-:W-:Y:S02]  /*15b70*/  F2FP.F16.E4M3.UNPACK_B R11, R4.H1 ;  /* 0x00000004ff0b723e */ /* 0x000fe400030006ff */
[C---:B------:R-:W-:Y:S01]  /*15b80*/  FFMA.FTZ R5, R9.reuse, R46, -R24 ;  /* 0x0000002e09057223 */ /* 0x040fe20000010818 */
[----:B------:R-:W-:Y:S02]  /*15b90*/  HADD2.F32 R24, -RZ, R10.H1_H1 ;  /* 0x3000000aff187230 */ /* 0x000fe40000004100 */
[----:B------:R-:W-:Y:S01]  /*15ba0*/  FFMA.FTZ R9, R9, R50, R25 ;  /* 0x0000003209097223 */ /* 0x000fe20000010019 */
[----:B------:R-:W-:Y:S02]  /*15bb0*/  HADD2.F32 R46, -RZ, R49.H0_H0 ;  /* 0x20000031ff2e7230 */ /* 0x000fe40000004100 */
[----:B------:R-:W-:Y:S01]  /*15bc0*/  FMUL.FTZ R55, R36, R51 ;  /* 0x0000003324377220 */ /* 0x000fe20000410000 */
[----:B------:R-:W-:-:S02]  /*15bd0*/  HADD2.F32 R10, -RZ, R37.H0_H0 ;  /* 0x20000025ff0a7230 */ /* 0x000fc40000004100 */
[-C--:B------:R-:W-:Y:S01]  /*15be0*/  FMUL.FTZ R36, R36, R43.reuse ;  /* 0x0000002b24247220 */ /* 0x080fe20000410000 */
[----:B------:R-:W-:Y:S01]  /*15bf0*/  HADD2.F32 R25, -RZ, R21.H0_H0 ;  /* 0x20000015ff197230 */ /* 0x000fe20000004100 */
[----:B------:R-:W-:Y:S01]  /*15c00*/  F2FP.F16.E4M3.UNPACK_B R7, R4 ;  /* 0x00000004ff07723e */ /* 0x000fe200020006ff */
[----:B------:R-:W-:Y:S02]  /*15c10*/  HADD2.F32 R37, -RZ, R37.H1_H1 ;  /* 0x30000025ff257230 */ /* 0x000fe40000004100 */
[C---:B------:R-:W-:Y:S01]  /*15c20*/  FMUL.FTZ R48, R10.reuse, R46 ;  /* 0x0000002e0a307220 */ /* 0x040fe20000410000 */
[-C--:B------:R-:W-:Y:S01]  /*15c30*/  FMUL.FTZ R57, R10, R42.reuse ;  /* 0x0000002a0a397220 */ /* 0x080fe20000410000 */
[C---:B------:R-:W-:Y:S01]  /*15c40*/  FFMA.FTZ R10, R24.reuse, R43, -R55 ;  /* 0x0000002b180a7223 */ /* 0x040fe20000010837 */
[----:B------:R-:W-:Y:S01]  /*15c50*/  FFMA.FTZ R24, R24, R51, R36 ;  /* 0x0000003318187223 */ /* 0x000fe20000010024 */
[C---:B------:R-:W-:Y:S01]  /*15c60*/  FFMA.FTZ R51, R25.reuse, R42, -R48 ;  /* 0x0000002a19337223 */ /* 0x040fe20000010830 */
[----:B------:R-:W-:Y:S01]  /*15c70*/  HADD2.F32 R42, -RZ, R41.H1_H1 ;  /* 0x30000029ff2a7230 */ /* 0x000fe20000004100 */
[----:B------:R-:W-:Y:S01]  /*15c80*/  F2FP.F16.E4M3.UNPACK_B R48, R53 ;  /* 0x00000035ff30723e */ /* 0x000fe200020006ff */
[----:B------:R-:W-:Y:S01]  /*15c90*/  FFMA.FTZ R57, R25, R46, R57 ;  /* 0x0000002e19397223 */ /* 0x000fe20000010039 */
[----:B------:R-:W-:Y:S01]  /*15ca0*/  F2FP.F16.E4M3.UNPACK_B R41, R45 ;  /* 0x0000002dff29723e */ /* 0x000fe200020006ff */
[----:B------:R-:W-:Y:S01]  /*15cb0*/  HADD2.F32 R46, -RZ, R49.H1_H1 ;  /* 0x30000031ff2e7230 */ /* 0x000fe20000004100 */
[----:B------:R-:W-:Y:S01]  /*15cc0*/  F2FP.F16.E4M3.UNPACK_B R53, R53.H1 ;  /* 0x00000035ff35723e */ /* 0x000fe200030006ff */
        /* <DEDUP_REMOVED lines=10> */
[----:B------:R-:W-:-:S02]  /*15d70*/  HADD2.F32 R41, -RZ, R41.H1_H1 ;  /* 0x30000029ff297230 */ /* 0x000fc40000004100 */
[----:B------:R-:W-:Y:S01]  /*15d80*/  FFMA.FTZ R52, R21, R42, -R50 ;  /* 0x0000002a15347223 */ /* 0x000fe20000010832 */
[----:B------:R-:W-:Y:S02]  /*15d90*/  HADD2.F32 R38, -RZ, R38.H1_H1 ;  /* 0x30000026ff267230 */ /* 0x000fe40000004100 */
[C---:B------:R-:W-:Y:S01]  /*15da0*/  FFMA.FTZ R56, R25.reuse, R43, -R56 ;  /* 0x0000002b19387223 */ /* 0x040fe20000010838 */
[----:B------:R-:W-:Y:S02]  /*15db0*/  HADD2.F32 R48, -RZ, R48.H1_H1 ;  /* 0x30000030ff307230 */ /* 0x000fe40000004100 */
[----:B------:R-:W-:Y:S01]  /*15dc0*/  FFMA.FTZ R49, R25, R49, R36 ;  /* 0x0000003119317223 */ /* 0x000fe20000010024 */
[----:B------:R-:W-:Y:S01]  /*15dd0*/  FFMA.FTZ R54, R21, R46, R37 ;  /* 0x0000002e15367223 */ /* 0x000fe20000010025 */
[----:B------:R-:W-:Y:S02]  /*15de0*/  HADD2.F32 R29, -RZ, R29.H1_H1 ;  /* 0x3000001dff1d7230 */ /* 0x000fe40000004100 */
[----:B------:R-:W-:Y:S01]  /*15df0*/  FMUL.FTZ R37, R38, R41 ;  /* 0x0000002926257220 */ /* 0x000fe20000410000 */
[----:B------:R-:W-:-:S02]  /*15e00*/  HADD2.F32 R42, -RZ, R53.H0_H0 ;  /* 0x20000035ff2a7230 */ /* 0x000fc40000004100 */
[-C--:B------:R-:W-:Y:S01]  /*15e10*/  FMUL.FTZ R46, R38, R48.reuse ;  /* 0x00000030262e7220 */ /* 0x080fe20000410000 */
[----:B------:R-:W-:Y:S02]  /*15e20*/  HADD2.F32 R25, -RZ, R39.H0_H0 ;  /* 0x20000027ff197230 */ /* 0x000fe40000004100 */
[C---:B------:R-:W-:Y:S01]  /*15e30*/  FFMA.FTZ R58, R29.reuse, R48, R37 ;  /* 0x000000301d3a7223 */ /* 0x040fe20000010025 */
[----:B------:R-:W-:Y:S02]  /*15e40*/  HADD2.F32 R36, -RZ, R45.H0_H0 ;  /* 0x2000002dff247230 */ /* 0x000fe40000004100 */
[----:B------:R-:W-:Y:S01]  /*15e50*/  FFMA.FTZ R55, R29, R41, -R46 ;  /* 0x000000291d377223 */ /* 0x000fe2000001082e */
[----:B------:R-:W-:Y:S02]  /*15e60*/  HADD2.F32 R21, -RZ, R30.H0_H0 ;  /* 0x2000001eff157230 */ /* 0x000fe40000004100 */
[C---:B------:R-:W-:Y:S01]  /*15e70*/  FMUL.FTZ R38, R25.reuse, R42 ;  /* 0x0000002a19267220 */ /* 0x040fe20000410000 */
[----:B------:R-:W-:Y:S01]  /*15e80*/  F2FP.F16.E4M3.UNPACK_B R37, R47.H1 ;  /* 0x0000002fff25723e */ /* 0x000fe200030006ff */
[----:B------:R-:W-:Y:S01]  /*15e90*/  FMUL.FTZ R25, R25, R36 ;  /* 0x0000002419197220 */ /* 0x000fe20000410000 */
[----:B------:R-:W-:Y:S01]  /*15ea0*/  F2FP.F16.E4M3.UNPACK_B R29, R40.H1 ;  /* 0x00000028ff1d723e */ /* 0x000fe200030006ff */
[----:B------:R-:W-:Y:S01]  /*15eb0*/  FFMA.FTZ R59, R21, R36, -R38 ;  /* 0x00000024153b7223 */ /* 0x000fe20000010826 */
[----:B------:R-:W-:-:S02]  /*15ec0*/  HADD2.F32 R53, -RZ, R53.H1_H1 ;  /* 0x30000035ff357230 */ /* 0x000fc40000004100 */
[----:B------:R-:W-:Y:S01]  /*15ed0*/  FFMA.FTZ R60, R21, R42, R25 ;  /* 0x0000002a153c7223 */ /* 0x000fe20000010019 */
[----:B------:R-:W-:Y:S01]  /*15ee0*/  HADD2.F32 R39, -RZ, R39.H1_H1 ;  /* 0x30000027ff277230 */ /* 0x000fe20000004100 */
[----:B------:R-:W-:Y:S01]  /*15ef0*/  F2FP.F16.E4M3.UNPACK_B R47, R47 ;  /* 0x0000002fff2f723e */ /* 0x000fe200020006ff */
[----:B------:R-:W-:Y:S01]  /*15f00*/  HADD2.F32 R38, -RZ, R37.H0_H0 ;  /* 0x20000025ff267230 */ /* 0x000fe20000004100 */
[----:B------:R-:W-:Y:S01]  /*15f10*/  F2FP.F16.E4M3.UNPACK_B R40, R40 ;  /* 0x00000028ff28723e */ /* 0x000fe200020006ff */
[----:B------:R-:W-:Y:S02]  /*15f20*/  HADD2.F32 R25, -RZ, R31.H0_H0 ;  /* 0x2000001fff197230 */ /* 0x000fe40000004100 */
[----:B------:R-:W-:Y:S01]  /*15f30*/  FMUL.FTZ R41, R39, R53 ;  /* 0x0000003527297220 */ /* 0x000fe20000410000 */
[----:B------:R-:W-:Y:S01]  /*15f40*/  HADD2.F32 R36, -RZ, R29.H0_H0 ;  /* 0x2000001dff247230 */ /* 0x000fe20000004100 */
[----:B------:R-:W-:Y:S01]  /*15f50*/  F2FP.F16.E4M3.UNPACK_B R4, R6 ;  /* 0x00000006ff04723e */ /* 0x000fe200020006ff */
[----:B------:R-:W-:-:S02]  /*15f60*/  HADD2.F32 R45, -RZ, R45.H1_H1 ;  /* 0x3000002dff2d7230 */ /* 0x000fc40000004100 */
[C---:B------:R-:W-:Y:S01]  /*15f70*/  FMUL.FTZ R42, R25.reuse, R38 ;  /* 0x00000026192a7220 */ /* 0x040fe20000410000 */
[----:B------:R-:W-:Y:S02]  /*15f80*/  HADD2.F32 R30, -RZ, R30.H1_H1 ;  /* 0x3000001eff1e7230 */ /* 0x000fe40000004100 */
[----:B------:R-:W-:Y:S01]  /*15f90*/  FMUL.FTZ R25, R25, R36 ;  /* 0x0000002419197220 */ /* 0x000fe20000410000 */
[----:B------:R-:W-:Y:S02]  /*15fa0*/  HADD2.F32 R21, -RZ, R11.H0_H0 ;  /* 0x2000000bff157230 */ /* 0x000fe40000004100 */
[-C--:B------:R-:W-:Y:S01]  /*15fb0*/  FMUL.FTZ R46, R39, R45.reuse ;  /* 0x0000002d272e7220 */ /* 0x080fe20000410000 */
[----:B------:R-:W-:Y:S02]  /*15fc0*/  HADD2.F32 R31, -RZ, R31.H1_H1 ;  /* 0x3000001fff1f7230 */ /* 0x000fe40000004100 */
[----:B------:R-:W-:Y:S01]  /*15fd0*/  FFMA.FTZ R62, R30, R45, -R41 ;  /* 0x0000002d1e3e7223 */ /* 0x000fe20000010829 */
[----:B------:R-:W-:-:S02]  /*15fe0*/  HADD2.F32 R11, -RZ, R11.H1_H1 ;  /* 0x3000000bff0b7230 */ /* 0x000fc40000004100 */
[C---:B------:R-:W-:Y:S01]  /*15ff0*/  FFMA.FTZ R41, R21.reuse, R38, R25 ;  /* 0x0000002615297223 */ /* 0x040fe20000010019 */
[----:B------:R-:W-:Y:S01]  /*16000*/  FFMA.FTZ R53, R30, R53, R46 ;  /* 0x000000351e357223 */ /* 0x000fe2000001002e */
[----:B------:R-:W-:Y:S02]  /*16010*/  HADD2.F32 R38, -RZ, R37.H1_H1 ;  /* 0x30000025ff267230 */ /* 0x000fe40000004100 */
[----:B------:R-:W-:Y:S01]  /*16020*/  FFMA.FTZ R39, R21, R36, -R42 ;  /* 0x0000002415277223 */ /* 0x000fe2000001082a */
[----:B------:R-:W-:Y:S01]  /*16030*/  HADD2.F32 R30, -RZ, R29.H1_H1 ;  /* 0x3000001dff1e7230 */ /* 0x000fe20000004100 */
[----:B------:R-:W-:Y:S01]  /*16040*/  F2FP.F16.E4M3.UNPACK_B R28, R6.H1 ;  /* 0x00000006ff1c723e */ /* 0x000fe200030006ff */
[----:B------:R-:W-:Y:S02]  /*16050*/  HADD2.F32 R36, -RZ, R47.H0_H0 ;  /* 0x2000002fff247230 */ /* 0x000fe40000004100 */
[----:B------:R-:W-:Y:S01]  /*16060*/  FMUL.FTZ R42, R31, R38 ;  /* 0x000000261f2a7220 */ /* 0x000fe20000410000 */
[----:B------:R-:W-:-:S02]  /*16070*/  HADD2.F32 R21, -RZ, R27.H0_H0 ;  /* 0x2000001bff157230 */ /* 0x000fc40000004100 */
[-C--:B------:R-:W-:Y:S01]  /*16080*/  FMUL.FTZ R31, R31, R30.reuse ;  /* 0x0000001e1f1f7220 */ /* 0x080fe20000410000 */
[----:B------:R-:W-:Y:S02]  /*16090*/  HADD2.F32 R27, -RZ, R27.H1_H1 ;  /* 0x3000001bff1b7230 */ /* 0x000fe40000004100 */
[C---:B------:R-:W-:Y:S01]  /*160a0*/  FFMA.FTZ R48, R11.reuse, R30, -R42 ;  /* 0x0000001e0b307223 */ /* 0x040fe2000001082a */
[--C-:B------:R-:W-:Y:S02]  /*160b0*/  HADD2.F32 R30, -RZ, R40.reuse.H0_H0 ;  /* 0x20000028ff1e7230 */ /* 0x100fe40000004100 */
[----:B------:R-:W-:Y:S01]  /*160c0*/  FFMA.FTZ R50, R11, R38, R31 ;  /* 0x000000260b327223 */ /* 0x000fe2000001001f */
[----:B------:R-:W-:Y:S02]  /*160d0*/  HADD2.F32 R11, -RZ, R7.H0_H0 ;  /* 0x20000007ff0b7230 */ /* 0x000fe40000004100 */
[----:B------:R-:W-:Y:S01]  /*160e0*/  FMUL.FTZ R42, R21, R36 ;  /* 0x00000024152a7220 */ /* 0x000fe20000410000 */
[----:B------:R-:W-:Y:S01]  /*160f0*/  HADD2.F32 R38, -RZ, R47.H1_H1 ;  /* 0x3000002fff267230 */ /* 0x000fe20000004100 */
[----:B------:R-:W-:Y:S01]  /*16100*/  F2FP.F16.E4M3.UNPACK_B R6, R26 ;  /* 0x0000001aff06723e */ /* 0x000fe200020006ff */
[----:B------:R-:W-:-:S02]  /*16110*/  HADD2.F32 R40, -RZ, R40.H1_H1 ;  /* 0x30000028ff287230 */ /* 0x000fc40000004100 */
[-C--:B------:R-:W-:Y:S01]  /*16120*/  FMUL.FTZ R46, R21, R30.reuse ;  /* 0x0000001e152e7220 */ /* 0x080fe20000410000 */
[----:B------:R-:W-:Y:S01]  /*16130*/  FFMA.FTZ R42, R11, R30, -R42 ;  /* 0x0000001e0b2a7223 */ /* 0x000fe2000001082a */
[----:B------:R-:W-:Y:S01]  /*16140*/  HADD2.F32 R7, -RZ, R7.H1_H1 ;  /* 0x30000007ff077230 */ /* 0x000fe20000004100 */
[----:B------:R-:W-:Y:S01]  /*16150*/  F2FP.F16.E4M3.UNPACK_B R26, R26.H1 ;  /* 0x0000001aff1a723e */ /* 0x000fe200030006ff */
[C---:B------:R-:W-:Y:S01]  /*16160*/  FMUL.FTZ R30, R27.reuse, R38 ;  /* 0x000000261b1e7220 */ /* 0x040fe20000410000 */
[----:B------:R-:W-:Y:S01]  /*16170*/  F2FP.F16.E4M3.UNPACK_B R25, R8.H1 ;  /* 0x00000008ff19723e */ /* 0x000fe200030006ff */
[----:B------:R-:W-:Y:S01]  /*16180*/  FMUL.FTZ R29, R27, R40 ;  /* 0x000000281b1d7220 */ /* 0x000fe20000410000 */
[----:B------:R-:W-:Y:S01]  /*16190*/  F2FP.F16.E4M3.UNPACK_B R21, R20.H1 ;  /* 0x00000014ff15723e */ /* 0x000fe200030006ff */
[----:B------:R-:W-:Y:S01]  /*161a0*/  FFMA.FTZ R46, R11, R36, R46 ;  /* 0x000000240b2e7223 */ /* 0x000fe2000001002e */
[----:B------:R-:W-:Y:S01]  /*161b0*/  FFMA.FTZ R27, R7, R40, -R30 ;  /* 0x00000028071b7223 */ /* 0x000fe2000001081e */
[----:B------:R-:W-:-:S02]  /*161c0*/  HADD2.F32 R36, -RZ, R25.H0_H0 ;  /* 0x20000019ff247230 */ /* 0x000fc40000004100 */
[----:B------:R-:W-:Y:S01]  /*161d0*/  FFMA.FTZ R29, R7, R38, R29 ;  /* 0x00000026071d7223 */ /* 0x000fe2000001001d */
[--C-:B------:R-:W-:Y:S01]  /*161e0*/  HADD2.F32 R11, -RZ, R26.reuse.H0_H0 ;  /* 0x2000001aff0b7230 */ /* 0x100fe20000004100 */
[----:B------:R-:W-:Y:S01]  /*161f0*/  F2FP.F16.E4M3.UNPACK_B R20, R20 ;  /* 0x00000014ff14723e */ /* 0x000fe200020006ff */
[----:B------:R-:W-:Y:S01]  /*16200*/  HADD2.F32 R30, -RZ, R21.H0_H0 ;  /* 0x20000015ff1e7230 */ /* 0x000fe20000004100 */
[----:B------:R-:W-:Y:S01]  /*16210*/  F2FP.F16.E4M3.UNPACK_B R8, R8 ;  /* 0x00000008ff08723e */ /* 0x000fe200020006ff */
[----:B------:R-:W-:Y:S02]  /*16220*/  HADD2.F32 R25, -RZ, R25.H1_H1 ;  /* 0x30000019ff197230 */ /* 0x000fe40000004100 */
[C---:B------:R-:W-:Y:S01]  /*16230*/  FMUL.FTZ R38, R11.reuse, R36 ;  /* 0x000000240b267220 */ /* 0x040fe20000410000 */
[----:B------:R-:W-:Y:S02]  /*16240*/  HADD2.F32 R26, -RZ, R26.H1_H1 ;  /* 0x3000001aff1a7230 */ /* 0x000fe40000004100 */
[----:B------:R-:W-:Y:S01]  /*16250*/  FMUL.FTZ R40, R11, R30 ;  /* 0x0000001e0b287220 */ /* 0x000fe20000410000 */
[----:B------:R-:W-:Y:S01]  /*16260*/  HADD2.F32 R21, -RZ, R21.H1_H1 ;  /* 0x30000015ff157230 */ /* 0x000fe20000004100 */
[----:B------:R-:W-:Y:S01]  /*16270*/  F2FP.SATFINITE.E4M3.F32.PACK_AB_MERGE_C R51, R52, R51, RZ ;  /* 0x000000333433723e */ /* 0x000fe200048070ff */
[----:B------:R-:W-:-:S02]  /*16280*/  HADD2.F32 R7, -RZ, R28.H0_H0 ;  /* 0x2000001cff077230 */ /* 0x000fc40000004100 */
[C---:B------:R-:W-:Y:S01]  /*16290*/  FMUL.FTZ R11, R26.reuse, R25 ;  /* 0x000000191a0b7220 */ /* 0x040fe20000410000 */
[----:B------:R-:W-:Y:S02]  /*162a0*/  HADD2.F32 R28, -RZ, R28.H1_H1 ;  /* 0x3000001cff1c7230 */ /* 0x000fe40000004100 */
[----:B------:R-:W-:Y:S01]  /*162b0*/  FMUL.FTZ R26, R26, R21 ;  /* 0x000000151a1a7220 */ /* 0x000fe20000410000 */
[----:B------:R-:W-:Y:S01]  /*162c0*/  F2FP.SATFINITE.E4M3.F32.PACK_AB_MERGE_C R54, R54, R57, RZ ;  /* 0x000000393636723e */ /* 0x000fe200048070ff */
[C---:B------:R-:W-:Y:S01]  /*162d0*/  FFMA.FTZ R38, R7.reuse, R30, -R38 ;  /* 0x0000001e07267223 */ /* 0x040fe20000010826 */
[----:B------:R-:W-:Y:S01]  /*162e0*/  FFMA.FTZ R40, R7, R36, R40 ;  /* 0x0000002407287223 */ /* 0x000fe20000010028 */
[C---:B------:R-:W-:Y:S01]  /*162f0*/  FFMA.FTZ R43, R28.reuse, R21, -R11 ;  /* 0x000000151c2b7223 */ /* 0x040fe2000001080b */
[----:B------:R-:W-:Y:S01]  /*16300*/  FFMA.FTZ R45, R28, R25, R26 ;  /* 0x000000191c2d7223 */ /* 0x000fe2000001001a */
[--C-:B------:R-:W-:Y:S01]  /*16310*/  HADD2.F32 R11, -RZ, R20.reuse.H0_H0 ;  /* 0x20000014ff0b7230 */ /* 0x100fe20000004100 */
[----:B------:R-:W-:Y:S01]  /*16320*/  F2FP.SATFINITE.E4M3.F32.PACK_AB_MERGE_C R5, R10, R5, R51 ;  /* 0x000000050a05723e */ /* 0x000fe20004807033 */
[----:B------:R-:W-:Y:S01]  /*16330*/  HADD2.F32 R21, -RZ, R20.H1_H1 ;  /* 0x30000014ff157230 */ /* 0x000fe20000004100 */
[----:B------:R-:W-:Y:S01]  /*16340*/  F2FP.SATFINITE.E4M3.F32.PACK_AB_MERGE_C R38, R43, R38, RZ ;  /* 0x000000262b26723e */ /* 0x000fe200048070ff */
[----:B------:R-:W-:Y:S01]  /*16350*/  HADD2.F32 R20, -RZ, R8.H0_H0 ;  /* 0x20000008ff147230 */ /* 0x000fe20000004100 */
[----:B------:R-:W-:Y:S01]  /*16360*/  F2FP.SATFINITE.E4M3.F32.PACK_AB_MERGE_C R40, R45, R40, RZ ;  /* 0x000000282d28723e */ /* 0x000fe200048070ff */
[----:B------:R-:W-:Y:S01]  /*16370*/  HADD2.F32 R7, -RZ, R6.H0_H0 ;  /* 0x20000006ff077230 */ /* 0x000fe20000004100 */
[----:B------:R-:W-:Y:S01]  /*16380*/  F2FP.SATFINITE.E4M3.F32.PACK_AB_MERGE_C R9, R24, R9, R54 ;  /* 0x000000091809723e */ /* 0x000fe20004807036 */
[----:B------:R-:W-:-:S02]  /*16390*/  HADD2.F32 R25, -RZ, R8.H1_H1 ;  /* 0x30000008ff197230 */ /* 0x000fc40000004100 */
[----:B------:R-:W-:Y:S02]  /*163a0*/  HADD2.F32 R8, -RZ, R6.H1_H1 ;  /* 0x30000006ff087230 */ /* 0x000fe40000004100 */
[CC--:B------:R-:W-:Y:S01]  /*163b0*/  FMUL.FTZ R31, R7.reuse, R20.reuse ;  /* 0x00000014071f7220 */ /* 0x0c0fe20000410000 */
[--C-:B------:R-:W-:Y:S02]  /*163c0*/  HADD2.F32 R6, -RZ, R4.reuse.H0_H0 ;  /* 0x20000004ff067230 */ /* 0x100fe40000004100 */
[----:B------:R-:W-:Y:S01]  /*163d0*/  FMUL.FTZ R7, R7, R11 ;  /* 0x0000000b07077220 */ /* 0x000fe20000410000 */
[----:B------:R-:W-:Y:S02]  /*163e0*/  HADD2.F32 R4, -RZ, R4.H1_H1 ;  /* 0x30000004ff047230 */ /* 0x000fe40000004100 */
[C---:B------:R-:W-:Y:S01]  /*163f0*/  FMUL.FTZ R37, R8.reuse, R25 ;  /* 0x0000001908257220 */ /* 0x040fe20000410000 */
[----:B------:R-:W-:Y:S01]  /*16400*/  FMUL.FTZ R8, R8, R21 ;  /* 0x0000001508087220 */ /* 0x000fe20000410000 */
        /* <DEDUP_REMOVED lines=11> */
[----:B------:R-:W-:Y:S02]  /*164c0*/  F2FP.SATFINITE.E4M3.F32.PACK_AB_MERGE_C R11, R58, R49, R11 ;  /* 0x000000313a0b723e */ /* 0x000fe4000480700b */
[----:B------:R-:W-:Y:S01]  /*164d0*/  F2FP.SATFINITE.E4M3.F32.PACK_AB_MERGE_C R8, R29, R46, R8 ;  /* 0x0000002e1d08723e */ /* 0x000fe20004807008 */
[----:B------:R3:W-:Y:S01]  /*164e0*/  STS.128 [R61+0x14400], R4 ;  /* 0x014400043d007388 */ /* 0x0007e20000000c00 */
[----:B------:R-:W-:-:S05]  /*164f0*/  F2FP.SATFINITE.E4M3.F32.PACK_AB_MERGE_C R10, R25, R20, R40 ;  /* 0x00000014190a723e */ /* 0x000fca0004807028 */
[----:B------:R3:W-:Y:S02]  /*16500*/  STS.128 [R0+0x14400], R8 ;  /* 0x0144000800007388 */ /* 0x0007e40000000c00 */
.L_x_582:
[----:B------:R-:W-:Y:S05]  /*16510*/  BSYNC B1 ;  /* 0x0000000000017941 */ /* 0x000fea0003800000 */
.L_x_581:
[----:B------:R-:W-:Y:S05]  /*16520*/  @P2 BRA `(.L_x_563) ;  /* 0x0000000c00dc2947 */ /* 0x000fea0003800000 */
[----:B------:R-:W4:Y:S01]  /*16530*/  LDL R49, [R1+0x1c] ;  /* 0x00001c0001317983 */ /* 0x000f220000100800 */
[----:B-1-3-5:R-:W-:Y:S02]  /*16540*/  SHF.R.U32.HI R4, RZ, 0x8, R32 ;  /* 0x00000008ff047819 */ /* 0x02afe40000011620 */
[----:B------:R-:W-:Y:S02]  /*16550*/  LOP3.LUT R0, R32, 0xff, RZ, 0xc0, !PT ;  /* 0x000000ff20007812 */ /* 0x000fe400078ec0ff */
[----:B------:R-:W-:Y:S02]  /*16560*/  SHF.R.U32.HI R8, RZ, 0x8, R34 ;  /* 0x00000008ff087819 */ /* 0x000fe40000011622 */
[----:B------:R-:W-:Y:S02]  /*16570*/  LOP3.LUT R5, R4, 0xff, RZ, 0xc0, !PT ;  /* 0x000000ff04057812 */ /* 0x000fe400078ec0ff */
[----:B------:R-:W-:Y:S02]  /*16580*/  LEA.HI R3, R3, R174, RZ, 0x1c ;  /* 0x000000ae03037211 */ /* 0x000fe400078fe0ff */
[----:B------:R-:W-:-:S02]  /*16590*/  LOP3.LUT R4, R34, 0xff, RZ, 0xc0, !PT ;  /* 0x000000ff22047812 */ /* 0x000fc400078ec0ff */
[----:B------:R-:W-:Y:S02]  /*165a0*/  LOP3.LUT R9, R8, 0xff, RZ, 0xc0, !PT ;  /* 0x000000ff08097812 */ /* 0x000fe400078ec0ff */
[----:B0-----:R-:W-:Y:S02]  /*165b0*/  PRMT R21, R5, 0x7604, R0 ;  /* 0x0000760405157816 */ /* 0x001fe40000000000 */
[----:B------:R-:W-:Y:S02]  /*165c0*/  SHF.R.S32.HI R0, RZ, 0x1f, R3 ;  /* 0x0000001fff007819 */ /* 0x000fe40000011403 */
[----:B------:R-:W-:Y:S02]  /*165d0*/  PRMT R25, R9, 0x7604, R4 ;  /* 0x0000760409197816 */ /* 0x000fe40000000004 */
[----:B------:R-:W-:Y:S01]  /*165e0*/  LEA.HI R4, R0, R3, RZ, 0x2 ;  /* 0x0000000300047211 */ /* 0x000fe200078f10ff */
[----:B------:R-:W-:Y:S01]  /*165f0*/  IMAD.SHL.U32 R3, R3, 0x10, RZ ;  /* 0x0000001003037824 */ /* 0x000fe200078e00ff */
[----:B------:R-:W-:-:S02]  /*16600*/  SHF.R.U32.HI R7, RZ, 0x8, R33 ;  /* 0x00000008ff077819 */ /* 0x000fc40000011621 */
[----:B------:R-:W-:Y:S01]  /*16610*/  LOP3.LUT R6, R33, 0xff, RZ, 0xc0, !PT ;  /* 0x000000ff21067812 */ /* 0x000fe200078ec0ff */
[----:B------:R-:W-:Y:S01]  /*16620*/  IMAD.SHL.U32 R4, R4, 0x800, RZ ;  /* 0x0000080004047824 */ /* 0x000fe200078e00ff */
[----:B------:R-:W-:Y:S02]  /*16630*/  LOP3.LUT R0, R208, 0x30, R3, 0xf8, !PT ;  /* 0x00000030d0007812 */ /* 0x000fe400078ef803 */
[----:B------:R-:W-:Y:S02]  /*16640*/  LOP3.LUT R7, R7, 0xff, RZ, 0xc0, !PT ;  /* 0x000000ff07077812 */ /* 0x000fe400078ec0ff */
[----:B------:R-:W-:Y:S02]  /*16650*/  SHF.R.U32.HI R8, RZ, 0x8, R12 ;  /* 0x00000008ff087819 */ /* 0x000fe4000001160c */
[----:B------:R-:W-:Y:S02]  /*16660*/  LOP3.LUT R0, R0, R209, RZ, 0x3c, !PT ;  /* 0x000000d100007212 */ /* 0x000fe400078e3cff */
[----:B------:R-:W-:-:S02]  /*16670*/  LOP3.LUT R3, R4, 0xffffe000, RZ, 0xc0, !PT ;  /* 0xffffe00004037812 */ /* 0x000fc400078ec0ff */
[----:B------:R-:W-:Y:S02]  /*16680*/  PRMT R20, R7, 0x7604, R6 ;  /* 0x0000760407147816 */ /* 0x000fe40000000006 */
[----:B------:R-:W-:Y:S02]  /*16690*/  SHF.R.U32.HI R6, RZ, 0x8, R35 ;  /* 0x00000008ff067819 */ /* 0x000fe40000011623 */
[----:B------:R-:W-:Y:S02]  /*166a0*/  LOP3.LUT R7, R12, 0xff, RZ, 0xc0, !PT ;  /* 0x000000ff0c077812 */ /* 0x000fe400078ec0ff */
[----:B------:R-:W-:Y:S02]  /*166b0*/  LOP3.LUT R8, R8, 0xff, RZ, 0xc0, !PT ;  /* 0x000000ff08087812 */ /* 0x000fe400078ec0ff */
[----:B------:R-:W-:Y:S02]  /*166c0*/  IADD3 R3, R0, R210, R3 ;  /* 0x000000d200037210 */ /* 0x000fe40007ffe003 */
[----:B------:R-:W-:-:S02]  /*166d0*/  LOP3.LUT R5, R35, 0xff, RZ, 0xc0, !PT ;  /* 0x000000ff23057812 */ /* 0x000fc400078ec0ff */
[----:B------:R-:W-:Y:S02]  /*166e0*/  LOP3.LUT R6, R6, 0xff, RZ, 0xc0, !PT ;  /* 0x000000ff06067812 */ /* 0x000fe400078ec0ff */
[----:B------:R-:W-:Y:S02]  /*166f0*/  PRMT R29, R8, 0x7604, R7 ;  /* 0x00007604081d7816 */ /* 0x000fe40000000007 */
[----:B------:R-:W-:Y:S02]  /*16700*/  SHF.R.U32.HI R8, RZ, 0x8, R13 ;  /* 0x00000008ff087819 */ /* 0x000fe4000001160d */
[----:B------:R-:W-:Y:S02]  /*16710*/  IADD3 R0, R18, R3, RZ ;  /* 0x0000000312007210 */ /* 0x000fe40007ffe0ff */
[----:B------:R-:W-:Y:S02]  /*16720*/  PRMT R24, R6, 0x7604, R5 ;  /* 0x0000760406187816 */ /* 0x000fe40000000005 */
[----:B------:R-:W-:-:S02]  /*16730*/  LOP3.LUT R3, R8, 0xff, RZ, 0xc0, !PT ;  /* 0x000000ff08037812 */ /* 0x000fc400078ec0ff */
[----:B------:R-:W0:Y:S01]  /*16740*/  LDS.128 R8, [R0+0x14400] ;  /* 0x0144000000087984 */ /* 0x000e220000000c00 */
[----:B------:R-:W-:Y:S02]  /*16750*/  SHF.R.U32.HI R31, RZ, 0x8, R15 ;  /* 0x00000008ff1f7819 */ /* 0x000fe4000001160f */
[----:B------:R-:W-:Y:S02]  /*16760*/  LOP3.LUT R26, R13, 0xff, RZ, 0xc0, !PT ;  /* 0x000000ff0d1a7812 */ /* 0x000fe400078ec0ff */
[----:B------:R-:W-:Y:S02]  /*16770*/  LOP3.LUT R30, R15, 0xff, RZ, 0xc0, !PT ;  /* 0x000000ff0f1e7812 */ /* 0x000fe400078ec0ff */
[----:B------:R-:W-:Y:S02]  /*16780*/  LOP3.LUT R31, R31, 0xff, RZ, 0xc0, !PT ;  /* 0x000000ff1f1f7812 */ /* 0x000fe400078ec0ff */
[----:B------:R-:W-:Y:S02]  /*16790*/  PRMT R26, R3, 0x7604, R26 ;  /* 0x00007604031a7816 */ /* 0x000fe4000000001a */
[----:B------:R-:W-:-:S02]  /*167a0*/  SHF.R.U32.HI R3, RZ, 0x10, R33 ;  /* 0x00000010ff037819 */ /* 0x000fc40000011621 */
[----:B------:R-:W-:Y:S02]  /*167b0*/  PRMT R30, R31, 0x7604, R30 ;  /* 0x000076041f1e7816 */ /* 0x000fe4000000001e */
[----:B------:R-:W-:Y:S01]  /*167c0*/  SHF.R.U32.HI R28, RZ, 0x8, R14 ;  /* 0x00000008ff1c7819 */ /* 0x000fe2000001160e */
[----:B------:R-:W-:Y:S01]  /*167d0*/  IMAD.U32 R3, R3, 0x10000, RZ ;  /* 0x0001000003037824 */ /* 0x000fe200078e00ff */
[----:B------:R-:W-:Y:S02]  /*167e0*/  SHF.R.U32.HI R31, RZ, 0x10, R13 ;  /* 0x00000010ff1f7819 */ /* 0x000fe4000001160d */
[----:B------:R-:W-:Y:S02]  /*167f0*/  LOP3.LUT R27, R14, 0xff, RZ, 0xc0, !PT ;  /* 0x000000ff0e1b7812 */ /* 0x000fe400078ec0ff */
[----:B------:R-:W-:Y:S01]  /*16800*/  LOP3.LUT R28, R28, 0xff, RZ, 0xc0, !PT ;  /* 0x000000ff1c1c7812 */ /* 0x000fe200078ec0ff */
[----:B------:R-:W-:Y:S01]  /*16810*/  IMAD.U32 R31, R31, 0x10000, RZ ;  /* 0x000100001f1f7824 */ /* 0x000fe200078e00ff */
[----:B--2---:R-:W-:-:S02]  /*16820*/  SHF.R.U32.HI R39, RZ, 0x10, R15 ;  /* 0x00000010ff277819 */ /* 0x004fc4000001160f */
[----:B------:R-:W-:Y:S02]  /*16830*/  LOP3.LUT R3, R20, 0xff0000, R3, 0xf8, !PT ;  /* 0x00ff000014037812 */ /* 0x000fe400078ef803 */
[----:B----4-:R-:W-:Y:S02]  /*16840*/  PRMT R37, R28, 0x7604, R27 ;  /* 0x000076041c257816 */ /* 0x010fe4000000001b */
[----:B------:R-:W-:Y:S02]  /*16850*/  SHF.R.U32.HI R27, RZ, 0x10, R35 ;  /* 0x00000010ff1b7819 */ /* 0x000fe40000011623 */
[----:B------:R-:W-:Y:S02]  /*16860*/  SHF.L.U32 R39, R39, 0x10, RZ ;  /* 0x0000001027277819 */ /* 0x000fe400000006ff */
[----:B------:R-:W-:Y:S01]  /*16870*/  LOP3.LUT R31, R26, 0xff0000, R31, 0xf8, !PT ;  /* 0x00ff00001a1f7812 */ /* 0x000fe200078ef81f */
[----:B------:R-:W-:Y:S01]  /*16880*/  IMAD.U32 R27, R27, 0x10000, RZ ;  /* 0x000100001b1b7824 */ /* 0x000fe200078e00ff */
        /* <DEDUP_REMOVED lines=12> */
[----:B------:R-:W-:-:S02]  /*16950*/  F2FP.F16.E4M3.UNPACK_B R39, R37 ;  /* 0x00000025ff27723e */ /* 0x000fc400020006ff */
[----:B------:R-:W-:Y:S02]  /*16960*/  LOP3.LUT R27, R24, 0xff0000, R27, 0xf8, !PT ;  /* 0x00ff0000181b7812 */ /* 0x000fe400078ef81b */
[----:B------:R-:W-:Y:S01]  /*16970*/  F2FP.F16.E4M3.UNPACK_B R34, R33 ;  /* 0x00000021ff22723e */ /* 0x000fe200020006ff */
[--C-:B------:R-:W-:Y:S01]  /*16980*/  HADD2.F32 R40, -RZ, R39.reuse.H0_H0 ;  /* 0x20000027ff287230 */ /* 0x100fe20000004100 */
[----:B------:R-:W-:Y:S01]  /*16990*/  LOP3.LUT R36, R27, 0xff000000, R35, 0xf8, !PT ;  /* 0xff0000001b247812 */ /* 0x000fe200078ef823 */
[----:B------:R-:W-:Y:S01]  /*169a0*/  HADD2.F32 R39, -RZ, R39.H1_H1 ;  /* 0x30000027ff277230 */ /* 0x000fe20000004100 */
[----:B0-----:R-:W-:Y:S01]  /*169b0*/  F2FP.F16.E4M3.UNPACK_B R27, R9.H1 ;  /* 0x00000009ff1b723e */ /* 0x001fe200030006ff */
[----:B------:R-:W-:Y:S01]  /*169c0*/  HADD2.F32 R35, -RZ, R34.H0_H0 ;  /* 0x20000022ff237230 */ /* 0x000fe20000004100 */
[-C--:B------:R-:W-:Y:S02]  /*169d0*/  F2FP.F16.E4M3.UNPACK_B R28, R10.reuse ;  /* 0x0000000aff1c723e */ /* 0x080fe400020006ff */
[----:B------:R-:W-:-:S02]  /*169e0*/  F2FP.F16.E4M3.UNPACK_B R29, R10.H1 ;  /* 0x0000000aff1d723e */ /* 0x000fc400030006ff */
[----:B------:R-:W-:Y:S02]  /*169f0*/  F2FP.F16.E4M3.UNPACK_B R10, R37.H1 ;  /* 0x00000025ff0a723e */ /* 0x000fe400030006ff */
[----:B------:R-:W-:Y:S02]  /*16a00*/  F2FP.F16.E4M3.UNPACK_B R33, R33.H1 ;  /* 0x00000021ff21723e */ /* 0x000fe400030006ff */
[-C--:B------:R-:W-:Y:S02]  /*16a10*/  F2FP.F16.E4M3.UNPACK_B R30, R11.reuse ;  /* 0x0000000bff1e723e */ /* 0x080fe400020006ff */
[----:B------:R-:W-:Y:S01]  /*16a20*/  F2FP.F16.E4M3.UNPACK_B R31, R11.H1 ;  /* 0x0000000bff1f723e */ /* 0x000fe200030006ff */
[----:B------:R-:W-:Y:S01]  /*16a30*/  HADD2.F32 R37, -RZ, R33.H0_H0 ;  /* 0x20000021ff257230 */ /* 0x000fe20000004100 */
[-C--:B------:R-:W-:Y:S02]  /*16a40*/  F2FP.F16.E4M3.UNPACK_B R11, R8.reuse ;  /* 0x00000008ff0b723e */ /* 0x080fe400020006ff */
[----:B------:R-:W-:Y:S01]  /*16a50*/  F2FP.F16.E4M3.UNPACK_B R26, R8.H1 ;  /* 0x00000008ff1a723e */ /* 0x000fe200030006ff */
[----:B------:R-:W0:Y:S02]  /*16a60*/  LDS.128 R4, [R49+0x14400] ;  /* 0x0144000031047984 */ /* 0x000e240000000c00 */
[----:B0-----:R-:W-:-:S02]  /*16a70*/  F2FP.F16.E4M3.UNPACK_B R3, R6 ;  /* 0x00000006ff03723e */ /* 0x001fc400020006ff */
[----:B------:R-:W-:Y:S02]  /*16a80*/  F2FP.F16.E4M3.UNPACK_B R21, R6.H1 ;  /* 0x00000006ff15723e */ /* 0x000fe400030006ff */
[----:B------:R-:W-:Y:S02]  /*16a90*/  F2FP.F16.E4M3.UNPACK_B R6, R9 ;  /* 0x00000009ff06723e */ /* 0x000fe400020006ff */
[-C--:B------:R-:W-:Y:S02]  /*16aa0*/  F2FP.F16.E4M3.UNPACK_B R14, R5.reuse ;  /* 0x00000005ff0e723e */ /* 0x080fe400020006ff */
[----:B------:R-:W-:Y:S01]  /*16ab0*/  F2FP.F16.E4M3.UNPACK_B R15, R5.H1 ;  /* 0x00000005ff0f723e */ /* 0x000fe200030006ff */
[--C-:B------:R-:W-:Y:S01]  /*16ac0*/  HADD2.F32 R5, -RZ, R6.reuse.H0_H0 ;  /* 0x20000006ff057230 */ /* 0x100fe20000004100 */
[-C--:B------:R-:W-:Y:S01]  /*16ad0*/  F2FP.F16.E4M3.UNPACK_B R24, R7.reuse ;  /* 0x00000007ff18723e */ /* 0x080fe200020006ff */
[----:B------:R-:W-:Y:S01]  /*16ae0*/  HADD2.F32 R6, -RZ, R6.H1_H1 ;  /* 0x30000006ff067230 */ /* 0x000fe20000004100 */
[----:B------:R-:W-:Y:S01]  /*16af0*/  F2FP.F16.E4M3.UNPACK_B R25, R7.H1 ;  /* 0x00000007ff19723e */ /* 0x000fe200030006ff */
[----:B------:R-:W-:Y:S01]  /*16b00*/  HADD2.F32 R8, -RZ, R15.H0_H0 ;  /* 0x2000000fff087230 */ /* 0x000fe20000004100 */
[----:B------:R-:W-:Y:S01]  /*16b10*/  F2FP.F16.E4M3.UNPACK_B R7, R4 ;  /* 0x00000004ff07723e */ /* 0x000fe200020006ff */
[----:B------:R-:W-:Y:S01]  /*16b20*/  FMUL.FTZ R9, R5, R40 ;  /* 0x0000002805097220 */ /* 0x000fe20000410000 */
[----:B------:R-:W-:Y:S01]  /*16b30*/  F2FP.F16.E4M3.UNPACK_B R13, R4.H1 ;  /* 0x00000004ff0d723e */ /* 0x000fe200030006ff */
[----:B------:R-:W-:-:S02]  /*16b40*/  HADD2.F32 R4, -RZ, R14.H0_H0 ;  /* 0x2000000eff047230 */ /* 0x000fc40000004100 */
[----:B------:R-:W-:Y:S01]  /*16b50*/  FMUL.FTZ R41, R5, R35 ;  /* 0x0000002305297220 */ /* 0x000fe20000410000 */
[----:B------:R-:W-:Y:S02]  /*16b60*/  HADD2.F32 R14, -RZ, R14.H1_H1 ;  /* 0x3000000eff0e7230 */ /* 0x000fe40000004100 */
[----:B------:R-:W-:Y:S01]  /*16b70*/  FMUL.FTZ R43, R6, R39 ;  /* 0x00000027062b7220 */ /* 0x000fe20000410000 */
[----:B------:R-:W-:Y:S02]  /*16b80*/  HADD2.F32 R15, -RZ, R15.H1_H1 ;  /* 0x3000000fff0f7230 */ /* 0x000fe40000004100 */
[C---:B------:R-:W-:Y:S01]  /*16b90*/  FFMA.FTZ R5, R4.reuse, R35, -R9 ;  /* 0x0000002304057223 */ /* 0x040fe20000010809 */
[----:B------:R-:W-:Y:S01]  /*16ba0*/  FFMA.FTZ R9, R4, R40, R41 ;  /* 0x0000002804097223 */ /* 0x000fe20000010029 */
[----:B------:R-:W-:Y:S02]  /*16bb0*/  HADD2.F32 R35, -RZ, R34.H1_H1 ;  /* 0x30000022ff237230 */ /* 0x000fe40000004100 */
[----:B------:R-:W-:-:S02]  /*16bc0*/  HADD2.F32 R41, -RZ, R10.H0_H0 ;  /* 0x2000000aff297230 */ /* 0x000fc40000004100 */
        /* <DEDUP_REMOVED lines=20> */
[----:B------:R-:W-:Y:S02]  /*16d10*/  HADD2.F32 R8, -RZ, R24.H0_H0 ;  /* 0x20000018ff087230 */ /* 0x000fe40000004100 */
[C---:B------:R-:W-:Y:S01]  /*16d20*/  FMUL.FTZ R43, R10.reuse, R39 ;  /* 0x000000270a2b7220 */ /* 0x040fe20000410000 */
[----:B------:R-:W-:Y:S02]  /*16d30*/  HADD2.F32 R37, -RZ, R37.H1_H1 ;  /* 0x30000025ff257230 */ /* 0x000fe40000004100 */
[----:B------:R-:W-:Y:S01]  /*16d40*/  FMUL.FTZ R10, R10, R35 ;  /* 0x000000230a0a7220 */ /* 0x000fe20000410000 */
[----:B------:R-:W-:-:S02]  /*16d50*/  HADD2.F32 R30, -RZ, R30.H1_H1 ;  /* 0x3000001eff1e7230 */ /* 0x000fc40000004100 */
[C---:B------:R-:W-:Y:S01]  /*16d60*/  FFMA.FTZ R34, R15.reuse, R34, R27 ;  /* 0x000000220f227223 */ /* 0x040fe2000001001b */
[----:B------:R-:W-:Y:S02]  /*16d70*/  HADD2.F32 R33, -RZ, R33.H1_H1 ;  /* 0x30000021ff217230 */ /* 0x000fe40000004100 */
[C---:B------:R-:W-:Y:S01]  /*16d80*/  FFMA.FTZ R43, R8.reuse, R35, -R43 ;  /* 0x00000023082b7223 */ /* 0x040fe2000001082b */
[----:B------:R-:W-:Y:S01]  /*16d90*/  FFMA.FTZ R39, R8, R39, R10 ;  /* 0x0000002708277223 */ /* 0x000fe2000001000a */
[----:B------:R-:W-:Y:S01]  /*16da0*/  FFMA.FTZ R40, R15, R14, -R40 ;  /* 0x0000000e0f287223 */ /* 0x000fe20000010828 */
[----:B------:R-:W-:Y:S02]  /*16db0*/  HADD2.F32 R24, -RZ, R24.H1_H1 ;  /* 0x30000018ff187230 */ /* 0x000fe40000004100 */
[C---:B------:R-:W-:Y:S01]  /*16dc0*/  FMUL.FTZ R35, R30.reuse, R37 ;  /* 0x000000251e237220 */ /* 0x040fe20000410000 */
[----:B------:R-:W-:Y:S02]  /*16dd0*/  HADD2.F32 R27, -RZ, R42.H0_H0 ;  /* 0x2000002aff1b7230 */ /* 0x000fe40000004100 */
[----:B------:R-:W-:Y:S01]  /*16de0*/  FMUL.FTZ R30, R30, R33 ;  /* 0x000000211e1e7220 */ /* 0x000fe20000410000 */
[----:B------:R-:W-:-:S02]  /*16df0*/  HADD2.F32 R10, -RZ, R31.H0_H0 ;  /* 0x2000001fff0a7230 */ /* 0x000fc40000004100 */
[C---:B------:R-:W-:Y:S01]  /*16e00*/  FFMA.FTZ R46, R24.reuse, R33, -R35 ;  /* 0x00000021182e7223 */ /* 0x040fe20000010823 */
[--C-:B------:R-:W-:Y:S02]  /*16e10*/  HADD2.F32 R15, -RZ, R36.reuse.H0_H0 ;  /* 0x20000024ff0f7230 */ /* 0x100fe40000004100 */
[----:B------:R-:W-:Y:S01]  /*16e20*/  FFMA.FTZ R48, R24, R37, R30 ;  /* 0x0000002518307223 */ /* 0x000fe2000001001e */
[----:B------:R-:W-:Y:S02]  /*16e30*/  HADD2.F32 R8, -RZ, R25.H0_H0 ;  /* 0x20000019ff087230 */ /* 0x000fe40000004100 */
[C---:B------:R-:W-:Y:S01]  /*16e40*/  FMUL.FTZ R47, R10.reuse, R27 ;  /* 0x0000001b0a2f7220 */ /* 0x040fe20000410000 */
[----:B------:R-:W-:Y:S01]  /*16e50*/  F2FP.F16.E4M3.UNPACK_B R24, R38.H1 ;  /* 0x00000026ff18723e */ /* 0x000fe200030006ff */
[----:B------:R-:W-:Y:S01]  /*16e60*/  FMUL.FTZ R10, R10, R15 ;  /* 0x0000000f0a0a7220 */ /* 0x000fe20000410000 */
[----:B------:R-:W-:Y:S01]  /*16e70*/  F2FP.F16.E4M3.UNPACK_B R14, R32.H1 ;  /* 0x00000020ff0e723e */ /* 0x000fe200030006ff */
[----:B------:R-:W-:-:S02]  /*16e80*/  HADD2.F32 R36, -RZ, R36.H1_H1 ;  /* 0x30000024ff247230 */ /* 0x000fc40000004100 */
[C---:B------:R-:W-:Y:S01]  /*16e90*/  FFMA.FTZ R47, R8.reuse, R15, -R47 ;  /* 0x0000000f082f7223 */ /* 0x040fe2000001082f */
[----:B------:R-:W-:Y:S01]  /*16ea0*/  FFMA.FTZ R37, R8, R27, R10 ;  /* 0x0000001b08257223 */ /* 0x000fe2000001000a */
[----:B------:R-:W-:Y:S01]  /*16eb0*/  HADD2.F32 R42, -RZ, R42.H1_H1 ;  /* 0x3000002aff2a7230 */ /* 0x000fe20000004100 */
[----:B------:R-:W-:Y:S01]  /*16ec0*/  F2FP.F16.E4M3.UNPACK_B R38, R38 ;  /* 0x00000026ff26723e */ /* 0x000fe200020006ff */
[----:B------:R-:W-:Y:S01]  /*16ed0*/  HADD2.F32 R31, -RZ, R31.H1_H1 ;  /* 0x3000001fff1f7230 */ /* 0x000fe20000004100 */
[----:B------:R-:W-:Y:S01]  /*16ee0*/  F2FP.F16.E4M3.UNPACK_B R32, R32 ;  /* 0x00000020ff20723e */ /* 0x000fe200020006ff */
[----:B------:R-:W-:Y:S01]  /*16ef0*/  HADD2.F32 R27, -RZ, R24.H0_H0 ;  /* 0x20000018ff1b7230 */ /* 0x000fe20000004100 */
[----:B------:R-:W-:Y:S01]  /*16f00*/  F2FP.SATFINITE.E4M3.F32.PACK_AB_MERGE_C R40, R40, R45, RZ ;  /* 0x0000002d2828723e */ /* 0x000fe200048070ff */
[----:B------:R-:W-:Y:S02]  /*16f10*/  HADD2.F32 R10, -RZ, R26.H0_H0 ;  /* 0x2000001aff0a7230 */ /* 0x000fe40000004100 */
[----:B------:R-:W-:Y:S01]  /*16f20*/  FMUL.FTZ R30, R31, R42 ;  /* 0x0000002a1f1e7220 */ /* 0x000fe20000410000 */
[----:B------:R-:W-:-:S02]  /*16f30*/  HADD2.F32 R15, -RZ, R14.H0_H0 ;  /* 0x2000000eff0f7230 */ /* 0x000fc40000004100 */
[-C--:B------:R-:W-:Y:S01]  /*16f40*/  FMUL.FTZ R33, R31, R36.reuse ;  /* 0x000000241f217220 */ /* 0x080fe20000410000 */
        /* <DEDUP_REMOVED lines=10> */
[----:B------:R-:W-:Y:S01]  /*16ff0*/  FFMA.FTZ R30, R8, R27, R10 ;  /* 0x0000001b081e7223 */ /* 0x000fe2000001000a */
[----:B------:R-:W-:Y:S02]  /*17000*/  HADD2.F32 R13, -RZ, R13.H1_H1 ;  /* 0x3000000dff0d7230 */ /* 0x000fe40000004100 */
        /* <DEDUP_REMOVED lines=8> */
[----:B------:R-:W-:Y:S01]  /*17090*/  F2FP.SATFINITE.E4M3.F32.PACK_AB_MERGE_C R5, R4, R5, R40 ;  /* 0x000000050405723e */ /* 0x000fe20004807028 */
        /* <DEDUP_REMOVED lines=11> */
[----:B------:R-:W-:Y:S01]  /*17150*/  FMUL.FTZ R11, R11, R32 ;  /* 0x000000200b0b7220 */ /* 0x000fe20000410000 */
[----:B------:R-:W-:Y:S01]  /*17160*/  F2FP.F16.E4M3.UNPACK_B R10, R20.H1 ;  /* 0x00000014ff0a723e */ /* 0x000fe200030006ff */
[----:B------:R-:W-:Y:S01]  /*17170*/  FFMA.FTZ R32, R7, R32, -R14 ;  /* 0x0000002007207223 */ /* 0x000fe2000001080e */
[----:B------:R-:W-:-:S02]  /*17180*/  HADD2.F32 R14, -RZ, R13.H0_H0 ;  /* 0x2000000dff0e7230 */ /* 0x000fc40000004100 */
[----:B------:R-:W-:Y:S01]  /*17190*/  FFMA.FTZ R38, R7, R38, R11 ;  /* 0x0000002607267223 */ /* 0x000fe2000001000b */
[----:B------:R-:W-:Y:S01]  /*171a0*/  HADD2.F32 R8, -RZ, R29.H0_H0 ;  /* 0x2000001dff087230 */ /* 0x000fe20000004100 */
[----:B------:R-:W-:Y:S01]  /*171b0*/  F2FP.F16.E4M3.UNPACK_B R12, R12 ;  /* 0x0000000cff0c723e */ /* 0x000fe200020006ff */
[----:B------:R-:W-:Y:S01]  /*171c0*/  HADD2.F32 R11, -RZ, R10.H0_H0 ;  /* 0x2000000aff0b7230 */ /* 0x000fe20000004100 */
[----:B------:R-:W-:Y:S01]  /*171d0*/  F2FP.F16.E4M3.UNPACK_B R20, R20 ;  /* 0x00000014ff14723e */ /* 0x000fe200020006ff */
[----:B------:R-:W-:Y:S02]  /*171e0*/  HADD2.F32 R7, -RZ, R21.H0_H0 ;  /* 0x20000015ff077230 */ /* 0x000fe40000004100 */
[C---:B------:R-:W-:Y:S01]  /*171f0*/  FMUL.FTZ R36, R8.reuse, R14 ;  /* 0x0000000e08247220 */ /* 0x040fe20000410000 */
[----:B------:R-:W-:Y:S02]  /*17200*/  HADD2.F32 R24, -RZ, R13.H1_H1 ;  /* 0x3000000dff187230 */ /* 0x000fe40000004100 */
[----:B------:R-:W-:Y:S01]  /*17210*/  FMUL.FTZ R8, R8, R11 ;  /* 0x0000000b08087220 */ /* 0x000fe20000410000 */
[----:B------:R-:W-:-:S02]  /*17220*/  HADD2.F32 R29, -RZ, R29.H1_H1 ;  /* 0x3000001dff1d7230 */ /* 0x000fc40000004100 */
[----:B------:R-:W-:Y:S01]  /*17230*/  FFMA.FTZ R36, R7, R11, -R36 ;  /* 0x0000000b07247223 */ /* 0x000fe20000010824 */
[----:B------:R-:W-:Y:S01]  /*17240*/  HADD2.F32 R10, -RZ, R10.H1_H1 ;  /* 0x3000000aff0a7230 */ /* 0x000fe20000004100 */
[----:B------:R-:W-:Y:S01]  /*17250*/  F2FP.SATFINITE.E4M3.F32.PACK_AB_MERGE_C R26, R26, R31, RZ ;  /* 0x0000001f1a1a723e */ /* 0x000fe200048070ff */
[----:B------:R-:W-:Y:S02]  /*17260*/  HADD2.F32 R21, -RZ, R21.H1_H1 ;  /* 0x30000015ff157230 */ /* 0x000fe40000004100 */
[C---:B------:R-:W-:Y:S01]  /*17270*/  FMUL.FTZ R42, R29.reuse, R24 ;  /* 0x000000181d2a7220 */ /* 0x040fe20000410000 */
[----:B------:R-:W-:Y:S01]  /*17280*/  F2FP.SATFINITE.E4M3.F32.PACK_AB_MERGE_C R9, R6, R9, R34 ;  /* 0x000000090609723e */ /* 0x000fe20004807022 */
[----:B------:R-:W-:Y:S01]  /*17290*/  FMUL.FTZ R11, R29, R10 ;  /* 0x0000000a1d0b7220 */ /* 0x000fe20000410000 */
[----:B------:R-:W-:Y:S01]  /*172a0*/  FFMA.FTZ R29, R7, R14, R8 ;  /* 0x0000000e071d7223 */ /* 0x000fe20000010008 */
[----:B------:R-:W-:Y:S01]  /*172b0*/  FFMA.FTZ R35, R21, R10, -R42 ;  /* 0x0000000a15237223 */ /* 0x000fe2000001082a */
[----:B------:R-:W-:-:S02]  /*172c0*/  HADD2.F32 R8, -RZ, R28.H0_H0 ;  /* 0x2000001cff087230 */ /* 0x000fc40000004100 */
[----:B------:R-:W-:Y:S01]  /*172d0*/  FFMA.FTZ R42, R21, R24, R11 ;  /* 0x00000018152a7223 */ /* 0x000fe2000001000b */
[----:B------:R-:W-:Y:S01]  /*172e0*/  HADD2.F32 R11, -RZ, R12.H0_H0 ;  /* 0x2000000cff0b7230 */ /* 0x000fe20000004100 */
[----:B------:R-:W-:Y:S01]  /*172f0*/  F2FP.SATFINITE.E4M3.F32.PACK_AB_MERGE_C R4, R32, R25, R26 ;  /* 0x000000192004723e */ /* 0x000fe2000480701a */
[----:B------:R-:W-:Y:S01]  /*17300*/  HADD2.F32 R10, -RZ, R20.H0_H0 ;  /* 0x20000014ff0a7230 */ /* 0x000fe20000004100 */
[----:B------:R-:W-:Y:S01]  /*17310*/  F2FP.SATFINITE.E4M3.F32.PACK_AB_MERGE_C R35, R35, R36, RZ ;  /* 0x000000242323723e */ /* 0x000fe200048070ff */
        /* <DEDUP_REMOVED lines=10> */
[C---:B------:R-:W-:Y:S01]  /*173c0*/  FFMA.FTZ R14, R7.reuse, R10, -R14 ;  /* 0x0000000a070e7223 */ /* 0x040fe2000001080e */
[----:B------:R-:W-:Y:S01]  /*173d0*/  FFMA.FTZ R10, R7, R11, R8 ;  /* 0x0000000b070a7223 */ /* 0x000fe20000010008 */
[C---:B------:R-:W-:Y:S01]  /*173e0*/  FFMA.FTZ R13, R3.reuse, R20, -R24 ;  /* 0x00000014030d7223 */ /* 0x040fe20000010818 */
[----:B------:R-:W-:Y:S01]  /*173f0*/  FFMA.FTZ R15, R3, R12, R15 ;  /* 0x0000000c030f7223 */ /* 0x000fe2000001000f */
[----:B------:R-:W-:Y:S02]  /*17400*/  F2FP.SATFINITE.E4M3.F32.PACK_AB_MERGE_C R7, R50, R47, RZ ;  /* 0x0000002f3207723e */ /* 0x000fe400048070ff */
[----:B------:R-:W-:-:S02]  /*17410*/  F2FP.SATFINITE.E4M3.F32.PACK_AB_MERGE_C R11, R52, R37, RZ ;  /* 0x00000025340b723e */ /* 0x000fc400048070ff */
[----:B------:R-:W-:Y:S02]  /*17420*/  F2FP.SATFINITE.E4M3.F32.PACK_AB_MERGE_C R8, R33, R30, RZ ;  /* 0x0000001e2108723e */ /* 0x000fe400048070ff */
[----:B------:R-:W-:Y:S02]  /*17430*/  F2FP.SATFINITE.E4M3.F32.PACK_AB_MERGE_C R7, R46, R43, R7 ;  /* 0x0000002b2e07723e */ /* 0x000fe40004807007 */
[----:B------:R-:W-:Y:S02]  /*17440*/  F2FP.SATFINITE.E4M3.F32.PACK_AB_MERGE_C R6, R13, R14, R35 ;  /* 0x0000000e0d06723e */ /* 0x000fe40004807023 */
[----:B------:R-:W-:Y:S02]  /*17450*/  F2FP.SATFINITE.E4M3.F32.PACK_AB_MERGE_C R11, R48, R39, R11 ;  /* 0x00000027300b723e */ /* 0x000fe4000480700b */
[----:B------:R-:W-:Y:S01]  /*17460*/  F2FP.SATFINITE.E4M3.F32.PACK_AB_MERGE_C R8, R38, R27, R8 ;  /* 0x0000001b2608723e */ /* 0x000fe20004807008 */
[----:B------:R0:W-:Y:S01]  /*17470*/  STS.128 [R49+0x14400], R4 ;  /* 0x0144000431007388 */ /* 0x0001e20000000c00 */
[----:B------:R-:W-:-:S05]  /*17480*/  F2FP.SATFINITE.E4M3.F32.PACK_AB_MERGE_C R10, R15, R10, R29 ;  /* 0x0000000a0f0a723e */ /* 0x000fca000480701d */
[----:B------:R0:W-:Y:S02]  /*17490*/  STS.128 [R0+0x14400], R8 ;  /* 0x0144000800007388 */ /* 0x0001e40000000c00 */
.L_x_563:
[----:B------:R-:W-:Y:S05]  /*174a0*/  BSYNC B0 ;  /* 0x0000000000007941 */ /* 0x000fea0003800000 */
.L_x_556:
[----:B------:R-:W-:Y:S01]  /*174b0*/  @!PT LDS RZ, [RZ] ;  /* 0x00000000fffff984 */ /* 0x000fe20000000800 */
[----:B------:R-:W-:Y:S01]  /*174c0*/  @!PT LDS RZ, [RZ] ;  /* 0x00000000fffff984 */ /* 0x000fe20000000800 */
[----:B------:R-:W-:Y:S01]  /*174d0*/  @!PT LDS RZ, [RZ] ;  /* 0x00000000fffff984 */ /* 0x000fe20000000800 */
[----:B------:R-:W-:Y:S01]  /*174e0*/  @!PT LDS RZ, [RZ] ;  /* 0x00000000fffff984 */ /* 0x000fe20000000800 */
[----:B------:R1:W-:Y:S06]  /*174f0*/  MEMBAR.ALL.CTA ;  /* 0x0000000000007992 */ /* 0x0003ec0000008000 */
[----:B-1----:R-:W1:Y:S01]  /*17500*/  FENCE.VIEW.ASYNC.S ;  /* 0x00000000000073c6 */ /* 0x002e620000000000 */
[----:B------:R-:W-:Y:S05]  /*17510*/  WARPSYNC.ALL ;  /* 0x0000000000007948 */ /* 0x000fea0003800000 */
[----:B-1----:R-:W-:Y:S06]  /*17520*/  BAR.SYNC.DEFER_BLOCKING 0xd, 0x100 ;  /* 0x0344000000007b1d */ /* 0x002fec0000010000 */
.L_x_554:
[----:B0--3--:R-:W-:-:S05]  /*17530*/  IMAD.U32 R0, RZ, RZ, UR48 ;  /* 0x00000030ff007e24 */ /* 0x009fca000f8e00ff */
[----:B------:R-:W-:-:S13]  /*17540*/  ISETP.NE.AND P0, PT, R0, 0x3, PT ;  /* 0x000000030000780c */ /* 0x000fda0003f05270 */
[----:B------:R-:W-:Y:S05]  /*17550*/  @!P0 BRA `(.L_x_583) ;  /* 0x0000000000048947 */ /* 0x000fea0003800000 */
[----:B------:R-:W-:Y:S01]  /*17560*/  BPT.TRAP 0x1 ;  /* 0x000000040000795c */ /* 0x000fe20000300000 */
.L_x_583:
[----:B------:R-:W-:Y:S01]  /*17570*/  IMAD R0, R205, 0x8, R18 ;  /* 0x00000008cd007824 */ /* 0x000fe200078e0212 */
[----:B-1----:R-:W-:-:S04]  /*17580*/  SHF.L.U32 R3, R211, 0x1f, RZ ;  /* 0x0000001fd3037819 */ /* 0x002fc800000006ff */
[----:B------:R0:W1:Y:S01]  /*17590*/  SYNCS.PHASECHK.TRANS64.TRYWAIT P1, [R0+URZ+0x29830], R3 ;  /* 0x02983003000075a7 */ /* 0x000062000802017f */
[----:B------:R-:W-:Y:S05]  /*175a0*/  @!P0 BRA `(.L_x_584) ;  /* 0x0000000000048947 */ /* 0x000fea0003800000 */
[----:B------:R-:W-:Y:S01]  /*175b0*/  BPT.TRAP 0x1 ;  /* 0x000000040000795c */ /* 0x000fe20000300000 */
.L_x_584:
[----:B------:R-:W-:Y:S01]  /*175c0*/  IMAD.MOV.U32 R87, RZ, RZ, RZ ;  /* 0x000000ffff577224 */ /* 0x000fe200078e00ff */
[----:B-1----:R-:W-:Y:S06]  /*175d0*/  @P1 BRA `(.L_x_585) ;  /* 0x0000000000081947 */ /* 0x002fec0003800000 */
[----:B------:R-:W1:Y:S02]  /*175e0*/  SYNCS.PHASECHK.TRANS64.TRYWAIT P1, [R0+URZ+0x29830], R3 ;  /* 0x02983003000075a7 */ /* 0x000e64000802017f */
[----:B-1----:R-:W-:Y:S05]  /*175f0*/  @!P1 BRA `(.L_x_586) ;  /* 0x0000013400ec9947 */ /* 0x002fea0003800000 */
.L_x_585:
[----:B------:R-:W-:Y:S05]  /*17600*/  WARPSYNC.ALL ;  /* 0x0000000000007948 */ /* 0x000fea0003800000 */
[----:B01----:R-:W-:Y:S01]  /*17610*/  IADD3 R3, R18, 0x1a400, RZ ;  /* 0x0001a40012037810 */ /* 0x003fe20007ffe0ff */
[----:B-----5:R-:W-:Y:S01]  /*17620*/  IMAD.MOV.U32 R5, RZ, RZ, -0x7fffffe0 ;  /* 0x80000020ff057424 */ /* 0x020fe200078e00ff */
[----:B------:R-:W-:Y:S01]  /*17630*/  R2UR UR28, R44 ;  /* 0x000000002c1c72ca */ /* 0x000fe200000e0000 */
[----:B------:R-:W-:Y:S01]  /*17640*/  WARPGROUP.ARRIVE ;  /* 0x00000000000079c5 */ /* 0x000fe20000000000 */
[----:B------:R-:W-:Y:S01]  /*17650*/  SHF.R.U32.HI R3, RZ, 0x4, R3 ;  /* 0x00000004ff037819 */ /* 0x000fe20000011603 */
[----:B------:R-:W-:Y:S01]  /*17660*/  UMOV UR29, 0x80000020 ;  /* 0x80000020001d7882 */ /* 0x000fe20000000000 */
[----:B------:R-:W-:Y:S01]  /*17670*/  R2UR UR31, R5 ;  /* 0x00000000051f72ca */ /* 0x000fe200000e0000 */
[----:B------:R-:W-:Y:S01]  /*17680*/  UMOV UR5, UR29 ;  /* 0x0000001d00057c82 */ /* 0x000fe20008000000 */
[----:B------:R-:W-:Y:S01]  /*17690*/  LOP3.LUT R3, R3, 0x3fff, RZ, 0xc0, !PT ;  /* 0x00003fff03037812 */ /* 0x000fe200078ec0ff */
[----:B------:R-:W-:Y:S01]  /*176a0*/  IMAD.MOV.U32 R11, RZ, RZ, -0x7fffffe0 ;  /* 0x80000020ff0b7424 */ /* 0x000fe200078e00ff */
[----:B------:R-:W-:Y:S01]  /*176b0*/  MOV R7, 0x80000020 ;  /* 0x8000002000077802 */ /* 0x000fe20000000f00 */
[----:B------:R-:W-:Y:S01]  /*176c0*/  UMOV UR9, UR29 ;  /* 0x0000001d00097c82 */ /* 0x000fe20008000000 */
[----:B------:R-:W-:Y:S01]  /*176d0*/  LOP3.LUT R9, R3, 0x10000, RZ, 0xfc, !PT ;  /* 0x0001000003097812 */ /* 0x000fe200078efcff */
[----:B------:R-:W-:Y:S01]  /*176e0*/  UMOV UR13, UR29 ;  /* 0x0000001d000d7c82 */ /* 0x000fe20008000000 */
[----:B------:R-:W-:Y:S01]  /*176f0*/  R2UR UR7, R7 ;  /* 0x00000000070772ca */ /* 0x000fe200000e0000 */
[----:B------:R-:W-:Y:S01]  /*17700*/  ULOP3.LUT UR28, UR28, 0x10000, URZ, 0xfc, !UPT ;  /* 0x000100001c1c7892 */ /* 0x000fe2000f8efc3f */
[----:B------:R-:W-:Y:S01]  /*17710*/  R2UR UR11, R11 ;  /* 0x000000000b0b72ca */ /* 0x000fe200000e0000 */
[----:B----4-:R-:W-:Y:S01]  /*17720*/  IMAD R4, R205, 0x780, R9 ;  /* 0x00000780cd047824 */ /* 0x010fe200078e0209 */
[----:B------:R-:W-:Y:S01]  /*17730*/  R2UR UR15, R7 ;  /* 0x00000000070f72ca */ /* 0x000fe200000e0000 */
[----:B------:R-:W-:Y:S01]  /*17740*/  UMOV UR17, UR29 ;  /* 0x0000001d00117c82 */ /* 0x000fe20008000000 */
[----:B------:R-:W-:Y:S01]  /*17750*/  R2UR UR19, R11 ;  /* 0x000000000b1372ca */ /* 0x000fe200000e0000 */
[C---:B------:R-:W-:Y:S01]  /*17760*/  VIADD R6, R4.reuse, 0x80 ;  /* 0x0000008004067836 */ /* 0x040fe20000000000 */
[C---:B------:R-:W-:Y:S01]  /*17770*/  R2UR UR30, R4.reuse ;  /* 0x00000000041e72ca */ /* 0x040fe200000e0000 */
[----:B------:R-:W-:Y:S01]  /*17780*/  UMOV UR4, UR28 ;  /* 0x0000001c00047c82 */ /* 0x000fe20008000000 */
[----:B------:R-:W-:Y:S01]  /*17790*/  VIADD R10, R4, 0x100 ;  /* 0x00000100040a7836 */ /* 0x000fe20000000000 */
[----:B------:R-:W-:Y:S01]  /*177a0*/  UMOV UR8, UR28 ;  /* 0x0000001c00087c82 */ /* 0x000fe20008000000 */
[----:B------:R-:W-:Y:S01]  /*177b0*/  R2UR UR6, R6 ;  /* 0x00000000060672ca */ /* 0x000fe200000e0000 */
[----:B------:R-:W-:Y:S01]  /*177c0*/  VIADD R6, R4, 0x180 ;  /* 0x0000018004067836 */ /* 0x000fe20000000000 */
[----:B------:R-:W-:Y:S01]  /*177d0*/  UMOV UR12, UR28 ;  /* 0x0000001c000c7c82 */ /* 0x000fe20008000000 */
[----:B------:R-:W-:Y:S01]  /*177e0*/  R2UR UR10, R10 ;  /* 0x000000000a0a72ca */ /* 0x000fe200000e0000 */
[----:B------:R-:W-:Y:S01]  /*177f0*/  VIADD R10, R4, 0x200 ;  /* 0x00000200040a7836 */ /* 0x000fe20000000000 */
[----:B------:R-:W-:Y:S01]  /*17800*/  UMOV UR16, UR28 ;  /* 0x0000001c00107c82 */ /* 0x000fe20008000000 */
[----:B------:R-:W-:Y:S01]  /*17810*/  R2UR UR14, R6 ;  /* 0x00000000060e72ca */ /* 0x000fe200000e0000 */
[----:B------:R-:W-:Y:S01]  /*17820*/  IMAD.MOV.U32 R7, RZ, RZ, -0x7fffffe0 ;  /* 0x80000020ff077424 */ /* 0x000fe200078e00ff */
[----:B------:R-:W-:Y:S01]  /*17830*/  IADD3 R6, R4, 0x2, RZ ;  /* 0x0000000204067810 */ /* 0x000fe20007ffe0ff */
[----:B------:R-:W-:Y:S01]  /*17840*/  QGMMA.64x32x32.F32.E4M3.E4M3 R104, gdesc[UR28], RZ, !UPT, gsb0 ;  /* 0x006000001c6879f3 */ /* 0x000fe2000c0008ff */
[----:B------:R-:W-:Y:S01]  /*17850*/  R2UR UR18, R10 ;  /* 0x000000000a1272ca */ /* 0x000fe200000e0000 */
[----:B------:R-:W-:Y:S01]  /*17860*/  UIADD3 UR44, UR28, 0x2, URZ ;  /* 0x000000021c2c7890 */ /* 0x000fe2000fffe03f */
[----:B------:R-:W-:Y:S01]  /*17870*/  R2UR UR46, R6 ;  /* 0x00000000062e72ca */ /* 0x000fe200000e0000 */
[----:B------:R-:W-:Y:S01]  /*17880*/  UMOV UR45, 0x80000020 ;  /* 0x80000020002d7882 */ /* 0x000fe20000000000 */
[----:B------:R-:W-:Y:S01]  /*17890*/  R2UR UR47, R7 ;  /* 0x00000000072f72ca */ /* 0x000fe200000e0000 */
[C---:B------:R-:W-:Y:S01]  /*178a0*/  VIADD R10, R4.reuse, 0x82 ;  /* 0x00000082040a7836 */ /* 0x040fe20000000000 */
[----:B------:R-:W-:Y:S01]  /*178b0*/  MOV R11, 0x80000020 ;  /* 0x80000020000b7802 */ /* 0x000fe20000000f00 */
[----:B------:R-:W-:Y:S01]  /*178c0*/  VIADD R12, R4, 0x102 ;  /* 0x00000102040c7836 */ /* 0x000fe20000000000 */
[----:B------:R-:W-:Y:S01]  /*178d0*/  MOV R7, 0x80000020 ;  /* 0x8000002000077802 */ /* 0x000fe20000000f00 */
[----:B------:R-:W-:-:S02]  /*178e0*/  IMAD.MOV.U32 R13, RZ, RZ, -0x7fffffe0 ;  /* 0x80000020ff0d7424 */ /* 0x000fc400078e00ff */
[----:B------:R-:W-:Y:S02]  /*178f0*/  VIADD R6, R4, 0x182 ;  /* 0x0000018204067836 */ /* 0x000fe40000000000 */
[----:B------:R-:W-:-:S05]  /*17900*/  IMAD.MOV.U32 R5, RZ, RZ, -0x7fffffe0 ;  /* 0x80000020ff057424 */ /* 0x000fca00078e00ff */
[----:B------:R-:W-:Y:S01]  /*17910*/  R2UR UR43, R5 ;  /* 0x00000000052b72ca */ /* 0x000fe200000e0000 */
[----:B------:R-:W-:Y:S02]  /*17920*/  WARPGROUP.DEPBAR.LE gsb0, 0x0 ;  /* 0x00008000000079c5 */ /* 0x000fe40000010000 */
[----:B------:R-:W-:-:S06]  /*17930*/  WARPGROUP.ARRIVE ;  /* 0x00000000000079c5 */ /* 0x000fcc0000000000 */
[----:B------:R-:W-:Y:S01]  /*17940*/  QGMMA.64x32x32.F32.E4M3.E4M3 R88, gdesc[UR4], RZ, !UPT, gsb0 ;  /* 0x00600000045879f3 */ /* 0x000fe2000c0008ff */
[----:B------:R-:W-:Y:S01]  /*17950*/  R2UR UR6, R10 ;  /* 0x000000000a0672ca */ /* 0x000fe200000e0000 */
[----:B------:R-:W-:Y:S01]  /*17960*/  UMOV UR4, UR44 ;  /* 0x0000002c00047c82 */ /* 0x000fe20008000000 */
[----:B------:R-:W-:Y:S01]  /*17970*/  R2UR UR7, R11 ;  /* 0x000000000b0772ca */ /* 0x000fe200000e0000 */
[----:B------:R-:W-:Y:S01]  /*17980*/  UMOV UR5, UR45 ;  /* 0x0000002d00057c82 */ /* 0x000fe20008000000 */
[----:B------:R-:W-:Y:S02]  /*17990*/  VIADD R10, R4, 0x202 ;  /* 0x00000202040a7836 */ /* 0x000fe40000000000 */
[----:B------:R-:W-:Y:S01]  /*179a0*/  IMAD.MOV.U32 R11, RZ, RZ, -0x7fffffe0 ;  /* 0x80000020ff0b7424 */ /* 0x000fe200078e00ff */
[----:B------:R-:W-:Y:S02]  /*179b0*/  WARPGROUP.DEPBAR.LE gsb0, 0x0 ;  /* 0x00008000000079c5 */ /* 0x000fe40000010000 */
[----:B------:R-:W-:-:S06]  /*179c0*/  WARPGROUP.ARRIVE ;  /* 0x00000000000079c5 */ /* 0x000fcc0000000000 */
[----:B------:R-:W-:Y:S01]  /*179d0*/  QGMMA.64x32x32.F32.E4M3.E4M3 R56, gdesc[UR8], RZ, !UPT, gsb0 ;  /* 0x00600000083879f3 */ /* 0x000fe2000c0008ff */
[----:B------:R-:W-:Y:S01]  /*179e0*/  R2UR UR10, R12 ;  /* 0x000000000c0a72ca */ /* 0x000fe200000e0000 */
[----:B------:R-:W-:Y:S01]  /*179f0*/  UMOV UR8, UR44 ;  /* 0x0000002c00087c82 */ /* 0x000fe20008000000 */
[----:B------:R-:W-:Y:S01]  /*17a00*/  R2UR UR11, R13 ;  /* 0x000000000d0b72ca */ /* 0x000fe200000e0000 */
[----:B------:R-:W-:Y:S01]  /*17a10*/  UMOV UR9, UR45 ;  /* 0x0000002d00097c82 */ /* 0x000fe20008000000 */
[----:B------:R-:W-:Y:S02]  /*17a20*/  IADD3 R12, R4, 0x380, RZ ;  /* 0x00000380040c7810 */ /* 0x000fe40007ffe0ff */
[----:B------:R-:W-:Y:S01]  /*17a30*/  MOV R13, 0x80000020 ;  /* 0x80000020000d7802 */ /* 0x000fe20000000f00 */
        /* <DEDUP_REMOVED lines=10> */
[----:B--2---:R-:W-:-:S06]  /*17ae0*/  WARPGROUP.ARRIVE ;  /* 0x00000000000079c5 */ /* 0x004fcc0000000000 */
        /* <DEDUP_REMOVED lines=9> */
[----:B------:R-:W-:Y:S03]  /*17b80*/  QGMMA.64x32x32.F32.E4M3.E4M3 R104, gdesc[UR44], R104, gsb0 ;  /* 0x006000002c6879f3 */ /* 0x000fe60008000868 */
[----:B------:R-:W-:Y:S02]  /*17b90*/  WARPGROUP.DEPBAR.LE gsb0, 0x0 ;  /* 0x00008000000079c5 */ /* 0x000fe40000010000 */
[----:B------:R-:W-:-:S06]  /*17ba0*/  WARPGROUP.ARRIVE ;  /* 0x00000000000079c5 */ /* 0x000fcc0000000000 */
[----:B------:R-:W-:Y:S01]  /*17bb0*/  QGMMA.64x32x32.F32.E4M3.E4M3 R88, gdesc[UR4], R88, gsb0 ;  /* 0x00600000045879f3 */ /* 0x000fe20008000858 */
[----:B------:R-:W-:Y:S01]  /*17bc0*/  R2UR UR6, R6 ;  /* 0x00000000060672ca */ /* 0x000fe200000e0000 */
[----:B------:R-:W-:Y:S01]  /*17bd0*/  UIADD3 UR4, UR28, 0x200, URZ ;  /* 0x000002001c047890 */ /* 0x000fe2000fffe03f */
[----:B------:R-:W-:Y:S01]  /*17be0*/  R2UR UR7, R7 ;  /* 0x00000000070772ca */ /* 0x000fe200000e0000 */
[----:B------:R-:W-:Y:S01]  /*17bf0*/  UMOV UR5, 0x80000020 ;  /* 0x8000002000057882 */ /* 0x000fe20000000000 */
[----:B------:R-:W-:Y:S01]  /*17c00*/  VIADD R6, R4, 0x400 ;  /* 0x0000040004067836 */ /* 0x000fe20000000000 */
[----:B------:R-:W-:Y:S01]  /*17c10*/  UMOV UR21, UR5 ;  /* 0x0000000500157c82 */ /* 0x000fe20008000000 */
[----:B------:R-:W-:Y:S02]  /*17c20*/  IMAD.MOV.U32 R7, RZ, RZ, -0x7fffffe0 ;  /* 0x80000020ff077424 */ /* 0x000fe400078e00ff */
[----:B------:R-:W-:Y:S01]  /*17c30*/  UMOV UR20, UR4 ;  /* 0x0000000400147c82 */ /* 0x000fe20008000000 */
[----:B------:R-:W-:-:S02]  /*17c40*/  WARPGROUP.DEPBAR.LE gsb0, 0x0 ;  /* 0x00008000000079c5 */ /* 0x000fc40000010000 */
[----:B------:R-:W-:-:S06]  /*17c50*/  WARPGROUP.ARRIVE ;  /* 0x00000000000079c5 */ /* 0x000fcc0000000000 */
[----:B------:R-:W-:Y:S01]  /*17c60*/  QGMMA.64x32x32.F32.E4M3.E4M3 R56, gdesc[UR8], R56, gsb0 ;  /* 0x00600000083879f3 */ /* 0x000fe20008000838 */
[----:B------:R-:W-:Y:S01]  /*17c70*/  R2UR UR10, R10 ;  /* 0x000000000a0a72ca */ /* 0x000fe200000e0000 */
[----:B------:R-:W-:Y:S01]  /*17c80*/  UMOV UR8, UR4 ;  /* 0x0000000400087c82 */ /* 0x000fe20008000000 */
[----:B------:R-:W-:Y:S01]  /*17c90*/  R2UR UR11, R11 ;  /* 0x000000000b0b72ca */ /* 0x000fe200000e0000 */
[----:B------:R-:W-:Y:S01]  /*17ca0*/  UMOV UR9, UR5 ;  /* 0x0000000500097c82 */ /* 0x000fe20008000000 */
[----:B------:R-:W-:Y:S02]  /*17cb0*/  VIADD R10, R4, 0x480 ;  /* 0x00000480040a7836 */ /* 0x000fe40000000000 */
[----:B------:R-:W-:-:S03]  /*17cc0*/  IMAD.MOV.U32 R11, RZ, RZ, -0x7fffffe0 ;  /* 0x80000020ff0b7424 */ /* 0x000fc600078e00ff */
[----:B------:R-:W-:Y:S01]  /*17cd0*/  R2UR UR22, R10 ;  /* 0x000000000a1672ca */ /* 0x000fe200000e0000 */
[----:B------:R-:W-:Y:S01]  /*17ce0*/  VIADD R10, R4, 0x302 ;  /* 0x00000302040a7836 */ /* 0x000fe20000000000 */
[----:B------:R-:W-:Y:S02]  /*17cf0*/  R2UR UR23, R11 ;  /* 0x000000000b1772ca */ /* 0x000fe400000e0000 */
[----:B------:R-:W-:Y:S01]  /*17d00*/  MOV R11, 0x80000020 ;  /* 0x80000020000b7802 */ /* 0x000fe20000000f00 */
[----:B------:R-:W-:Y:S02]  /*17d10*/  WARPGROUP.DEPBAR.LE gsb0, 0x0 ;  /* 0x00008000000079c5 */ /* 0x000fe40000010000 */
[----:B------:R-:W-:-:S06]  /*17d20*/  WARPGROUP.ARRIVE ;  /* 0x00000000000079c5 */ /* 0x000fcc0000000000 */
[----:B------:R-:W-:Y:S01]  /*17d30*/  QGMMA.64x32x32.F32.E4M3.E4M3 R40, gdesc[UR12], R40, gsb0 ;  /* 0x006000000c2879f3 */ /* 0x000fe20008000828 */
        /* <DEDUP_REMOVED lines=8> */
[----:B------:R-:W-:Y:S01]  /*17dc0*/  QGMMA.64x32x32.F32.E4M3.E4M3 R24, gdesc[UR16], R24, gsb0 ;  /* 0x00600000101879f3 */ /* 0x000fe20008000818 */
[----:B------:R-:W-:Y:S01]  /*17dd0*/  R2UR UR18, R6 ;  /* 0x00000000061272ca */ /* 0x000fe200000e0000 */
[----:B------:R-:W-:Y:S01]  /*17de0*/  UMOV UR16, UR4 ;  /* 0x0000000400107c82 */ /* 0x000fe20008000000 */
[----:B------:R-:W-:Y:S01]  /*17df0*/  R2UR UR19, R7 ;  /* 0x00000000071372ca */ /* 0x000fe200000e0000 */
[----:B------:R-:W-:Y:S01]  /*17e00*/  UMOV UR17, UR5 ;  /* 0x0000000500117c82 */ /* 0x000fe20008000000 */
[----:B------:R-:W-:Y:S01]  /*17e10*/  IMAD.MOV.U32 R7, RZ, RZ, -0x7fffffe0 ;  /* 0x80000020ff077424 */ /* 0x000fe200078e00ff */
[----:B------:R-:W-:Y:S01]  /*17e20*/  IADD3 R6, R4, 0x282, RZ ;  /* 0x0000028204067810 */ /* 0x000fe20007ffe0ff */
        /* <DEDUP_REMOVED lines=11> */
[----:B------:R-:W-:Y:S01]  /*17ee0*/  MOV R7, 0x80000020 ;  /* 0x8000002000077802 */ /* 0x000fe20000000f00 */
[----:B------:R-:W-:Y:S02]  /*17ef0*/  UMOV UR25, UR9 ;  /* 0x0000000900197c82 */ /* 0x000fe40008000000 */
        /* <DEDUP_REMOVED lines=12> */
[----:B------:R-:W-:Y:S01]  /*17fc0*/  R2UR UR27, R11 ;  /* 0x000000000b1b72ca */ /* 0x000fe200000e0000 */
        /* <DEDUP_REMOVED lines=74> */
[C---:B------:R-:W-:Y:S01]  /*18470*/  VIADD R6, R4.reuse, 0x682 ;  /* 0x0000068204067836 */ /* 0x040fe20000000000 */
[----:B------:R-:W-:Y:S01]  /*18480*/  MOV R7, 0x80000020 ;  /* 0x8000002000077802 */ /* 0x000fe20000000f00 */
[----:B------:R-:W-:Y:S01]  /*18490*/  VIADD R4, R4, 0x702 ;  /* 0x0000070204047836 */ /* 0x000fe20000000000 */
[----:B------:R-:W-:Y:S01]  /*184a0*/  UMOV UR41, UR17 ;  /* 0x0000001100297c82 */ /* 0x000fe20008000000 */
[----:B------:R-:W-:-:S03]  /*184b0*/  UMOV UR40, UR16 ;  /* 0x0000001000287c82 */ /* 0x000fc60008000000 */
[----:B------:R-:W-:Y:S01]  /*184c0*/  R2UR UR42, R4 ;  /* 0x00000000042a72ca */ /* 0x000fe200000e0000 */
[----:B------:R-:W-:Y:S02]  /*184d0*/  WARPGROUP.DEPBAR.LE gsb0, 0x0 ;  /* 0x00008000000079c5 */ /* 0x000fe40000010000 */
[----:B------:R-:W-:-:S06]  /*184e0*/  WARPGROUP.ARRIVE ;  /* 0x00000000000079c5 */ /* 0x000fcc0000000000 */
[----:B------:R-:W-:Y:S01]  /*184f0*/  QGMMA.64x32x32.F32.E4M3.E4M3 R56, gdesc[UR20], R56, gsb0 ;  /* 0x00600000143879f3 */ /* 0x000fe20008000838 */
[----:B------:R-:W-:Y:S01]  /*18500*/  R2UR UR22, R10 ;  /* 0x000000000a1672ca */ /* 0x000fe200000e0000 */
[----:B------:R-:W-:Y:S01]  /*18510*/  UMOV UR20, UR16 ;  /* 0x0000001000147c82 */ /* 0x000fe20008000000 */
[----:B------:R-:W-:Y:S01]  /*18520*/  R2UR UR23, R11 ;  /* 0x000000000b1772ca */ /* 0x000fe200000e0000 */
[----:B------:R-:W-:Y:S01]  /*18530*/  UMOV UR21, UR17 ;  /* 0x0000001100157c82 */ /* 0x000fe20008000000 */
        /* <DEDUP_REMOVED lines=30> */
[----:B------:R-:W-:Y:S05]  /*18720*/  @!P0 BRA `(.L_x_587) ;  /* 0x0000000000048947 */ /* 0x000fea0003800000 */
[----:B------:R-:W-:Y:S01]  /*18730*/  BPT.TRAP 0x1 ;  /* 0x000000040000795c */ /* 0x000fe20000300000 */
.L_x_587:
[----:B------:R-:W2:Y:S01]  /*18740*/  LDL R120, [R1+0x38] ;  /* 0x0000380001787983 */ /* 0x000ea20000100800 */
[C---:B------:R-:W-:Y:S01]  /*18750*/  FMUL.FTZ R74, R2.reuse, R104 ;  /* 0x00000068024a7220 */ /* 0x040fe20000410000 */
        /* <DEDUP_REMOVED lines=23> */
[C---:B------:R-:W-:Y:S01]  /*188d0*/  FMUL.FTZ R72, R2.reuse, R110 ;  /* 0x0000006e02487220 */ /* 0x040fe20000410000 */
[----:B------:R-:W3:Y:S01]  /*188e0*/  MUFU.TANH R77, R77 ;  /* 0x0000004d004d7308 */ /* 0x000ee20000002400 */
[C---:B------:R-:W-:Y:S01]  /*188f0*/  FMUL.FTZ R41, R2.reuse, R42 ;  /* 0x0000002a02297220 */ /* 0x040fe20000410000 */
[C---:B------:R-:W-:Y:S01]  /*18900*/  FMUL.FTZ R81, R2.reuse, R116 ;  /* 0x0000007402517220 */ /* 0x040fe20000410000 */
[C---:B------:R-:W-:Y:S01]  /*18910*/  FMUL.FTZ R83, R2.reuse, R88 ;  /* 0x0000005802537220 */ /* 0x040fe20000410000 */
[C---:B------:R-:W-:Y:S01]  /*18920*/  FMUL.FTZ R85, R2.reuse, R92 ;  /* 0x0000005c02557220 */ /* 0x040fe20000410000 */
[C---:B------:R-:W-:Y:S01]  /*18930*/  FMUL.FTZ R42, R2.reuse, R47 ;  /* 0x0000002f022a7220 */ /* 0x040fe20000410000 */
[C---:B------:R-:W-:Y:S01]  /*18940*/  FMUL.FTZ R88, R2.reuse, R96 ;  /* 0x0000006002587220 */ /* 0x040fe20000410000 */
[C---:B------:R-:W-:Y:S01]  /*18950*/  FMUL.FTZ R92, R2.reuse, R56 ;  /* 0x00000038025c7220 */ /* 0x040fe20000410000 */
[----:B------:R-:W4:Y:S01]  /*18960*/  MUFU.TANH R76, R76 ;  /* 0x0000004c004c7308 */ /* 0x000f220000002400 */
[C---:B------:R-:W-:Y:S01]  /*18970*/  FMUL.FTZ R47, R2.reuse, R54 ;  /* 0x00000036022f7220 */ /* 0x040fe20000410000 */
[C---:B------:R-:W-:Y:S01]  /*18980*/  FMUL.FTZ R56, R2.reuse, R59 ;  /* 0x0000003b02387220 */ /* 0x040fe20000410000 */
[C---:B------:R-:W-:Y:S01]  /*18990*/  FMUL.FTZ R54, R2.reuse, R28 ;  /* 0x0000001c02367220 */ /* 0x040fe20000410000 */
[C---:B------:R-:W-:Y:S01]  /*189a0*/  FMUL.FTZ R96, R2.reuse, R29 ;  /* 0x0000001d02607220 */ /* 0x040fe20000410000 */
[C---:B------:R-:W-:Y:S01]  /*189b0*/  FMUL.FTZ R7, R2.reuse, R111 ;  /* 0x0000006f02077220 */ /* 0x040fe20000410000 */
[C---:B------:R-:W-:Y:S01]  /*189c0*/  FMUL.FTZ R59, R2.reuse, R62 ;  /* 0x0000003e023b7220 */ /* 0x040fe20000410000 */
[C---:B------:R-:W-:Y:S01]  /*189d0*/  FMUL.FTZ R80, R2.reuse, R117 ;  /* 0x0000007502507220 */ /* 0x040fe20000410000 */
[----:B------:R-:W5:Y:S01]  /*189e0*/  MUFU.TANH R11, R11 ;  /* 0x0000000b000b7308 */ /* 0x000f620000002400 */
        /* <DEDUP_REMOVED lines=42> */
[----:B------:R-:W-:Y:S01]  /*18c90*/  ULDC UR52, c[0x0][0x988] ;  /* 0x0002620000347ab9 */ /* 0x000fe20000000800 */
[----:B------:R-:W-:Y:S01]  /*18ca0*/  FMUL.FTZ R101, R2, R31 ;  /* 0x0000001f02657220 */ /* 0x000fe20000410000 */
[----:B------:R-:W-:-:S02]  /*18cb0*/  IMAD.U32 R100, RZ, RZ, UR52 ;  /* 0x00000034ff647e24 */ /* 0x000fc4000f8e00ff */
[----:B------:R-:W-:Y:S01]  /*18cc0*/  FMUL.FTZ R102, R2, R34 ;  /* 0x0000002202667220 */ /* 0x000fe20000410000 */
[----:B------:R-:W-:Y:S01]  /*18cd0*/  ULDC UR49, c[0x0][0x988] ;  /* 0x0002620000317ab9 */ /* 0x000fe20000000800 */
[----:B------:R-:W5:Y:S08]  /*18ce0*/  MUFU.TANH R7, R7 ;  /* 0x0000000700077308 */ /* 0x000f700000002400 */
        /* <DEDUP_REMOVED lines=25> */
[----:B------:R-:W5:Y:S01]  /*18e80*/  MUFU.TANH R57, R57 ;  /* 0x0000003900397308 */ /* 0x000f620000002400 */
[----:B--2---:R-:W-:-:S04]  /*18e90*/  IMAD.IADD R55, R120, 0x1, R152 ;  /* 0x0000000178377824 */ /* 0x004fc800078e0298 */
[----:B------:R-:W-:-:S03]  /*18ea0*/  IMAD R55, R154, -0xa0, R55 ;  /* 0xffffff609a377824 */ /* 0x000fc600078e0237 */
[----:B------:R-:W2:Y:S02]  /*18eb0*/  MUFU.TANH R95, R95 ;  /* 0x0000005f005f7308 */ /* 0x000ea40000002400 */
[C---:B------:R-:W-:Y:S02]  /*18ec0*/  ISETP.GT.AND P1, PT, R55.reuse, RZ, PT ;  /* 0x000000ff3700720c */ /* 0x040fe40003f24270 */
[C---:B------:R-:W-:Y:S02]  /*18ed0*/  ISETP.GT.AND P2, PT, R55.reuse, 0x1, PT ;  /* 0x000000013700780c */ /* 0x040fe40003f44270 */
[----:B------:R-:W-:Y:S02]  /*18ee0*/  ISETP.GT.AND P3, PT, R55, 0x8, PT ;  /* 0x000000083700780c */ /* 0x000fe40003f64270 */
[----:B------:R-:W2:Y:S01]  /*18ef0*/  MUFU.TANH R56, R56 ;  /* 0x0000003800387308 */ /* 0x000ea20000002400 */
[----:B0-----:R-:W-:Y:S02]  /*18f00*/  FSEL R28, R74, -INF , P1 ;  /* 0xff8000004a1c7808 */ /* 0x001fe40000800000 */
[----:B-1----:R-:W-:Y:S01]  /*18f10*/  FSEL R29, R75, -INF , P2 ;  /* 0xff8000004b1d7808 */ /* 0x002fe20001000000 */
[----:B------:R-:W-:Y:S01]  /*18f20*/  FMUL.FTZ R75, R2, R37 ;  /* 0x00000025024b7220 */ /* 0x000fe20000410000 */
[----:B------:R-:W-:-:S02]  /*18f30*/  ISETP.GT.AND P4, PT, R55, 0x9, PT ;  /* 0x000000093700780c */ /* 0x000fc40003f84270 */
[----:B---3--:R-:W-:Y:S01]  /*18f40*/  FSEL R32, R77, -INF , P3 ;  /* 0xff8000004d207808 */ /* 0x008fe20001800000 */
[----:B------:R-:W0:Y:S01]  /*18f50*/  MUFU.TANH R64, R64 ;  /* 0x0000004000407308 */ /* 0x000e220000002400 */
[----:B------:R-:W-:Y:S02]  /*18f60*/  FMNMX.FTZ R33, R28, R29, !PT ;  /* 0x0000001d1c217209 */ /* 0x000fe40007810000 */
[----:B------:R-:W-:Y:S02]  /*18f70*/  ISETP.GT.AND P5, PT, R55, 0x10, PT ;  /* 0x000000103700780c */ /* 0x000fe40003fa4270 */
[----:B----4-:R-:W-:Y:S02]  /*18f80*/  FSEL R30, R76, -INF , P4 ;  /* 0xff8000004c1e7808 */ /* 0x010fe40002000000 */
[----:B------:R-:W-:Y:S01]  /*18f90*/  FMNMX.FTZ R37, R32, R33, !PT ;  /* 0x0000002120257209 */ /* 0x000fe20007810000 */
[----:B------:R-:W1:Y:S01]  /*18fa0*/  MUFU.TANH R59, R59 ;  /* 0x0000003b003b7308 */ /* 0x000e620000002400 */
[----:B-----5:R-:W-:-:S02]  /*18fb0*/  FSEL R11, R11, -INF , P1 ;  /* 0xff8000000b0b7808 */ /* 0x020fc40000800000 */
[----:B------:R-:W-:Y:S02]  /*18fc0*/  ISETP.GT.AND P1, PT, R55, 0x11, PT ;  /* 0x000000113700780c */ /* 0x000fe40003f24270 */
[----:B------:R-:W-:Y:S02]  /*18fd0*/  FSEL R33, R78, -INF , P5 ;  /* 0xff8000004e217808 */ /* 0x000fe40002800000 */
[----:B------:R-:W-:Y:S01]  /*18fe0*/  FMNMX.FTZ R36, R30, R37, !PT ;  /* 0x000000251e247209 */ /* 0x000fe20007810000 */
[----:B------:R-:W3:Y:S01]  /*18ff0*/  MUFU.TANH R66, R66 ;  /* 0x0000004200427308 */ /* 0x000ee20000002400 */
[----:B------:R-:W-:Y:S02]  /*19000*/  FSEL R24, R5, -INF , P2 ;  /* 0xff80000005187808 */ /* 0x000fe40001000000 */
[----:B------:R-:W-:Y:S02]  /*19010*/  ISETP.GT.AND P2, PT, R55, 0x18, PT ;  /* 0x000000183700780c */ /* 0x000fe40003f44270 */
[----:B------:R-:W-:-:S02]  /*19020*/  FSEL R5, R79, -INF , P1 ;  /* 0xff8000004f057808 */ /* 0x000fc40000800000 */
[----:B------:R-:W-:Y:S01]  /*19030*/  FMNMX.FTZ R48, R33, R36, !PT ;  /* 0x0000002421307209 */ /* 0x000fe20007810000 */
[----:B------:R-:W4:Y:S01]  /*19040*/  MUFU.TANH R58, R58 ;  /* 0x0000003a003a7308 */ /* 0x000f220000002400 */
[----:B------:R-:W-:Y:S02]  /*19050*/  FSEL R72, R72, -INF , P3 ;  /* 0xff80000048487808 */ /* 0x000fe40001800000 */
[----:B------:R-:W-:Y:S02]  /*19060*/  ISETP.GT.AND P3, PT, R55, 0x19, PT ;  /* 0x000000193700780c */ /* 0x000fe40003f64270 */
[----:B------:R-:W-:Y:S02]  /*19070*/  FSEL R36, R81, -INF , P2 ;  /* 0xff80000051247808 */ /* 0x000fe40001000000 */
[----:B------:R-:W-:Y:S01]  /*19080*/  FMNMX.FTZ R77, R5, R48, !PT ;  /* 0x00000030054d7209 */ /* 0x000fe20007810000 */
[----:B------:R-:W5:Y:S01]  /*19090*/  MUFU.TANH R65, R65 ;  /* 0x0000004100417308 */ /* 0x000f620000002400 */
[----:B------:R-:W-:-:S02]  /*190a0*/  FSEL R7, R7, -INF , P4 ;  /* 0xff80000007077808 */ /* 0x000fc40002000000 */
[----:B------:R-:W-:Y:S02]  /*190b0*/  ISETP.GT.AND P4, PT, R55, 0x20, PT ;  /* 0x000000203700780c */ /* 0x000fe40003f84270 */
[----:B------:R-:W-:Y:S02]  /*190c0*/  FSEL R37, R80, -INF , P3 ;  /* 0xff80000050257808 */ /* 0x000fe40001800000 */
[----:B------:R-:W-:Y:S01]  /*190d0*/  FMNMX.FTZ R74, R36, R77, !PT ;  /* 0x0000004d244a7209 */ /* 0x000fe20007810000 */
[----:B------:R-:W5:Y:S01]  /*190e0*/  MUFU.TANH R63, R63 ;  /* 0x0000003f003f7308 */ /* 0x000f620000002400 */
[----:B------:R-:W-:Y:S02]  /*190f0*/  FSEL R21, R21, -INF , P5 ;  /* 0xff80000015157808 */ /* 0x000fe40002800000 */
[----:B------:R-:W-:Y:S02]  /*19100*/  ISETP.GT.AND P5, PT, R55, 0x21, PT ;  /* 0x000000213700780c */ /* 0x000fe40003fa4270 */
[----:B------:R-:W-:Y:S01]  /*19110*/  FSEL R48, R83, -INF , P4 ;  /* 0xff80000053307808 */ /* 0x000fe20002000000 */
[----:B------:R-:W-:Y:S01]  /*19120*/  FMUL.FTZ R83, R2, R39 ;  /* 0x0000002702537220 */ /* 0x000fe20000410000 */
        /* <DEDUP_REMOVED lines=9> */
[----:B------:R-:W-:-:S02]  /*191c0*/  FSEL R85, R85, -INF , P1 ;  /* 0xff80000055557808 */ /* 0x000fc40000800000 */
[----:B------:R-:W-:Y:S01]  /*191d0*/  FMNMX.FTZ R74, R82, R77, !PT ;  /* 0x0000004d524a7209 */ /* 0x000fe20007810000 */
[----:B------:R-:W5:Y:S01]  /*191e0*/  MUFU.TANH R67, R67 ;  /* 0x0000004300437308 */ /* 0x000f620000002400 */
        /* <DEDUP_REMOVED lines=47> */
[----:B--2---:R-:W-:Y:S02]  /*194e0*/  FSEL R95, R95, -INF , P1 ;  /* 0xff8000005f5f7808 */ /* 0x004fe40000800000 */
[----:B------:R-:W-:Y:S01]  /*194f0*/  FMNMX.FTZ R76, R93, R76, !PT ;  /* 0x0000004c5d4c7209 */ /* 0x000fe20007810000 */
[----:B------:R-:W2:Y:S01]  /*19500*/  MUFU.TANH R51, R51 ;  /* 0x0000003300337308 */ /* 0x000ea20000002400 */
[----:B------:R-:W-:-:S02]  /*19510*/  FSEL R56, R56, -INF , P3 ;  /* 0xff80000038387808 */ /* 0x000fc40001800000 */
[----:B------:R-:W-:Y:S02]  /*19520*/  ISETP.GT.AND P3, PT, R55, 0x58, PT ;  /* 0x000000583700780c */ /* 0x000fe40003f64270 */
[----:B0-----:R-:W-:Y:S02]  /*19530*/  FSEL R64, R64, -INF , P2 ;  /* 0xff80000040407808 */ /* 0x001fe40001000000 */
[----:B------:R-:W-:Y:S01]  /*19540*/  FMNMX.FTZ R77, R95, R76, !PT ;  /* 0x0000004c5f4d7209 */ /* 0x000fe20007810000 */
[----:B------:R-:W0:Y:S01]  /*19550*/  MUFU.TANH R42, R42 ;  /* 0x0000002a002a7308 */ /* 0x000e220000002400 */
[----:B-1----:R-:W-:Y:S02]  /*19560*/  FSEL R59, R59, -INF , P4 ;  /* 0xff8000003b3b7808 */ /* 0x002fe40002000000 */
[----:B------:R-:W-:Y:S02]  /*19570*/  ISETP.GT.AND P4, PT, R55, 0x59, PT ;  /* 0x000000593700780c */ /* 0x000fe40003f84270 */
[----:B---3--:R-:W-:-:S02]  /*19580*/  FSEL R66, R66, -INF , P3 ;  /* 0xff80000042427808 */ /* 0x008fc40001800000 */
[----:B------:R-:W-:Y:S01]  /*19590*/  FMNMX.FTZ R77, R64, R77, !PT ;  /* 0x0000004d404d7209 */ /* 0x000fe20007810000 */
[----:B------:R-:W1:Y:S01]  /*195a0*/  MUFU.TANH R50, R50 ;  /* 0x0000003200327308 */ /* 0x000e620000002400 */
[----:B----4-:R-:W-:Y:S02]  /*195b0*/  FSEL R58, R58, -INF , P5 ;  /* 0xff8000003a3a7808 */ /* 0x010fe40002800000 */
[----:B------:R-:W-:Y:S02]  /*195c0*/  ISETP.GT.AND P5, PT, R55, 0x60, PT ;  /* 0x000000603700780c */ /* 0x000fe40003fa4270 */
[----:B-----5:R-:W-:Y:S02]  /*195d0*/  FSEL R65, R65, -INF , P4 ;  /* 0xff80000041417808 */ /* 0x020fe40002000000 */
[----:B------:R-:W-:Y:S01]  /*195e0*/  FMNMX.FTZ R76, R66, R77, !PT ;  /* 0x0000004d424c7209 */ /* 0x000fe20007810000 */
[----:B------:R-:W3:Y:S01]  /*195f0*/  MUFU.TANH R45, R45 ;  /* 0x0000002d002d7308 */ /* 0x000ee20000002400 */
[----:B------:R-:W-:-:S02]  /*19600*/  FSEL R63, R63, -INF , P1 ;  /* 0xff8000003f3f7808 */ /* 0x000fc40000800000 */
[----:B------:R-:W-:Y:S02]  /*19610*/  ISETP.GT.AND P1, PT, R55, 0x61, PT ;  /* 0x000000613700780c */ /* 0x000fe40003f24270 */
[----:B------:R-:W-:Y:S02]  /*19620*/  FSEL R68, R68, -INF , P5 ;  /* 0xff80000044447808 */ /* 0x000fe40002800000 */
[----:B------:R-:W-:Y:S01]  /*19630*/  FMNMX.FTZ R77, R65, R76, !PT ;  /* 0x0000004c414d7209 */ /* 0x000fe20007810000 */
[----:B------:R-:W4:Y:S01]  /*19640*/  MUFU.TANH R53, R53 ;  /* 0x0000003500357308 */ /* 0x000f220000002400 */
        /* <DEDUP_REMOVED lines=27> */
[----:B--2---:R-:W-:Y:S02]  /*19800*/  FSEL R51, R51, -INF , P1 ;  /* 0xff80000033337808 */ /* 0x004fe40000800000 */
[----:B------:R-:W-:Y:S01]  /*19810*/  FMNMX.FTZ R76, R49, R76, !PT ;  /* 0x0000004c314c7209 */ /* 0x000fe20007810000 */
[----:B------:R-:W2:Y:S01]  /*19820*/  MUFU.TANH R96, R96 ;  /* 0x0000006000607308 */ /* 0x000ea20000002400 */
[----:B0-----:R-:W-:Y:S02]  /*19830*/  FSEL R42, R42, -INF , P3 ;  /* 0xff8000002a2a7808 */ /* 0x001fe40001800000 */
[----:B------:R-:W-:Y:S02]  /*19840*/  ISETP.GT.AND P3, PT, R55, 0x80, PT ;  /* 0x000000803700780c */ /* 0x000fe40003f64270 */
[----:B-1----:R-:W-:-:S02]  /*19850*/  FSEL R50, R50, -INF , P2 ;  /* 0xff80000032327808 */ /* 0x002fc40001000000 */
[----:B------:R-:W-:Y:S01]  /*19860*/  FMNMX.FTZ R77, R51, R76, !PT ;  /* 0x0000004c334d7209 */ /* 0x000fe20007810000 */
[----:B------:R-:W0:Y:S01]  /*19870*/  MUFU.TANH R26, R26 ;  /* 0x0000001a001a7308 */ /* 0x000e220000002400 */
[----:B---3--:R-:W-:Y:S02]  /*19880*/  FSEL R45, R45, -INF , P4 ;  /* 0xff8000002d2d7808 */ /* 0x008fe40002000000 */
        /* <DEDUP_REMOVED lines=16> */
[----:B--2---:R-:W-:Y:S02]  /*19990*/  FSEL R96, R96, -INF , P1 ;  /* 0xff80000060607808 */ /* 0x004fe40000800000 */
[----:B------:R-:W-:Y:S01]  /*199a0*/  FMNMX.FTZ R77, R54, R77, !PT ;  /* 0x0000004d364d7209 */ /* 0x000fe20007810000 */
[----:B------:R-:W2:Y:S01]  /*199b0*/  MUFU.TANH R27, R27 ;  /* 0x0000001b001b7308 */ /* 0x000ea20000002400 */
[----:B0-----:R-:W-:-:S02]  /*199c0*/  FSEL R26, R26, -INF , P3 ;  /* 0xff8000001a1a7808 */ /* 0x001fc40001800000 */
[----:B------:R-:W-:Y:S02]  /*199d0*/  ISETP.GT.AND P3, PT, R55, 0x91, PT ;  /* 0x000000913700780c */ /* 0x000fe40003f64270 */
[----:B-1----:R-:W-:Y:S02]  /*199e0*/  FSEL R97, R97, -INF , P2 ;  /* 0xff80000061617808 */ /* 0x002fe40001000000 */
[----:B------:R-:W-:Y:S01]  /*199f0*/  FMNMX.FTZ R76, R96, R77, !PT ;  /* 0x0000004d604c7209 */ /* 0x000fe20007810000 */
[----:B------:R-:W0:Y:S01]  /*19a00*/  MUFU.TANH R99, R99 ;  /* 0x0000006300637308 */ /* 0x000e220000002400 */
[----:B---3--:R-:W-:Y:S02]  /*19a10*/  FSEL R25, R25, -INF , P4 ;  /* 0xff80000019197808 */ /* 0x008fe40002000000 */
[----:B------:R-:W-:Y:S02]  /*19a20*/  ISETP.GT.AND P4, PT, R55, 0x98, PT ;  /* 0x000000983700780c */ /* 0x000fe40003f84270 */
[----:B----4-:R-:W-:-:S02]  /*19a30*/  FSEL R98, R98, -INF , P3 ;  /* 0xff80000062627808 */ /* 0x010fc40001800000 */
[----:B------:R-:W-:Y:S01]  /*19a40*/  FMNMX.FTZ R77, R97, R76, !PT ;  /* 0x0000004c614d7209 */ /* 0x000fe20007810000 */
[----:B------:R-:W1:Y:S01]  /*19a50*/  MUFU.TANH R75, R75 ;  /* 0x0000004b004b7308 */ /* 0x000e620000002400 */
[----:B--2---:R-:W-:Y:S02]  /*19a60*/  FSEL R27, R27, -INF , P5 ;  /* 0xff8000001b1b7808 */ /* 0x004fe40002800000 */
[----:B------:R-:W-:Y:S02]  /*19a70*/  ISETP.GT.AND P5, PT, R55, 0x99, PT ;  /* 0x000000993700780c */ /* 0x000fe40003fa4270 */
[----:B------:R-:W-:-:S03]  /*19a80*/  FMNMX.FTZ R77, R98, R77, !PT ;  /* 0x0000004d624d7209 */ /* 0x000fc60007810000 */
[----:B------:R-:W2:Y:S01]  /*19a90*/  MUFU.TANH R101, R101 ;  /* 0x0000006500657308 */ /* 0x000ea20000002400 */
[----:B0-----:R-:W-:Y:S01]  /*19aa0*/  FSEL R78, R99, -INF , P4 ;  /* 0xff800000634e7808 */ /* 0x001fe20002000000 */
[----:B------:R-:W-:Y:S01]  /*19ab0*/  FMUL.FTZ R99, R2, R35 ;  /* 0x0000002302637220 */ /* 0x000fe20000410000 */
[----:B------:R-:W-:Y:S02]  /*19ac0*/  FMNMX.FTZ R35, R11, R24, !PT ;  /* 0x000000180b237209 */ /* 0x000fe40007810000 */
[----:B------:R-:W-:-:S03]  /*19ad0*/  FMNMX.FTZ R77, R78, R77, !PT ;  /* 0x0000004d4e4d7209 */ /* 0x000fc60007810000 */
[----:B------:R-:W0:Y:S01]  /*19ae0*/  MUFU.TANH R102, R102 ;  /* 0x0000006600667308 */ /* 0x000e220000002400 */
[----:B-1----:R-:W-:-:S04]  /*19af0*/  FSEL R76, R75, -INF , P5 ;  /* 0xff8000004b4c7808 */ /* 0x002fc80002800000 */
[----:B------:R-:W-:-:S03]  /*19b00*/  FMNMX.FTZ R77, R76, R77, !PT ;  /* 0x0000004d4c4d7209 */ /* 0x000fc60007810000 */
[----:B------:R-:W1:Y:S01]  /*19b10*/  MUFU.TANH R99, R99 ;  /* 0x0000006300637308 */ /* 0x000e620000002400 */
[----:B--2---:R-:W-:Y:S01]  /*19b20*/  FSEL R101, R101, -INF , P1 ;  /* 0xff80000065657808 */ /* 0x004fe20000800000 */
[----:B------:R-:W2:Y:S06]  /*19b30*/  SHFL.BFLY PT, R80, R77, 0x2, 0x1f ;  /* 0x0c401f004d507f89 */ /* 0x000eac00000e0000 */
[----:B------:R-:W3:Y:S01]  /*19b40*/  MUFU.TANH R83, R83 ;  /* 0x0000005300537308 */ /* 0x000ee20000002400 */
[----:B0-----:R-:W-:Y:S02]  /*19b50*/  FSEL R102, R102, -INF , P2 ;  /* 0xff80000066667808 */ /* 0x001fe40001000000 */
[----:B-1----:R-:W-:-:S02]  /*19b60*/  FSEL R99, R99, -INF , P3 ;  /* 0xff80000063637808 */ /* 0x002fc40001800000 */
[----:B---3--:R-:W-:Y:S02]  /*19b70*/  FSEL R83, R83, -INF , P5 ;  /* 0xff80000053537808 */ /* 0x008fe40002800000 */
[----:B--2---:R-:W-:-:S05]  /*19b80*/  FMNMX.FTZ R80, R77, R80, !PT ;  /* 0x000000504d507209 */ /* 0x004fca0007810000 */
[----:B------:R-:W0:Y:S02]  /*19b90*/  SHFL.BFLY PT, R91, R80, 0x1, 0x1f ;  /* 0x0c201f00505b7f89 */ /* 0x000e2400000e0000 */
[----:B0-----:R-:W-:-:S04]  /*19ba0*/  FMNMX.FTZ R91, R80, R91, !PT ;  /* 0x0000005b505b7209 */ /* 0x001fc80007810000 */
[C---:B------:R-:W-:Y:S01]  /*19bb0*/  FSETP.NEU.FTZ.AND P6, PT, R91.reuse, -INF , PT ;  /* 0xff8000005b00780b */ /* 0x040fe20003fdd000 */
[----:B------:R-:W-:-:S01]  /*19bc0*/  FFMA.FTZ R55, R91, R100, -8 ;  /* 0xc10000005b377423 */ /* 0x000fc20000010064 */
[----:B------:R-:W-:-:S04]  /*19bd0*/  FMUL.FTZ R100, R2, R38 ;  /* 0x0000002602647220 */ /* 0x000fc80000410000 */
[----:B------:R-:W-:Y:S02]  /*19be0*/  FSEL R55, R55, RZ, P6 ;  /* 0x000000ff37377208 */ /* 0x000fe40003000000 */
[----:B------:R-:W0:Y:S03]  /*19bf0*/  MUFU.TANH R100, R100 ;  /* 0x0000006400647308 */ /* 0x000e260000002400 */
[----:B------:R-:W-:-:S01]  /*19c00*/  FFMA.FTZ R31, R32, UR52, -R55 ;  /* 0x00000034201f7c23 */ /* 0x000fc20008010837 */
[--C-:B------:R-:W-:Y:S01]  /*19c10*/  FFMA.FTZ R32, R30, UR52, -R55.reuse ;  /* 0x000000341e207c23 */ /* 0x100fe20008010837 */
[----:B------:R-:W-:-:S01]  /*19c20*/  FFMA.FTZ R30, R33, UR52, -R55 ;  /* 0x00000034211e7c23 */ /* 0x000fc20008010837 */
[--C-:B------:R-:W-:Y:S01]  /*19c30*/  FFMA.FTZ R33, R36, UR52, -R55.reuse ;  /* 0x0000003424217c23 */ /* 0x100fe20008010837 */
[----:B------:R-:W-:Y:S01]  /*19c40*/  FMNMX.FTZ R36, R72, R35, !PT ;  /* 0x0000002348247209 */ /* 0x000fe20007810000 */
        /* <DEDUP_REMOVED lines=9> */
[----:B0-----:R-:W-:Y:S01]  /*19ce0*/  FSEL R100, R100, -INF , P4 ;  /* 0xff80000064647808 */ /* 0x001fe20002000000 */
[--C-:B------:R-:W-:Y:S01]  /*19cf0*/  FFMA.FTZ R75, R90, UR52, -R55.reuse ;  /* 0x000000345a4b7c23 */ /* 0x100fe20008010837 */
[----:B------:R-:W-:Y:S01]  /*19d00*/  FMNMX.FTZ R36, R4, R37, !PT ;  /* 0x0000002504247209 */ /* 0x000fe20007810000 */
[--C-:B------:R-:W-:Y:S01]  /*19d10*/  FFMA.FTZ R88, R88, UR52, -R55.reuse ;  /* 0x0000003458587c23 */ /* 0x100fe20008010837 */
[----:B------:R-:W-:-:S01]  /*19d20*/  FFMA.FTZ R28, R28, UR52, -R55 ;  /* 0x000000341c1c7c23 */ /* 0x000fc20008010837 */
[--C-:B------:R-:W-:Y:S01]  /*19d30*/  FFMA.FTZ R29, R29, UR52, -R55.reuse ;  /* 0x000000341d1d7c23 */ /* 0x100fe20008010837 */
[----:B------:R-:W-:Y:S01]  /*19d40*/  FMNMX.FTZ R37, R13, R36, !PT ;  /* 0x000000240d257209 */ /* 0x000fe20007810000 */
[--C-:B------:R-:W-:Y:S01]  /*19d50*/  FFMA.FTZ R5, R5, UR52, -R55.reuse ;  /* 0x0000003405057c23 */ /* 0x100fe20008010837 */
[----:B------:R0:W-:Y:S01]  /*19d60*/  MUFU.EX2 R36, R82 ;  /* 0x0000005200247308 */ /* 0x0001e20000000800 */
[----:B------:R-:W-:-:S01]  /*19d70*/  FFMA.FTZ R74, R74, UR52, -R55 ;  /* 0x000000344a4a7c23 */ /* 0x000fc20008010837 */
[----:B------:R-:W-:Y:S01]  /*19d80*/  FMNMX.FTZ R37, R6, R37, !PT ;  /* 0x0000002506257209 */ /* 0x000fe20007810000 */
[----:B------:R-:W-:-:S01]  /*19d90*/  FFMA.FTZ R93, R93, UR52, -R55 ;  /* 0x000000345d5d7c23 */ /* 0x000fc20008010837 */
[--C-:B------:R-:W-:Y:S01]  /*19da0*/  FFMA.FTZ R64, R64, UR52, -R55.reuse ;  /* 0x0000003440407c23 */ /* 0x100fe20008010837 */
[----:B------:R-:W-:-:S01]  /*19db0*/  FFMA.FTZ R66, R66, UR52, -R55 ;  /* 0x0000003442427c23 */ /* 0x000fc20008010837 */
[----:B------:R-:W-:Y:S01]  /*19dc0*/  FMNMX.FTZ R38, R20, R37, !PT ;  /* 0x0000002514267209 */ /* 0x000fe20007810000 */
[----:B------:R-:W-:-:S01]  /*19dd0*/  FFMA.FTZ R65, R65, UR52, -R55 ;  /* 0x0000003441417c23 */ /* 0x000fc20008010837 */
[----:B------:R-:W-:Y:S01]  /*19de0*/  MUFU.EX2 R37, R85 ;  /* 0x0000005500257308 */ /* 0x000fe20000000800 */
[----:B------:R-:W-:-:S01]  /*19df0*/  FFMA.FTZ R68, R68, UR52, -R55 ;  /* 0x0000003444447c23 */ /* 0x000fc20008010837 */
[----:B------:R-:W-:Y:S01]  /*19e00*/  FMNMX.FTZ R39, R3, R38, !PT ;  /* 0x0000002603277209 */ /* 0x000fe20007810000 */
[----:B------:R-:W-:-:S01]  /*19e10*/  FFMA.FTZ R67, R67, UR52, -R55 ;  /* 0x0000003443437c23 */ /* 0x000fc20008010837 */
[--C-:B------:R-:W-:Y:S01]  /*19e20*/  FFMA.FTZ R70, R70, UR52, -R55.reuse ;  /* 0x0000003446467c23 */ /* 0x100fe20008010837 */
[----:B------:R-:W-:-:S01]  /*19e30*/  FFMA.FTZ R50, R50, UR52, -R55 ;  /* 0x0000003432327c23 */ /* 0x000fc20008010837 */
[----:B------:R-:W-:Y:S01]  /*19e40*/  FMNMX.FTZ R39, R14, R39, !PT ;  /* 0x000000270e277209 */ /* 0x000fe20007810000 */
[----:B------:R-:W-:-:S01]  /*19e50*/  FFMA.FTZ R52, R52, UR52, -R55 ;  /* 0x0000003434347c23 */ /* 0x000fc20008010837 */
[----:B------:R-:W-:Y:S01]  /*19e60*/  FFMA.FTZ R78, R78, UR52, -R55 ;  /* 0x000000344e4e7c23 */ /* 0x000fe20008010837 */
        /* <DEDUP_REMOVED lines=13> */
[----:B0-----:R-:W-:Y:S01]  /*19f40*/  FMNMX.FTZ R82, R58, R77, !PT ;  /* 0x0000004d3a527209 */ /* 0x001fe20007810000 */
[----:B------:R-:W-:-:S03]  /*19f50*/  FFMA.FTZ R77, R92, UR52, -R55 ;  /* 0x000000345c4d7c23 */ /* 0x000fc60008010837 */
[----:B------:R-:W-:-:S03]  /*19f60*/  FMNMX.FTZ R79, R63, R82, !PT ;  /* 0x000000523f4f7209 */ /* 0x000fc60007810000 */
[----:B------:R-:W-:Y:S01]  /*19f70*/  MUFU.EX2 R31, R31 ;  /* 0x0000001f001f7308 */ /* 0x000fe20000000800 */
[----:B------:R-:W-:-:S04]  /*19f80*/  FMNMX.FTZ R79, R60, R79, !PT ;  /* 0x0000004f3c4f7209 */ /* 0x000fc80007810000 */
[----:B------:R-:W-:Y:S01]  /*19f90*/  FMNMX.FTZ R82, R62, R79, !PT ;  /* 0x0000004f3e527209 */ /* 0x000fe20007810000 */
[----:B------:R-:W-:-:S02]  /*19fa0*/  FFMA.FTZ R79, R94, UR52, -R55 ;  /* 0x000000345e4f7c23 */ /* 0x000fc40008010837 */
[----:B------:R-:W0:Y:S01]  /*19fb0*/  MUFU.EX2 R32, R32 ;  /* 0x0000002000207308 */ /* 0x000e220000000800 */
[----:B------:R-:W-:-:S04]  /*19fc0*/  FMNMX.FTZ R82, R61, R82, !PT ;  /* 0x000000523d527209 */ /* 0x000fc80007810000 */
[----:B------:R-:W-:-:S03]  /*19fd0*/  FMNMX.FTZ R81, R41, R82, !PT ;  /* 0x0000005229517209 */ /* 0x000fc60007810000 */
[----:B------:R-:W-:Y:S01]  /*19fe0*/  MUFU.EX2 R30, R30 ;  /* 0x0000001e001e7308 */ /* 0x000fe20000000800 */
[----:B------:R-:W-:-:S04]  /*19ff0*/  FMNMX.FTZ R82, R40, R81, !PT ;  /* 0x0000005128527209 */ /* 0x000fc80007810000 */
[----:B------:R-:W-:-:S03]  /*1a000*/  FMNMX.FTZ R81, R43, R82, !PT ;  /* 0x000000522b517209 */ /* 0x000fc60007810000 */
[----:B------:R-:W-:Y:S01]  /*1a010*/  MUFU.EX2 R82, R93 ;  /* 0x0000005d00527308 */ /* 0x000fe20000000800 */
[----:B------:R-:W-:Y:S01]  /*1a020*/  FMNMX.FTZ R84, R42, R81, !PT ;  /* 0x000000512a547209 */ /* 0x000fe20007810000 */
[----:B------:R-:W-:Y:S01]  /*1a030*/  FFMA.FTZ R81, R95, UR52, -R55 ;  /* 0x000000345f517c23 */ /* 0x000fe20008010837 */
[----:B0-----:R-:W-:Y:S02]  /*1a040*/  F2FP.SATFINITE.E4M3.F32.PACK_AB_MERGE_C R176, R32, R31, RZ ;  /* 0x0000001f20b0723e */ /* 0x001fe400048070ff */
[----:B------:R-:W-:Y:S02]  /*1a050*/  FMNMX.FTZ R85, R45, R84, !PT ;  /* 0x000000542d557209 */ /* 0x000fe40007810000 */
[----:B------:R-:W-:Y:S01]  /*1a060*/  F2FP.SATFINITE.E4M3.F32.PACK_AB_MERGE_C R176, R29, R28, R176 ;  /* 0x0000001c1db0723e */ /* 0x000fe200048070b0 */
[----:B------:R-:W-:Y:S01]  /*1a070*/  MUFU.EX2 R5, R5 ;  /* 0x0000000500057308 */ /* 0x000fe20000000800 */
[----:B------:R-:W-:-:S04]  /*1a080*/  FMNMX.FTZ R84, R44, R85, !PT ;  /* 0x000000552c547209 */ /* 0x000fc80007810000 */
[----:B------:R-:W-:-:S03]  /*1a090*/  FMNMX.FTZ R85, R47, R84, !PT ;  /* 0x000000542f557209 */ /* 0x000fc60007810000 */
[----:B------:R-:W-:Y:S01]  /*1a0a0*/  MUFU.EX2 R33, R33 ;  /* 0x0000002100217308 */ /* 0x000fe20000000800 */
[----:B------:R-:W-:-:S04]  /*1a0b0*/  FMNMX.FTZ R85, R46, R85, !PT ;  /* 0x000000552e557209 */ /* 0x000fc80007810000 */
[----:B------:R-:W-:-:S03]  /*1a0c0*/  FMNMX.FTZ R84, R26, R85, !PT ;  /* 0x000000551a547209 */ /* 0x000fc60007810000 */
[----:B------:R-:W0:Y:S01]  /*1a0d0*/  MUFU.EX2 R34, R34 ;  /* 0x0000002200227308 */ /* 0x000e220000000800 */
[----:B------:R-:W-:-:S04]  /*1a0e0*/  FMNMX.FTZ R84, R25, R84, !PT ;  /* 0x0000005419547209 */ /* 0x000fc80007810000 */
[----:B------:R-:W-:-:S03]  /*1a0f0*/  FMNMX.FTZ R84, R27, R84, !PT ;  /* 0x000000541b547209 */ /* 0x000fc60007810000 */
[----:B------:R-:W-:Y:S01]  /*1a100*/  MUFU.EX2 R35, R35 ;  /* 0x0000002300237308 */ /* 0x000fe20000000800 */
[----:B------:R-:W-:-:S04]  /*1a110*/  FMNMX.FTZ R85, R101, R84, !PT ;  /* 0x0000005465557209 */ /* 0x000fc80007810000 */
[----:B------:R-:W-:-:S03]  /*1a120*/  FMNMX.FTZ R84, R102, R85, !PT ;  /* 0x0000005566547209 */ /* 0x000fc60007810000 */
[----:B------:R-:W1:Y:S01]  /*1a130*/  MUFU.EX2 R48, R48 ;  /* 0x0000003000307308 */ /* 0x000e620000000800 */
[----:B------:R-:W-:Y:S02]  /*1a140*/  FMNMX.FTZ R85, R99, R84, !PT ;  /* 0x0000005463557209 */ /* 0x000fe40007810000 */
[----:B0-----:R-:W-:Y:S02]  /*1a150*/  F2FP.SATFINITE.E4M3.F32.PACK_AB_MERGE_C R178, R34, R33, RZ ;  /* 0x0000002122b2723e */ /* 0x001fe400048070ff */
        /* <DEDUP_REMOVED lines=8> */
[----:B------:R-:W-:-:S01]  /*1a1e0*/  FFMA.FTZ R53, R54, UR52, -R55 ;  /* 0x0000003436357c23 */ /* 0x000fc20008010837 */
[----:B------:R-:W0:Y:S01]  /*1a1f0*/  SHFL.BFLY PT, R89, R86, 0x2, 0x1f ;  /* 0x0c401f0056597f89 */ /* 0x000e2200000e0000 */
[----:B------:R-:W-:-:S01]  /*1a200*/  FFMA.FTZ R54, R96, UR52, -R55 ;  /* 0x0000003460367c23 */ /* 0x000fc20008010837 */
[----:B------:R-:W2:Y:S01]  /*1a210*/  MUFU.EX2 R75, R75 ;  /* 0x0000004b004b7308 */ /* 0x000ea20000000800 */
[----:B------:R-:W-:-:S02]  /*1a220*/  F2FP.SATFINITE.E4M3.F32.PACK_AB_MERGE_C R178, R5, R30, R178 ;  /* 0x0000001e05b2723e */ /* 0x000fc400048070b2 */
[----:B-1----:R-:W-:-:S04]  /*1a230*/  F2FP.SATFINITE.E4M3.F32.PACK_AB_MERGE_C R180, R48, R37, RZ ;  /* 0x0000002530b4723e */ /* 0x002fc800048070ff */
[----:B------:R-:W-:Y:S01]  /*1a240*/  F2FP.SATFINITE.E4M3.F32.PACK_AB_MERGE_C R180, R36, R35, R180 ;  /* 0x0000002324b4723e */ /* 0x000fe200048070b4 */
[----:B------:R-:W-:Y:S08]  /*1a250*/  MUFU.EX2 R77, R77 ;  /* 0x0000004d004d7308 */ /* 0x000ff00000000800 */
[----:B------:R-:W-:Y:S01]  /*1a260*/  MUFU.EX2 R74, R74 ;  /* 0x0000004a004a7308 */ /* 0x000fe20000000800 */
[----:B--2---:R-:W-:-:S04]  /*1a270*/  F2FP.SATFINITE.E4M3.F32.PACK_AB_MERGE_C R182, R80, R75, RZ ;  /* 0x0000004b50b6723e */ /* 0x004fc800048070ff */
[----:B------:R-:W-:Y:S02]  /*1a280*/  F2FP.SATFINITE.E4M3.F32.PACK_AB_MERGE_C R182, R39, R38, R182 ;  /* 0x0000002627b6723e */ /* 0x000fe400048070b6 */
[----:B0-----:R-:W-:Y:S01]  /*1a290*/  FMNMX.FTZ R89, R86, R89, !PT ;  /* 0x0000005956597209 */ /* 0x001fe20007810000 */
[--C-:B------:R-:W-:Y:S01]  /*1a2a0*/  FFMA.FTZ R86, R98, UR52, -R55.reuse ;  /* 0x0000003462567c23 */ /* 0x100fe20008010837 */
[----:B------:R-:W-:-:S01]  /*1a2b0*/  FFMA.FTZ R55, R76, UR52, -R55 ;  /* 0x000000344c377c23 */ /* 0x000fc20008010837 */
[----:B------:R-:W0:Y:S02]  /*1a2c0*/  MUFU.EX2 R79, R79 ;  /* 0x0000004f004f7308 */ /* 0x000e240000000800 */
[----:B------:R-:W1:Y:S06]  /*1a2d0*/  SHFL.BFLY PT, R90, R89, 0x1, 0x1f ;  /* 0x0c201f00595a7f89 */ /* 0x000e6c00000e0000 */
[----:B------:R-:W-:Y:S08]  /*1a2e0*/  MUFU.EX2 R81, R81 ;  /* 0x0000005100517308 */ /* 0x000ff00000000800 */
[----:B------:R-:W-:Y:S01]  /*1a2f0*/  MUFU.EX2 R64, R64 ;  /* 0x0000004000407308 */ /* 0x000fe20000000800 */
[----:B0-----:R-:W-:-:S04]  /*1a300*/  F2FP.SATFINITE.E4M3.F32.PACK_AB_MERGE_C R184, R82, R79, RZ ;  /* 0x0000004f52b8723e */ /* 0x001fc800048070ff */
[----:B------:R-:W-:-:S03]  /*1a310*/  F2FP.SATFINITE.E4M3.F32.PACK_AB_MERGE_C R184, R74, R77, R184 ;  /* 0x0000004d4ab8723e */ /* 0x000fc600048070b8 */
[----:B------:R-:W-:Y:S01]  /*1a320*/  MUFU.EX2 R66, R66 ;  /* 0x0000004200427308 */ /* 0x000fe20000000800 */
[----:B-1----:R-:W-:Y:S02]  /*1a330*/  FMNMX.FTZ R90, R89, R90, !PT ;  /* 0x0000005a595a7209 */ /* 0x002fe40007810000 */
[----:B------:R-:W-:Y:S02]  /*1a340*/  MOV R89, UR52 ;  /* 0x0000003400597c02 */ /* 0x000fe40008000f00 */
[----:B------:R-:W-:-:S03]  /*1a350*/  FSETP.NEU.FTZ.AND P1, PT, R90, -INF , PT ;  /* 0xff8000005a00780b */ /* 0x000fc60003f3d000 */
[----:B------:R-:W-:Y:S01]  /*1a360*/  MUFU.EX2 R65, R65 ;  /* 0x0000004100417308 */ /* 0x000fe20000000800 */
[----:B------:R-:W-:-:S05]  /*1a370*/  FFMA.FTZ R88, R90, R89, -8 ;  /* 0xc10000005a587423 */ /* 0x000fca0000010059 */
[----:B------:R-:W-:Y:S02]  /*1a380*/  FSEL R76, R88, RZ, P1 ;  /* 0x000000ff584c7208 */ /* 0x000fe40000800000 */
[----:B------:R-:W-:Y:S01]  /*1a390*/  MUFU.EX2 R68, R68 ;  /* 0x0000004400447308 */ /* 0x000fe20000000800 */
[----:B------:R-:W-:Y:S02]  /*1a3a0*/  ISETP.GE.AND P1, PT, R152, 0xa1, PT ;  /* 0x000000a19800780c */ /* 0x000fe40003f26270 */
[--C-:B------:R-:W-:Y:S01]  /*1a3b0*/  FFMA.FTZ R11, R11, UR52, -R76.reuse ;  /* 0x000000340b0b7c23 */ /* 0x100fe2000801084c */
[----:B------:R-:W-:-:S01]  /*1a3c0*/  FFMA.FTZ R24, R24, UR52, -R76 ;  /* 0x0000003418187c23 */ /* 0x000fc2000801084c */
[--C-:B------:R-:W-:Y:S01]  /*1a3d0*/  FFMA.FTZ R72, R72, UR52, -R76.reuse ;  /* 0x0000003448487c23 */ /* 0x100fe2000801084c */
[----:B------:R-:W-:-:S01]  /*1a3e0*/  FFMA.FTZ R89, R7, UR52, -R76 ;  /* 0x0000003407597c23 */ /* 0x000fc2000801084c */
[--C-:B------:R-:W-:Y:S01]  /*1a3f0*/  FFMA.FTZ R7, R21, UR52, -R76.reuse ;  /* 0x0000003415077c23 */ /* 0x100fe2000801084c */
[----:B------:R-:W-:-:S01]  /*1a400*/  FFMA.FTZ R4, R4, UR52, -R76 ;  /* 0x0000003404047c23 */ /* 0x000fc2000801084c */
[----:B------:R-:W-:Y:S01]  /*1a410*/  MUFU.EX2 R11, R11 ;  /* 0x0000000b000b7308 */ /* 0x000fe20000000800 */
[----:B------:R-:W-:-:S01]  /*1a420*/  FFMA.FTZ R21, R13, UR52, -R76 ;  /* 0x000000340d157c23 */ /* 0x000fc2000801084c */
[--C-:B------:R-:W-:Y:S01]  /*1a430*/  FFMA.FTZ R88, R6, UR52, -R76.reuse ;  /* 0x0000003406587c23 */ /* 0x100fe2000801084c */
[----:B------:R-:W-:-:S01]  /*1a440*/  FFMA.FTZ R13, R10, UR52, -R76 ;  /* 0x000000340a0d7c23 */ /* 0x000fc2000801084c */
[--C-:B------:R-:W-:Y:S01]  /*1a450*/  FFMA.FTZ R6, R20, UR52, -R76.reuse ;  /* 0x0000003414067c23 */ /* 0x100fe2000801084c */
[----:B------:R-:W-:-:S01]  /*1a460*/  FFMA.FTZ R10, R57, UR52, -R76 ;  /* 0x00000034390a7c23 */ /* 0x000fc2000801084c */
[--C-:B------:R-:W-:Y:S01]  /*1a470*/  FFMA.FTZ R93, R8, UR52, -R76.reuse ;  /* 0x00000034085d7c23 */ /* 0x100fe2000801084c */
[----:B------:R-:W-:-:S01]  /*1a480*/  FFMA.FTZ R20, R12, UR52, -R76 ;  /* 0x000000340c147c23 */ /* 0x000fc2000801084c */
[----:B------:R-:W0:Y:S01]  /*1a490*/  MUFU.EX2 R24, R24 ;  /* 0x0000001800187308 */ /* 0x000e220000000800 */
[----:B------:R-:W-:-:S01]  /*1a4a0*/  FFMA.FTZ R57, R60, UR52, -R76 ;  /* 0x000000343c397c23 */ /* 0x000fc2000801084c */
[--C-:B------:R-:W-:Y:S01]  /*1a4b0*/  FFMA.FTZ R8, R15, UR52, -R76.reuse ;  /* 0x000000340f087c23 */ /* 0x100fe2000801084c */
[----:B------:R-:W-:-:S01]  /*1a4c0*/  FFMA.FTZ R12, R63, UR52, -R76 ;  /* 0x000000343f0c7c23 */ /* 0x000fc2000801084c */
[----:B------:R-:W-:Y:S01]  /*1a4d0*/  FADD.FTZ R60, R28, R29 ;  /* 0x0000001d1c3c7221 */ /* 0x000fe20000010000 */
[----:B------:R-:W-:-:S01]  /*1a4e0*/  FFMA.FTZ R15, R56, UR52, -R76 ;  /* 0x00000034380f7c23 */ /* 0x000fc2000801084c */
[--C-:B------:R-:W-:Y:S01]  /*1a4f0*/  FFMA.FTZ R56, R59, UR52, -R76.reuse ;  /* 0x000000343b387c23 */ /* 0x100fe2000801084c */
[----:B------:R-:W-:-:S01]  /*1a500*/  FFMA.FTZ R59, R58, UR52, -R76 ;  /* 0x000000343a3b7c23 */ /* 0x000fc2000801084c */
[----:B------:R-:W1:Y:S01]  /*1a510*/  MUFU.EX2 R72, R72 ;  /* 0x0000004800487308 */ /* 0x000e620000000800 */
[----:B------:R-:W-:-:S01]  /*1a520*/  FFMA.FTZ R58, R62, UR52, -R76 ;  /* 0x000000343e3a7c23 */ /* 0x000fc2000801084c */
[----:B------:R-:W-:Y:S01]  /*1a530*/  FADD.FTZ R95, R31, R60 ;  /* 0x0000003c1f5f7221 */ /* 0x000fe20000010000 */
[----:B------:R-:W-:-:S02]  /*1a540*/  VIADD R60, R0, 0x29840 ;  /* 0x00029840003c7836 */ /* 0x000fc40000000000 */
[--C-:B------:R-:W-:Y:S01]  /*1a550*/  FFMA.FTZ R0, R41, UR52, -R76.reuse ;  /* 0x0000003429007c23 */ /* 0x100fe2000801084c */
[----:B------:R-:W-:Y:S02]  /*1a560*/  IMAD.U32 R41, RZ, RZ, UR38 ;  /* 0x00000026ff297e24 */ /* 0x000fe4000f8e00ff */
[----:B------:R-:W-:Y:S01]  /*1a570*/  FADD.FTZ R95, R32, R95 ;  /* 0x0000005f205f7221 */ /* 0x000fe20000010000 */
[----:B------:R-:W-:-:S01]  /*1a580*/  FFMA.FTZ R3, R3, UR52, -R76 ;  /* 0x0000003403037c23 */ /* 0x000fc2000801084c */
[----:B------:R-:W2:Y:S01]  /*1a590*/  MUFU.EX2 R89, R89 ;  /* 0x0000005900597308 */ /* 0x000ea20000000800 */
[----:B0-----:R-:W-:-:S01]  /*1a5a0*/  FADD.FTZ R63, R11, R24 ;  /* 0x000000180b3f7221 */ /* 0x001fc20000010000 */
[----:B------:R-:W-:Y:S01]  /*1a5b0*/  FADD.FTZ R92, R30, R95 ;  /* 0x0000005f1e5c7221 */ /* 0x000fe20000010000 */
[----:B------:R-:W-:Y:S01]  /*1a5c0*/  PRMT R60, R41, 0x654, R60 ;  /* 0x00000654293c7816 */ /* 0x000fe2000000003c */
[--C-:B------:R-:W-:Y:S01]  /*1a5d0*/  FFMA.FTZ R14, R14, UR52, -R76.reuse ;  /* 0x000000340e0e7c23 */ /* 0x100fe2000801084c */
[----:B------:R-:W-:-:S01]  /*1a5e0*/  FFMA.FTZ R41, R40, UR52, -R76 ;  /* 0x0000003428297c23 */ /* 0x000fc2000801084c */
[----:B------:R-:W-:Y:S01]  /*1a5f0*/  FADD.FTZ R92, R5, R92 ;  /* 0x0000005c055c7221 */ /* 0x000fe20000010000 */
[----:B------:R0:W-:Y:S01]  /*1a600*/  SYNCS.ARRIVE.TRANS64.RED.A1T0 RZ, [R60+URZ], RZ ;  /* 0x000000ff3cff79a7 */ /* 0x0001e2000810043f */
[----:B------:R-:W3:Y:S01]  /*1a610*/  MUFU.EX2 R7, R7 ;  /* 0x0000000700077308 */ /* 0x000ee20000000800 */
[----:B-1----:R-:W-:-:S01]  /*1a620*/  FADD.FTZ R62, R72, R63 ;  /* 0x0000003f483e7221 */ /* 0x002fc20000010000 */
[--C-:B------:R-:W-:Y:S01]  /*1a630*/  FFMA.FTZ R40, R43, UR52, -R76.reuse ;  /* 0x000000342b287c23 */ /* 0x100fe2000801084c */
[----:B------:R-:W-:-:S01]  /*1a640*/  FFMA.FTZ R73, R73, UR52, -R76 ;  /* 0x0000003449497c23 */ /* 0x000fc2000801084c */
[--C-:B------:R-:W-:Y:S01]  /*1a650*/  FFMA.FTZ R42, R42, UR52, -R76.reuse ;  /* 0x000000342a2a7c23 */ /* 0x100fe2000801084c */
[----:B------:R-:W-:-:S01]  /*1a660*/  FFMA.FTZ R45, R45, UR52, -R76 ;  /* 0x000000342d2d7c23 */ /* 0x000fc2000801084c */
[----:B------:R-:W-:Y:S01]  /*1a670*/  FFMA.FTZ R61, R61, UR52, -R76 ;  /* 0x000000343d3d7c23 */ /* 0x000fe2000801084c */
[----:B------:R-:W-:Y:S01]  /*1a680*/  F2FP.SATFINITE.E4M3.F32.PACK_AB_MERGE_C R186, R65, R66, RZ ;  /* 0x0000004241ba723e */ /* 0x000fe200048070ff */
[----:B------:R-:W0:Y:S01]  /*1a690*/  MUFU.EX2 R4, R4 ;  /* 0x0000000400047308 */ /* 0x000e220000000800 */
[----:B--2---:R-:W-:-:S01]  /*1a6a0*/  FADD.FTZ R62, R89, R62 ;  /* 0x0000003e593e7221 */ /* 0x004fc20000010000 */
[--C-:B------:R-:W-:Y:S01]  /*1a6b0*/  FFMA.FTZ R44, R44, UR52, -R76.reuse ;  /* 0x000000342c2c7c23 */ /* 0x100fe2000801084c */
[----:B------:R-:W-:-:S01]  /*1a6c0*/  FFMA.FTZ R47, R47, UR52, -R76 ;  /* 0x000000342f2f7c23 */ /* 0x000fc2000801084c */
[--C-:B------:R-:W-:Y:S01]  /*1a6d0*/  FFMA.FTZ R46, R46, UR52, -R76.reuse ;  /* 0x000000342e2e7c23 */ /* 0x100fe2000801084c */
[----:B------:R-:W-:-:S01]  /*1a6e0*/  FFMA.FTZ R27, R27, UR52, -R76 ;  /* 0x000000341b1b7c23 */ /* 0x000fc2000801084c */
[--C-:B------:R-:W-:Y:S01]  /*1a6f0*/  FFMA.FTZ R101, R101, UR52, -R76.reuse ;  /* 0x0000003465657c23 */ /* 0x100fe2000801084c */
[----:B------:R-:W-:-:S01]  /*1a700*/  FFMA.FTZ R102, R102, UR52, -R76 ;  /* 0x0000003466667c23 */ /* 0x000fc2000801084c */
[----:B------:R-:W1:Y:S01]  /*1a710*/  MUFU.EX2 R21, R21 ;  /* 0x0000001500157308 */ /* 0x000e620000000800 */
[----:B---3--:R-:W-:-:S01]  /*1a720*/  FADD.FTZ R63, R7, R62 ;  /* 0x0000003e073f7221 */ /* 0x008fc20000010000 */
[----:B------:R-:W-:Y:S01]  /*1a730*/  F2FP.SATFINITE.E4M3.F32.PACK_AB_MERGE_C R177, R89, R72, RZ ;  /* 0x0000004859b1723e */ /* 0x000fe200048070ff */
[----:B------:R-:W-:-:S01]  /*1a740*/  FFMA.FTZ R99, R99, UR52, -R76 ;  /* 0x0000003463637c23 */ /* 0x000fc2000801084c */
[----:B------:R-:W-:Y:S01]  /*1a750*/  FFMA.FTZ R100, R100, UR52, -R76 ;  /* 0x0000003464647c23 */ /* 0x000fe2000801084c */
[----:B------:R-:W-:Y:S01]  /*1a760*/  F2FP.SATFINITE.E4M3.F32.PACK_AB_MERGE_C R186, R64, R81, R186 ;  /* 0x0000005140ba723e */ /* 0x000fe200048070ba */
[----:B------:R-:W-:Y:S01]  /*1a770*/  IMAD.MOV.U32 R72, RZ, RZ, R87 ;  /* 0x000000ffff487224 */ /* 0x000fe200078e0057 */
[----:B------:R-:W-:Y:S01]  /*1a780*/  F2FP.SATFINITE.E4M3.F32.PACK_AB_MERGE_C R177, R24, R11, R177 ;  /* 0x0000000b18b1723e */ /* 0x000fe200048070b1 */
[----:B------:R-:W2:Y:S01]  /*1a790*/  MUFU.EX2 R88, R88 ;  /* 0x0000005800587308 */ /* 0x000ea20000000800 */
[----:B0-----:R-:W-:-:S01]  /*1a7a0*/  FADD.FTZ R60, R4, R63 ;  /* 0x0000003f043c7221 */ /* 0x001fc20000010000 */
[----:B------:R-:W-:Y:S01]  /*1a7b0*/  FADD.FTZ R63, R33, R92 ;  /* 0x0000005c213f7221 */ /* 0x000fe20000010000 */
[----:B------:R-:W-:-:S02]  /*1a7c0*/  IMAD.MOV.U32 R30, RZ, RZ, R87 ;  /* 0x000000ffff1e7224 */ /* 0x000fc400078e0057 */
[----:B------:R-:W-:-:S03]  /*1a7d0*/  IMAD.MOV.U32 R24, RZ, RZ, R87 ;  /* 0x000000ffff187224 */ /* 0x000fc600078e0057 */
[----:B------:R-:W0:Y:S01]  /*1a7e0*/  MUFU.EX2 R6, R6 ;  /* 0x0000000600067308 */ /* 0x000e220000000800 */
[----:B-1----:R-:W-:-:S01]  /*1a7f0*/  FADD.FTZ R43, R21, R60 ;  /* 0x0000003c152b7221 */ /* 0x002fc20000010000 */
[----:B------:R-:W-:-:S04]  /*1a800*/  FADD.FTZ R60, R34, R63 ;  /* 0x0000003f223c7221 */ /* 0x000fc80000010000 */
[----:B------:R-:W-:Y:S01]  /*1a810*/  FADD.FTZ R63, R35, R60 ;  /* 0x0000003c233f7221 */ /* 0x000fe20000010000 */
[----:B------:R-:W-:Y:S01]  /*1a820*/  IMAD.MOV.U32 R35, RZ, RZ, R87 ;  /* 0x000000ffff237224 */ /* 0x000fe200078e0057 */
[----:B------:R-:W1:Y:S01]  /*1a830*/  MUFU.EX2 R3, R3 ;  /* 0x0000000300037308 */ /* 0x000e620000000800 */
[----:B--2---:R-:W-:-:S01]  /*1a840*/  FADD.FTZ R43, R88, R43 ;  /* 0x0000002b582b7221 */ /* 0x004fc20000010000 */
[----:B------:R-:W-:Y:S01]  /*1a850*/  FADD.FTZ R62, R36, R63 ;  /* 0x0000003f243e7221 */ /* 0x000fe20000010000 */
[----:B------:R-:W-:Y:S01]  /*1a860*/  F2FP.SATFINITE.E4M3.F32.PACK_AB_MERGE_C R88, R88, R21, RZ ;  /* 0x000000155858723e */ /* 0x000fe200048070ff */
[----:B------:R-:W-:Y:S02]  /*1a870*/  IMAD.MOV.U32 R36, RZ, RZ, R87 ;  /* 0x000000ffff247224 */ /* 0x000fe400078e0057 */
[----:B------:R-:W-:-:S01]  /*1a880*/  FADD.FTZ R95, R37, R62 ;  /* 0x0000003e255f7221 */ /* 0x000fc20000010000 */
[----:B------:R-:W-:Y:S01]  /*1a890*/  FFMA.FTZ R62, R25, UR52, -R76 ;  /* 0x00000034193e7c23 */ /* 0x000fe2000801084c */
[----:B------:R-:W2:Y:S01]  /*1a8a0*/  MUFU.EX2 R14, R14 ;  /* 0x0000000e000e7308 */ /* 0x000ea20000000800 */
[----:B0-----:R-:W-:-:S01]  /*1a8b0*/  FADD.FTZ R60, R6, R43 ;  /* 0x0000002b063c7221 */ /* 0x001fc20000010000 */
[----:B------:R-:W-:Y:S01]  /*1a8c0*/  FADD.FTZ R95, R48, R95 ;  /* 0x0000005f305f7221 */ /* 0x000fe20000010000 */
[----:B------:R-:W-:Y:S01]  /*1a8d0*/  F2FP.SATFINITE.E4M3.F32.PACK_AB_MERGE_C R179, R4, R7, R88 ;  /* 0x0000000704b3723e */ /* 0x000fe20004807058 */
[----:B------:R-:W-:Y:S01]  /*1a8e0*/  IMAD.MOV.U32 R48, RZ, RZ, R87 ;  /* 0x000000ffff307224 */ /* 0x000fe200078e0057 */
[----:B------:R-:W-:-:S03]  /*1a8f0*/  MOV R37, R87 ;  /* 0x0000005700257202 */ /* 0x000fc60000000f00 */
[----:B------:R-:W0:Y:S01]  /*1a900*/  MUFU.EX2 R93, R93 ;  /* 0x0000005d005d7308 */ /* 0x000e220000000800 */
[----:B-1----:R-:W-:-:S01]  /*1a910*/  FADD.FTZ R63, R3, R60 ;  /* 0x0000003c033f7221 */ /* 0x002fc20000010000 */
[--C-:B------:R-:W-:Y:S01]  /*1a920*/  FFMA.FTZ R60, R26, UR52, -R76.reuse ;  /* 0x000000341a3c7c23 */ /* 0x100fe2000801084c */
[----:B------:R-:W-:-:S01]  /*1a930*/  FFMA.FTZ R76, R83, UR52, -R76 ;  /* 0x00000034534c7c23 */ /* 0x000fc2000801084c */
[----:B------:R-:W-:-:S04]  /*1a940*/  IMAD.MOV.U32 R83, RZ, RZ, R87 ;  /* 0x000000ffff537224 */ /* 0x000fc800078e0057 */
[----:B------:R-:W1:Y:S01]  /*1a950*/  MUFU.EX2 R8, R8 ;  /* 0x0000000800087308 */ /* 0x000e620000000800 */
[----:B--2---:R-:W-:-:S07]  /*1a960*/  FADD.FTZ R26, R14, R63 ;  /* 0x0000003f0e1a7221 */ /* 0x004fce0000010000 */
[----:B------:R-:W2:Y:S01]  /*1a970*/  MUFU.EX2 R13, R13 ;  /* 0x0000000d000d7308 */ /* 0x000ea20000000800 */
[----:B0-----:R-:W-:-:S01]  /*1a980*/  FADD.FTZ R63, R93, R26 ;  /* 0x0000001a5d3f7221 */ /* 0x001fc20000010000 */
[----:B------:R-:W-:Y:S01]  /*1a990*/  FADD.FTZ R26, R38, R95 ;  /* 0x0000005f261a7221 */ /* 0x000fe20000010000 */
[----:B------:R-:W-:Y:S01]  /*1a9a0*/  F2FP.SATFINITE.E4M3.F32.PACK_AB_MERGE_C R93, R93, R14, RZ ;  /* 0x0000000e5d5d723e */ /* 0x000fe200048070ff */
[----:B------:R-:W-:Y:S02]  /*1a9b0*/  IMAD.MOV.U32 R38, RZ, RZ, R87 ;  /* 0x000000ffff267224 */ /* 0x000fe400078e0057 */
[----:B------:R-:W-:-:S01]  /*1a9c0*/  FADD.FTZ R92, R39, R26 ;  /* 0x0000001a275c7221 */ /* 0x000fc20000010000 */
[----:B------:R-:W-:Y:S01]  /*1a9d0*/  F2FP.SATFINITE.E4M3.F32.PACK_AB_MERGE_C R181, R3, R6, R93 ;  /* 0x0000000603b5723e */ /* 0x000fe2000480705d */
[----:B------:R-:W0:Y:S01]  /*1a9e0*/  MUFU.EX2 R20, R20 ;  /* 0x0000001400147308 */ /* 0x000e220000000800 */
[--C-:B------:R-:W-:Y:S02]  /*1a9f0*/  IMAD.MOV.U32 R39, RZ, RZ, R87.reuse ;  /* 0x000000ffff277224 */ /* 0x100fe400078e0057 */
[----:B------:R-:W-:Y:S01]  /*1aa00*/  FADD.FTZ R95, R75, R92 ;  /* 0x0000005c4b5f7221 */ /* 0x000fe20000010000 */
[----:B------:R-:W-:-:S03]  /*1aa10*/  IMAD.MOV.U32 R75, RZ, RZ, R87 ;  /* 0x000000ffff4b7224 */ /* 0x000fc600078e0057 */
[----:B------:R-:W-:Y:S01]  /*1aa20*/  FADD.FTZ R92, R80, R95 ;  /* 0x0000005f505c7221 */ /* 0x000fe20000010000 */
[----:B------:R-:W-:Y:S01]  /*1aa30*/  IMAD.MOV.U32 R80, RZ, RZ, R87 ;  /* 0x000000ffff507224 */ /* 0x000fe200078e0057 */
[----:B------:R-:W3:Y:S08]  /*1aa40*/  MUFU.EX2 R73, R73 ;  /* 0x0000004900497308 */ /* 0x000ef00000000800 */
[----:B------:R-:W4:Y:S08]  /*1aa50*/  MUFU.EX2 R10, R10 ;  /* 0x0000000a000a7308 */ /* 0x000f300000000800 */
[----:B------:R1:W-:Y:S08]  /*1aa60*/  MUFU.EX2 R43, R42 ;  /* 0x0000002a002b7308 */ /* 0x0003f00000000800 */
[----:B------:R-:W5:Y:S01]  /*1aa70*/  MUFU.EX2 R15, R15 ;  /* 0x0000000f000f7308 */ /* 0x000f620000000800 */
[----:B-1----:R-:W-:-:S04]  /*1aa80*/  FADD.FTZ R42, R8, R63 ;  /* 0x0000003f082a7221 */ /* 0x002fc80000010000 */
[----:B--2---:R-:W-:-:S03]  /*1aa90*/  FADD.FTZ R63, R13, R42 ;  /* 0x0000002a0d3f7221 */ /* 0x004fc60000010000 */
[----:B------:R-:W1:Y:S01]  /*1aaa0*/  MUFU.EX2 R56, R56 ;  /* 0x0000003800387308 */ /* 0x000e620000000800 */
[----:B0-----:R-:W-:-:S01]  /*1aab0*/  FADD.FTZ R42, R20, R63 ;  /* 0x0000003f142a7221 */ /* 0x001fc20000010000 */
[----:B------:R-:W-:-:S03]  /*1aac0*/  IMAD.MOV.U32 R63, RZ, RZ, R87 ;  /* 0x000000ffff3f7224 */ /* 0x000fc600078e0057 */
[C---:B---3--:R-:W-:Y:S01]  /*1aad0*/  FADD.FTZ R31, R73.reuse, R42 ;  /* 0x0000002a491f7221 */ /* 0x048fe20000010000 */
[----:B------:R-:W-:Y:S01]  /*1aae0*/  F2FP.SATFINITE.E4M3.F32.PACK_AB_MERGE_C R73, R73, R20, RZ ;  /* 0x000000144949723e */ /* 0x000fe200048070ff */
[----:B------:R-:W-:Y:S01]  /*1aaf0*/  IMAD.MOV.U32 R42, RZ, RZ, R87 ;  /* 0x000000ffff2a7224 */ /* 0x000fe200078e0057 */
[----:B------:R-:W0:Y:S01]  /*1ab00*/  MUFU.EX2 R59, R59 ;  /* 0x0000003b003b7308 */ /* 0x000e220000000800 */
[----:B----4-:R-:W-:-:S01]  /*1ab10*/  FADD.FTZ R32, R10, R31 ;  /* 0x0000001f0a207221 */ /* 0x010fc20000010000 */
[----:B------:R-:W-:Y:S02]  /*1ab20*/  F2FP.SATFINITE.E4M3.F32.PACK_AB_MERGE_C R183, R13, R8, R73 ;  /* 0x000000080db7723e */ /* 0x000fe40004807049 */
[----:B------:R-:W-:Y:S01]  /*1ab30*/  MOV R73, R87 ;  /* 0x0000005700497202 */ /* 0x000fe20000000f00 */
[----:B-----5:R-:W-:-:S03]  /*1ab40*/  FADD.FTZ R31, R15, R32 ;  /* 0x000000200f1f7221 */ /* 0x020fc60000010000 */
[----:B------:R2:W-:Y:S01]  /*1ab50*/  MUFU.EX2 R25, R45 ;  /* 0x0000002d00197308 */ /* 0x0005e20000000800 */
[----:B-1----:R-:W-:-:S07]  /*1ab60*/  FADD.FTZ R32, R56, R31 ;  /* 0x0000001f38207221 */ /* 0x002fce0000010000 */
[----:B------:R-:W1:Y:S01]  /*1ab70*/  MUFU.EX2 R12, R12 ;  /* 0x0000000c000c7308 */ /* 0x000e620000000800 */
[----:B--2---:R-:W-:-:S01]  /*1ab80*/  FADD.FTZ R45, R77, R92 ;  /* 0x0000005c4d2d7221 */ /* 0x004fc20000010000 */
[C---:B0-----:R-:W-:Y:S01]  /*1ab90*/  FADD.FTZ R21, R59.reuse, R32 ;  /* 0x000000203b157221 */ /* 0x041fe20000010000 */
[----:B------:R-:W-:Y:S01]  /*1aba0*/  F2FP.SATFINITE.E4M3.F32.PACK_AB_MERGE_C R56, R59, R56, RZ ;  /* 0x000000383b38723e */ /* 0x000fe200048070ff */
[----:B------:R-:W-:Y:S02]  /*1abb0*/  IMAD.MOV.U32 R59, RZ, RZ, R87 ;  /* 0x000000ffff3b7224 */ /* 0x000fe400078e0057 */
[----:B------:R-:W-:-:S01]  /*1abc0*/  FADD.FTZ R34, R74, R45 ;  /* 0x0000002d4a227221 */ /* 0x000fc20000010000 */
[----:B------:R-:W-:Y:S01]  /*1abd0*/  MOV R77, R87 ;  /* 0x00000057004d7202 */ /* 0x000fe20000000f00 */
[----:B------:R-:W-:Y:S01]  /*1abe0*/  IMAD.MOV.U32 R74, RZ, RZ, R87 ;  /* 0x000000ffff4a7224 */ /* 0x000fe200078e0057 */
[----:B------:R-:W0:Y:S01]  /*1abf0*/  MUFU.EX2 R57, R57 ;  /* 0x0000003900397308 */ /* 0x000e220000000800 */
[----:B------:R-:W-:-:S01]  /*1ac00*/  FADD.FTZ R33, R79, R34 ;  /* 0x000000224f217221 */ /* 0x000fc20000010000 */
[----:B------:R-:W-:Y:S01]  /*1ac10*/  F2FP.SATFINITE.E4M3.F32.PACK_AB_MERGE_C R185, R15, R10, R56 ;  /* 0x0000000a0fb9723e */ /* 0x000fe20004807038 */
[----:B------:R-:W-:Y:S01]  /*1ac20*/  IMAD.MOV.U32 R79, RZ, RZ, R87 ;  /* 0x000000ffff4f7224 */ /* 0x000fe200078e0057 */
[----:B------:R-:W-:Y:S01]  /*1ac30*/  MOV R45, R87 ;  /* 0x00000057002d7202 */ /* 0x000fe20000000f00 */
[----:B------:R-:W-:-:S01]  /*1ac40*/  FADD.FTZ R82, R82, R33 ;  /* 0x0000002152527221 */ /* 0x000fc20000010000 */
[----:B------:R-:W-:-:S02]  /*1ac50*/  IMAD.MOV.U32 R56, RZ, RZ, R87 ;  /* 0x000000ffff387224 */ /* 0x000fc400078e0057 */
[----:B------:R-:W2:Y:S01]  /*1ac60*/  MUFU.EX2 R58, R58 ;  /* 0x0000003a003a7308 */ /* 0x000ea20000000800 */
[----:B------:R-:W-:-:S01]  /*1ac70*/  FADD.FTZ R31, R81, R82 ;  /* 0x00000052511f7221 */ /* 0x000fc20000010000 */
[----:B-1----:R-:W-:Y:S01]  /*1ac80*/  FADD.FTZ R14, R12, R21 ;  /* 0x000000150c0e7221 */ /* 0x002fe20000010000 */
[----:B------:R-:W-:Y:S01]  /*1ac90*/  IMAD.MOV.U32 R82, RZ, RZ, R87 ;  /* 0x000000ffff527224 */ /* 0x000fe200078e0057 */
[----:B------:R-:W-:Y:S01]  /*1aca0*/  MOV R81, R87 ;  /* 0x0000005700517202 */ /* 0x000fe20000000f00 */
[----:B------:R-:W-:-:S01]  /*1acb0*/  FADD.FTZ R31, R64, R31 ;  /* 0x0000001f401f7221 */ /* 0x000fc20000010000 */
[----:B------:R-:W-:Y:S02]  /*1acc0*/  IMAD.MOV.U32 R64, RZ, RZ, R87 ;  /* 0x000000ffff407224 */ /* 0x000fe400078e0057 */
[----:B------:R-:W1:Y:S01]  /*1acd0*/  MUFU.EX2 R61, R61 ;  /* 0x0000003d003d7308 */ /* 0x000e620000000800 */
        /* <DEDUP_REMOVED lines=8> */
[----:B------:R-:W-:Y:S01]  /*1ad60*/  FADD.FTZ R14, R68, R65 ;  /* 0x00000041440e7221 */ /* 0x000fe20000010000 */
[-C--:B------:R-:W-:Y:S01]  /*1ad70*/  MOV R65, R87.reuse ;  /* 0x0000005700417202 */ /* 0x080fe20000000f00 */
[----:B------:R-:W-:Y:S01]  /*1ad80*/  IMAD.MOV.U32 R31, RZ, RZ, R87 ;  /* 0x000000ffff1f7224 */ /* 0x000fe200078e0057 */
[----:B------:R-:W-:-:S03]  /*1ad90*/  MOV R33, R87 ;  /* 0x0000005700217202 */ /* 0x000fc60000000f00 */
[----:B------:R-:W2:Y:S01]  /*1ada0*/  MUFU.EX2 R67, R67 ;  /* 0x0000004300437308 */ /* 0x000ea20000000800 */
[C---:B-1----:R-:W-:Y:S01]  /*1adb0*/  F2FP.SATFINITE.E4M3.F32.PACK_AB_MERGE_C R58, R61.reuse, R58, RZ ;  /* 0x0000003a3d3a723e */ /* 0x042fe200048070ff */
[----:B------:R-:W-:-:S03]  /*1adc0*/  FADD.FTZ R61, R61, R20 ;  /* 0x000000143d3d7221 */ /* 0x000fc60000010000 */
[----:B------:R-:W-:Y:S01]  /*1add0*/  F2FP.SATFINITE.E4M3.F32.PACK_AB_MERGE_C R187, R57, R12, R58 ;  /* 0x0000000c39bb723e */ /* 0x000fe2000480703a */
[----:B------:R-:W-:Y:S01]  /*1ade0*/  IMAD.MOV.U32 R58, RZ, RZ, R87 ;  /* 0x000000ffff3a7224 */ /* 0x000fe200078e0057 */
[----:B------:R-:W-:Y:S01]  /*1adf0*/  MOV R57, R87 ;  /* 0x0000005700397202 */ /* 0x000fe20000000f00 */
[----:B------:R-:W1:Y:S01]  /*1ae00*/  MUFU.EX2 R41, R41 ;  /* 0x0000002900297308 */ /* 0x000e620000000800 */
[----:B0-----:R-:W-:-:S01]  /*1ae10*/  FADD.FTZ R20, R0, R61 ;  /* 0x0000003d00147221 */ /* 0x001fc20000010000 */
[----:B------:R-:W-:-:S06]  /*1ae20*/  MOV R61, R87 ;  /* 0x00000057003d7202 */ /* 0x000fcc0000000f00 */
[----:B------:R-:W0:Y:S01]  /*1ae30*/  MUFU.EX2 R70, R70 ;  /* 0x0000004600467308 */ /* 0x000e220000000800 */
[----:B--2---:R-:W-:-:S07]  /*1ae40*/  FADD.FTZ R5, R67, R14 ;  /* 0x0000000e43057221 */ /* 0x004fce0000010000 */
[----:B------:R-:W2:Y:S01]  /*1ae50*/  MUFU.EX2 R40, R40 ;  /* 0x0000002800287308 */ /* 0x000ea20000000800 */
[----:B-1----:R-:W-:-:S07]  /*1ae60*/  FADD.FTZ R29, R41, R20 ;  /* 0x00000014291d7221 */ /* 0x002fce0000010000 */
[----:B------:R-:W1:Y:S01]  /*1ae70*/  MUFU.EX2 R85, R85 ;  /* 0x0000005500557308 */ /* 0x000e620000000800 */
[----:B0-----:R-:W-:-:S07]  /*1ae80*/  FADD.FTZ R20, R70, R5 ;  /* 0x0000000546147221 */ /* 0x001fce0000010000 */
[----:B------:R-:W0:Y:S01]  /*1ae90*/  MUFU.EX2 R69, R69 ;  /* 0x0000004500457308 */ /* 0x000e220000000800 */
[----:B--2---:R-:W-:-:S01]  /*1aea0*/  FADD.FTZ R28, R40, R29 ;  /* 0x0000001d281c7221 */ /* 0x004fc20000010000 */
[----:B------:R-:W-:-:S03]  /*1aeb0*/  F2FP.SATFINITE.E4M3.F32.PACK_AB_MERGE_C R40, R43, R40, RZ ;  /* 0x000000282b28723e */ /* 0x000fc600048070ff */
[----:B------:R-:W-:Y:S01]  /*1aec0*/  FADD.FTZ R28, R43, R28 ;  /* 0x0000001c2b1c7221 */ /* 0x000fe20000010000 */
[----:B------:R-:W-:Y:S01]  /*1aed0*/  F2FP.SATFINITE.E4M3.F32.PACK_AB_MERGE_C R189, R41, R0, R40 ;  /* 0x0000000029bd723e */ /* 0x000fe20004807028 */
[----:B------:R-:W-:Y:S01]  /*1aee0*/  IMAD.MOV.U32 R43, RZ, RZ, R87 ;  /* 0x000000ffff2b7224 */ /* 0x000fe200078e0057 */
[----:B------:R-:W2:Y:S01]  /*1aef0*/  MUFU.EX2 R84, R84 ;  /* 0x0000005400547308 */ /* 0x000ea20000000800 */
[----:B-1----:R-:W-:-:S01]  /*1af00*/  FADD.FTZ R20, R85, R20 ;  /* 0x0000001455147221 */ /* 0x002fc20000010000 */
[----:B------:R-:W-:Y:S01]  /*1af10*/  FADD.FTZ R29, R25, R28 ;  /* 0x0000001c191d7221 */ /* 0x000fe20000010000 */
[----:B------:R-:W-:Y:S01]  /*1af20*/  F2FP.SATFINITE.E4M3.F32.PACK_AB_MERGE_C R188, R85, R70, RZ ;  /* 0x0000004655bc723e */ /* 0x000fe200048070ff */
[--C-:B------:R-:W-:Y:S01]  /*1af30*/  IMAD.MOV.U32 R70, RZ, RZ, R87.reuse ;  /* 0x000000ffff467224 */ /* 0x100fe200078e0057 */
[----:B------:R-:W-:Y:S01]  /*1af40*/  MOV R85, R87 ;  /* 0x0000005700557202 */ /* 0x000fe20000000f00 */
[----:B------:R-:W-:Y:S01]  /*1af50*/  IMAD.MOV.U32 R40, RZ, RZ, R87 ;  /* 0x000000ffff287224 */ /* 0x000fe200078e0057 */
[----:B------:R-:W-:Y:S01]  /*1af60*/  F2FP.SATFINITE.E4M3.F32.PACK_AB_MERGE_C R188, R67, R68, R188 ;  /* 0x0000004443bc723e */ /* 0x000fe200048070bc */
[----:B------:R1:W3:Y:S01]  /*1af70*/  MUFU.EX2 R26, R44 ;  /* 0x0000002c001a7308 */ /* 0x0002e20000000800 */
[----:B0-----:R-:W-:-:S01]  /*1af80*/  FADD.FTZ R5, R69, R20 ;  /* 0x0000001445057221 */ /* 0x001fc20000010000 */
[--C-:B------:R-:W-:Y:S01]  /*1af90*/  IMAD.MOV.U32 R68, RZ, RZ, R87.reuse ;  /* 0x000000ffff447224 */ /* 0x100fe200078e0057 */
[----:B------:R-:W-:Y:S01]  /*1afa0*/  MOV R41, R87 ;  /* 0x0000005700297202 */ /* 0x000fe20000000f00 */
[----:B------:R-:W-:-:S04]  /*1afb0*/  IMAD.MOV.U32 R67, RZ, RZ, R87 ;  /* 0x000000ffff437224 */ /* 0x000fc800078e0057 */
[----:B------:R-:W-:Y:S01]  /*1afc0*/  MUFU.EX2 R49, R49 ;  /* 0x0000003100317308 */ /* 0x000fe20000000800 */
[----:B--2---:R-:W-:-:S01]  /*1afd0*/  FADD.FTZ R20, R84, R5 ;  /* 0x0000000554147221 */ /* 0x004fc20000010000 */
[----:B-1----:R-:W-:-:S06]  /*1afe0*/  IMAD.MOV.U32 R44, RZ, RZ, R87 ;  /* 0x000000ffff2c7224 */ /* 0x002fcc00078e0057 */
[----:B------:R-:W0:Y:S01]  /*1aff0*/  MUFU.EX2 R50, R50 ;  /* 0x0000003200327308 */ /* 0x000e220000000800 */
[----:B---3--:R-:W-:-:S01]  /*1b000*/  FADD.FTZ R28, R26, R29 ;  /* 0x0000001d1a1c7221 */ /* 0x008fc20000010000 */
[----:B------:R-:W-:-:S06]  /*1b010*/  MOV R29, R87 ;  /* 0x00000057001d7202 */ /* 0x000fcc0000000f00 */
[----:B------:R-:W1:Y:S08]  /*1b020*/  MUFU.EX2 R47, R47 ;  /* 0x0000002f002f7308 */ /* 0x000e700000000800 */
[----:B------:R-:W2:Y:S01]  /*1b030*/  MUFU.EX2 R46, R46 ;  /* 0x0000002e002e7308 */ /* 0x000ea20000000800 */
[----:B0-----:R-:W-:Y:S01]  /*1b040*/  F2FP.SATFINITE.E4M3.F32.PACK_AB_MERGE_C R190, R50, R49, RZ ;  /* 0x0000003132be723e */ /* 0x001fe200048070ff */
[----:B------:R-:W-:-:S03]  /*1b050*/  FADD.FTZ R49, R49, R20 ;  /* 0x0000001431317221 */ /* 0x000fc60000010000 */
[----:B------:R-:W-:Y:S01]  /*1b060*/  F2FP.SATFINITE.E4M3.F32.PACK_AB_MERGE_C R190, R84, R69, R190 ;  /* 0x0000004554be723e */ /* 0x000fe200048070be */
[----:B------:R-:W-:-:S01]  /*1b070*/  FADD.FTZ R50, R50, R49 ;  /* 0x0000003132327221 */ /* 0x000fc20000010000 */
[----:B------:R-:W-:Y:S01]  /*1b080*/  IMAD.MOV.U32 R84, RZ, RZ, R87 ;  /* 0x000000ffff547224 */ /* 0x000fe200078e0057 */
[----:B------:R-:W-:Y:S01]  /*1b090*/  MUFU.EX2 R53, R53 ;  /* 0x0000003500357308 */ /* 0x000fe20000000800 */
[----:B-1----:R-:W-:-:S01]  /*1b0a0*/  FADD.FTZ R5, R47, R28 ;  /* 0x0000001c2f057221 */ /* 0x002fc20000010000 */
[-C--:B------:R-:W-:Y:S01]  /*1b0b0*/  MOV R69, R87.reuse ;  /* 0x0000005700457202 */ /* 0x080fe20000000f00 */
[----:B------:R-:W-:Y:S01]  /*1b0c0*/  IMAD.MOV.U32 R28, RZ, RZ, R87 ;  /* 0x000000ffff1c7224 */ /* 0x000fe200078e0057 */
[----:B------:R-:W-:-:S04]  /*1b0d0*/  MOV R49, R87 ;  /* 0x0000005700317202 */ /* 0x000fc80000000f00 */
[----:B------:R-:W0:Y:S01]  /*1b0e0*/  MUFU.EX2 R54, R54 ;  /* 0x0000003600367308 */ /* 0x000e220000000800 */
[----:B--2---:R-:W-:-:S01]  /*1b0f0*/  FADD.FTZ R5, R46, R5 ;  /* 0x000000052e057221 */ /* 0x004fc20000010000 */
[----:B------:R-:W-:Y:S01]  /*1b100*/  F2FP.SATFINITE.E4M3.F32.PACK_AB_MERGE_C R47, R46, R47, RZ ;  /* 0x0000002f2e2f723e */ /* 0x000fe200048070ff */
[----:B------:R-:W-:-:S03]  /*1b110*/  IMAD.MOV.U32 R46, RZ, RZ, R87 ;  /* 0x000000ffff2e7224 */ /* 0x000fc600078e0057 */
[----:B------:R-:W-:Y:S01]  /*1b120*/  F2FP.SATFINITE.E4M3.F32.PACK_AB_MERGE_C R191, R26, R25, R47 ;  /* 0x000000191abf723e */ /* 0x000fe2000480702f */
[--C-:B------:R-:W-:Y:S01]  /*1b130*/  IMAD.MOV.U32 R47, RZ, RZ, R87.reuse ;  /* 0x000000ffff2f7224 */ /* 0x100fe200078e0057 */
[----:B------:R-:W1:Y:S01]  /*1b140*/  MUFU.EX2 R51, R51 ;  /* 0x0000003300337308 */ /* 0x000e620000000800 */
[----:B------:R-:W-:Y:S01]  /*1b150*/  IMAD.MOV.U32 R26, RZ, RZ, R87 ;  /* 0x000000ffff1a7224 */ /* 0x000fe200078e0057 */
[----:B------:R-:W-:-:S06]  /*1b160*/  MOV R25, R87 ;  /* 0x0000005700197202 */ /* 0x000fcc0000000f00 */
[----:B------:R-:W2:Y:S01]  /*1b170*/  MUFU.EX2 R60, R60 ;  /* 0x0000003c003c7308 */ /* 0x000ea20000000800 */
[----:B0-----:R-:W-:-:S07]  /*1b180*/  F2FP.SATFINITE.E4M3.F32.PACK_AB_MERGE_C R20, R54, R53, RZ ;  /* 0x000000353614723e */ /* 0x001fce00048070ff */
[----:B------:R-:W0:Y:S01]  /*1b190*/  MUFU.EX2 R52, R52 ;  /* 0x0000003400347308 */ /* 0x000e220000000800 */
[----:B-1----:R-:W-:-:S01]  /*1b1a0*/  FADD.FTZ R11, R51, R50 ;  /* 0x00000032330b7221 */ /* 0x002fc20000010000 */
[----:B------:R-:W-:-:S06]  /*1b1b0*/  IMAD.MOV.U32 R50, RZ, RZ, R87 ;  /* 0x000000ffff327224 */ /* 0x000fcc00078e0057 */
[----:B------:R1:W3:Y:S01]  /*1b1c0*/  MUFU.EX2 R21, R62 ;  /* 0x0000003e00157308 */ /* 0x0002e20000000800 */
[----:B--2---:R-:W-:-:S07]  /*1b1d0*/  FADD.FTZ R4, R60, R5 ;  /* 0x000000053c047221 */ /* 0x004fce0000010000 */
[----:B------:R-:W2:Y:S01]  /*1b1e0*/  MUFU.EX2 R27, R27 ;  /* 0x0000001b001b7308 */ /* 0x000ea20000000800 */
[C---:B0-----:R-:W-:Y:S01]  /*1b1f0*/  F2FP.SATFINITE.E4M3.F32.PACK_AB_MERGE_C R192, R52.reuse, R51, R20 ;  /* 0x0000003334c0723e */ /* 0x041fe20004807014 */
[----:B------:R-:W-:Y:S01]  /*1b200*/  FADD.FTZ R52, R52, R11 ;  /* 0x0000000b34347221 */ /* 0x000fe20000010000 */
[--C-:B-1----:R-:W-:Y:S02]  /*1b210*/  IMAD.MOV.U32 R62, RZ, RZ, R87.reuse ;  /* 0x000000ffff3e7224 */ /* 0x102fe400078e0057 */
[----:B------:R-:W-:Y:S02]  /*1b220*/  IMAD.MOV.U32 R51, RZ, RZ, R87 ;  /* 0x000000ffff337224 */ /* 0x000fe400078e0057 */
[----:B------:R-:W-:-:S01]  /*1b230*/  FADD.FTZ R53, R53, R52 ;  /* 0x0000003435357221 */ /* 0x000fc20000010000 */
[----:B------:R-:W-:Y:S01]  /*1b240*/  IMAD.MOV.U32 R52, RZ, RZ, R87 ;  /* 0x000000ffff347224 */ /* 0x000fe200078e0057 */
[----:B------:R-:W0:Y:S01]  /*1b250*/  MUFU.EX2 R14, R101 ;  /* 0x00000065000e7308 */ /* 0x000e220000000800 */
[----:B---3--:R-:W-:-:S01]  /*1b260*/  FADD.FTZ R4, R21, R4 ;  /* 0x0000000415047221 */ /* 0x008fc20000010000 */
[----:B------:R-:W-:Y:S01]  /*1b270*/  FADD.FTZ R54, R54, R53 ;  /* 0x0000003536367221 */ /* 0x000fe20000010000 */
[----:B------:R-:W-:-:S05]  /*1b280*/  MOV R53, R87 ;  /* 0x0000005700357202 */ /* 0x000fca0000000f00 */
[----:B------:R-:W1:Y:S01]  /*1b290*/  MUFU.EX2 R71, R71 ;  /* 0x0000004700477308 */ /* 0x000e620000000800 */
[----:B--2---:R-:W-:-:S07]  /*1b2a0*/  FADD.FTZ R5, R27, R4 ;  /* 0x000000041b057221 */ /* 0x004fce0000010000 */
[----:B------:R-:W2:Y:S01]  /*1b2b0*/  MUFU.EX2 R102, R102 ;  /* 0x0000006600667308 */ /* 0x000ea20000000800 */
[----:B0-----:R-:W-:-:S01]  /*1b2c0*/  FADD.FTZ R5, R14, R5 ;  /* 0x000000050e057221 */ /* 0x001fc20000010000 */
[----:B------:R-:W-:-:S04]  /*1b2d0*/  F2FP.SATFINITE.E4M3.F32.PACK_AB_MERGE_C R27, R14, R27, RZ ;  /* 0x0000001b0e1b723e */ /* 0x000fc800048070ff */
[----:B------:R-:W-:Y:S01]  /*1b2e0*/  F2FP.SATFINITE.E4M3.F32.PACK_AB_MERGE_C R193, R21, R60, R27 ;  /* 0x0000003c15c1723e */ /* 0x000fe2000480701b */
[----:B------:R-:W-:Y:S01]  /*1b2f0*/  IMAD.MOV.U32 R60, RZ, RZ, R87 ;  /* 0x000000ffff3c7224 */ /* 0x000fe200078e0057 */
[----:B------:R-:W0:Y:S01]  /*1b300*/  MUFU.EX2 R86, R86 ;  /* 0x0000005600567308 */ /* 0x000e220000000800 */
[----:B-1----:R-:W-:-:S01]  /*1b310*/  FADD.FTZ R7, R71, R54 ;  /* 0x0000003647077221 */ /* 0x002fc20000010000 */
[--C-:B------:R-:W-:Y:S02]  /*1b320*/  IMAD.MOV.U32 R54, RZ, RZ, R87.reuse ;  /* 0x000000ffff367224 */ /* 0x100fe400078e0057 */
[----:B------:R-:W-:-:S04]  /*1b330*/  IMAD.MOV.U32 R27, RZ, RZ, R87 ;  /* 0x000000ffff1b7224 */ /* 0x000fc800078e0057 */
[----:B------:R-:W1:Y:S01]  /*1b340*/  MUFU.EX2 R99, R99 ;  /* 0x0000006300637308 */ /* 0x000e620000000800 */
[----:B--2---:R-:W-:-:S07]  /*1b350*/  FADD.FTZ R4, R102, R5 ;  /* 0x0000000566047221 */ /* 0x004fce0000010000 */
[----:B------:R-:W2:Y:S01]  /*1b360*/  MUFU.EX2 R78, R78 ;  /* 0x0000004e004e7308 */ /* 0x000ea20000000800 */
[----:B0-----:R-:W-:-:S07]  /*1b370*/  FADD.FTZ R7, R86, R7 ;  /* 0x0000000756077221 */ /* 0x001fce0000010000 */
[----:B------:R-:W0:Y:S01]  /*1b380*/  MUFU.EX2 R55, R55 ;  /* 0x0000003700377308 */ /* 0x000e220000000800 */
[----:B-1----:R-:W-:-:S07]  /*1b390*/  FADD.FTZ R5, R99, R4 ;  /* 0x0000000463057221 */ /* 0x002fce0000010000 */
[----:B------:R-:W-:Y:S01]  /*1b3a0*/  MUFU.EX2 R100, R100 ;  /* 0x0000006400647308 */ /* 0x000fe20000000800 */
[----:B--2---:R-:W-:-:S07]  /*1b3b0*/  FADD.FTZ R0, R78, R7 ;  /* 0x000000074e007221 */ /* 0x004fce0000010000 */
[----:B------:R1:W2:Y:S01]  /*1b3c0*/  MUFU.EX2 R3, R76 ;  /* 0x0000004c00037308 */ /* 0x0002a20000000800 */
[C---:B0-----:R-:W-:Y:S01]  /*1b3d0*/  F2FP.SATFINITE.E4M3.F32.PACK_AB_MERGE_C R6, R55.reuse, R78, RZ ;  /* 0x0000004e3706723e */ /* 0x041fe200048070ff */
[----:B------:R-:W-:Y:S01]  /*1b3e0*/  FADD.FTZ R0, R55, R0 ;  /* 0x0000000037007221 */ /* 0x000fe20000010000 */
[--C-:B------:R-:W-:Y:S02]  /*1b3f0*/  IMAD.MOV.U32 R78, RZ, RZ, R87.reuse ;  /* 0x000000ffff4e7224 */ /* 0x100fe400078e0057 */
[----:B------:R-:W-:Y:S01]  /*1b400*/  F2FP.SATFINITE.E4M3.F32.PACK_AB_MERGE_C R194, R86, R71, R6 ;  /* 0x0000004756c2723e */ /* 0x000fe20004807006 */
[--C-:B------:R-:W-:Y:S02]  /*1b410*/  IMAD.MOV.U32 R86, RZ, RZ, R87.reuse ;  /* 0x000000ffff567224 */ /* 0x100fe400078e0057 */
[--C-:B------:R-:W-:Y:S02]  /*1b420*/  IMAD.MOV.U32 R71, RZ, RZ, R87.reuse ;  /* 0x000000ffff477224 */ /* 0x100fe400078e0057 */
[----:B-1----:R-:W-:-:S02]  /*1b430*/  IMAD.MOV.U32 R76, RZ, RZ, R87 ;  /* 0x000000ffff4c7224 */ /* 0x002fc400078e0057 */
[----:B------:R-:W-:Y:S01]  /*1b440*/  IMAD.MOV.U32 R55, RZ, RZ, R87 ;  /* 0x000000ffff377224 */ /* 0x000fe200078e0057 */
[----:B--2---:R-:W-:Y:S01]  /*1b450*/  F2FP.SATFINITE.E4M3.F32.PACK_AB_MERGE_C R4, R3, R100, RZ ;  /* 0x000000640304723e */ /* 0x004fe200048070ff */
[----:B------:R-:W-:-:S03]  /*1b460*/  FADD.FTZ R100, R100, R5 ;  /* 0x0000000564647221 */ /* 0x000fc60000010000 */
[----:B------:R-:W-:Y:S01]  /*1b470*/  F2FP.SATFINITE.E4M3.F32.PACK_AB_MERGE_C R195, R99, R102, R4 ;  /* 0x0000006663c3723e */ /* 0x000fe20004807004 */
[----:B------:R-:W-:-:S01]  /*1b480*/  FADD.FTZ R3, R3, R100 ;  /* 0x0000006403037221 */ /* 0x000fc20000010000 */
[----:B------:R-:W-:Y:S06]  /*1b490*/  @!P1 BRA `(.L_x_588) ;  /* 0x0000003c00a49947 */ /* 0x000fec0003800000 */
[----:B------:R-:W-:Y:S01]  /*1b4a0*/  VIADD R4, R154, 0xfffffffe ;  /* 0xfffffffe9a047836 */ /* 0x000fe20000000000 */
[----:B------:R-:W-:Y:S01]  /*1b4b0*/  MOV R6, R91 ;  /* 0x0000005b00067202 */ /* 0x000fe20000000f00 */
[----:B------:R-:W-:Y:S01]  /*1b4c0*/  IMAD.MOV.U32 R5, RZ, RZ, R90 ;  /* 0x000000ffff057224 */ /* 0x000fe200078e005a */
[----:B------:R-:W-:Y:S01]  /*1b4d0*/  CS2R R86, SRZ ;  /* 0x0000000000567805 */ /* 0x000fe2000001ff00 */
[----:B------:R-:W-:Y:S01]  /*1b4e0*/  IMAD.MOV.U32 R7, RZ, RZ, R211 ;  /* 0x000000ffff077224 */ /* 0x000fe200078e00d3 */
[----:B------:R-:W-:Y:S01]  /*1b4f0*/  CS2R R84, SRZ ;  /* 0x0000000000547805 */ /* 0x000fe2000001ff00 */
[----:B------:R-:W-:Y:S01]  /*1b500*/  IMAD.MOV.U32 R8, RZ, RZ, R205 ;  /* 0x000000ffff087224 */ /* 0x000fe200078e00cd */
        /* <DEDUP_REMOVED lines=29> */
[----:B------:R-:W-:-:S07]  /*1b6e0*/  CS2R R24, SRZ ;  /* 0x0000000000187805 */ /* 0x000fce000001ff00 */
.L_x_600:
[----:B------:R-:W-:Y:S01]  /*1b6f0*/  ISETP.NE.AND P1, PT, R8, 0x1, PT ;  /* 0x000000010800780c */ /* 0x000fe20003f25270 */
[----:B------:R-:W-:Y:S05]  /*1b700*/  YIELD ;  /* 0x0000000000007946 */ /* 0x000fea0003800000 */
[----:B------:R-:W-:Y:S02]  /*1b710*/  SEL R10, RZ, 0x1, P1 ;  /* 0x00000001ff0a7807 */ /* 0x000fe40000800000 */
[----:B------:R-:W-:Y:S02]  /*1b720*/  ISETP.NE.AND P1, PT, R168, RZ, PT ;  /* 0x000000ffa800720c */ /* 0x000fe40003f25270 */
[----:B------:R-:W-:-:S11]  /*1b730*/  LOP3.LUT R211, R7, R10, RZ, 0x3c, !PT ;  /* 0x0000000a07d37212 */ /* 0x000fd600078e3cff */
[----:B------:R-:W-:Y:S05]  /*1b740*/  @P1 BRA `(.L_x_589) ;  /* 0x00000000003c1947 */ /* 0x000fea0003800000 */
[----:B------:R-:W-:Y:S05]  /*1b750*/  @!P0 BRA `(.L_x_590) ;  /* 0x0000000000048947 */ /* 0x000fea0003800000 */
[----:B------:R-:W-:Y:S01]  /*1b760*/  BPT.TRAP 0x1 ;  /* 0x000000040000795c */ /* 0x000fe20000300000 */
.L_x_590:
[----:B------:R-:W-:-:S05]  /*1b770*/  VIADD R10, R8, 0x1 ;  /* 0x00000001080a7836 */ /* 0x000fca0000000000 */
[----:B------:R-:W-:-:S04]  /*1b780*/  ISETP.NE.AND P2, PT, R10, 0x2, PT ;  /* 0x000000020a00780c */ /* 0x000fc80003f45270 */
[----:B------:R-:W-:Y:S02]  /*1b790*/  SEL R11, R10, RZ, P2 ;  /* 0x000000ff0a0b7207 */ /* 0x000fe40001000000 */
[----:B------:R-:W-:Y:S02]  /*1b7a0*/  SHF.L.U32 R10, R211, 0x1f, RZ ;  /* 0x0000001fd30a7819 */ /* 0x000fe400000006ff */
[----:B------:R-:W-:-:S04]  /*1b7b0*/  LEA R11, R11, R18, 0x3 ;  /* 0x000000120b0b7211 */ /* 0x000fc800078e18ff */
[----:B------:R0:W1:Y:S01]  /*1b7c0*/  SYNCS.PHASECHK.TRANS64.TRYWAIT P2, [R11+URZ+0x29830], R10 ;  /* 0x0298300a0b0075a7 */ /* 0x000062000804017f */
[----:B------:R-:W-:Y:S05]  /*1b7d0*/  @!P0 BRA `(.L_x_591) ;  /* 0x0000000000048947 */ /* 0x000fea0003800000 */
[----:B------:R-:W-:Y:S01]  /*1b7e0*/  BPT.TRAP 0x1 ;  /* 0x000000040000795c */ /* 0x000fe20000300000 */
.L_x_591:
[----:B------:R-:W-:Y:S04]  /*1b7f0*/  BSSY B0, `(.L_x_589) ;  /* 0x0000004000007945 */ /* 0x000fe80003800000 */
[----:B-1----:R-:W-:Y:S05]  /*1b800*/  @P2 BRA `(.L_x_592) ;  /* 0x0000000000082947 */ /* 0x002fea0003800000 */
[----:B------:R-:W1:Y:S02]  /*1b810*/  SYNCS.PHASECHK.TRANS64.TRYWAIT P2, [R11+URZ+0x29830], R10 ;  /* 0x0298300a0b0075a7 */ /* 0x000e64000804017f */
[----:B-1----:R-:W-:Y:S05]  /*1b820*/  @!P2 BRA `(.L_x_593) ;  /* 0x000000f40074a947 */ /* 0x002fea0003800000 */
.L_x_592:
[----:B------:R-:W-:Y:S05]  /*1b830*/  BSYNC B0 ;  /* 0x0000000000007941 */ /* 0x000fea0003800000 */
.L_x_589:
[----:B01----:R-:W0:Y:S01]  /*1b840*/  S2R R10, SR_TID.X ;  /* 0x00000000000a7919 */ /* 0x003e220000002100 */
[----:B------:R-:W-:Y:S01]  /*1b850*/  VIADD R205, R8, 0x1 ;  /* 0x0000000108cd7836 */ /* 0x000fe20000000000 */
[----:B------:R-:W-:Y:S05]  /*1b860*/  WARPSYNC.ALL ;  /* 0x0000000000007948 */ /* 0x000fea0003800000 */
[C---:B------:R-:W-:Y:S01]  /*1b870*/  ISETP.NE.AND P2, PT, R205.reuse, 0x2, PT ;  /* 0x00000002cd00780c */ /* 0x040fe20003f45270 */
[----:B------:R-:W-:Y:S01]  /*1b880*/  UMOV UR20, UR28 ;  /* 0x0000001c00147c82 */ /* 0x000fe20008000000 */
[----:B------:R-:W-:Y:S01]  /*1b890*/  MOV R11, 0x80000020 ;  /* 0x80000020000b7802 */ /* 0x000fe20000000f00 */
[----:B------:R-:W-:Y:S01]  /*1b8a0*/  UMOV UR21, UR29 ;  /* 0x0000001d00157c82 */ /* 0x000fe20008000000 */
[----:B------:R-:W-:Y:S01]  /*1b8b0*/  SEL R205, R205, RZ, P2 ;  /* 0x000000ffcdcd7207 */ /* 0x000fe20001000000 */
[----:B------:R-:W-:Y:S01]  /*1b8c0*/  IMAD.MOV.U32 R13, RZ, RZ, -0x7fffffe0 ;  /* 0x80000020ff0d7424 */ /* 0x000fe200078e00ff */
[----:B------:R-:W-:Y:S01]  /*1b8d0*/  R2UR UR23, R11 ;  /* 0x000000000b1772ca */ /* 0x000fe200000e0000 */
[----:B------:R-:W-:Y:S01]  /*1b8e0*/  UMOV UR24, UR28 ;  /* 0x0000001c00187c82 */ /* 0x000fe20008000000 */
[----:B------:R-:W-:Y:S01]  /*1b8f0*/  UMOV UR25, UR29 ;  /* 0x0000001d00197c82 */ /* 0x000fe20008000000 */
[----:B------:R-:W-:Y:S01]  /*1b900*/  IMAD.MOV.U32 R21, RZ, RZ, -0x7fffffe0 ;  /* 0x80000020ff157424 */ /* 0x000fe200078e00ff */
[----:B------:R-:W-:Y:S01]  /*1b910*/  R2UR UR27, R13 ;  /* 0x000000000d1b72ca */ /* 0x000fe200000e0000 */
[----:B------:R-:W-:Y:S01]  /*1b920*/  IMAD.MOV.U32 R15, RZ, RZ, -0x7fffffe0 ;  /* 0x80000020ff0f7424 */ /* 0x000fe200078e00ff */
[----:B------:R-:W-:Y:S01]  /*1b930*/  UMOV UR32, UR28 ;  /* 0x0000001c00207c82 */ /* 0x000fe20008000000 */
[----:B------:R-:W-:Y:S01]  /*1b940*/  UMOV UR33, UR29 ;  /* 0x0000001d00217c82 */ /* 0x000fe20008000000 */
[----:B------:R-:W-:Y:S01]  /*1b950*/  R2UR UR31, R21 ;  /* 0x00000000151f72ca */ /* 0x000fe200000e0000 */
[----:B------:R-:W-:Y:S01]  /*1b960*/  UMOV UR40, UR28 ;  /* 0x0000001c00287c82 */ /* 0x000fe20008000000 */
[----:B------:R-:W-:Y:S01]  /*1b970*/  R2UR UR35, R15 ;  /* 0x000000000f2372ca */ /* 0x000fe200000e0000 */
[----:B------:R-:W-:Y:S01]  /*1b980*/  UMOV UR41, UR29 ;  /* 0x0000001d00297c82 */ /* 0x000fe20008000000 */
[----:B------:R-:W-:Y:S01]  /*1b990*/  R2UR UR43, R13 ;  /* 0x000000000d2b72ca */ /* 0x000fe200000e0000 */
[----:B------:R-:W-:Y:S01]  /*1b9a0*/  IMAD.MOV.U32 R15, RZ, RZ, -0x7fffffe0 ;  /* 0x80000020ff0f7424 */ /* 0x000fe200078e00ff */
[----:B------:R-:W-:Y:S01]  /*1b9b0*/  R2UR UR47, R21 ;  /* 0x00000000152f72ca */ /* 0x000fe200000e0000 */
[----:B------:R-:W-:Y:S01]  /*1b9c0*/  IMAD.MOV.U32 R13, RZ, RZ, -0x7fffffe0 ;  /* 0x80000020ff0d7424 */ /* 0x000fe200078e00ff */
[----:B------:R-:W-:-:S02]  /*1b9d0*/  MOV R11, 0x80000020 ;  /* 0x80000020000b7802 */ /* 0x000fc40000000f00 */
[----:B0-----:R-:W-:-:S05]  /*1b9e0*/  SHF.R.U32.HI R10, RZ, 0x7, R10 ;  /* 0x00000007ff0a7819 */ /* 0x001fca000001160a */
[----:B------:R-:W-:Y:S02]  /*1b9f0*/  VIADD R88, R10, 0x8 ;  /* 0x000000080a587836 */ /* 0x000fe40000000000 */
[----:B------:R-:W-:-:S03]  /*1ba00*/  IMAD R10, R205, 0x780, R9 ;  /* 0x00000780cd0a7824 */ /* 0x000fc600078e0209 */
[----:B------:R0:W-:Y:S01]  /*1ba10*/  BAR.SYNC.DEFER_BLOCKING R88, 0x100 ;  /* 0x000400580000751d */ /* 0x0001e20000010000 */
[C---:B------:R-:W-:Y:S01]  /*1ba20*/  VIADD R12, R10.reuse, 0x80 ;  /* 0x000000800a0c7836 */ /* 0x040fe20000000000 */
[C---:B------:R-:W-:Y:S01]  /*1ba30*/  R2UR UR22, R10.reuse ;  /* 0x000000000a1672ca */ /* 0x040fe200000e0000 */
[C---:B------:R-:W-:Y:S02]  /*1ba40*/  VIADD R20, R10.reuse, 0x100 ;  /* 0x000001000a147836 */ /* 0x040fe40000000000 */
[----:B------:R-:W-:Y:S01]  /*1ba50*/  VIADD R14, R10, 0x180 ;  /* 0x000001800a0e7836 */ /* 0x000fe20000000000 */
[----:B------:R-:W-:Y:S02]  /*1ba60*/  R2UR UR26, R12 ;  /* 0x000000000c1a72ca */ /* 0x000fe400000e0000 */
[----:B------:R-:W-:Y:S01]  /*1ba70*/  R2UR UR30, R20 ;  /* 0x00000000141e72ca */ /* 0x000fe200000e0000 */
[----:B------:R-:W-:Y:S01]  /*1ba80*/  VIADD R20, R10, 0x2 ;  /* 0x000000020a147836 */ /* 0x000fe20000000000 */
[----:B------:R-:W-:-:S02]  /*1ba90*/  R2UR UR34, R14 ;  /* 0x000000000e2272ca */ /* 0x000fc400000e0000 */
[----:B------:R-:W-:Y:S02]  /*1baa0*/  IADD3 R12, R10, 0x200, RZ ;  /* 0x000002000a0c7810 */ /* 0x000fe40007ffe0ff */
[----:B------:R-:W-:Y:S02]  /*1bab0*/  R2UR UR46, R20 ;  /* 0x00000000142e72ca */ /* 0x000fe400000e0000 */
[----:B------:R-:W-:Y:S01]  /*1bac0*/  R2UR UR42, R12 ;  /* 0x000000000c2a72ca */ /* 0x000fe200000e0000 */
[C---:B------:R-:W-:Y:S01]  /*1bad0*/  VIADD R12, R10.reuse, 0x102 ;  /* 0x000001020a0c7836 */ /* 0x040fe20000000000 */
[----:B------:R-:W-:Y:S01]  /*1bae0*/  IADD3 R14, R10, 0x82, RZ ;  /* 0x000000820a0e7810 */ /* 0x000fe20007ffe0ff */
[----:B------:R-:W-:-:S06]  /*1baf0*/  WARPGROUP.ARRIVE ;  /* 0x00000000000079c5 */ /* 0x000fcc0000000000 */
[----:B------:R-:W-:Y:S01]  /*1bb00*/  QGMMA.64x32x32.F32.E4M3.E4M3 R152, gdesc[UR20], RZ, !UPT, gsb0 ;  /* 0x00600000149879f3 */ /* 0x000fe2000c0008ff */
[----:B------:R-:W-:Y:S01]  /*1bb10*/  R2UR UR22, R14 ;  /* 0x000000000e1672ca */ /* 0x000fe200000e0000 */
[----:B------:R-:W-:Y:S01]  /*1bb20*/  UMOV UR20, UR44 ;  /* 0x0000002c00147c82 */ /* 0x000fe20008000000 */
[----:B------:R-:W-:Y:S01]  /*1bb30*/  R2UR UR23, R15 ;  /* 0x000000000f1772ca */ /* 0x000fe200000e0000 */
[----:B------:R-:W-:Y:S01]  /*1bb40*/  UMOV UR21, UR45 ;  /* 0x0000002d00157c82 */ /* 0x000fe20008000000 */
[----:B------:R-:W-:Y:S02]  /*1bb50*/  WARPGROUP.DEPBAR.LE gsb0, 0x0 ;  /* 0x00008000000079c5 */ /* 0x000fe40000010000 */
[----:B------:R-:W-:-:S06]  /*1bb60*/  WARPGROUP.ARRIVE ;  /* 0x00000000000079c5 */ /* 0x000fcc0000000000 */
[----:B------:R-:W-:Y:S01]  /*1bb70*/  QGMMA.64x32x32.F32.E4M3.E4M3 R136, gdesc[UR24], RZ, !UPT, gsb0 ;  /* 0x00600000188879f3 */ /* 0x000fe2000c0008ff */
        /* <DEDUP_REMOVED lines=8> */
[----:B------:R-:W-:Y:S03]  /*1bc00*/  QGMMA.64x32x32.F32.E4M3.E4M3 R120, gdesc[UR28], RZ, !UPT, gsb0 ;  /* 0x006000001c7879f3 */ /* 0x000fe6000c0008ff */
        /* <DEDUP_REMOVED lines=10> */
[----:B0-----:R-:W-:-:S06]  /*1bcb0*/  WARPGROUP.ARRIVE ;  /* 0x00000000000079c5 */ /* 0x001fcc0000000000 */
[----:B------:R-:W-:Y:S01]  /*1bcc0*/  QGMMA.64x32x32.F32.E4M3.E4M3 R88, gdesc[UR40], RZ, !UPT, gsb0 ;  /* 0x00600000285879f3 */ /* 0x000fe2000c0008ff */
[----:B------:R-:W-:Y:S01]  /*1bcd0*/  R2UR UR42, R12 ;  /* 0x000000000c2a72ca */ /* 0x000fe200000e0000 */
[----:B------:R-:W-:Y:S01]  /*1bce0*/  UMOV UR40, UR44 ;  /* 0x0000002c00287c82 */ /* 0x000fe20008000000 */
[----:B------:R-:W-:Y:S01]  /*1bcf0*/  R2UR UR43, R13 ;  /* 0x000000000d2b72ca */ /* 0x000fe200000e0000 */
[----:B------:R-:W-:Y:S01]  /*1bd00*/  UMOV UR41, UR45 ;  /* 0x0000002d00297c82 */ /* 0x000fe20008000000 */
[----:B------:R-:W-:Y:S01]  /*1bd10*/  IMAD.MOV.U32 R13, RZ, RZ, -0x7fffffe0 ;  /* 0x80000020ff0d7424 */ /* 0x000fe200078e00ff */
[----:B------:R-:W-:-:S04]  /*1bd20*/  IADD3 R12, R10, 0x280, RZ ;  /* 0x000002800a0c7810 */ /* 0x000fc80007ffe0ff */
[----:B------:R-:W-:Y:S01]  /*1bd30*/  R2UR UR6, R12 ;  /* 0x000000000c0672ca */ /* 0x000fe200000e0000 */
[----:B------:R-:W-:Y:S01]  /*1bd40*/  VIADD R12, R10, 0x300 ;  /* 0x000003000a0c7836 */ /* 0x000fe20000000000 */
[----:B------:R-:W-:Y:S01]  /*1bd50*/  R2UR UR7, R13 ;  /* 0x000000000d0772ca */ /* 0x000fe200000e0000 */
        /* <DEDUP_REMOVED lines=40> */
[----:B------:R-:W-:Y:S02]  /*1bfe0*/  R2UR UR10, R12 ;  /* 0x000000000c0a72ca */ /* 0x000fe400000e0000 */
[----:B------:R-:W-:Y:S01]  /*1bff0*/  R2UR UR11, R13 ;  /* 0x000000000d0b72ca */ /* 0x000fe200000e0000 */
        /* <DEDUP_REMOVED lines=108> */
[C---:B------:R-:W-:Y:S01]  /*1c6c0*/  IADD3 R12, R10.reuse, 0x682, RZ ;  /* 0x000006820a0c7810 */ /* 0x040fe20007ffe0ff */
[----:B------:R-:W-:Y:S01]  /*1c6d0*/  VIADD R10, R10, 0x702 ;  /* 0x000007020a0a7836 */ /* 0x000fe20000000000 */
        /* <DEDUP_REMOVED lines=30> */
[----:B------:R-:W-:Y:S05]  /*1c8c0*/  @P1 BRA `(.L_x_594) ;  /* 0x0000000000281947 */ /* 0x000fea0003800000 */
[----:B------:R-:W-:Y:S05]  /*1c8d0*/  @!P0 BRA `(.L_x_595) ;  /* 0x0000000000048947 */ /* 0x000fea0003800000 */
[----:B------:R-:W-:Y:S01]  /*1c8e0*/  BPT.TRAP 0x1 ;  /* 0x000000040000795c */ /* 0x000fe20000300000 */
.L_x_595:
[----:B------:R-:W-:Y:S01]  /*1c8f0*/  SHF.L.U32 R7, R7, 0x1f, RZ ;  /* 0x0000001f07077819 */ /* 0x000fe200000006ff */
[----:B------:R-:W-:-:S04]  /*1c900*/  IMAD R10, R8, 0x8, R18 ;  /* 0x00000008080a7824 */ /* 0x000fc800078e0212 */
[----:B------:R0:W1:Y:S01]  /*1c910*/  SYNCS.PHASECHK.TRANS64.TRYWAIT P1, [R10+URZ+0x29850], R7 ;  /* 0x029850070a0075a7 */ /* 0x000062000802017f */
[----:B------:R-:W-:Y:S05]  /*1c920*/  @!P0 BRA `(.L_x_596) ;  /* 0x0000000000048947 */ /* 0x000fea0003800000 */
[----:B------:R-:W-:Y:S01]  /*1c930*/  BPT.TRAP 0x1 ;  /* 0x000000040000795c */ /* 0x000fe20000300000 */
.L_x_596:
[----:B-1----:R-:W-:Y:S05]  /*1c940*/  @P1 BRA `(.L_x_594) ;  /* 0x0000000000081947 */ /* 0x002fea0003800000 */
[----:B------:R-:W1:Y:S02]  /*1c950*/  SYNCS.PHASECHK.TRANS64.TRYWAIT P1, [R10+URZ+0x29850], R7 ;  /* 0x029850070a0075a7 */ /* 0x000e64000802017f */
[----:B-1----:R-:W-:Y:S05]  /*1c960*/  @!P1 BRA `(.L_x_597) ;  /* 0x000000e400389947 */ /* 0x002fea0003800000 */
.L_x_594:
[----:B01----:R-:W-:Y:S01]  /*1c970*/  VIADD R7, R18, 0x400 ;  /* 0x0000040012077836 */ /* 0x003fe20000000000 */
[----:B------:R-:W-:Y:S01]  /*1c980*/  MOV R11, 0xc0000010 ;  /* 0xc0000010000b7802 */ /* 0x000fe20000000f00 */
[----:B------:R-:W-:Y:S05]  /*1c990*/  WARPSYNC.ALL ;  /* 0x0000000000007948 */ /* 0x000fea0003800000 */
[----:B------:R-:W-:Y:S01]  /*1c9a0*/  SHF.R.U32.HI R7, RZ, 0x4, R7 ;  /* 0x00000004ff077819 */ /* 0x000fe20000011607 */
[----:B------:R-:W-:Y:S01]  /*1c9b0*/  WARPGROUP.ARRIVE ;  /* 0x00000000000079c5 */ /* 0x000fe20000000000 */
[----:B------:R-:W-:Y:S01]  /*1c9c0*/  R2UR UR7, R11 ;  /* 0x000000000b0772ca */ /* 0x000fe200000e0000 */
[----:B------:R-:W-:Y:S01]  /*1c9d0*/  IMAD.MOV.U32 R13, RZ, RZ, -0x3ffffff0 ;  /* 0xc0000010ff0d7424 */ /* 0x000fe200078e00ff */
[----:B------:R-:W-:Y:S01]  /*1c9e0*/  LOP3.LUT R7, R7, 0x3fff, RZ, 0xc0, !PT ;  /* 0x00003fff07077812 */ /* 0x000fe200078ec0ff */
[----:B------:R-:W-:-:S02]  /*1c9f0*/  IMAD.MOV.U32 R11, RZ, RZ, -0x3ffffff0 ;  /* 0xc0000010ff0b7424 */ /* 0x000fc400078e00ff */
[----:B------:R-:W0:Y:S01]  /*1ca00*/  S2R R14, SR_TID.X ;  /* 0x00000000000e7919 */ /* 0x000e220000002100 */
[----:B------:R-:W-:-:S05]  /*1ca10*/  LOP3.LUT R7, R7, 0x10000, RZ, 0xfc, !PT ;  /* 0x0001000007077812 */ /* 0x000fca00078efcff */
[----:B------:R-:W-:-:S04]  /*1ca20*/  IMAD R10, R8, 0x500, R7 ;  /* 0x00000500080a7824 */ /* 0x000fc800078e0207 */
[C---:B------:R-:W-:Y:S01]  /*1ca30*/  VIADD R12, R10.reuse, 0x100 ;  /* 0x000001000a0c7836 */ /* 0x040fe20000000000 */
[----:B------:R-:W-:-:S13]  /*1ca40*/  R2UR UR6, R10 ;  /* 0x000000000a0672ca */ /* 0x000fda00000e0000 */
[----:B------:R-:W-:Y:S01]  /*1ca50*/  QGMMA.64x128x32.F32.E4M3.E4M3 R24, R176, gdesc[UR4], R24, gsb0 ;  /* 0x01e00004b0187df3 */ /* 0x000fe20008000818 */
[----:B------:R-:W-:Y:S02]  /*1ca60*/  R2UR UR6, R12 ;  /* 0x000000000c0672ca */ /* 0x000fe400000e0000 */
[----:B------:R-:W-:Y:S01]  /*1ca70*/  R2UR UR7, R13 ;  /* 0x000000000d0772ca */ /* 0x000fe200000e0000 */
[----:B------:R-:W-:Y:S01]  /*1ca80*/  IMAD.MOV.U32 R13, RZ, RZ, -0x3ffffff0 ;  /* 0xc0000010ff0d7424 */ /* 0x000fe200078e00ff */
[----:B------:R-:W-:Y:S02]  /*1ca90*/  IADD3 R12, R10, 0x200, RZ ;  /* 0x000002000a0c7810 */ /* 0x000fe40007ffe0ff */
[----:B0-----:R-:W-:-:S04]  /*1caa0*/  SHF.R.U32.HI R14, RZ, 0x7, R14 ;  /* 0x00000007ff0e7819 */ /* 0x001fc8000001160e */
[----:B------:R-:W-:Y:S01]  /*1cab0*/  IADD3 R7, -R14, 0xb, RZ ;  /* 0x0000000b0e077810 */ /* 0x000fe20007ffe1ff */
[----:B------:R-:W-:Y:S02]  /*1cac0*/  WARPGROUP.DEPBAR.LE gsb0, 0x0 ;  /* 0x00008000000079c5 */ /* 0x000fe40000010000 */
[----:B------:R-:W-:-:S06]  /*1cad0*/  WARPGROUP.ARRIVE ;  /* 0x00000000000079c5 */ /* 0x000fcc0000000000 */
[----:B------:R-:W-:Y:S01]  /*1cae0*/  QGMMA.64x128x32.F32.E4M3.E4M3 R24, R180, gdesc[UR4], R24, gsb0 ;  /* 0x01e00004b4187df3 */ /* 0x000fe20008000818 */
[----:B------:R-:W-:Y:S01]  /*1caf0*/  R2UR UR6, R12 ;  /* 0x000000000c0672ca */ /* 0x000fe200000e0000 */
[C---:B------:R-:W-:Y:S01]  /*1cb00*/  VIADD R12, R10.reuse, 0x300 ;  /* 0x000003000a0c7836 */ /* 0x040fe20000000000 */
[----:B------:R-:W-:Y:S01]  /*1cb10*/  R2UR UR7, R13 ;  /* 0x000000000d0772ca */ /* 0x000fe200000e0000 */
[----:B------:R-:W-:Y:S01]  /*1cb20*/  VIADD R10, R10, 0x400 ;  /* 0x000004000a0a7836 */ /* 0x000fe20000000000 */
[----:B------:R-:W-:Y:S01]  /*1cb30*/  MOV R13, 0xc0000010 ;  /* 0xc0000010000d7802 */ /* 0x000fe20000000f00 */
[----:B------:R-:W-:Y:S02]  /*1cb40*/  WARPGROUP.DEPBAR.LE gsb0, 0x0 ;  /* 0x00008000000079c5 */ /* 0x000fe40000010000 */
[----:B------:R-:W-:-:S08]  /*1cb50*/  WARPGROUP.ARRIVE ;  /* 0x00000000000079c5 */ /* 0x000fd00000000000 */
[----:B------:R-:W-:Y:S01]  /*1cb60*/  QGMMA.64x128x32.F32.E4M3.E4M3 R24, R184, gdesc[UR4], R24, gsb0 ;  /* 0x01e00004b8187df3 */ /* 0x000fe20008000818 */
[----:B------:R-:W-:Y:S02]  /*1cb70*/  R2UR UR6, R12 ;  /* 0x000000000c0672ca */ /* 0x000fe400000e0000 */
[----:B------:R-:W-:Y:S01]  /*1cb80*/  R2UR UR7, R13 ;  /* 0x000000000d0772ca */ /* 0x000fe200000e0000 */
[----:B------:R-:W-:Y:S02]  /*1cb90*/  WARPGROUP.DEPBAR.LE gsb0, 0x0 ;  /* 0x00008000000079c5 */ /* 0x000fe40000010000 */
[----:B------:R-:W-:-:S10]  /*1cba0*/  WARPGROUP.ARRIVE ;  /* 0x00000000000079c5 */ /* 0x000fd40000000000 */
[----:B------:R-:W-:Y:S01]  /*1cbb0*/  QGMMA.64x128x32.F32.E4M3.E4M3 R24, R188, gdesc[UR4], R24, gsb0 ;  /* 0x01e00004bc187df3 */ /* 0x000fe20008000818 */
[----:B------:R-:W-:Y:S02]  /*1cbc0*/  R2UR UR6, R10 ;  /* 0x000000000a0672ca */ /* 0x000fe400000e0000 */
[----:B------:R-:W-:Y:S01]  /*1cbd0*/  R2UR UR7, R11 ;  /* 0x000000000b0772ca */ /* 0x000fe200000e0000 */
[----:B------:R-:W-:Y:S02]  /*1cbe0*/  WARPGROUP.DEPBAR.LE gsb0, 0x0 ;  /* 0x00008000000079c5 */ /* 0x000fe40000010000 */
[----:B------:R-:W-:-:S10]  /*1cbf0*/  WARPGROUP.ARRIVE ;  /* 0x00000000000079c5 */ /* 0x000fd40000000000 */
[----:B------:R-:W-:Y:S03]  /*1cc00*/  QGMMA.64x128x32.F32.E4M3.E4M3 R24, R192, gdesc[UR4], R24, gsb0 ;  /* 0x01e00004c0187df3 */ /* 0x000fe60008000818 */
[----:B------:R-:W-:Y:S02]  /*1cc10*/  WARPGROUP.DEPBAR.LE gsb0, 0x0 ;  /* 0x00008000000079c5 */ /* 0x000fe40000010000 */
[----:B------:R0:W-:Y:S06]  /*1cc20*/  BAR.ARV R7, 0x100 ;  /* 0x000400070000751d */ /* 0x0001ec0000002000 */
[----:B------:R-:W-:Y:S05]  /*1cc30*/  @!P0 BRA `(.L_x_598) ;  /* 0x0000000000048947 */ /* 0x000fea0003800000 */
[----:B------:R-:W-:Y:S01]  /*1cc40*/  BPT.TRAP 0x1 ;  /* 0x000000040000795c */ /* 0x000fe20000300000 */
.L_x_598:
[C---:B0-----:R-:W-:Y:S01]  /*1cc50*/  FMUL.FTZ R7, R2.reuse, R152 ;  /* 0x0000009802077220 */ /* 0x041fe20000410000 */
        /* <DEDUP_REMOVED lines=52> */
[C---:B------:R-:W-:Y:S01]  /*1cfa0*/  FMUL.FTZ R131, R2.reuse, R131 ;  /* 0x0000008302837220 */ /* 0x040fe20000410000 */
[----:B------:R-:W0:Y:S01]  /*1cfb0*/  MUFU.TANH R14, R14 ;  /* 0x0000000e000e7308 */ /* 0x000e220000002400 */
[----:B-1----:R-:W-:Y:S01]  /*1cfc0*/  FMNMX.FTZ R159, R13, R162, !PT ;  /* 0x000000a20d9f7209 */ /* 0x002fe20007810000 */
[C---:B------:R-:W-:Y:S01]  /*1cfd0*/  FMUL.FTZ R132, R2.reuse, R132 ;  /* 0x0000008402847220 */ /* 0x040fe20000410000 */
[C---:B------:R-:W-:Y:S01]  /*1cfe0*/  FMUL.FTZ R134, R2.reuse, R134 ;  /* 0x0000008602867220 */ /* 0x040fe20000410000 */
[C---:B------:R-:W-:Y:S01]  /*1cff0*/  FMUL.FTZ R133, R2.reuse, R133 ;  /* 0x0000008502857220 */ /* 0x040fe20000410000 */
[C---:B------:R-:W-:Y:S01]  /*1d000*/  FMUL.FTZ R135, R2.reuse, R135 ;  /* 0x0000008702877220 */ /* 0x040fe20000410000 */
[C---:B------:R-:W-:Y:S01]  /*1d010*/  FMUL.FTZ R104, R2.reuse, R104 ;  /* 0x0000006802687220 */ /* 0x040fe20000410000 */
[C---:B------:R-:W-:Y:S01]  /*1d020*/  FMUL.FTZ R106, R2.reuse, R106 ;  /* 0x0000006a026a7220 */ /* 0x040fe20000410000 */
        /* <DEDUP_REMOVED lines=37> */
[----:B------:R-:W-:Y:S01]  /*1d280*/  FMUL.FTZ R103, R2, R103 ;  /* 0x0000006702677220 */ /* 0x000fe20000410000 */
[----:B------:R-:W-:-:S02]  /*1d290*/  UMOV UR52, UR49 ;  /* 0x0000003100347c82 */ /* 0x000fc40008000000 */
        /* <DEDUP_REMOVED lines=13> */
[----:B-1----:R-:W-:Y:S01]  /*1d370*/  FMNMX.FTZ R160, R136, R159, !PT ;  /* 0x0000009f88a07209 */ /* 0x002fe20007810000 */
[----:B------:R-:W-:-:S06]  /*1d380*/  FMUL.FTZ R159, R2, R90 ;  /* 0x0000005a029f7220 */ /* 0x000fcc0000410000 */
[----:B------:R-:W1:Y:S01]  /*1d390*/  MUFU.TANH R139, R139 ;  /* 0x0000008b008b7308 */ /* 0x000e620000002400 */
[----:B--2---:R-:W-:-:S07]  /*1d3a0*/  FMNMX.FTZ R90, R138, R161, !PT ;  /* 0x000000a18a5a7209 */ /* 0x004fce0007810000 */
[----:B------:R-:W2:Y:S01]  /*1d3b0*/  MUFU.TANH R140, R140 ;  /* 0x0000008c008c7308 */ /* 0x000ea20000002400 */
[----:B0-----:R-:W-:Y:S01]  /*1d3c0*/  FMNMX.FTZ R161, R137, R160, !PT ;  /* 0x000000a089a17209 */ /* 0x001fe20007810000 */
[----:B------:R-:W-:-:S06]  /*1d3d0*/  FMUL.FTZ R160, R2, R91 ;  /* 0x0000005b02a07220 */ /* 0x000fcc0000410000 */
        /* <DEDUP_REMOVED lines=117> */
[----:B--2---:R-:W-:Y:S02]  /*1db30*/  FMNMX.FTZ R162, R102, R161, !PT ;  /* 0x000000a166a27209 */ /* 0x004fe40007810000 */
[----:B0-----:R-:W-:-:S05]  /*1db40*/  FMNMX.FTZ R161, R101, R90, !PT ;  /* 0x0000005a65a17209 */ /* 0x001fca0007810000 */
[----:B------:R-:W0:Y:S01]  /*1db50*/  SHFL.BFLY PT, R90, R161, 0x2, 0x1f ;  /* 0x0c401f00a15a7f89 */ /* 0x000e2200000e0000 */
[----:B-1----:R-:W-:-:S05]  /*1db60*/  FMNMX.FTZ R162, R103, R162, !PT ;  /* 0x000000a267a27209 */ /* 0x002fca0007810000 */
[----:B------:R-:W1:Y:S01]  /*1db70*/  SHFL.BFLY PT, R91, R162, 0x2, 0x1f ;  /* 0x0c401f00a25b7f89 */ /* 0x000e6200000e0000 */
[----:B0-----:R-:W-:-:S05]  /*1db80*/  FMNMX.FTZ R163, R161, R90, !PT ;  /* 0x0000005aa1a37209 */ /* 0x001fca0007810000 */
[----:B------:R-:W0:Y:S01]  /*1db90*/  SHFL.BFLY PT, R90, R163, 0x1, 0x1f ;  /* 0x0c201f00a35a7f89 */ /* 0x000e2200000e0000 */
[----:B-1----:R-:W-:Y:S02]  /*1dba0*/  FMNMX.FTZ R164, R162, R91, !PT ;  /* 0x0000005ba2a47209 */ /* 0x002fe40007810000 */
[----:B------:R-:W-:-:S03]  /*1dbb0*/  MOV R162, UR52 ;  /* 0x0000003400a27c02 */ /* 0x000fc60008000f00 */
[----:B------:R-:W1:Y:S01]  /*1dbc0*/  SHFL.BFLY PT, R165, R164, 0x1, 0x1f ;  /* 0x0c201f00a4a57f89 */ /* 0x000e6200000e0000 */
[----:B0-----:R-:W-:-:S05]  /*1dbd0*/  FMNMX.FTZ R91, R163, R90, !PT ;  /* 0x0000005aa35b7209 */ /* 0x001fca0007810000 */
[C---:B------:R-:W-:Y:S01]  /*1dbe0*/  FFMA.FTZ R161, R91.reuse, R162, -8 ;  /* 0xc10000005ba17423 */ /* 0x040fe200000100a2 */
[----:B------:R-:W-:-:S01]  /*1dbf0*/  FADD.FTZ R6, -R91, R6 ;  /* 0x000000065b067221 */ /* 0x000fc20000010100 */
[----:B-1----:R-:W-:Y:S02]  /*1dc00*/  FMNMX.FTZ R90, R164, R165, !PT ;  /* 0x000000a5a45a7209 */ /* 0x002fe40007810000 */
[----:B------:R-:W-:-:S01]  /*1dc10*/  FFMA.FTZ R162, R7, UR52, -R161 ;  /* 0x0000003407a27c23 */ /* 0x000fc200080108a1 */
[--C-:B------:R-:W-:Y:S01]  /*1dc20*/  FFMA.FTZ R7, R10, UR52, -R161.reuse ;  /* 0x000000340a077c23 */ /* 0x100fe200080108a1 */
        /* <DEDUP_REMOVED lines=37> */
[----:B------:R-:W-:Y:S01]  /*1de80*/  FFMA.FTZ R100, R101, UR52, -R161 ;  /* 0x0000003465647c23 */ /* 0x000fe200080108a1 */
[----:B------:R-:W-:-:S02]  /*1de90*/  IMAD.U32 R161, RZ, RZ, UR52 ;  /* 0x00000034ffa17e24 */ /* 0x000fc4000f8e00ff */
[----:B------:R-:W-:Y:S01]  /*1dea0*/  FMUL.FTZ R165, R6, UR52 ;  /* 0x0000003406a57c20 */ /* 0x000fe20008410000 */
[----:B------:R-:W-:-:S01]  /*1deb0*/  FADD.FTZ R6, -R90, R5 ;  /* 0x000000055a067221 */ /* 0x000fc20000010100 */
[----:B------:R-:W-:Y:S01]  /*1dec0*/  MUFU.EX2 R162, R162 ;  /* 0x000000a200a27308 */ /* 0x000fe20000000800 */
[----:B------:R-:W-:-:S01]  /*1ded0*/  FFMA.FTZ R156, R90, R161, -8 ;  /* 0xc10000005a9c7423 */ /* 0x000fc200000100a1 */
[----:B------:R-:W-:Y:S02]  /*1dee0*/  IMAD.U32 R164, RZ, RZ, UR38 ;  /* 0x00000026ffa47e24 */ /* 0x000fe4000f8e00ff */
[----:B------:R-:W-:Y:S01]  /*1def0*/  FMUL.FTZ R6, R6, UR52 ;  /* 0x0000003406067c20 */ /* 0x000fe20008410000 */
[--C-:B------:R-:W-:Y:S01]  /*1df00*/  FFMA.FTZ R161, R12, UR52, -R156.reuse ;  /* 0x000000340ca17c23 */ /* 0x100fe2000801089c */
[----:B------:R-:W-:-:S01]  /*1df10*/  FFMA.FTZ R12, R11, UR52, -R156 ;  /* 0x000000340b0c7c23 */ /* 0x000fc2000801089c */
[--C-:B------:R-:W-:Y:S01]  /*1df20*/  FFMA.FTZ R11, R15, UR52, -R156.reuse ;  /* 0x000000340f0b7c23 */ /* 0x100fe2000801089c */
[----:B------:R-:W0:Y:S01]  /*1df30*/  MUFU.EX2 R5, R165 ;  /* 0x000000a500057308 */ /* 0x000e220000000800 */
[----:B------:R-:W-:-:S01]  /*1df40*/  FFMA.FTZ R15, R153, UR52, -R156 ;  /* 0x00000034990f7c23 */ /* 0x000fc2000801089c */
[--C-:B------:R-:W-:Y:S01]  /*1df50*/  FFMA.FTZ R153, R157, UR52, -R156.reuse ;  /* 0x000000349d997c23 */ /* 0x100fe2000801089c */
[----:B------:R-:W-:-:S01]  /*1df60*/  FFMA.FTZ R20, R20, UR52, -R156 ;  /* 0x0000003414147c23 */ /* 0x000fc2000801089c */
[----:B------:R-:W-:-:S02]  /*1df70*/  IMAD R157, R205, 0x8, R18 ;  /* 0x00000008cd9d7824 */ /* 0x000fc400078e0212 */
[----:B------:R-:W-:-:S01]  /*1df80*/  FFMA.FTZ R154, R154, UR52, -R156 ;  /* 0x000000349a9a7c23 */ /* 0x000fc2000801089c */
[--C-:B------:R-:W-:Y:S01]  /*1df90*/  FFMA.FTZ R158, R158, UR52, -R156.reuse ;  /* 0x000000349e9e7c23 */ /* 0x100fe2000801089c */
[----:B------:R-:W-:-:S01]  /*1dfa0*/  FFMA.FTZ R138, R138, UR52, -R156 ;  /* 0x000000348a8a7c23 */ /* 0x000fc2000801089c */
[----:B------:R-:W-:Y:S01]  /*1dfb0*/  MUFU.EX2 R6, R6 ;  /* 0x0000000600067308 */ /* 0x000fe20000000800 */
[----:B------:R-:W-:Y:S01]  /*1dfc0*/  IADD3 R157, R157, 0x29840, RZ ;  /* 0x000298409d9d7810 */ /* 0x000fe20007ffe0ff */
[--C-:B------:R-:W-:Y:S01]  /*1dfd0*/  FFMA.FTZ R139, R139, UR52, -R156.reuse ;  /* 0x000000348b8b7c23 */ /* 0x100fe2000801089c */
[----:B------:R-:W-:-:S01]  /*1dfe0*/  FFMA.FTZ R142, R142, UR52, -R156 ;  /* 0x000000348e8e7c23 */ /* 0x000fc2000801089c */
[--C-:B------:R-:W-:Y:S01]  /*1dff0*/  FFMA.FTZ R143, R143, UR52, -R156.reuse ;  /* 0x000000348f8f7c23 */ /* 0x100fe2000801089c */
[----:B------:R-:W-:Y:S01]  /*1e000*/  PRMT R157, R164, 0x654, R157 ;  /* 0x00000654a49d7816 */ /* 0x000fe2000000009d */
[--C-:B------:R-:W-:Y:S01]  /*1e010*/  FFMA.FTZ R146, R146, UR52, -R156.reuse ;  /* 0x0000003492927c23 */ /* 0x100fe2000801089c */
[----:B------:R-:W-:-:S01]  /*1e020*/  FFMA.FTZ R147, R147, UR52, -R156 ;  /* 0x0000003493937c23 */ /* 0x000fc2000801089c */
[----:B------:R-:W1:Y:S01]  /*1e030*/  MUFU.EX2 R161, R161 ;  /* 0x000000a100a17308 */ /* 0x000e620000000800 */
[----:B0-----:R-:W-:-:S01]  /*1e040*/  FFMA.FTZ R0, R5, R0, R162 ;  /* 0x0000000005007223 */ /* 0x001fc200000100a2 */
[----:B------:R0:W-:Y:S01]  /*1e050*/  SYNCS.ARRIVE.TRANS64.RED.A1T0 RZ, [R157+URZ], RZ ;  /* 0x000000ff9dff79a7 */ /* 0x0001e2000810043f */
        /* <DEDUP_REMOVED lines=9> */
[--C-:B------:R-:W-:Y:S01]  /*1e0f0*/  FFMA.FTZ R134, R134, UR52, -R156.reuse ;  /* 0x0000003486867c23 */ /* 0x100fe2000801089c */
[----:B------:R-:W-:-:S01]  /*1e100*/  FFMA.FTZ R135, R135, UR52, -R156 ;  /* 0x0000003487877c23 */ /* 0x000fc2000801089c */
[--C-:B------:R-:W-:Y:S01]  /*1e110*/  FFMA.FTZ R106, R106, UR52, -R156.reuse ;  /* 0x000000346a6a7c23 */ /* 0x100fe2000801089c */
[----:B------:R-:W-:-:S01]  /*1e120*/  FFMA.FTZ R107, R107, UR52, -R156 ;  /* 0x000000346b6b7c23 */ /* 0x000fc2000801089c */
[----:B------:R-:W2:Y:S01]  /*1e130*/  MUFU.EX2 R12, R12 ;  /* 0x0000000c000c7308 */ /* 0x000ea20000000800 */
[----:B-1----:R-:W-:-:S01]  /*1e140*/  FFMA.FTZ R3, R6, R3, R161 ;  /* 0x0000000306037223 */ /* 0x002fc200000100a1 */
[--C-:B------:R-:W-:Y:S01]  /*1e150*/  FFMA.FTZ R110, R110, UR52, -R156.reuse ;  /* 0x000000346e6e7c23 */ /* 0x100fe2000801089c */
[----:B------:R-:W-:-:S01]  /*1e160*/  FFMA.FTZ R111, R111, UR52, -R156 ;  /* 0x000000346f6f7c23 */ /* 0x000fc2000801089c */
[--C-:B------:R-:W-:Y:S01]  /*1e170*/  FFMA.FTZ R114, R114, UR52, -R156.reuse ;  /* 0x0000003472727c23 */ /* 0x100fe2000801089c */
[----:B------:R-:W-:-:S01]  /*1e180*/  FFMA.FTZ R115, R115, UR52, -R156 ;  /* 0x0000003473737c23 */ /* 0x000fc2000801089c */
[--C-:B------:R-:W-:Y:S01]  /*1e190*/  FFMA.FTZ R118, R118, UR52, -R156.reuse ;  /* 0x0000003476767c23 */ /* 0x100fe2000801089c */
[----:B------:R-:W-:-:S01]  /*1e1a0*/  FFMA.FTZ R119, R119, UR52, -R156 ;  /* 0x0000003477777c23 */ /* 0x000fc2000801089c */
[----:B------:R-:W1:Y:S01]  /*1e1b0*/  MUFU.EX2 R10, R10 ;  /* 0x0000000a000a7308 */ /* 0x000e620000000800 */
[----:B0-----:R-:W-:-:S01]  /*1e1c0*/  FADD.FTZ R157, R7, R0 ;  /* 0x00000000079d7221 */ /* 0x001fc20000010000 */
[--C-:B------:R-:W-:Y:S01]  /*1e1d0*/  FFMA.FTZ R159, R159, UR52, -R156.reuse ;  /* 0x000000349f9f7c23 */ /* 0x100fe2000801089c */
[----:B------:R-:W-:-:S01]  /*1e1e0*/  FFMA.FTZ R160, R160, UR52, -R156 ;  /* 0x00000034a0a07c23 */ /* 0x000fc2000801089c */
[--C-:B------:R-:W-:Y:S01]  /*1e1f0*/  FFMA.FTZ R94, R94, UR52, -R156.reuse ;  /* 0x000000345e5e7c23 */ /* 0x100fe2000801089c */
[----:B------:R-:W-:-:S01]  /*1e200*/  FFMA.FTZ R95, R95, UR52, -R156 ;  /* 0x000000345f5f7c23 */ /* 0x000fc2000801089c */
[--C-:B------:R-:W-:Y:S01]  /*1e210*/  FFMA.FTZ R98, R98, UR52, -R156.reuse ;  /* 0x0000003462627c23 */ /* 0x100fe2000801089c */
[----:B------:R-:W-:-:S01]  /*1e220*/  FFMA.FTZ R99, R99, UR52, -R156 ;  /* 0x0000003463637c23 */ /* 0x000fc2000801089c */
[----:B------:R-:W0:Y:S01]  /*1e230*/  MUFU.EX2 R11, R11 ;  /* 0x0000000b000b7308 */ /* 0x000e220000000800 */
[----:B--2---:R-:W-:-:S01]  /*1e240*/  FADD.FTZ R0, R12, R3 ;  /* 0x000000030c007221 */ /* 0x004fc20000010000 */
[--C-:B------:R-:W-:Y:S01]  /*1e250*/  FFMA.FTZ R102, R102, UR52, -R156.reuse ;  /* 0x0000003466667c23 */ /* 0x100fe2000801089c */
[----:B------:R-:W-:-:S05]  /*1e260*/  FFMA.FTZ R103, R103, UR52, -R156 ;  /* 0x0000003467677c23 */ /* 0x000fca000801089c */
[----:B------:R-:W2:Y:S01]  /*1e270*/  MUFU.EX2 R13, R13 ;  /* 0x0000000d000d7308 */ /* 0x000ea20000000800 */
[----:B-1----:R-:W-:-:S07]  /*1e280*/  FADD.FTZ R156, R10, R157 ;  /* 0x0000009d0a9c7221 */ /* 0x002fce0000010000 */
[----:B------:R-:W1:Y:S01]  /*1e290*/  MUFU.EX2 R20, R20 ;  /* 0x0000001400147308 */ /* 0x000e620000000800 */
[----:B0-----:R-:W-:-:S07]  /*1e2a0*/  FADD.FTZ R3, R11, R0 ;  /* 0x000000000b037221 */ /* 0x001fce0000010000 */
[----:B------:R-:W0:Y:S01]  /*1e2b0*/  MUFU.EX2 R14, R14 ;  /* 0x0000000e000e7308 */ /* 0x000e220000000800 */
[----:B--2---:R-:W-:-:S07]  /*1e2c0*/  FADD.FTZ R157, R13, R156 ;  /* 0x0000009c0d9d7221 */ /* 0x004fce0000010000 */
        /* <DEDUP_REMOVED lines=141> */
[----:B0-----:R-:W-:-:S01]  /*1eba0*/  FADD.FTZ R156, R102, R3 ;  /* 0x00000003669c7221 */ /* 0x001fc20000010000 */
[----:B--2---:R-:W-:-:S03]  /*1ebb0*/  FADD.FTZ R0, R100, R157 ;  /* 0x0000009d64007221 */ /* 0x004fc60000010000 */
[----:B-1----:R-:W-:Y:S01]  /*1ebc0*/  FADD.FTZ R3, R103, R156 ;  /* 0x0000009c67037221 */ /* 0x002fe20000010000 */
[----:B------:R-:W-:Y:S06]  /*1ebd0*/  @!P0 BRA `(.L_x_599) ;  /* 0x0000000000048947 */ /* 0x000fec0003800000 */
[----:B------:R-:W-:Y:S01]  /*1ebe0*/  BPT.TRAP 0x1 ;  /* 0x000000040000795c */ /* 0x000fe20000300000 */
.L_x_599:
[----:B------:R-:W-:Y:S01]  /*1ebf0*/  F2FP.SATFINITE.E4M3.F32.PACK_AB_MERGE_C R10, R13, R10, RZ ;  /* 0x0000000a0d0a723e */ /* 0x000fe200048070ff */
[-C--:B------:R-:W-:Y:S01]  /*1ec00*/  FMUL.FTZ R24, R24, R5.reuse ;  /* 0x0000000518187220 */ /* 0x080fe20000410000 */
[----:B------:R-:W-:Y:S01]  /*1ec10*/  ISETP.GT.AND P1, PT, R4, RZ, PT ;  /* 0x000000ff0400720c */ /* 0x000fe20003f24270 */
[-C--:B------:R-:W-:Y:S01]  /*1ec20*/  FMUL.FTZ R25, R25, R5.reuse ;  /* 0x0000000519197220 */ /* 0x080fe20000410000 */
[----:B------:R-:W-:Y:S01]  /*1ec30*/  F2FP.SATFINITE.E4M3.F32.PACK_AB_MERGE_C R176, R7, R162, R10 ;  /* 0x000000a207b0723e */ /* 0x000fe2000480700a */
[----:B------:R-:W-:Y:S01]  /*1ec40*/  IMAD R7, R8, 0x8, R18 ;  /* 0x0000000808077824 */ /* 0x000fe200078e0212 */
[----:B------:R-:W-:Y:S01]  /*1ec50*/  MOV R8, UR38 ;  /* 0x0000002600087c02 */ /* 0x000fe20008000f00 */
[----:B------:R-:W-:Y:S01]  /*1ec60*/  FMUL.FTZ R28, R28, R5 ;  /* 0x000000051c1c7220 */ /* 0x000fe20000410000 */
[----:B------:R-:W-:Y:S01]  /*1ec70*/  F2FP.SATFINITE.E4M3.F32.PACK_AB_MERGE_C R11, R20, R11, RZ ;  /* 0x0000000b140b723e */ /* 0x000fe200048070ff */
[----:B------:R-:W-:Y:S01]  /*1ec80*/  VIADD R7, R7, 0x29860 ;  /* 0x0002986007077836 */ /* 0x000fe20000000000 */
[----:B------:R-:W-:Y:S01]  /*1ec90*/  F2FP.SATFINITE.E4M3.F32.PACK_AB_MERGE_C R152, R155, R152, RZ ;  /* 0x000000989b98723e */ /* 0x000fe200048070ff */
[----:B------:R-:W-:Y:S01]  /*1eca0*/  FMUL.FTZ R29, R29, R5 ;  /* 0x000000051d1d7220 */ /* 0x000fe20000410000 */
[----:B------:R-:W-:Y:S01]  /*1ecb0*/  F2FP.SATFINITE.E4M3.F32.PACK_AB_MERGE_C R153, R158, R153, RZ ;  /* 0x000000999e99723e */ /* 0x000fe200048070ff */
[-C--:B------:R-:W-:Y:S01]  /*1ecc0*/  FMUL.FTZ R32, R32, R5.reuse ;  /* 0x0000000520207220 */ /* 0x080fe20000410000 */
[----:B------:R-:W-:Y:S01]  /*1ecd0*/  PRMT R7, R8, 0x654, R7 ;  /* 0x0000065408077816 */ /* 0x000fe20000000007 */
[-C--:B------:R-:W-:Y:S01]  /*1ece0*/  FMUL.FTZ R33, R33, R5.reuse ;  /* 0x0000000521217220 */ /* 0x080fe20000410000 */
[----:B------:R-:W-:Y:S01]  /*1ecf0*/  F2FP.SATFINITE.E4M3.F32.PACK_AB_MERGE_C R140, R141, R140, RZ ;  /* 0x0000008c8d8c723e */ /* 0x000fe200048070ff */
[-C--:B------:R-:W-:Y:S01]  /*1ed00*/  FMUL.FTZ R36, R36, R5.reuse ;  /* 0x0000000524247220 */ /* 0x080fe20000410000 */
[----:B------:R-:W-:Y:S01]  /*1ed10*/  F2FP.SATFINITE.E4M3.F32.PACK_AB_MERGE_C R142, R143, R142, RZ ;  /* 0x0000008e8f8e723e */ /* 0x000fe200048070ff */
[----:B------:R0:W-:Y:S01]  /*1ed20*/  SYNCS.ARRIVE.TRANS64.RED.A1T0 RZ, [R7+URZ], RZ ;  /* 0x000000ff07ff79a7 */ /* 0x0001e2000810043f */
        /* <DEDUP_REMOVED lines=72> */
[----:B------:R-:W-:Y:S01]  /*1f1b0*/  VIADD R4, R4, 0xffffffff ;  /* 0xffffffff04047836 */ /* 0x000fe20000000000 */
[----:B------:R-:W-:Y:S01]  /*1f1c0*/  F2FP.SATFINITE.E4M3.F32.PACK_AB_MERGE_C R178, R21, R14, R152 ;  /* 0x0000000e15b2723e */ /* 0x000fe20004807098 */
[----:B------:R-:W-:Y:S01]  /*1f1d0*/  IMAD.MOV.U32 R6, RZ, RZ, R91 ;  /* 0x000000ffff067224 */ /* 0x000fe200078e005b */
[----:B------:R-:W-:Y:S01]  /*1f1e0*/  F2FP.SATFINITE.E4M3.F32.PACK_AB_MERGE_C R179, R154, R15, R153 ;  /* 0x0000000f9ab3723e */ /* 0x000fe20004807099 */
[----:B0-----:R-:W-:Y:S01]  /*1f1f0*/  IMAD.MOV.U32 R7, RZ, RZ, R211 ;  /* 0x000000ffff077224 */ /* 0x001fe200078e00d3 */
        /* <DEDUP_REMOVED lines=16> */
[----:B------:R-:W-:Y:S02]  /*1f300*/  MOV R5, R90 ;  /* 0x0000005a00057202 */ /* 0x000fe40000000f00 */
[----:B------:R-:W-:Y:S01]  /*1f310*/  MOV R8, R205 ;  /* 0x000000cd00087202 */ /* 0x000fe20000000f00 */
[----:B------:R-:W-:Y:S06]  /*1f320*/  @P1 BRA `(.L_x_600) ;  /* 0xffffffc000f01947 */ /* 0x000fec000383ffff */
.L_x_588:
[----:B------:R-:W-:Y:S05]  /*1f330*/  WARPSYNC.ALL ;  /* 0x0000000000007948 */ /* 0x000fea0003800000 */
[----:B------:R-:W-:Y:S06]  /*1f340*/  BAR.ARV 0x8, 0x180 ;  /* 0x0206000000007b1d */ /* 0x000fec0000002000 */
[----:B------:R-:W-:Y:S05]  /*1f350*/  @!P0 BRA `(.L_x_601) ;  /* 0x0000000000048947 */ /* 0x000fea0003800000 */
[----:B------:R-:W-:Y:S01]  /*1f360*/  BPT.TRAP 0x1 ;  /* 0x000000040000795c */ /* 0x000fe20000300000 */
.L_x_601:
[----:B------:R-:W-:Y:S01]  /*1f370*/  IMAD R11, R205, 0x8, R18 ;  /* 0x00000008cd0b7824 */ /* 0x000fe200078e0212 */
[----:B------:R-:W-:-:S04]  /*1f380*/  SHF.L.U32 R2, R211, 0x1f, RZ ;  /* 0x0000001fd3027819 */ /* 0x000fc800000006ff */
[----:B------:R0:W1:Y:S01]  /*1f390*/  SYNCS.PHASECHK.TRANS64.TRYWAIT P1, [R11+URZ+0x29850], R2 ;  /* 0x029850020b0075a7 */ /* 0x000062000802017f */
[----:B------:R-:W-:Y:S05]  /*1f3a0*/  @!P0 BRA `(.L_x_602) ;  /* 0x0000000000048947 */ /* 0x000fea0003800000 */
[----:B------:R-:W-:Y:S01]  /*1f3b0*/  BPT.TRAP 0x1 ;  /* 0x000000040000795c */ /* 0x000fe20000300000 */
.L_x_602:
[----:B------:R-:W-:-:S05]  /*1f3c0*/  VIADD R18, R18, 0x400 ;  /* 0x0000040012127836 */ /* 0x000fca0000000000 */
[----:B------:R-:W-:-:S04]  /*1f3d0*/  SHF.R.U32.HI R18, RZ, 0x4, R18 ;  /* 0x00000004ff127819 */ /* 0x000fc80000011612 */
[----:B------:R-:W-:-:S04]  /*1f3e0*/  LOP3.LUT R18, R18, 0x3fff, RZ, 0xc0, !PT ;  /* 0x00003fff12127812 */ /* 0x000fc800078ec0ff */
[----:B------:R-:W-:Y:S01]  /*1f3f0*/  LOP3.LUT R18, R18, 0x10000, RZ, 0xfc, !PT ;  /* 0x0001000012127812 */ /* 0x000fe200078efcff */
[----:B-1----:R-:W-:Y:S06]  /*1f400*/  @P1 BRA `(.L_x_603) ;  /* 0x0000000000081947 */ /* 0x002fec0003800000 */
[----:B------:R-:W1:Y:S02]  /*1f410*/  SYNCS.PHASECHK.TRANS64.TRYWAIT P1, [R11+URZ+0x29850], R2 ;  /* 0x029850020b0075a7 */ /* 0x000e64000802017f */
[----:B-1----:R-:W-:Y:S05]  /*1f420*/  @!P1 BRA `(.L_x_604) ;  /* 0x000000b8009c9947 */ /* 0x002fea0003800000 */
.L_x_603:
[----:B------:R-:W-:Y:S01]  /*1f430*/  IMAD R4, R205, 0x500, R18 ;  /* 0x00000500cd047824 */ /* 0x000fe200078e0212 */
[----:B------:R-:W-:Y:S01]  /*1f440*/  MOV R5, 0xc0000010 ;  /* 0xc000001000057802 */ /* 0x000fe20000000f00 */
[----:B------:R-:W-:Y:S05]  /*1f450*/  WARPSYNC.ALL ;  /* 0x0000000000007948 */ /* 0x000fea0003800000 */
[C---:B------:R-:W-:Y:S01]  /*1f460*/  R2UR UR6, R4.reuse ;  /* 0x00000000040672ca */ /* 0x040fe200000e0000 */
[----:B------:R-:W-:Y:S01]  /*1f470*/  WARPGROUP.ARRIVE ;  /* 0x00000000000079c5 */ /* 0x000fe20000000000 */
[----:B------:R-:W-:Y:S01]  /*1f480*/  R2UR UR7, R5 ;  /* 0x00000000050772ca */ /* 0x000fe200000e0000 */
[----:B------:R-:W-:Y:S01]  /*1f490*/  VIADD R6, R4, 0x100 ;  /* 0x0000010004067836 */ /* 0x000fe20000000000 */
[----:B------:R-:W-:Y:S01]  /*1f4a0*/  ULDC.64 UR4, c[0x0][0x9a0] ;  /* 0x0002680000047ab9 */ /* 0x000fe20000000a00 */
[----:B------:R-:W-:Y:S01]  /*1f4b0*/  IMAD.MOV.U32 R7, RZ, RZ, -0x3ffffff0 ;  /* 0xc0000010ff077424 */ /* 0x000fe200078e00ff */
[----:B------:R-:W-:-:S04]  /*1f4c0*/  ISETP.NE.U32.AND P1, PT, RZ, UR4, PT ;  /* 0x00000004ff007c0c */ /* 0x000fc8000bf25070 */
[----:B------:R-:W-:-:S05]  /*1f4d0*/  ISETP.NE.AND.EX P1, PT, RZ, UR5, PT, P1 ;  /* 0x00000005ff007c0c */ /* 0x000fca000bf25310 */
[----:B------:R-:W-:Y:S01]  /*1f4e0*/  QGMMA.64x128x32.F32.E4M3.E4M3 R24, R176, gdesc[UR4], R24, gsb0 ;  /* 0x01e00004b0187df3 */ /* 0x000fe20008000818 */
[----:B------:R-:W-:Y:S02]  /*1f4f0*/  R2UR UR6, R6 ;  /* 0x00000000060672ca */ /* 0x000fe400000e0000 */
[----:B------:R-:W-:-:S05]  /*1f500*/  R2UR UR7, R7 ;  /* 0x00000000070772ca */ /* 0x000fca00000e0000 */
[----:B------:R-:W0:Y:S01]  /*1f510*/  @P1 LDC.64 R8, c[0x0][0x9c8] ;  /* 0x00027200ff081b82 */ /* 0x000e220000000a00 */
[----:B------:R-:W-:-:S07]  /*1f520*/  @P1 SHF.R.S32.HI R13, RZ, 0x1f, R170 ;  /* 0x0000001fff0d1819 */ /* 0x000fce00000114aa */
[----:B------:R-:W2:Y:S01]  /*1f530*/  @P1 LDC.64 R6, c[0x0][0x9d0] ;  /* 0x00027400ff061b82 */ /* 0x000ea20000000a00 */
[----:B01----:R-:W-:-:S04]  /*1f540*/  @P1 IMAD R2, R224, R8, RZ ;  /* 0x00000008e0021224 */ /* 0x003fc800078e02ff */
[C---:B------:R-:W-:Y:S02]  /*1f550*/  @P1 IMAD R5, R218.reuse, R9, R2 ;  /* 0x00000009da051224 */ /* 0x040fe400078e0202 */
[----:B------:R-:W-:-:S04]  /*1f560*/  @P1 IMAD.WIDE.U32 R8, R218, R8, RZ ;  /* 0x00000008da081225 */ /* 0x000fc800078e00ff */
[----:B--2---:R-:W-:Y:S01]  /*1f570*/  @P1 IMAD R2, R13, R6, RZ ;  /* 0x000000060d021224 */ /* 0x004fe200078e02ff */
[----:B------:R-:W-:-:S03]  /*1f580*/  @P1 IADD3 R9, R9, R5, RZ ;  /* 0x0000000509091210 */ /* 0x000fc60007ffe0ff */
[C---:B------:R-:W-:Y:S02]  /*1f590*/  @P1 IMAD R5, R170.reuse, R7, R2 ;  /* 0x00000007aa051224 */ /* 0x040fe400078e0202 */
[----:B------:R-:W-:-:S04]  /*1f5a0*/  @P1 IMAD.WIDE.U32 R6, R170, R6, R8 ;  /* 0x00000006aa061225 */ /* 0x000fc800078e0008 */
[----:B------:R-:W-:Y:S01]  /*1f5b0*/  @P1 IMAD.IADD R5, R7, 0x1, R5 ;  /* 0x0000000107051824 */ /* 0x000fe200078e0205 */
[C---:B------:R-:W-:Y:S01]  /*1f5c0*/  @P1 LEA R8, P2, R6.reuse, UR4, 0x2 ;  /* 0x0000000406081c11 */ /* 0x040fe2000f8410ff */
[----:B------:R-:W-:Y:S02]  /*1f5d0*/  WARPGROUP.DEPBAR.LE gsb0, 0x0 ;  /* 0x00008000000079c5 */ /* 0x000fe40000010000 */
[----:B------:R-:W-:Y:S01]  /*1f5e0*/  WARPGROUP.ARRIVE ;  /* 0x00000000000079c5 */ /* 0x000fe20000000000 */
[----:B------:R-:W-:Y:S01]  /*1f5f0*/  @P1 LEA.HI.X R9, R6, UR5, R5, 0x2, P2 ;  /* 0x0000000506091c11 */ /* 0x000fe200090f1405 */
[----:B------:R-:W-:Y:S01]  /*1f600*/  IMAD.MOV.U32 R7, RZ, RZ, -0x3ffffff0 ;  /* 0xc0000010ff077424 */ /* 0x000fe200078e00ff */
[----:B------:R-:W-:Y:S01]  /*1f610*/  IADD3 R6, R4, 0x200, RZ ;  /* 0x0000020004067810 */ /* 0x000fe20007ffe0ff */
[----:B------:R-:W-:Y:S02]  /*1f620*/  IMAD.MOV.U32 R2, RZ, RZ, 0x3f800000 ;  /* 0x3f800000ff027424 */ /* 0x000fe400078e00ff */
[----:B------:R-:W-:Y:S01]  /*1f630*/  QGMMA.64x128x32.F32.E4M3.E4M3 R24, R180, gdesc[UR4], R24, gsb0 ;  /* 0x01e00004b4187df3 */ /* 0x000fe20008000818 */
[----:B------:R-:W-:-:S02]  /*1f640*/  R2UR UR6, R6 ;  /* 0x00000000060672ca */ /* 0x000fc400000e0000 */
[----:B------:R-:W-:Y:S01]  /*1f650*/  R2UR UR7, R7 ;  /* 0x00000000070772ca */ /* 0x000fe200000e0000 */
[----:B------:R0:W2:Y:S01]  /*1f660*/  @P1 LDG.E R2, desc[UR50][R8.64] ;  /* 0x0000003208021981 */ /* 0x0000a2000c1e1900 */
[----:B------:R-:W-:Y:S01]  /*1f670*/  VIADD R6, R4, 0x300 ;  /* 0x0000030004067836 */ /* 0x000fe20000000000 */
[----:B------:R-:W-:Y:S01]  /*1f680*/  MOV R7, 0xc0000010 ;  /* 0xc000001000077802 */ /* 0x000fe20000000f00 */
[----:B------:R-:W-:Y:S02]  /*1f690*/  WARPGROUP.DEPBAR.LE gsb0, 0x0 ;  /* 0x00008000000079c5 */ /* 0x000fe40000010000 */
[----:B------:R-:W-:-:S07]  /*1f6a0*/  WARPGROUP.ARRIVE ;  /* 0x00000000000079c5 */ /* 0x000fce0000000000 */
[----:B------:R-:W-:Y:S01]  /*1f6b0*/  QGMMA.64x128x32.F32.E4M3.E4M3 R24, R184, gdesc[UR4], R24, gsb0 ;  /* 0x01e00004b8187df3 */ /* 0x000fe20008000818 */
[----:B------:R-:W-:Y:S02]  /*1f6c0*/  R2UR UR6, R6 ;  /* 0x00000000060672ca */ /* 0x000fe400000e0000 */
[----:B------:R-:W-:Y:S01]  /*1f6d0*/  R2UR UR7, R7 ;  /* 0x00000000070772ca */ /* 0x000fe200000e0000 */
[----:B------:R-:W-:Y:S02]  /*1f6e0*/  VIADD R4, R4, 0x400 ;  /* 0x0000040004047836 */ /* 0x000fe40000000000 */
[----:B------:R-:W-:Y:S01]  /*1f6f0*/  IMAD.MOV.U32 R5, RZ, RZ, -0x3ffffff0 ;  /* 0xc0000010ff057424 */ /* 0x000fe200078e00ff */
[----:B------:R-:W1:Y:S04]  /*1f700*/  SHFL.BFLY PT, R7, R0, 0x2, 0x1f ;  /* 0x0c401f0000077f89 */ /* 0x000e6800000e0000 */
[----:B------:R-:W3:Y:S01]  /*1f710*/  SHFL.BFLY PT, R6, R3, 0x2, 0x1f ;  /* 0x0c401f0003067f89 */ /* 0x000ee200000e0000 */
[----:B------:R-:W-:-:S02]  /*1f720*/  WARPGROUP.DEPBAR.LE gsb0, 0x0 ;  /* 0x00008000000079c5 */ /* 0x000fc40000010000 */
[----:B------:R-:W-:-:S06]  /*1f730*/  WARPGROUP.ARRIVE ;  /* 0x00000000000079c5 */ /* 0x000fcc0000000000 */
[----:B------:R-:W-:Y:S01]  /*1f740*/  QGMMA.64x128x32.F32.E4M3.E4M3 R24, R188, gdesc[UR4], R24, gsb0 ;  /* 0x01e00004bc187df3 */ /* 0x000fe20008000818 */
[----:B------:R-:W-:Y:S02]  /*1f750*/  R2UR UR6, R4 ;  /* 0x00000000040672ca */ /* 0x000fe400000e0000 */
[----:B------:R-:W-:Y:S01]  /*1f760*/  R2UR UR7, R5 ;  /* 0x00000000050772ca */ /* 0x000fe200000e0000 */
[----:B-1----:R-:W-:-:S01]  /*1f770*/  FADD.FTZ R7, R7, R0 ;  /* 0x0000000007077221 */ /* 0x002fc20000010000 */
[----:B---3--:R-:W-:-:S04]  /*1f780*/  FADD.FTZ R6, R6, R3 ;  /* 0x0000000306067221 */ /* 0x008fc80000010000 */
[----:B------:R-:W0:Y:S04]  /*1f790*/  SHFL.BFLY PT, R4, R7, 0x1, 0x1f ;  /* 0x0c201f0007047f89 */ /* 0x000e2800000e0000 */
[----:B------:R-:W1:Y:S01]  /*1f7a0*/  SHFL.BFLY PT, R5, R6, 0x1, 0x1f ;  /* 0x0c201f0006057f89 */ /* 0x000e6200000e0000 */
[----:B------:R-:W-:Y:S01]  /*1f7b0*/  MOV R3, RZ ;  /* 0x000000ff00037202 */ /* 0x000fe20000000f00 */
[----:B0-----:R-:W-:Y:S01]  /*1f7c0*/  FADD.FTZ R8, R7, R4 ;  /* 0x0000000407087221 */ /* 0x001fe20000010000 */
[----:B-1----:R-:W-:-:S04]  /*1f7d0*/  FADD.FTZ R10, R6, R5 ;  /* 0x00000005060a7221 */ /* 0x002fc80000010000 */
[C---:B------:R-:W-:Y:S01]  /*1f7e0*/  FSETP.NE.FTZ.AND P1, PT, R8.reuse, RZ, PT ;  /* 0x000000ff0800720b */ /* 0x040fe20003f35000 */
[----:B------:R-:W-:Y:S01]  /*1f7f0*/  FMUL.FTZ R4, R8, 0.00390625 ;  /* 0x3b80000008047820 */ /* 0x000fe20000410000 */
[----:B------:R-:W-:-:S04]  /*1f800*/  FMUL.FTZ R12, R10, 0.00390625 ;  /* 0x3b8000000a0c7820 */ /* 0x000fc80000410000 */
[----:B------:R-:W-:Y:S02]  /*1f810*/  FSETP.NE.FTZ.AND P2, PT, R4, RZ, PT ;  /* 0x000000ff0400720b */ /* 0x000fe40003f55000 */
[----:B------:R-:W-:-:S05]  /*1f820*/  FSETP.NE.FTZ.AND P3, PT, R12, RZ, PT ;  /* 0x000000ff0c00720b */ /* 0x000fca0003f75000 */
[----:B------:R0:W-:Y:S01]  /*1f830*/  @P1 MUFU.RCP R3, R8 ;  /* 0x0000000800031308 */ /* 0x0001e20000001000 */
[----:B------:R-:W-:Y:S01]  /*1f840*/  FSETP.NE.FTZ.AND P1, PT, R10, RZ, PT ;  /* 0x000000ff0a00720b */ /* 0x000fe20003f35000 */
[----:B------:R-:W-:Y:S01]  /*1f850*/  IMAD.MOV.U32 R7, RZ, RZ, RZ ;  /* 0x000000ffff077224 */ /* 0x000fe200078e00ff */
[----:B------:R-:W-:Y:S02]  /*1f860*/  WARPGROUP.DEPBAR.LE gsb0, 0x0 ;  /* 0x00008000000079c5 */ /* 0x000fe40000010000 */
[----:B------:R-:W-:-:S06]  /*1f870*/  WARPGROUP.ARRIVE ;  /* 0x00000000000079c5 */ /* 0x000fcc0000000000 */
[----:B------:R-:W-:Y:S01]  /*1f880*/  QGMMA.64x128x32.F32.E4M3.E4M3 R24, R192, gdesc[UR4], R24, gsb0 ;  /* 0x01e00004c0187df3 */ /* 0x000fe20008000818 */
[----:B------:R-:W1:Y:S08]  /*1f890*/  @P2 MUFU.LG2 R4, R4 ;  /* 0x0000000400042308 */ /* 0x000e700000000c00 */
[----:B------:R-:W3:Y:S01]  /*1f8a0*/  @P3 MUFU.LG2 R6, R12 ;  /* 0x0000000c00063308 */ /* 0x000ee20000000c00 */
[----:B------:R-:W-:-:S07]  /*1f8b0*/  MOV R5, UR52 ;  /* 0x0000003400057c02 */ /* 0x000fce0008000f00 */
[----:B------:R-:W4:Y:S01]  /*1f8c0*/  @P1 MUFU.RCP R7, R10 ;  /* 0x0000000a00071308 */ /* 0x000f220000001000 */
[----:B------:R-:W-:Y:S02]  /*1f8d0*/  IMAD.U32 R0, RZ, RZ, UR52 ;  /* 0x00000034ff007e24 */ /* 0x000fe4000f8e00ff */
[----:B0-----:R-:W-:Y:S01]  /*1f8e0*/  @P3 FMUL.FTZ R8, R5, 0.69314718246459960938 ;  /* 0x3f31721805083820 */ /* 0x001fe20000410000 */
[----:B-1----:R-:W-:Y:S01]  /*1f8f0*/  @P2 FMUL.FTZ R5, R4, 0.69314718246459960938 ;  /* 0x3f31721804052820 */ /* 0x002fe20000410000 */
[----:B------:R-:W-:Y:S01]  /*1f900*/  @P2 FMUL.FTZ R0, R0, 0.69314718246459960938 ;  /* 0x3f31721800002820 */ /* 0x000fe20000410000 */
[----:B------:R-:W-:Y:S02]  /*1f910*/  IMAD.MOV.U32 R88, RZ, RZ, -0x800000 ;  /* 0xff800000ff587424 */ /* 0x000fe400078e00ff */
[----:B---3--:R-:W-:Y:S01]  /*1f920*/  @P3 FMUL.FTZ R9, R6, 0.69314718246459960938 ;  /* 0x3f31721806093820 */ /* 0x008fe20000410000 */
[----:B------:R-:W-:Y:S02]  /*1f930*/  IMAD.MOV.U32 R89, RZ, RZ, -0x800000 ;  /* 0xff800000ff597424 */ /* 0x000fe400078e00ff */
[----:B--2---:R-:W-:Y:S01]  /*1f940*/  FMUL.FTZ R3, R3, R2 ;  /* 0x0000000203037220 */ /* 0x004fe20000410000 */
[----:B------:R-:W-:-:S01]  /*1f950*/  @P2 FFMA.FTZ R88, R0, R91, R5 ;  /* 0x0000005b00582223 */ /* 0x000fc20000010005 */
[----:B------:R-:W-:Y:S01]  /*1f960*/  @P3 FFMA.FTZ R89, R8, R90, R9 ;  /* 0x0000005a08593223 */ /* 0x000fe20000010009 */
[----:B----4-:R-:W-:Y:S01]  /*1f970*/  FMUL.FTZ R2, R7, R2 ;  /* 0x0000000207027220 */ /* 0x010fe20000410000 */
[----:B------:R-:W-:-:S02]  /*1f980*/  WARPGROUP.DEPBAR.LE gsb0, 0x0 ;  /* 0x00008000000079c5 */ /* 0x000fc40000010000 */
[----:B------:R-:W-:Y:S05]  /*1f990*/  @!P0 BRA `(.L_x_605) ;  /* 0x0000000000048947 */ /* 0x000fea0003800000 */
[----:B------:R-:W-:Y:S01]  /*1f9a0*/  BPT.TRAP 0x1 ;  /* 0x000000040000795c */ /* 0x000fe20000300000 */
.L_x_605:
[----:B------:R-:W-:Y:S01]  /*1f9b0*/  IMAD.U32 R5, RZ, RZ, UR38 ;  /* 0x00000026ff057e24 */ /* 0x000fe2000f8e00ff */
[----:B------:R-:W-:Y:S01]  /*1f9c0*/  IADD3 R0, R11, 0x29860, RZ ;  /* 0x000298600b007810 */ /* 0x000fe20007ffe0ff */
[----:B------:R-:W-:Y:S02]  /*1f9d0*/  VIADD R205, R205, 0x1 ;  /* 0x00000001cdcd7836 */ /* 0x000fe40000000000 */
[-C--:B------:R-:W-:Y:S01]  /*1f9e0*/  FMUL.FTZ R91, R48, R3.reuse ;  /* 0x00000003305b7220 */ /* 0x080fe20000410000 */
[-C--:B------:R-:W-:Y:S01]  /*1f9f0*/  FMUL.FTZ R99, R32, R3.reuse ;  /* 0x0000000320637220 */ /* 0x080fe20000410000 */
[----:B------:R-:W-:Y:S01]  /*1fa00*/  PRMT R0, R5, 0x654, R0 ;  /* 0x0000065405007816 */ /* 0x000fe20000000000 */
[-C--:B------:R-:W-:Y:S01]  /*1fa10*/  FMUL.FTZ R97, R33, R3.reuse ;  /* 0x0000000321617220 */ /* 0x080fe20000410000 */
[----:B------:R-:W-:Y:S01]  /*1fa20*/  ISETP.NE.AND P0, PT, R205, 0x2, PT ;  /* 0x00000002cd00780c */ /* 0x000fe20003f05270 */
[-C--:B------:R-:W-:Y:S01]  /*1fa30*/  FMUL.FTZ R96, R36, R3.reuse ;  /* 0x0000000324607220 */ /* 0x080fe20000410000 */
[----:B------:R0:W-:Y:S01]  /*1fa40*/  SYNCS.ARRIVE.TRANS64.RED.A1T0 RZ, [R0+URZ], RZ ;  /* 0x000000ff00ff79a7 */ /* 0x0001e2000810043f */
[-C--:B------:R-:W-:Y:S01]  /*1fa50*/  FMUL.FTZ R94, R37, R3.reuse ;  /* 0x00000003255e7220 */ /* 0x080fe20000410000 */
[-C--:B------:R-:W-:Y:S01]  /*1fa60*/  FMUL.FTZ R95, R40, R3.reuse ;  /* 0x00000003285f7220 */ /* 0x080fe20000410000 */
[-C--:B------:R-:W-:Y:S01]  /*1fa70*/  FMUL.FTZ R93, R41, R3.reuse ;  /* 0x00000003295d7220 */ /* 0x080fe20000410000 */
[-C--:B------:R-:W-:Y:S01]  /*1fa80*/  FMUL.FTZ R92, R44, R3.reuse ;  /* 0x000000032c5c7220 */ /* 0x080fe20000410000 */
[-C--:B------:R-:W-:Y:S01]  /*1fa90*/  FMUL.FTZ R90, R45, R3.reuse ;  /* 0x000000032d5a7220 */ /* 0x080fe20000410000 */
[-C--:B------:R-:W-:Y:S01]  /*1faa0*/  FMUL.FTZ R48, R49, R3.reuse ;  /* 0x0000000331307220 */ /* 0x080fe20000410000 */
[-C--:B------:R-:W-:Y:S01]  /*1fab0*/  FMUL.FTZ R100, R28, R3.reuse ;  /* 0x000000031c647220 */ /* 0x080fe20000410000 */
[----:B0-----:R-:W-:Y:S01]  /*1fac0*/  SEL R0, RZ, 0x1, P0 ;  /* 0x00000001ff007807 */ /* 0x001fe20000000000 */
        /* <DEDUP_REMOVED lines=53> */
[----:B------:R-:W-:Y:S01]  /*1fe20*/  FMUL.FTZ R87, R87, R2 ;  /* 0x0000000257577220 */ /* 0x000fe20000410000 */
[----:B------:R-:W-:Y:S01]  /*1fe30*/  LOP3.LUT R211, R211, R0, RZ, 0x3c, !PT ;  /* 0x00000000d3d37212 */ /* 0x000fe200078e3cff */
[----:B------:R-:W-:Y:S01]  /*1fe40*/  UIADD3 UR37, UR37, 0x1, URZ ;  /* 0x0000000125257890 */ /* 0x000fe2000fffe03f */
[----:B------:R-:W-:-:S11]  /*1fe50*/  SEL R205, R205, RZ, P0 ;  /* 0x000000ffcdcd7207 */ /* 0x000fd60000000000 */
.L_x_547:
[----:B------:R-:W-:Y:S05]  /*1fe60*/  WARPSYNC.ALL ;  /* 0x0000000000007948 */ /* 0x000fea0003800000 */
[----:B------:R-:W0:Y:S08]  /*1fe70*/  S2UR UR38, SR_CgaCtaId ;  /* 0x00000000002679c3 */ /* 0x000e300000008800 */
[----:B------:R-:W-:Y:S06]  /*1fe80*/  BAR.SYNC.DEFER_BLOCKING 0x5, 0x180 ;  /* 0x0146000000007b1d */ /* 0x000fec0000010000 */
[----:B------:R-:W-:Y:S01]  /*1fe90*/  UMOV UR4, 0x400 ;  /* 0x0000040000047882 */ /* 0x000fe20000000000 */
[----:B------:R-:W-:Y:S01]  /*1fea0*/  BSSY B0, `(.L_x_606) ;  /* 0x0000275000007945 */ /* 0x000fe20003800000 */
[----:B0-----:R-:W-:-:S06]  /*1feb0*/  ULEA UR4, UR38, UR4, 0x18 ;  /* 0x0000000426047291 */ /* 0x001fcc000f8ec03f */
[----:B------:R-:W-:-:S05]  /*1fec0*/  MOV R18, UR4 ;  /* 0x0000000400127c02 */ /* 0x000fca0008000f00 */
[----:B------:R0:W1:Y:S01]  /*1fed0*/  LDS.128 R168, [R18+0x298d0] ;  /* 0x0298d00012a87984 */ /* 0x0000620000000c00 */
[----:B------:R-:W-:Y:S06]  /*1fee0*/  BAR.ARV 0x4, 0x180 ;  /* 0x0106000000007b1d */ /* 0x000fec0000002000 */
[----:B------:R-:W-:Y:S05]  /*1fef0*/  @P1 BRA `(.L_x_607) ;  /* 0x0000001800c41947 */ /* 0x000fea0003800000 */
[----:B------:R-:W2:Y:S01]  /*1ff00*/  S2R R55, SR_TID.X ;  /* 0x0000000000377919 */ /* 0x000ea20000002100 */
[----:B------:R-:W-:Y:S01]  /*1ff10*/  ULDC.64 UR4, c[0x4][0x40] ;  /* 0x0100100000047ab9 */ /* 0x000fe20000000a00 */
[----:B------:R-:W3:Y:S01]  /*1ff20*/  LDL R54, [R1+0x40] ;  /* 0x0000400001367983 */ /* 0x000ee20000100800 */
[----:B--2---:R-:W-:-:S05]  /*1ff30*/  IMAD.SHL.U32 R0, R55, 0x4, RZ ;  /* 0x0000000437007824 */ /* 0x004fca00078e00ff */
[----:B------:R-:W-:-:S04]  /*1ff40*/  LOP3.LUT R0, R0, 0xc, RZ, 0xc0, !PT ;  /* 0x0000000c00007812 */ /* 0x000fc800078ec0ff */
[----:B------:R-:W-:-:S05]  /*1ff50*/  IADD3 R2, P0, R0, UR4, RZ ;  /* 0x0000000400027c10 */ /* 0x000fca000ff1e0ff */
[----:B------:R-:W-:-:S05]  /*1ff60*/  IMAD.X R3, RZ, RZ, UR5, P0 ;  /* 0x00000005ff037e24 */ /* 0x000fca00080e06ff */
[----:B------:R2:W4:Y:S01]  /*1ff70*/  LDG.E.CONSTANT R0, desc[UR50][R2.64] ;  /* 0x0000003202007981 */ /* 0x000522000c1e9900 */
[----:B------:R-:W-:Y:S01]  /*1ff80*/  F2FP.BF16.F32.PACK_AB R50, R43, R50 ;  /* 0x000000322b32723e */ /* 0x000fe200000010ff */
[----:B------:R-:W-:Y:S01]  /*1ff90*/  UMOV UR4, 0xffffffff ;  /* 0xffffffff00047882 */ /* 0x000fe20000000000 */
[----:B------:R-:W-:Y:S01]  /*1ffa0*/  F2FP.BF16.F32.PACK_AB R43, R45, R48 ;  /* 0x000000302d2b723e */ /* 0x000fe200000010ff */
[----:B------:R-:W0:Y:S01]  /*1ffb0*/  S2R R51, SR_SWINHI ;  /* 0x0000000000337919 */ /* 0x000e220000002f00 */
[----:B------:R-:W-:Y:S02]  /*1ffc0*/  F2FP.BF16.F32.PACK_AB R41, R41, R44 ;  /* 0x0000002c2929723e */ /* 0x000fe400000010ff */
[----:B------:R-:W-:Y:S02]  /*1ffd0*/  F2FP.BF16.F32.PACK_AB R30, R30, R61 ;  /* 0x0000003d1e1e723e */ /* 0x000fe400000010ff */
[----:B------:R-:W-:Y:S02]  /*1ffe0*/  F2FP.BF16.F32.PACK_AB R61, R39, R46 ;  /* 0x0000002e273d723e */ /* 0x000fe400000010ff */
[----:B------:R-:W-:-:S02]  /*1fff0*/  F2FP.BF16.F32.PACK_AB R46, R4, R5 ;  /* 0x00000005042e723e */ /* 0x000fc400000010ff */
[----:B------:R-:W-:Y:S02]  /*20000*/  F2FP.BF16.F32.PACK_AB R34, R27, R34 ;  /* 0x000000221b22723e */ /* 0x000fe400000010ff */
[----:B------:R-:W-:Y:S02]  /*20010*/  F2FP.BF16.F32.PACK_AB R69, R25, R26 ;  /* 0x0000001a1945723e */ /* 0x000fe400000010ff */
        /* <DEDUP_REMOVED lines=10> */
[----:B------:R-:W-:Y:S02]  /*200c0*/  MOV R44, R18 ;  /* 0x00000012002c7202 */ /* 0x000fe40000000f00 */
[----:B0-----:R-:W-:Y:S02]  /*200d0*/  MOV R45, R51 ;  /* 0x00000033002d7202 */ /* 0x001fe40000000f00 */
[----:B------:R-:W-:Y:S02]  /*200e0*/  F2FP.BF16.F32.PACK_AB R77, R9, R10 ;  /* 0x0000000a094d723e */ /* 0x000fe400000010ff */
[----:B------:R-:W-:Y:S02]  /*200f0*/  F2FP.BF16.F32.PACK_AB R48, R87, R6 ;  /* 0x000000065730723e */ /* 0x000fe400000010ff */
[----:B--2---:R-:W-:Y:S02]  /*20100*/  LOP3.LUT P0, R2, R55, 0x3, RZ, 0xc0, !PT ;  /* 0x0000000337027812 */ /* 0x004fe4000780c0ff */
[----:B------:R-:W-:-:S02]  /*20110*/  F2FP.BF16.F32.PACK_AB R100, R100, R103 ;  /* 0x000000676464723e */ /* 0x000fc400000010ff */
[----:B------:R-:W-:Y:S02]  /*20120*/  F2FP.BF16.F32.PACK_AB R101, R98, R101 ;  /* 0x000000656265723e */ /* 0x000fe400000010ff */
[----:B------:R-:W-:Y:S02]  /*20130*/  ISETP.EQ.OR P0, PT, R2, 0x3, !P0 ;  /* 0x000000030200780c */ /* 0x000fe40004702670 */
        /* <DEDUP_REMOVED lines=10> */
[----:B------:R-:W-:Y:S02]  /*201e0*/  SEL R13, R100, R101, P0 ;  /* 0x00000065640d7207 */ /* 0x000fe40000000000 */
[----:B------:R-:W-:Y:S01]  /*201f0*/  SEL R3, R101, R100, P0 ;  /* 0x0000006465037207 */ /* 0x000fe20000000000 */
[----:B---3--:R-:W-:-:S03]  /*20200*/  IMAD.WIDE R4, R54, 0x2, R44 ;  /* 0x0000000236047825 */ /* 0x008fc600078e022c */
[C---:B------:R-:W-:Y:S02]  /*20210*/  IADD3 R27, P5, R4.reuse, 0x4060, RZ ;  /* 0x00004060041b7810 */ /* 0x040fe40007fbe0ff */
[C---:B------:R-:W-:Y:S02]  /*20220*/  IADD3 R25, P1, R4.reuse, 0x4040, RZ ;  /* 0x0000404004197810 */ /* 0x040fe40007f3e0ff */
[----:B------:R-:W-:Y:S02]  /*20230*/  LOP3.LUT R26, R27, 0x380, RZ, 0xc0, !PT ;  /* 0x000003801b1a7812 */ /* 0x000fe400078ec0ff */
[----:B------:R-:W-:Y:S02]  /*20240*/  LOP3.LUT R24, R25, 0x380, RZ, 0xc0, !PT ;  /* 0x0000038019187812 */ /* 0x000fe400078ec0ff */
[----:B------:R-:W-:Y:S02]  /*20250*/  IADD3 R7, P3, R4, 0x4000, RZ ;  /* 0x0000400004077810 */ /* 0x000fe40007f7e0ff */
[----:B------:R-:W-:-:S02]  /*20260*/  SHF.R.U64 R26, R26, 0x3, RZ ;  /* 0x000000031a1a7819 */ /* 0x000fc400000012ff */
[----:B------:R-:W-:Y:S02]  /*20270*/  SHF.R.U64 R24, R24, 0x3, RZ ;  /* 0x0000000318187819 */ /* 0x000fe400000012ff */
[----:B------:R-:W-:Y:S02]  /*20280*/  LOP3.LUT R14, R7, 0x380, RZ, 0xc0, !PT ;  /* 0x00000380070e7812 */ /* 0x000fe400078ec0ff */
[----:B------:R-:W-:Y:S02]  /*20290*/  LOP3.LUT R26, R26, R27, RZ, 0x3c, !PT ;  /* 0x0000001b1a1a7212 */ /* 0x000fe400078e3cff */
[----:B------:R-:W-:Y:S01]  /*202a0*/  LOP3.LUT R24, R24, R25, RZ, 0x3c, !PT ;  /* 0x0000001918187212 */ /* 0x000fe200078e3cff */
[----:B------:R-:W-:Y:S01]  /*202b0*/  IMAD.X R25, RZ, RZ, R5, P1 ;  /* 0x000000ffff197224 */ /* 0x000fe200008e0605 */
[----:B------:R-:W-:Y:S02]  /*202c0*/  IADD3.X R27, RZ, R5, RZ, P5, !PT ;  /* 0x00000005ff1b7210 */ /* 0x000fe40002ffe4ff */
[----:B------:R-:W-:-:S02]  /*202d0*/  SHF.R.U64 R14, R14, 0x3, RZ ;  /* 0x000000030e0e7819 */ /* 0x000fc400000012ff */
[C---:B------:R-:W-:Y:S02]  /*202e0*/  IADD3 R21, P2, R4.reuse, 0x4020, RZ ;  /* 0x0000402004157810 */ /* 0x040fe40007f5e0ff */
[C---:B------:R-:W-:Y:S02]  /*202f0*/  IADD3 R11, P5, R4.reuse, 0x40, RZ ;  /* 0x00000040040b7810 */ /* 0x040fe40007fbe0ff */
[C---:B------:R-:W-:Y:S02]  /*20300*/  IADD3 R15, P4, R4.reuse, 0x60, RZ ;  /* 0x00000060040f7810 */ /* 0x040fe40007f9e0ff */
[----:B------:R-:W-:Y:S02]  /*20310*/  IADD3 R9, P1, R4, 0x20, RZ ;  /* 0x0000002004097810 */ /* 0x000fe40007f3e0ff */
[----:B------:R-:W-:Y:S02]  /*20320*/  LOP3.LUT R14, R14, R7, RZ, 0x3c, !PT ;  /* 0x000000070e0e7212 */ /* 0x000fe400078e3cff */
[----:B------:R-:W-:-:S02]  /*20330*/  LOP3.LUT R20, R21, 0x380, RZ, 0xc0, !PT ;  /* 0x0000038015147812 */ /* 0x000fc400078ec0ff */
[----:B------:R-:W-:Y:S02]  /*20340*/  LOP3.LUT R6, R11, 0x380, RZ, 0xc0, !PT ;  /* 0x000003800b067812 */ /* 0x000fe400078ec0ff */
[----:B------:R-:W-:Y:S02]  /*20350*/  LOP3.LUT R7, R4, 0x380, RZ, 0xc0, !PT ;  /* 0x0000038004077812 */ /* 0x000fe400078ec0ff */
[----:B------:R-:W-:Y:S02]  /*20360*/  LOP3.LUT R10, R15, 0x380, RZ, 0xc0, !PT ;  /* 0x000003800f0a7812 */ /* 0x000fe400078ec0ff */
[----:B------:R-:W-:Y:S02]  /*20370*/  LOP3.LUT R8, R9, 0x380, RZ, 0xc0, !PT ;  /* 0x0000038009087812 */ /* 0x000fe400078ec0ff */
[----:B------:R-:W-:Y:S02]  /*20380*/  SHF.R.U64 R20, R20, 0x3, RZ ;  /* 0x0000000314147819 */ /* 0x000fe400000012ff */
[----:B------:R-:W-:-:S02]  /*20390*/  SHF.R.U64 R6, R6, 0x3, RZ ;  /* 0x0000000306067819 */ /* 0x000fc400000012ff */
[----:B------:R-:W-:Y:S02]  /*203a0*/  SHF.R.U64 R7, R7, 0x3, RZ ;  /* 0x0000000307077819 */ /* 0x000fe400000012ff */
[----:B------:R-:W-:Y:S02]  /*203b0*/  SHF.R.U64 R10, R10, 0x3, RZ ;  /* 0x000000030a0a7819 */ /* 0x000fe400000012ff */
[----:B------:R-:W-:Y:S02]  /*203c0*/  SHF.R.U64 R8, R8, 0x3, RZ ;  /* 0x0000000308087819 */ /* 0x000fe400000012ff */
[----:B------:R-:W-:Y:S01]  /*203d0*/  LOP3.LUT R20, R20, R21, RZ, 0x3c, !PT ;  /* 0x0000001514147212 */ /* 0x000fe200078e3cff */
[--C-:B------:R-:W-:Y:S01]  /*203e0*/  IMAD.X R21, RZ, RZ, R5.reuse, P2 ;  /* 0x000000ffff157224 */ /* 0x100fe200010e0605 */
[----:B------:R-:W-:Y:S01]  /*203f0*/  LOP3.LUT R6, R6, R11, RZ, 0x3c, !PT ;  /* 0x0000000b06067212 */ /* 0x000fe200078e3cff */
[--C-:B------:R-:W-:Y:S01]  /*20400*/  IMAD.X R11, RZ, RZ, R5.reuse, P4 ;  /* 0x000000ffff0b7224 */ /* 0x100fe200020e0605 */
[----:B------:R-:W-:Y:S01]  /*20410*/  LOP3.LUT R4, R7, R4, RZ, 0x3c, !PT ;  /* 0x0000000407047212 */ /* 0x000fe200078e3cff */
[----:B------:R-:W-:Y:S01]  /*20420*/  IMAD.X R7, RZ, RZ, R5, P5 ;  /* 0x000000ffff077224 */ /* 0x000fe200028e0605 */
[----:B------:R-:W-:-:S02]  /*20430*/  LOP3.LUT R10, R10, R15, RZ, 0x3c, !PT ;  /* 0x0000000f0a0a7212 */ /* 0x000fc400078e3cff */
[----:B------:R-:W-:Y:S02]  /*20440*/  LOP3.LUT R8, R8, R9, RZ, 0x3c, !PT ;  /* 0x0000000908087212 */ /* 0x000fe400078e3cff */
[-C--:B------:R-:W-:Y:S02]  /*20450*/  IADD3.X R15, RZ, R5.reuse, RZ, P3, !PT ;  /* 0x00000005ff0f7210 */ /* 0x080fe40001ffe4ff */
[-C--:B------:R-:W-:Y:S02]  /*20460*/  IADD3.X R9, RZ, R5.reuse, RZ, P1, !PT ;  /* 0x00000005ff097210 */ /* 0x080fe40000ffe4ff */
[----:B------:R-:W-:Y:S02]  /*20470*/  MOV R76, R4 ;  /* 0x00000004004c7202 */ /* 0x000fe40000000f00 */
[----:B------:R-:W-:Y:S02]  /*20480*/  MOV R62, R26 ;  /* 0x0000001a003e7202 */ /* 0x000fe40000000f00 */
[----:B------:R-:W-:-:S02]  /*20490*/  MOV R64, R24 ;  /* 0x0000001800407202 */ /* 0x000fc40000000f00 */
[----:B------:R-:W-:Y:S02]  /*204a0*/  MOV R66, R20 ;  /* 0x0000001400427202 */ /* 0x000fe40000000f00 */
[----:B------:R-:W-:Y:S02]  /*204b0*/  MOV R68, R14 ;  /* 0x0000000e00447202 */ /* 0x000fe40000000f00 */
[----:B------:R-:W-:Y:S02]  /*204c0*/  MOV R70, R10 ;  /* 0x0000000a00467202 */ /* 0x000fe40000000f00 */
[----:B------:R-:W-:Y:S02]  /*204d0*/  MOV R72, R6 ;  /* 0x0000000600487202 */ /* 0x000fe40000000f00 */
[----:B------:R-:W-:Y:S02]  /*204e0*/  MOV R74, R8 ;  /* 0x00000008004a7202 */ /* 0x000fe40000000f00 */
[----:B----4-:R-:W-:Y:S01]  /*204f0*/  LOP3.LUT R2, R0, 0x2, RZ, 0x3c, !PT ;  /* 0x0000000200027812 */ /* 0x010fe200078e3cff */
[----:B------:R-:W-:Y:S06]  /*20500*/  BRA.DIV UR4, `(.L_x_608) ;  /* 0x000000aa04787947 */ /* 0x000fec000b800000 */
[----:B------:R-:W-:Y:S01]  /*20510*/  SEL R33, R35, R32, P0 ;  /* 0x0000002023217207 */ /* 0x000fe20000000000 */
[----:B------:R-:W-:Y:S01]  /*20520*/  SHFL.IDX PT, R6, R13, R0, 0x1c1f ;  /* 0x001c1f000d067589 */ /* 0x000fe200000e0000 */
[----:B------:R-:W-:Y:S02]  /*20530*/  SEL R37, R39, R36, P0 ;  /* 0x0000002427257207 */ /* 0x000fe40000000000 */
[----:B------:R-:W-:Y:S01]  /*20540*/  SEL R7, R97, R96, P0 ;  /* 0x0000006061077207 */ /* 0x000fe20000000000 */
[----:B------:R-:W-:Y:S01]  /*20550*/  SHFL.IDX PT, R3, R3, R2, 0x1c1f ;  /* 0x001c1f0203037589 */ /* 0x000fe200000e0000 */
[----:B------:R-:W-:Y:S02]  /*20560*/  SEL R25, R52, R43, P0 ;  /* 0x0000002b34197207 */ /* 0x000fe40000000000 */
[----:B------:R-:W-:Y:S02]  /*20570*/  SEL R27, R43, R52, P0 ;  /* 0x000000342b1b7207 */ /* 0x000fe40000000000 */
[----:B------:R-:W-:Y:S01]  /*20580*/  SEL R29, R41, R40, P0 ;  /* 0x00000028291d7207 */ /* 0x000fe20000000000 */
[----:B------:R-:W-:Y:S01]  /*20590*/  SHFL.IDX PT, R7, R7, R2, 0x1c1f ;  /* 0x001c1f0207077589 */ /* 0x000fe200000e0000 */
[----:B------:R-:W-:-:S02]  /*205a0*/  SEL R31, R40, R41, P0 ;  /* 0x00000029281f7207 */ /* 0x000fc40000000000 */
[----:B------:R-:W-:Y:S01]  /*205b0*/  SEL R35, R32, R35, P0 ;  /* 0x0000002320237207 */ /* 0x000fe20000000000 */
[----:B------:R-:W-:Y:S01]  /*205c0*/  SHFL.IDX PT, R26, R25, R0, 0x1c1f ;  /* 0x001c1f00191a7589 */ /* 0x000fe200000e0000 */
[----:B------:R-:W-:Y:S02]  /*205d0*/  SEL R39, R36, R39, P0 ;  /* 0x0000002724277207 */ /* 0x000fe40000000000 */
[----:B------:R-:W-:Y:S01]  /*205e0*/  SEL R5, R96, R97, P0 ;  /* 0x0000006160057207 */ /* 0x000fe20000000000 */
[----:B------:R-:W-:Y:S01]  /*205f0*/  SHFL.IDX PT, R27, R27, R2, 0x1c1f ;  /* 0x001c1f021b1b7589 */ /* 0x000fe200000e0000 */
[----:B------:R-:W-:Y:S02]  /*20600*/  SEL R9, R92, R93, P0 ;  /* 0x0000005d5c097207 */ /* 0x000fe40000000000 */
[----:B------:R-:W-:Y:S01]  /*20610*/  SEL R41, R46, R47, P0 ;  /* 0x0000002f2e297207 */ /* 0x000fe20000000000 */
[----:B------:R-:W0:Y:S01]  /*20620*/  SHFL.IDX PT, R10, R5, R0, 0x1c1f ;  /* 0x001c1f00050a7589 */ /* 0x000e2200000e0000 */
        /* <DEDUP_REMOVED lines=14> */
[----:B------:R-:W2:Y:S01]  /*20710*/  SHFL.IDX PT, R20, R21, R2, 0x1c1f ;  /* 0x001c1f0215147589 */ /* 0x000ea200000e0000 */
[----:B------:R-:W-:Y:S02]  /*20720*/  SEL R53, R30, R53, P0 ;  /* 0x000000351e357207 */ /* 0x000fe40000000000 */
[----:B------:R-:W-:Y:S01]  /*20730*/  SEL R57, R56, R57, P0 ;  /* 0x0000003938397207 */ /* 0x000fe20000000000 */
[----:B------:R-:W3:Y:S01]  /*20740*/  SHFL.IDX PT, R30, R29, R0, 0x1c1f ;  /* 0x001c1f001d1e7589 */ /* 0x000ee200000e0000 */
[----:B------:R-:W-:-:S02]  /*20750*/  SEL R61, R61, R50, P0 ;  /* 0x000000323d3d7207 */ /* 0x000fc40000000000 */
[----:B------:R-:W-:Y:S01]  /*20760*/  SEL R65, R65, R42, P0 ;  /* 0x0000002a41417207 */ /* 0x000fe20000000000 */
[----:B------:R-:W-:Y:S01]  /*20770*/  SHFL.IDX PT, R43, R43, R2, 0x1c1f ;  /* 0x001c1f022b2b7589 */ /* 0x000fe200000e0000 */
[----:B------:R-:W-:Y:S02]  /*20780*/  SEL R69, R69, R34, P0 ;  /* 0x0000002245457207 */ /* 0x000fe40000000000 */
[----:B------:R-:W-:Y:S01]  /*20790*/  SEL R73, R38, R73, P0 ;  /* 0x0000004926497207 */ /* 0x000fe20000000000 */
[----:B------:R-:W4:Y:S01]  /*207a0*/  SHFL.IDX PT, R34, R33, R0, 0x1c1f ;  /* 0x001c1f0021227589 */ /* 0x000f2200000e0000 */
[----:B------:R-:W-:Y:S02]  /*207b0*/  SEL R75, R77, R48, P0 ;  /* 0x000000304d4b7207 */ /* 0x000fe40000000000 */
[----:B------:R-:W-:Y:S01]  /*207c0*/  SEL R77, R48, R77, P0 ;  /* 0x0000004d304d7207 */ /* 0x000fe20000000000 */
[----:B------:R-:W1:Y:S01]  /*207d0*/  SHFL.IDX PT, R38, R37, R0, 0x1c1f ;  /* 0x001c1f0025267589 */ /* 0x000e6200000e0000 */
[----:B0-----:R-:W-:-:S02]  /*207e0*/  SEL R8, R10, R7, P0 ;  /* 0x000000070a087207 */ /* 0x001fc40000000000 */
[----:B------:R-:W-:Y:S01]  /*207f0*/  SEL R24, R26, R27, P0 ;  /* 0x0000001b1a187207 */ /* 0x000fe20000000000 */
[----:B------:R-:W0:Y:S01]  /*20800*/  SHFL.IDX PT, R42, R41, R0, 0x1c1f ;  /* 0x001c1f00292a7589 */ /* 0x000e2200000e0000 */
[----:B------:R-:W-:Y:S02]  /*20810*/  SEL R4, R6, R3, P0 ;  /* 0x0000000306047207 */ /* 0x000fe40000000000 */
[----:B------:R-:W-:Y:S01]  /*20820*/  SEL R10, R7, R10, P0 ;  /* 0x0000000a070a7207 */ /* 0x000fe20000000000 */
[----:B------:R-:W-:Y:S01]  /*20830*/  SHFL.IDX PT, R47, R47, R0, 0x1c1f ;  /* 0x001c1f002f2f7589 */ /* 0x000fe200000e0000 */
[----:B--2---:R-:W-:Y:S02]  /*20840*/  SEL R12, R9, R20, P0 ;  /* 0x00000014090c7207 */ /* 0x004fe40000000000 */
[----:B------:R-:W-:Y:S01]  /*20850*/  SEL R14, R20, R9, P0 ;  /* 0x00000009140e7207 */ /* 0x000fe20000000000 */
[----:B------:R-:W-:Y:S01]  /*20860*/  SHFL.IDX PT, R51, R51, R0, 0x1c1f ;  /* 0x001c1f0033337589 */ /* 0x000fe200000e0000 */
[----:B---3--:R-:W-:-:S02]  /*20870*/  SEL R28, R30, R31, P0 ;  /* 0x0000001f1e1c7207 */ /* 0x008fc40000000000 */
[----:B------:R-:W-:Y:S01]  /*20880*/  SEL R26, R27, R26, P0 ;  /* 0x0000001a1b1a7207 */ /* 0x000fe20000000000 */
[----:B------:R-:W-:Y:S01]  /*20890*/  SHFL.IDX PT, R55, R55, R0, 0x1c1f ;  /* 0x001c1f0037377589 */ /* 0x000fe200000e0000 */
[----:B------:R-:W-:Y:S02]  /*208a0*/  SEL R30, R31, R30, P0 ;  /* 0x0000001e1f1e7207 */ /* 0x000fe40000000000 */
[----:B------:R-:W-:Y:S01]  /*208b0*/  SEL R6, R3, R6, P0 ;  /* 0x0000000603067207 */ /* 0x000fe20000000000 */
[----:B------:R-:W-:Y:S01]  /*208c0*/  SHFL.IDX PT, R59, R59, R0, 0x1c1f ;  /* 0x001c1f003b3b7589 */ /* 0x000fe200000e0000 */
[----:B----4-:R-:W-:Y:S02]  /*208d0*/  SEL R32, R34, R35, P0 ;  /* 0x0000002322207207 */ /* 0x010fe40000000000 */
[----:B------:R-:W-:Y:S01]  /*208e0*/  SEL R34, R35, R34, P0 ;  /* 0x0000002223227207 */ /* 0x000fe20000000000 */
[----:B------:R-:W-:Y:S01]  /*208f0*/  SHFL.IDX PT, R63, R63, R0, 0x1c1f ;  /* 0x001c1f003f3f7589 */ /* 0x000fe200000e0000 */
[----:B-1----:R-:W-:-:S02]  /*20900*/  SEL R36, R38, R39, P0 ;  /* 0x0000002726247207 */ /* 0x002fc40000000000 */
[----:B------:R-:W-:Y:S01]  /*20910*/  SEL R38, R39, R38, P0 ;  /* 0x0000002627267207 */ /* 0x000fe20000000000 */
[----:B------:R-:W-:Y:S01]  /*20920*/  SHFL.IDX PT, R67, R67, R0, 0x1c1f ;  /* 0x001c1f0043437589 */ /* 0x000fe200000e0000 */
[----:B0-----:R-:W-:Y:S02]  /*20930*/  SEL R40, R42, R43, P0 ;  /* 0x0000002b2a287207 */ /* 0x001fe40000000000 */
[----:B------:R-:W-:Y:S01]  /*20940*/  SEL R42, R43, R42, P0 ;  /* 0x0000002a2b2a7207 */ /* 0x000fe20000000000 */
[----:B------:R-:W-:Y:S04]  /*20950*/  SHFL.IDX PT, R71, R71, R0, 0x1c1f ;  /* 0x001c1f0047477589 */ /* 0x000fe800000e0000 */
[----:B------:R-:W0:Y:S04]  /*20960*/  SHFL.IDX PT, R46, R49, R2, 0x1c1f ;  /* 0x001c1f02312e7589 */ /* 0x000e2800000e0000 */
[----:B------:R-:W1:Y:S04]  /*20970*/  SHFL.IDX PT, R48, R53, R2, 0x1c1f ;  /* 0x001c1f0235307589 */ /* 0x000e6800000e0000 */
[----:B------:R-:W2:Y:S04]  /*20980*/  SHFL.IDX PT, R50, R57, R2, 0x1c1f ;  /* 0x001c1f0239327589 */ /* 0x000ea800000e0000 */
[----:B------:R-:W3:Y:S04]  /*20990*/  SHFL.IDX PT, R52, R61, R2, 0x1c1f ;  /* 0x001c1f023d347589 */ /* 0x000ee800000e0000 */
[----:B------:R-:W4:Y:S04]  /*209a0*/  SHFL.IDX PT, R54, R65, R2, 0x1c1f ;  /* 0x001c1f0241367589 */ /* 0x000f2800000e0000 */
[----:B------:R-:W4:Y:S04]  /*209b0*/  SHFL.IDX PT, R56, R69, R2, 0x1c1f ;  /* 0x001c1f0245387589 */ /* 0x000f2800000e0000 */
[----:B------:R-:W4:Y:S01]  /*209c0*/  SHFL.IDX PT, R58, R73, R2, 0x1c1f ;  /* 0x001c1f02493a7589 */ /* 0x000f2200000e0000 */
[----:B0-----:R-:W-:-:S02]  /*209d0*/  SEL R5, R47, R46, P0 ;  /* 0x0000002e2f057207 */ /* 0x001fc40000000000 */
[----:B------:R-:W-:Y:S01]  /*209e0*/  SEL R7, R46, R47, P0 ;  /* 0x0000002f2e077207 */ /* 0x000fe20000000000 */
[----:B------:R-:W0:Y:S01]  /*209f0*/  SHFL.IDX PT, R75, R75, R0, 0x1c1f ;  /* 0x001c1f004b4b7589 */ /* 0x000e2200000e0000 */
[----:B-1----:R-:W-:Y:S02]  /*20a00*/  SEL R9, R51, R48, P0 ;  /* 0x0000003033097207 */ /* 0x002fe40000000000 */
[----:B------:R-:W-:Y:S01]  /*20a10*/  SEL R11, R48, R51, P0 ;  /* 0x00000033300b7207 */ /* 0x000fe20000000000 */
[----:B------:R1:W0:Y:S01]  /*20a20*/  SHFL.IDX PT, R60, R77, R2, 0x1c1f ;  /* 0x001c1f024d3c7589 */ /* 0x00022200000e0000 */
[----:B--2---:R-:W-:Y:S02]  /*20a30*/  SEL R13, R55, R50, P0 ;  /* 0x00000032370d7207 */ /* 0x004fe40000000000 */
[----:B------:R-:W-:Y:S02]  /*20a40*/  SEL R15, R50, R55, P0 ;  /* 0x00000037320f7207 */ /* 0x000fe40000000000 */
[----:B---3--:R-:W-:-:S02]  /*20a50*/  SEL R25, R59, R52, P0 ;  /* 0x000000343b197207 */ /* 0x008fc40000000000 */
[----:B------:R-:W-:Y:S02]  /*20a60*/  SEL R27, R52, R59, P0 ;  /* 0x0000003b341b7207 */ /* 0x000fe40000000000 */
[----:B----4-:R-:W-:Y:S01]  /*20a70*/  SEL R29, R63, R54, P0 ;  /* 0x000000363f1d7207 */ /* 0x010fe20000000000 */
[----:B-1----:R-:W-:Y:S01]  /*20a80*/  IMAD.MOV.U32 R2, RZ, RZ, RZ ;  /* 0x000000ffff027224 */ /* 0x002fe200078e00ff */
[----:B------:R-:W-:Y:S02]  /*20a90*/  SEL R31, R54, R63, P0 ;  /* 0x0000003f361f7207 */ /* 0x000fe40000000000 */
[----:B------:R-:W-:Y:S02]  /*20aa0*/  SEL R33, R67, R56, P0 ;  /* 0x0000003843217207 */ /* 0x000fe40000000000 */
[----:B------:R-:W-:Y:S02]  /*20ab0*/  SEL R35, R56, R67, P0 ;  /* 0x0000004338237207 */ /* 0x000fe40000000000 */
[----:B------:R-:W-:-:S02]  /*20ac0*/  SEL R37, R71, R58, P0 ;  /* 0x0000003a47257207 */ /* 0x000fc40000000000 */
[----:B------:R-:W-:-:S07]  /*20ad0*/  SEL R39, R58, R71, P0 ;  /* 0x000000473a277207 */ /* 0x000fce0000000000 */
.L_x_848:
[----:B------:R-:W-:Y:S05]  /*20ae0*/  WARPSYNC.ALL ;  /* 0x0000000000007948 */ /* 0x000fea0003800000 */
[----:B------:R-:W-:Y:S01]  /*20af0*/  BAR.SYNC.DEFER_BLOCKING 0x1, 0x100 ;  /* 0x0044000000007b1d */ /* 0x000fe20000010000 */
[----:B0-----:R-:W-:-:S05]  /*20b00*/  SEL R41, R75, R60, P0 ;  /* 0x0000003c4b297207 */ /* 0x001fca0000000000 */
[----:B------:R-:W-:Y:S01]  /*20b10*/  ULDC.64 UR4, c[0x0][0xc00] ;  /* 0x0003000000047ab9 */ /* 0x000fe20000000a00 */
[----:B------:R-:W-:Y:S01]  /*20b20*/  SEL R43, R60, R75, P0 ;  /* 0x0000004b3c2b7207 */ /* 0x000fe20000000000 */
[----:B------:R-:W2:Y:S01]  /*20b30*/  LDL R3, [R1+0x3c] ;  /* 0x00003c0001037983 */ /* 0x000ea20000100800 */
[----:B------:R-:W-:Y:S01]  /*20b40*/  ISETP.NE.U32.AND P1, PT, RZ, UR4, PT ;  /* 0x00000004ff007c0c */ /* 0x000fe2000bf25070 */
[----:B------:R-:W0:Y:S01]  /*20b50*/  LDC R49, c[0x0][0xbe8] ;  /* 0x0002fa00ff317b82 */ /* 0x000e220000000800 */
[----:B------:R-:W-:Y:S02]  /*20b60*/  IADD3 R20, P2, R222, UR4, RZ ;  /* 0x00000004de147c10 */ /* 0x000fe4000ff5e0ff */
[----:B------:R-:W-:Y:S02]  /*20b70*/  ISETP.NE.AND.EX P1, PT, RZ, UR5, PT, P1 ;  /* 0x00000005ff007c0c */ /* 0x000fe4000bf25310 */
[----:B------:R-:W-:Y:S01]  /*20b80*/  IADD3.X R21, R223, UR5, RZ, P2, !PT ;  /* 0x00000005df157c10 */ /* 0x000fe200097fe4ff */
[----:B------:R-:W-:-:S02]  /*20b90*/  ULDC.64 UR4, c[0x0][0xc08] ;  /* 0x0003020000047ab9 */ /* 0x000fc40000000a00 */
[----:B------:R-:W-:Y:S01]  /*20ba0*/  ISETP.NE.U32.AND P0, PT, RZ, UR4, PT ;  /* 0x00000004ff007c0c */ /* 0x000fe2000bf05070 */
[----:B------:R1:W-:Y:S04]  /*20bb0*/  STSM.16.M88.4 [R76], R4 ;  /* 0x000000044c007844 */ /* 0x0003e80000000200 */
[----:B------:R-:W-:Y:S04]  /*20bc0*/  STSM.16.M88.4 [R74], R8 ;  /* 0x000000084a007844 */ /* 0x000fe80000000200 */
[----:B------:R2:W-:Y:S04]  /*20bd0*/  STSM.16.M88.4 [R72], R12 ;  /* 0x0000000c48007844 */ /* 0x0005e80000000200 */
[----:B------:R3:W-:Y:S04]  /*20be0*/  STSM.16.M88.4 [R70], R24 ;  /* 0x0000001846007844 */ /* 0x0007e80000000200 */
[----:B------:R3:W-:Y:S04]  /*20bf0*/  STSM.16.M88.4 [R68], R28 ;  /* 0x0000001c44007844 */ /* 0x0007e80000000200 */
[----:B------:R3:W-:Y:S04]  /*20c00*/  STSM.16.M88.4 [R66], R32 ;  /* 0x0000002042007844 */ /* 0x0007e80000000200 */
[----:B------:R3:W-:Y:S01]  /*20c10*/  STSM.16.M88.4 [R64], R36 ;  /* 0x0000002440007844 */ /* 0x0007e20000000200 */
[----:B------:R-:W-:-:S03]  /*20c20*/  ISETP.NE.AND.EX P0, PT, RZ, UR5, PT, P0 ;  /* 0x00000005ff007c0c */ /* 0x000fc6000bf05300 */
[----:B------:R3:W-:Y:S01]  /*20c30*/  STSM.16.M88.4 [R62], R40 ;  /* 0x000000283e007844 */ /* 0x0007e20000000200 */
[----:B------:R-:W-:Y:S09]  /*20c40*/  BAR.SYNC.DEFER_BLOCKING 0x1, 0x100 ;  /* 0x0044000000007b1d */ /* 0x000ff20000010000 */
[----:B------:R-:W-:Y:S01]  /*20c50*/  @P0 IADD3 R222, P3, R222, UR4, RZ ;  /* 0x00000004dede0c10 */ /* 0x000fe2000ff7e0ff */
[----:B------:R-:W-:-:S02]  /*20c60*/  ULDC UR4, c[0x0][0xa88] ;  /* 0x0002a20000047ab9 */ /* 0x000fc40000000800 */
[----:B------:R-:W-:Y:S01]  /*20c70*/  IMAD.U32 R0, RZ, RZ, UR4 ;  /* 0x00000004ff007e24 */ /* 0x000fe2000f8e00ff */
[----:B------:R-:W-:Y:S01]  /*20c80*/  @P0 IADD3.X R223, R223, UR5, RZ, P3, !PT ;  /* 0x00000005dfdf0c10 */ /* 0x000fe20009ffe4ff */
[----:B------:R3:W5:Y:S01]  /*20c90*/  @P1 LDG.E R2, desc[UR50][R20.64] ;  /* 0x0000003214021981 */ /* 0x000762000c1e1900 */
[----:B0-----:R-:W-:-:S03]  /*20ca0*/  ISETP.NE.AND P2, PT, R49, 0x1, PT ;  /* 0x000000013100780c */ /* 0x001fc60003f45270 */
[----:B------:R3:W5:Y:S10]  /*20cb0*/  @P0 LDG.E R0, desc[UR50][R222.64] ;  /* 0x00000032de000981 */ /* 0x000774000c1e1900 */
[----:B-1----:R-:W0:Y:S08]  /*20cc0*/  @P2 LDC R4, c[0x0][0xbec] ;  /* 0x0002fb00ff042b82 */ /* 0x002e300000000800 */
[----:B------:R-:W1:Y:S01]  /*20cd0*/  @P2 LDC R5, c[0x0][0xbf0] ;  /* 0x0002fc00ff052b82 */ /* 0x000e620000000800 */
[----:B--2---:R-:W-:Y:S01]  /*20ce0*/  LEA R13, R225, R3, 0x7 ;  /* 0x00000003e10d7211 */ /* 0x004fe200078e38ff */
[----:B01-3--:R-:W-:Y:S06]  /*20cf0*/  @P0 BRA `(.L_x_609) ;  /* 0x0000000000100947 */ /* 0x00bfec0003800000 */
[----:B------:R-:W-:Y:S05]  /*20d00*/  @!P1 BRA `(.L_x_609) ;  /* 0x00000000000c9947 */ /* 0x000fea0003800000 */
[----:B------:R-:W2:Y:S04]  /*20d10*/  LDG.E R3, desc[UR50][R20.64] ;  /* 0x0000003214037981 */ /* 0x000ea8000c1e1900 */
[----:B-----5:R-:W2:Y:S02]  /*20d20*/  LDG.E R0, desc[UR50][R20.64+0x4] ;  /* 0x0000043214007981 */ /* 0x020ea4000c1e1900 */
[----:B--2---:R-:W-:-:S07]  /*20d30*/  IMAD.IADD R0, R0, 0x1, -R3 ;  /* 0x0000000100007824 */ /* 0x004fce00078e0a03 */
.L_x_609:
[----:B------:R-:W2:Y:S01]  /*20d40*/  LDL R10, [R1+0x30] ;  /* 0x00003000010a7983 */ /* 0x000ea20000100800 */
[----:B------:R-:W-:Y:S01]  /*20d50*/  SHF.R.S32.HI R48, RZ, 0x1f, R221 ;  /* 0x0000001fff307819 */ /* 0x000fe200000114dd */
[----:B------:R-:W-:Y:S01]  /*20d60*/  @P2 IMAD.HI.U32 R4, R13, R4, RZ ;  /* 0x000000040d042227 */ /* 0x000fe200078e00ff */
[----:B------:R-:W-:Y:S01]  /*20d70*/  ULDC.64 UR4, c[0x0][0xb90] ;  /* 0x0002e40000047ab9 */ /* 0x000fe20000000a00 */
[----:B-----5:R-:W-:Y:S01]  /*20d80*/  SHF.R.S32.HI R3, RZ, 0x1f, R2 ;  /* 0x0000001fff037819 */ /* 0x020fe20000011402 */
[----:B------:R-:W0:Y:S01]  /*20d90*/  @P2 LDC R55, c[0x0][0xbec] ;  /* 0x0002fb00ff372b82 */ /* 0x000e220000000800 */
[----:B------:R-:W-:Y:S01]  /*20da0*/  IMAD R6, R48, UR4, RZ ;  /* 0x0000000430067c24 */ /* 0x000fe2000f8e02ff */
[----:B------:R-:W-:Y:S01]  /*20db0*/  SEL R224, R224, RZ, !P1 ;  /* 0x000000ffe0e07207 */ /* 0x000fe20004800000 */
[----:B------:R-:W-:Y:S01]  /*20dc0*/  IMAD.MOV.U32 R7, RZ, RZ, R13 ;  /* 0x000000ffff077224 */ /* 0x000fe200078e000d */
[----:B------:R-:W-:Y:S01]  /*20dd0*/  @P2 SHF.R.U32.HI R7, RZ, R5, R4 ;  /* 0x00000005ff072219 */ /* 0x000fe20000011604 */
[----:B------:R-:W-:Y:S01]  /*20de0*/  IMAD.WIDE.U32 R4, R221, UR4, R2 ;  /* 0x00000004dd047c25 */ /* 0x000fe2000f8e0002 */
[----:B------:R-:W-:-:S02]  /*20df0*/  SEL R51, R218, RZ, !P1 ;  /* 0x000000ffda337207 */ /* 0x000fc40004800000 */
[----:B------:R-:W-:Y:S01]  /*20e00*/  LEA R11, R227, R214, 0x6 ;  /* 0x000000d6e30b7211 */ /* 0x000fe200078e30ff */
[----:B------:R-:W-:Y:S01]  /*20e10*/  IMAD R9, R221, UR5, R6 ;  /* 0x00000005dd097c24 */ /* 0x000fe2000f8e0206 */
[----:B------:R-:W-:Y:S01]  /*20e20*/  ULDC.64 UR4, c[0x0][0xb98] ;  /* 0x0002e60000047ab9 */ /* 0x000fe20000000a00 */
[----:B------:R-:W-:Y:S02]  /*20e30*/  IMAD.MOV R6, RZ, RZ, -R7 ;  /* 0x000000ffff067224 */ /* 0x000fe400078e0a07 */
[----:B------:R-:W-:Y:S02]  /*20e40*/  IMAD.IADD R5, R5, 0x1, R9 ;  /* 0x0000000105057824 */ /* 0x000fe400078e0209 */
[----:B------:R-:W-:Y:S02]  /*20e50*/  IMAD R9, R49, R6, R13 ;  /* 0x0000000631097224 */ /* 0x000fe400078e020d */
[----:B------:R-:W-:Y:S02]  /*20e60*/  IMAD R6, R224, UR4, RZ ;  /* 0x00000004e0067c24 */ /* 0x000fe4000f8e02ff */
[----:B------:R-:W-:-:S04]  /*20e70*/  IMAD.WIDE.U32 R4, R51, UR4, R4 ;  /* 0x0000000433047c25 */ /* 0x000fc8000f8e0004 */
[----:B------:R-:W-:Y:S01]  /*20e80*/  IMAD.WIDE R44, R11, 0x2, R44 ;  /* 0x000000020b2c7825 */ /* 0x000fe200078e022c */
[----:B------:R-:W-:Y:S02]  /*20e90*/  SHF.R.S32.HI R11, RZ, 0x1f, R7 ;  /* 0x0000001fff0b7819 */ /* 0x000fe40000011407 */
[----:B------:R-:W-:Y:S01]  /*20ea0*/  IADD3 R4, P1, R7, R4, RZ ;  /* 0x0000000407047210 */ /* 0x000fe20007f3e0ff */
[----:B------:R-:W-:Y:S01]  /*20eb0*/  IMAD R8, R51, UR5, R6 ;  /* 0x0000000533087c24 */ /* 0x000fe2000f8e0206 */
[----:B------:R-:W-:Y:S01]  /*20ec0*/  SHF.R.S32.HI R6, RZ, 0x1f, R9 ;  /* 0x0000001fff067819 */ /* 0x000fe20000011409 */
[----:B------:R-:W-:Y:S01]  /*20ed0*/  ULDC.64 UR4, c[0x0][0xb88] ;  /* 0x0002e20000047ab9 */ /* 0x000fe20000000a00 */
[----:B------:R-:W-:Y:S01]  /*20ee0*/  IADD3 R13, P4, R44, 0x2000, RZ ;  /* 0x000020002c0d7810 */ /* 0x000fe20007f9e0ff */
[----:B------:R-:W-:Y:S01]  /*20ef0*/  IMAD R53, R0, R49, RZ ;  /* 0x0000003100357224 */ /* 0x000fe200078e02ff */
[----:B------:R-:W-:Y:S01]  /*20f00*/  IADD3.X R5, R11, R5, R8, P1, !PT ;  /* 0x000000050b057210 */ /* 0x000fe20000ffe408 */
[----:B------:R-:W-:Y:S01]  /*20f10*/  IMAD R6, R6, UR4, RZ ;  /* 0x0000000406067c24 */ /* 0x000fe2000f8e02ff */
[----:B------:R-:W-:-:S02]  /*20f20*/  IADD3 R29, P3, R44, 0x4000, RZ ;  /* 0x000040002c1d7810 */ /* 0x000fc40007f7e0ff */
[----:B------:R-:W-:Y:S01]  /*20f30*/  IADD3 R7, P0, R44, 0x1000, RZ ;  /* 0x000010002c077810 */ /* 0x000fe20007f1e0ff */
[----:B------:R-:W-:Y:S01]  /*20f40*/  IMAD R11, R9, UR5, R6 ;  /* 0x00000005090b7c24 */ /* 0x000fe2000f8e0206 */
[----:B------:R-:W-:Y:S01]  /*20f50*/  LOP3.LUT R12, R13, 0x380, RZ, 0xc0, !PT ;  /* 0x000003800d0c7812 */ /* 0x000fe200078ec0ff */
[----:B------:R-:W-:Y:S01]  /*20f60*/  IMAD.WIDE.U32 R4, R9, UR4, R4 ;  /* 0x0000000409047c25 */ /* 0x000fe2000f8e0004 */
[----:B------:R-:W-:Y:S01]  /*20f70*/  ULDC.64 UR4, c[0x0][0xb50] ;  /* 0x0002d40000047ab9 */ /* 0x000fe20000000a00 */
[----:B------:R-:W-:Y:S02]  /*20f80*/  LOP3.LUT R28, R29, 0x380, RZ, 0xc0, !PT ;  /* 0x000003801d1c7812 */ /* 0x000fe400078ec0ff */
[----:B------:R-:W-:Y:S01]  /*20f90*/  LOP3.LUT R8, R7, 0x380, RZ, 0xc0, !PT ;  /* 0x0000038007087812 */ /* 0x000fe200078ec0ff */
[----:B------:R-:W-:Y:S01]  /*20fa0*/  IMAD.X R9, RZ, RZ, R45, P0 ;  /* 0x000000ffff097224 */ /* 0x000fe200000e062d */
[----:B------:R-:W-:Y:S02]  /*20fb0*/  IADD3 R5, R5, R11, RZ ;  /* 0x0000000b05057210 */ /* 0x000fe40007ffe0ff */
[----:B------:R-:W-:-:S02]  /*20fc0*/  LEA R6, P1, R4, UR4, 0x2 ;  /* 0x0000000404067c11 */ /* 0x000fc4000f8210ff */
[----:B------:R-:W-:Y:S02]  /*20fd0*/  SHF.R.U64 R12, R12, 0x3, RZ ;  /* 0x000000030c0c7819 */ /* 0x000fe400000012ff */
[----:B------:R-:W-:Y:S01]  /*20fe0*/  LEA.HI.X R4, R4, UR5, R5, 0x2, P1 ;  /* 0x0000000504047c11 */ /* 0x000fe200088f1405 */
[----:B------:R-:W-:Y:S01]  /*20ff0*/  SHFL.IDX PT, R20, R6, RZ, 0x1c1f ;  /* 0x001c1fff06147589 */ /* 0x000fe200000e0000 */
[----:B------:R-:W-:Y:S01]  /*21000*/  IADD3 R25, P1, R44, 0x3000, RZ ;  /* 0x000030002c197810 */ /* 0x000fe20007f3e0ff */
[----:B------:R-:W-:Y:S01]  /*21010*/  ULDC.64 UR4, c[0x0][0xaa0] ;  /* 0x0002a80000047ab9 */ /* 0x000fe20000000a00 */
[----:B------:R-:W-:Y:S01]  /*21020*/  SHF.R.U64 R28, R28, 0x3, RZ ;  /* 0x000000031c1c7819 */ /* 0x000fe200000012ff */
[----:B------:R-:W1:Y:S01]  /*21030*/  SHFL.IDX PT, R21, R4, RZ, 0x1c1f ;  /* 0x001c1fff04157589 */ /* 0x000e6200000e0000 */
[----:B------:R-:W-:Y:S02]  /*21040*/  LOP3.LUT R24, R25, 0x380, RZ, 0xc0, !PT ;  /* 0x0000038019187812 */ /* 0x000fe400078ec0ff */
[----:B------:R-:W-:Y:S01]  /*21050*/  LOP3.LUT P0, RZ, R229, 0x3, RZ, 0xc0, !PT ;  /* 0x00000003e5ff7812 */ /* 0x000fe2000780c0ff */
[----:B------:R-:W-:Y:S01]  /*21060*/  SHFL.IDX PT, R46, R6, 0x1, 0x1c1f ;  /* 0x003c1f00062e7f89 */ /* 0x000fe200000e0000 */
[----:B------:R-:W-:-:S02]  /*21070*/  SHF.R.U64 R24, R24, 0x3, RZ ;  /* 0x0000000318187819 */ /* 0x000fc400000012ff */
[----:B------:R-:W-:Y:S01]  /*21080*/  SHF.R.U64 R8, R8, 0x3, RZ ;  /* 0x0000000308087819 */ /* 0x000fe200000012ff */
[----:B------:R-:W3:Y:S01]  /*21090*/  SHFL.IDX PT, R47, R4, 0x1, 0x1c1f ;  /* 0x003c1f00042f7f89 */ /* 0x000ee200000e0000 */
[----:B------:R-:W-:Y:S01]  /*210a0*/  LOP3.LUT R24, R24, R25, RZ, 0x3c, !PT ;  /* 0x0000001918187212 */ /* 0x000fe200078e3cff */
[----:B------:R-:W-:Y:S01]  /*210b0*/  IMAD.X R25, RZ, RZ, R45, P1 ;  /* 0x000000ffff197224 */ /* 0x000fe200008e062d */
[----:B------:R-:W-:Y:S02]  /*210c0*/  LOP3.LUT R12, R12, R13, RZ, 0x3c, !PT ;  /* 0x0000000d0c0c7212 */ /* 0x000fe400078e3cff */
[----:B------:R-:W-:Y:S02]  /*210d0*/  LOP3.LUT R28, R28, R29, RZ, 0x3c, !PT ;  /* 0x0000001d1c1c7212 */ /* 0x000fe400078e3cff */
[----:B------:R-:W-:Y:S02]  /*210e0*/  LOP3.LUT R8, R8, R7, RZ, 0x3c, !PT ;  /* 0x0000000708087212 */ /* 0x000fe400078e3cff */
[----:B------:R-:W-:-:S02]  /*210f0*/  IADD3.X R13, RZ, R45, RZ, P4, !PT ;  /* 0x0000002dff0d7210 */ /* 0x000fc400027fe4ff */
[----:B------:R-:W-:Y:S02]  /*21100*/  IADD3.X R29, RZ, R45, RZ, P3, !PT ;  /* 0x0000002dff1d7210 */ /* 0x000fe40001ffe4ff */
[C---:B------:R-:W-:Y:S02]  /*21110*/  IADD3 R33, P5, R44.reuse, 0x5000, RZ ;  /* 0x000050002c217810 */ /* 0x040fe40007fbe0ff */
[C---:B------:R-:W-:Y:S02]  /*21120*/  IADD3 R37, P4, R44.reuse, 0x6000, RZ ;  /* 0x000060002c257810 */ /* 0x040fe40007f9e0ff */
[C---:B------:R-:W-:Y:S02]  /*21130*/  LOP3.LUT R7, R44.reuse, 0x380, RZ, 0xc0, !PT ;  /* 0x000003802c077812 */ /* 0x040fe400078ec0ff */
[----:B------:R-:W-:Y:S02]  /*21140*/  IADD3 R5, P3, R44, 0x7000, RZ ;  /* 0x000070002c057810 */ /* 0x000fe40007f7e0ff */
[----:B------:R-:W-:-:S02]  /*21150*/  LOP3.LUT R32, R33, 0x380, RZ, 0xc0, !PT ;  /* 0x0000038021207812 */ /* 0x000fc400078ec0ff */
[----:B------:R-:W-:Y:S02]  /*21160*/  LOP3.LUT R36, R37, 0x380, RZ, 0xc0, !PT ;  /* 0x0000038025247812 */ /* 0x000fe400078ec0ff */
[----:B------:R-:W-:Y:S02]  /*21170*/  SHF.R.U64 R7, R7, 0x3, RZ ;  /* 0x0000000307077819 */ /* 0x000fe400000012ff */
[----:B------:R-:W-:Y:S02]  /*21180*/  SHF.R.U64 R32, R32, 0x3, RZ ;  /* 0x0000000320207819 */ /* 0x000fe400000012ff */
[----:B------:R-:W-:Y:S02]  /*21190*/  SHF.R.U64 R36, R36, 0x3, RZ ;  /* 0x0000000324247819 */ /* 0x000fe400000012ff */
[----:B------:R-:W-:Y:S02]  /*211a0*/  LOP3.LUT R44, R7, R44, RZ, 0x3c, !PT ;  /* 0x0000002c072c7212 */ /* 0x000fe400078e3cff */
[----:B------:R-:W-:Y:S01]  /*211b0*/  LOP3.LUT R32, R32, R33, RZ, 0x3c, !PT ;  /* 0x0000002120207212 */ /* 0x000fe200078e3cff */
[--C-:B------:R-:W-:Y:S01]  /*211c0*/  IMAD.X R33, RZ, RZ, R45.reuse, P5 ;  /* 0x000000ffff217224 */ /* 0x100fe200028e062d */
[----:B------:R-:W-:Y:S01]  /*211d0*/  LOP3.LUT R36, R36, R37, RZ, 0x3c, !PT ;  /* 0x0000002524247212 */ /* 0x000fe200078e3cff */
[----:B------:R-:W-:Y:S01]  /*211e0*/  IMAD.X R37, RZ, RZ, R45, P4 ;  /* 0x000000ffff257224 */ /* 0x000fe200020e062d */
[----:B------:R-:W-:Y:S01]  /*211f0*/  IADD3.X R41, RZ, R45, RZ, P3, !PT ;  /* 0x0000002dff297210 */ /* 0x000fe20001ffe4ff */
[----:B------:R-:W-:Y:S01]  /*21200*/  IMAD R3, R3, UR4, RZ ;  /* 0x0000000403037c24 */ /* 0x000fe2000f8e02ff */
[----:B------:R-:W-:Y:S01]  /*21210*/  BSSY B1, `(.L_x_610) ;  /* 0x0000053000017945 */ /* 0x000fe20003800000 */
[----:B------:R-:W-:-:S02]  /*21220*/  SHF.R.S32.HI R50, RZ, 0x1f, R219 ;  /* 0x0000001fff327819 */ /* 0x000fc400000114db */
[----:B------:R-:W-:Y:S01]  /*21230*/  SHF.R.S32.HI R52, RZ, 0x1f, R214 ;  /* 0x0000001fff347819 */ /* 0x000fe200000114d6 */
[----:B--2---:R-:W-:-:S04]  /*21240*/  IMAD R10, R225, 0x80, R10 ;  /* 0x00000080e10a7824 */ /* 0x004fc800078e020a */
[C---:B------:R-:W-:Y:S01]  /*21250*/  VIADD R0, R10.reuse, 0x8 ;  /* 0x000000080a007836 */ /* 0x040fe20000000000 */
[----:B------:R-:W-:-:S04]  /*21260*/  ISETP.GE.OR P1, PT, R10, R53, P0 ;  /* 0x000000350a00720c */ /* 0x000fc80000726670 */
[----:B------:R-:W-:Y:S02]  /*21270*/  ISETP.GE.OR P0, PT, R0, R53, P0 ;  /* 0x000000350000720c */ /* 0x000fe40000706670 */
[----:B------:R-:W-:-:S04]  /*21280*/  LOP3.LUT R0, R5, 0x380, RZ, 0xc0, !PT ;  /* 0x0000038005007812 */ /* 0x000fc800078ec0ff */
[----:B------:R-:W-:-:S03]  /*21290*/  SHF.R.U64 R0, R0, 0x3, RZ ;  /* 0x0000000300007819 */ /* 0x000fc600000012ff */
[----:B-1----:R1:W-:Y:S01]  /*212a0*/  @!P1 ST.E desc[UR50][R20.64], R88 ;  /* 0x0000005814009985 */ /* 0x0023e2000c101932 */
[----:B------:R-:W-:-:S03]  /*212b0*/  LOP3.LUT R40, R0, R5, RZ, 0x3c, !PT ;  /* 0x0000000500287212 */ /* 0x000fc600078e3cff */
[----:B---3--:R2:W-:Y:S04]  /*212c0*/  @!P0 ST.E desc[UR50][R46.64], R89 ;  /* 0x000000592e008985 */ /* 0x0085e8000c101932 */
[----:B------:R3:W5:Y:S01]  /*212d0*/  LD.E.128 R4, desc[UR50][R44.64] ;  /* 0x000000322c047980 */ /* 0x000762000c101d00 */
[----:B------:R-:W-:Y:S02]  /*212e0*/  IMAD R0, R220, 0x20, R227 ;  /* 0x00000020dc007824 */ /* 0x000fe400078e02e3 */
[C---:B-1----:R-:W-:Y:S01]  /*212f0*/  IMAD R21, R2.reuse, UR5, R3 ;  /* 0x0000000502157c24 */ /* 0x042fe2000f8e0203 */
[----:B------:R-:W5:Y:S04]  /*21300*/  LD.E.128 R8, desc[UR50][R8.64] ;  /* 0x0000003208087980 */ /* 0x000f68000c101d00 */
[----:B------:R-:W5:Y:S01]  /*21310*/  LD.E.128 R12, desc[UR50][R12.64] ;  /* 0x000000320c0c7980 */ /* 0x000f62000c101d00 */
[----:B---3--:R-:W1:Y:S01]  /*21320*/  @P2 LDC R45, c[0x0][0xbf0] ;  /* 0x0002fc00ff2d2b82 */ /* 0x008e620000000800 */
[----:B------:R-:W-:Y:S01]  /*21330*/  IMAD.WIDE.U32 R2, R2, UR4, RZ ;  /* 0x0000000402027c25 */ /* 0x000fe2000f8e00ff */
[----:B------:R-:W-:Y:S01]  /*21340*/  ULDC.64 UR4, c[0x0][0xae8] ;  /* 0x0002ba0000047ab9 */ /* 0x000fe20000000a00 */
[----:B------:R-:W-:Y:S01]  /*21350*/  LEA R44, R225, R0, 0x7 ;  /* 0x00000000e12c7211 */ /* 0x000fe200078e38ff */
[----:B------:R-:W5:Y:S01]  /*21360*/  LD.E.128 R24, desc[UR50][R24.64] ;  /* 0x0000003218187980 */ /* 0x000f62000c101d00 */
[----:B------:R-:W-:-:S02]  /*21370*/  IMAD.IADD R3, R3, 0x1, R21 ;  /* 0x0000000103037824 */ /* 0x000fc400078e0215 */
[----:B------:R-:W-:Y:S01]  /*21380*/  IMAD R20, R48, UR4, RZ ;  /* 0x0000000430147c24 */ /* 0x000fe2000f8e02ff */
[----:B------:R-:W5:Y:S01]  /*21390*/  LD.E.128 R28, desc[UR50][R28.64] ;  /* 0x000000321c1c7980 */ /* 0x000f62000c101d00 */
[----:B------:R-:W-:-:S03]  /*213a0*/  IMAD.WIDE.U32 R2, R221, UR4, R2 ;  /* 0x00000004dd027c25 */ /* 0x000fc6000f8e0002 */
[----:B------:R-:W5:Y:S01]  /*213b0*/  LD.E.128 R32, desc[UR50][R32.64] ;  /* 0x0000003220207980 */ /* 0x000f62000c101d00 */
[----:B------:R-:W-:Y:S01]  /*213c0*/  IMAD R21, R221, UR5, R20 ;  /* 0x00000005dd157c24 */ /* 0x000fe2000f8e0214 */
[----:B------:R-:W-:Y:S01]  /*213d0*/  ULDC.64 UR4, c[0x0][0xaf0] ;  /* 0x0002bc0000047ab9 */ /* 0x000fe20000000a00 */
[----:B0-----:R-:W-:Y:S01]  /*213e0*/  @P2 IMAD.HI.U32 R0, R44, R55, RZ ;  /* 0x000000372c002227 */ /* 0x001fe200078e00ff */
[----:B------:R-:W5:Y:S03]  /*213f0*/  LD.E.128 R36, desc[UR50][R36.64] ;  /* 0x0000003224247980 */ /* 0x000f66000c101d00 */
[----:B------:R-:W-:Y:S01]  /*21400*/  IMAD.IADD R3, R3, 0x1, R21 ;  /* 0x0000000103037824 */ /* 0x000fe200078e0215 */
[----:B------:R-:W5:Y:S01]  /*21410*/  LD.E.128 R40, desc[UR50][R40.64] ;  /* 0x0000003228287980 */ /* 0x000f62000c101d00 */
[----:B------:R-:W-:Y:S02]  /*21420*/  IMAD.MOV.U32 R21, RZ, RZ, R44 ;  /* 0x000000ffff157224 */ /* 0x000fe400078e002c */
[----:B------:R-:W-:Y:S01]  /*21430*/  IMAD R20, R224, UR4, RZ ;  /* 0x00000004e0147c24 */ /* 0x000fe2000f8e02ff */
[----:B-1----:R-:W-:Y:S01]  /*21440*/  @P2 SHF.R.U32.HI R21, RZ, R45, R0 ;  /* 0x0000002dff152219 */ /* 0x002fe20000011600 */
[C---:B------:R-:W-:Y:S01]  /*21450*/  IMAD.WIDE.U32 R2, R51.reuse, UR4, R2 ;  /* 0x0000000433027c25 */ /* 0x040fe2000f8e0002 */
[----:B------:R-:W-:Y:S01]  /*21460*/  @!PT LDS RZ, [RZ] ;  /* 0x00000000fffff984 */ /* 0x000fe20000000800 */
[----:B------:R-:W-:Y:S01]  /*21470*/  @!PT LDS RZ, [RZ] ;  /* 0x00000000fffff984 */ /* 0x000fe20000000800 */
[----:B------:R-:W-:Y:S01]  /*21480*/  @!PT LDS RZ, [RZ] ;  /* 0x00000000fffff984 */ /* 0x000fe20000000800 */
[----:B------:R-:W-:Y:S01]  /*21490*/  @!PT LDS RZ, [RZ] ;  /* 0x00000000fffff984 */ /* 0x000fe20000000800 */
[----:B------:R0:W-:Y:S06]  /*214a0*/  MEMBAR.ALL.CTA ;  /* 0x0000000000007992 */ /* 0x0001ec0000008000 */
[----:B0-----:R-:W0:Y:S01]  /*214b0*/  FENCE.VIEW.ASYNC.S ;  /* 0x00000000000073c6 */ /* 0x001e220000000000 */
[----:B------:R-:W-:Y:S01]  /*214c0*/  SHF.R.S32.HI R0, RZ, 0x1f, R21 ;  /* 0x0000001fff007819 */ /* 0x000fe20000011415 */
[----:B------:R-:W-:Y:S01]  /*214d0*/  IMAD R45, R51, UR5, R20 ;  /* 0x00000005332d7c24 */ /* 0x000fe2000f8e0214 */
[----:B------:R-:W-:Y:S01]  /*214e0*/  IADD3 R20, -R21, RZ, RZ ;  /* 0x000000ff15147210 */ /* 0x000fe20007ffe1ff */
[----:B------:R-:W-:Y:S01]  /*214f0*/  ULDC.64 UR4, c[0x0][0xae0] ;  /* 0x0002b80000047ab9 */ /* 0x000fe20000000a00 */
[----:B--2---:R-:W-:-:S02]  /*21500*/  IMAD R46, R225, 0x80, R227 ;  /* 0x00000080e12e7824 */ /* 0x004fc400078e02e3 */
[----:B------:R-:W-:Y:S02]  /*21510*/  IMAD.IADD R3, R3, 0x1, R45 ;  /* 0x0000000103037824 */ /* 0x000fe400078e022d */
[----:B------:R-:W-:Y:S01]  /*21520*/  IMAD R0, R0, UR4, RZ ;  /* 0x0000000400007c24 */ /* 0x000fe2000f8e02ff */
[----:B------:R-:W-:Y:S01]  /*21530*/  ISETP.GE.AND P2, PT, R46, R53, PT ;  /* 0x000000352e00720c */ /* 0x000fe20003f46270 */
[----:B------:R-:W-:Y:S02]  /*21540*/  IMAD R45, R49, R20, R44 ;  /* 0x00000014312d7224 */ /* 0x000fe400078e022c */
[C---:B------:R-:W-:Y:S02]  /*21550*/  IMAD R47, R21.reuse, UR5, R0 ;  /* 0x00000005152f7c24 */ /* 0x040fe4000f8e0200 */
[----:B------:R-:W-:Y:S01]  /*21560*/  IMAD.WIDE.U32 R2, R21, UR4, R2 ;  /* 0x0000000415027c25 */ /* 0x000fe2000f8e0002 */
[----:B------:R-:W-:Y:S01]  /*21570*/  SHF.R.S32.HI R0, RZ, 0x1f, R45 ;  /* 0x0000001fff007819 */ /* 0x000fe2000001142d */
[----:B------:R-:W-:-:S03]  /*21580*/  ULDC.64 UR4, c[0x0][0xad8] ;  /* 0x0002b60000047ab9 */ /* 0x000fc60000000a00 */
[----:B------:R-:W-:Y:S01]  /*21590*/  IADD3 R3, R3, R47, RZ ;  /* 0x0000002f03037210 */ /* 0x000fe20007ffe0ff */
[----:B------:R-:W-:Y:S02]  /*215a0*/  IMAD R20, R0, UR4, RZ ;  /* 0x0000000400147c24 */ /* 0x000fe4000f8e02ff */
[C---:B------:R-:W-:Y:S02]  /*215b0*/  VIADD R0, R46.reuse, 0x20 ;  /* 0x000000202e007836 */ /* 0x040fe40000000000 */
[C---:B------:R-:W-:Y:S01]  /*215c0*/  IMAD R21, R45.reuse, UR5, R20 ;  /* 0x000000052d157c24 */ /* 0x040fe2000f8e0214 */
[----:B------:R-:W-:Y:S01]  /*215d0*/  IADD3 R20, R46, 0x40, RZ ;  /* 0x000000402e147810 */ /* 0x000fe20007ffe0ff */
[----:B------:R-:W-:Y:S01]  /*215e0*/  IMAD.WIDE.U32 R2, R45, UR4, R2 ;  /* 0x000000042d027c25 */ /* 0x000fe2000f8e0002 */
[-C--:B------:R-:W-:Y:S01]  /*215f0*/  ISETP.GE.AND P0, PT, R0, R53.reuse, PT ;  /* 0x000000350000720c */ /* 0x080fe20003f06270 */
[----:B------:R-:W-:Y:S01]  /*21600*/  ULDC.64 UR4, c[0x0][0xa80] ;  /* 0x0002a00000047ab9 */ /* 0x000fe20000000a00 */
[----:B------:R-:W-:Y:S01]  /*21610*/  ISETP.GE.AND P1, PT, R20, R53, PT ;  /* 0x000000351400720c */ /* 0x000fe20003f26270 */
[----:B------:R-:W-:Y:S01]  /*21620*/  VIADD R0, R18, 0x29820 ;  /* 0x0002982012007836 */ /* 0x000fe20000000000 */
[----:B------:R-:W-:Y:S01]  /*21630*/  LEA R44, P3, R2, UR4, 0x1 ;  /* 0x00000004022c7c11 */ /* 0x000fe2000f8608ff */
[----:B------:R-:W-:-:S03]  /*21640*/  IMAD.IADD R3, R3, 0x1, R21 ;  /* 0x0000000103037824 */ /* 0x000fc600078e0215 */
[----:B------:R-:W-:Y:S01]  /*21650*/  PRMT R0, RZ, 0x654, R0 ;  /* 0x00000654ff007816 */ /* 0x000fe20000000000 */
[----:B0-----:R0:W1:Y:S01]  /*21660*/  SHFL.IDX PT, R20, R44, RZ, 0x181f ;  /* 0x00181fff2c147589 */ /* 0x00106200000e0000 */
[----:B------:R-:W-:Y:S02]  /*21670*/  LEA.HI.X R45, R2, UR5, R3, 0x1, P3 ;  /* 0x00000005022d7c11 */ /* 0x000fe400098f0c03 */
[----:B------:R2:W-:Y:S03]  /*21680*/  SYNCS.ARRIVE.TRANS64.RED.A1T0 RZ, [R0+URZ], RZ ;  /* 0x000000ff00ff79a7 */ /* 0x0005e6000810043f */
[----:B--2---:R0:W2:Y:S01]  /*21690*/  SHFL.IDX PT, R0, R45, RZ, 0x181f ;  /* 0x00181fff2d007589 */ /* 0x0040a200000e0000 */
[----:B------:R-:W-:Y:S05]  /*216a0*/  @P2 BRA `(.L_x_611) ;  /* 0x0000000000242947 */ /* 0x000fea0003800000 */
[----:B------:R-:W-:Y:S02]  /*216b0*/  ULDC UR4, c[0x0][0xac8] ;  /* 0x0002b20000047ab9 */ /* 0x000fe40000000800 */
[----:B------:R-:W-:Y:S02]  /*216c0*/  ISETP.GE.AND P2, PT, R214, UR4, PT ;  /* 0x00000004d6007c0c */ /* 0x000fe4000bf46270 */
[----:B------:R-:W-:-:S11]  /*216d0*/  ISETP.GE.AND P3, PT, R219, UR4, PT ;  /* 0x00000004db007c0c */ /* 0x000fd6000bf66270 */
[CC--:B-1----:R-:W-:Y:S02]  /*216e0*/  @!P2 LEA R2, P4, R214.reuse, R20.reuse, 0x1 ;  /* 0x00000014d602a211 */ /* 0x0c2fe400078808ff */
[C---:B------:R-:W-:Y:S02]  /*216f0*/  @!P3 LEA R20, P5, R219.reuse, R20, 0x1 ;  /* 0x00000014db14b211 */ /* 0x040fe400078a08ff */
[-C--:B--2---:R-:W-:Y:S02]  /*21700*/  @!P2 LEA.HI.X R3, R214, R0.reuse, R52, 0x1, P4 ;  /* 0x00000000d603a211 */ /* 0x084fe400020f0c34 */
[----:B------:R-:W-:-:S03]  /*21710*/  @!P3 LEA.HI.X R21, R219, R0, R50, 0x1, P5 ;  /* 0x00000000db15b211 */ /* 0x000fc600028f0c32 */
[----:B-----5:R3:W-:Y:S04]  /*21720*/  @!P2 ST.E.128 desc[UR50][R2.64], R4 ;  /* 0x000000040200a985 */ /* 0x0207e8000c101d32 */
[----:B------:R3:W-:Y:S02]  /*21730*/  @!P3 ST.E.128 desc[UR50][R20.64], R28 ;  /* 0x0000001c1400b985 */ /* 0x0007e4000c101d32 */
.L_x_611:
[----:B------:R-:W-:Y:S05]  /*21740*/  BSYNC B1 ;  /* 0x0000000000017941 */ /* 0x000fea0003800000 */
.L_x_610:
[----:B--2---:R2:W4:Y:S01]  /*21750*/  SHFL.IDX PT, R0, R45, 0x1, 0x181f ;  /* 0x00381f002d007f89 */ /* 0x00452200000e0000 */
[----:B------:R-:W-:Y:S03]  /*21760*/  BSSY B1, `(.L_x_612) ;  /* 0x000000c000017945 */ /* 0x000fe60003800000 */
[----:B---3-5:R2:W3:Y:S01]  /*21770*/  SHFL.IDX PT, R4, R44, 0x1, 0x181f ;  /* 0x00381f002c047f89 */ /* 0x0284e200000e0000 */
[----:B------:R-:W-:Y:S05]  /*21780*/  @P0 BRA `(.L_x_613) ;  /* 0x0000000000240947 */ /* 0x000fea0003800000 */
[----:B------:R-:W-:Y:S02]  /*21790*/  ULDC UR4, c[0x0][0xac8] ;  /* 0x0002b20000047ab9 */ /* 0x000fe40000000800 */
[----:B------:R-:W-:Y:S02]  /*217a0*/  ISETP.GE.AND P3, PT, R214, UR4, PT ;  /* 0x00000004d6007c0c */ /* 0x000fe4000bf66270 */
[----:B------:R-:W-:-:S11]  /*217b0*/  ISETP.GE.AND P4, PT, R219, UR4, PT ;  /* 0x00000004db007c0c */ /* 0x000fd6000bf86270 */
[CC--:B---3--:R-:W-:Y:S02]  /*217c0*/  @!P3 LEA R2, P0, R214.reuse, R4.reuse, 0x1 ;  /* 0x00000004d602b211 */ /* 0x0c8fe400078008ff */
[C---:B------:R-:W-:Y:S02]  /*217d0*/  @!P4 LEA R4, P2, R219.reuse, R4, 0x1 ;  /* 0x00000004db04c211 */ /* 0x040fe400078408ff */
[-C--:B----4-:R-:W-:Y:S02]  /*217e0*/  @!P3 LEA.HI.X R3, R214, R0.reuse, R52, 0x1, P0 ;  /* 0x00000000d603b211 */ /* 0x090fe400000f0c34 */
[----:B------:R-:W-:-:S03]  /*217f0*/  @!P4 LEA.HI.X R5, R219, R0, R50, 0x1, P2 ;  /* 0x00000000db05c211 */ /* 0x000fc600010f0c32 */
[----:B------:R3:W-:Y:S04]  /*21800*/  @!P3 ST.E.128 desc[UR50][R2.64], R8 ;  /* 0x000000080200b985 */ /* 0x0007e8000c101d32 */
[----:B------:R3:W-:Y:S02]  /*21810*/  @!P4 ST.E.128 desc[UR50][R4.64], R32 ;  /* 0x000000200400c985 */ /* 0x0007e4000c101d32 */
.L_x_613:
[----:B------:R-:W-:Y:S05]  /*21820*/  BSYNC B1 ;  /* 0x0000000000017941 */ /* 0x000fea0003800000 */
.L_x_612:
[----:B----4-:R4:W0:Y:S01]  /*21830*/  SHFL.IDX PT, R0, R45, 0x2, 0x181f ;  /* 0x00581f002d007f89 */ /* 0x01082200000e0000 */
[----:B------:R-:W-:Y:S03]  /*21840*/  BSSY B1, `(.L_x_614) ;  /* 0x000000c000017945 */ /* 0x000fe60003800000 */
[----:B---3--:R4:W3:Y:S01]  /*21850*/  SHFL.IDX PT, R4, R44, 0x2, 0x181f ;  /* 0x00581f002c047f89 */ /* 0x0088e200000e0000 */
[----:B------:R-:W-:Y:S05]  /*21860*/  @P1 BRA `(.L_x_615) ;  /* 0x0000000000241947 */ /* 0x000fea0003800000 */
[----:B------:R-:W-:Y:S02]  /*21870*/  ULDC UR4, c[0x0][0xac8] ;  /* 0x0002b20000047ab9 */ /* 0x000fe40000000800 */
[----:B------:R-:W-:Y:S02]  /*21880*/  ISETP.GE.AND P2, PT, R214, UR4, PT ;  /* 0x00000004d6007c0c */ /* 0x000fe4000bf46270 */
[----:B------:R-:W-:-:S11]  /*21890*/  ISETP.GE.AND P3, PT, R219, UR4, PT ;  /* 0x00000004db007c0c */ /* 0x000fd6000bf66270 */
[CC--:B---3--:R-:W-:Y:S02]  /*218a0*/  @!P2 LEA R2, P0, R214.reuse, R4.reuse, 0x1 ;  /* 0x00000004d602a211 */ /* 0x0c8fe400078008ff */
[C---:B------:R-:W-:Y:S02]  /*218b0*/  @!P3 LEA R4, P1, R219.reuse, R4, 0x1 ;  /* 0x00000004db04b211 */ /* 0x040fe400078208ff */
[-C--:B0-----:R-:W-:Y:S02]  /*218c0*/  @!P2 LEA.HI.X R3, R214, R0.reuse, R52, 0x1, P0 ;  /* 0x00000000d603a211 */ /* 0x081fe400000f0c34 */
[----:B------:R-:W-:-:S03]  /*218d0*/  @!P3 LEA.HI.X R5, R219, R0, R50, 0x1, P1 ;  /* 0x00000000db05b211 */ /* 0x000fc600008f0c32 */
[----:B------:R0:W-:Y:S04]  /*218e0*/  @!P2 ST.E.128 desc[UR50][R2.64], R12 ;  /* 0x0000000c0200a985 */ /* 0x0001e8000c101d32 */
[----:B------:R0:W-:Y:S02]  /*218f0*/  @!P3 ST.E.128 desc[UR50][R4.64], R36 ;  /* 0x000000240400b985 */ /* 0x0001e4000c101d32 */
.L_x_615:
[----:B------:R-:W-:Y:S05]  /*21900*/  BSYNC B1 ;  /* 0x0000000000017941 */ /* 0x000fea0003800000 */
.L_x_614:
[----:B0-----:R-:W-:Y:S01]  /*21910*/  VIADD R0, R46, 0x60 ;  /* 0x000000602e007836 */ /* 0x001fe20000000000 */
[----:B--2-4-:R-:W0:Y:S04]  /*21920*/  SHFL.IDX PT, R45, R45, 0x3, 0x181f ;  /* 0x00781f002d2d7f89 */ /* 0x014e2800000e0000 */
[----:B------:R-:W-:Y:S01]  /*21930*/  ISETP.GE.AND P0, PT, R0, R53, PT ;  /* 0x000000350000720c */ /* 0x000fe20003f06270 */
[----:B------:R-:W2:-:S12]  /*21940*/  SHFL.IDX PT, R44, R44, 0x3, 0x181f ;  /* 0x00781f002c2c7f89 */ /* 0x000e9800000e0000 */
[----:B------:R-:W-:Y:S05]  /*21950*/  @P0 BRA `(.L_x_616) ;  /* 0x0000000c00240947 */ /* 0x000fea0003800000 */
[----:B------:R-:W-:Y:S02]  /*21960*/  ULDC UR4, c[0x0][0xac8] ;  /* 0x0002b20000047ab9 */ /* 0x000fe40000000800 */
[----:B------:R-:W-:-:S13]  /*21970*/  ISETP.GE.AND P1, PT, R214, UR4, PT ;  /* 0x00000004d6007c0c */ /* 0x000fda000bf26270 */
[----:B--2---:R-:W-:-:S04]  /*21980*/  @!P1 LEA R2, P0, R214, R44, 0x1 ;  /* 0x0000002cd6029211 */ /* 0x004fc800078008ff */
[----:B0-----:R-:W-:Y:S02]  /*21990*/  @!P1 LEA.HI.X R3, R214, R45, R52, 0x1, P0 ;  /* 0x0000002dd6039211 */ /* 0x001fe400000f0c34 */
[----:B------:R-:W-:-:S03]  /*219a0*/  ISETP.GE.AND P0, PT, R219, UR4, PT ;  /* 0x00000004db007c0c */ /* 0x000fc6000bf06270 */
[----:B------:R4:W-:Y:S10]  /*219b0*/  @!P1 ST.E.128 desc[UR50][R2.64], R24 ;  /* 0x0000001802009985 */ /* 0x0009f4000c101d32 */
[----:B------:R-:W-:Y:S05]  /*219c0*/  @P0 BRA `(.L_x_616) ;  /* 0x0000000c00080947 */ /* 0x000fea0003800000 */
[----:B----4-:R-:W-:-:S04]  /*219d0*/  LEA R2, P0, R219, R44, 0x1 ;  /* 0x0000002cdb027211 */ /* 0x010fc800078008ff */
[----:B------:R-:W-:-:S05]  /*219e0*/  LEA.HI.X R3, R219, R45, R50, 0x1, P0 ;  /* 0x0000002ddb037211 */ /* 0x000fca00000f0c32 */
[----:B------:R0:W-:Y:S01]  /*219f0*/  ST.E.128 desc[UR50][R2.64], R40 ;  /* 0x0000002802007985 */ /* 0x0001e2000c101d32 */
[----:B------:R-:W-:Y:S05]  /*21a00*/  BRA `(.L_x_616) ;  /* 0x0000000800f87947 */ /* 0x000fea0003800000 */
.L_x_607:
[----:B------:R-:W-:Y:S01]  /*21a10*/  ULDC.64 UR4, c[0x0][0xc00] ;  /* 0x0003000000047ab9 */ /* 0x000fe20000000a00 */
[----:B------:R-:W-:Y:S01]  /*21a20*/  MOV R0, RZ ;  /* 0x000000ff00007202 */ /* 0x000fe20000000f00 */
[----:B------:R-:W2:Y:S01]  /*21a30*/  LDC R21, c[0x0][0xbe8] ;  /* 0x0002fa00ff157b82 */ /* 0x000ea20000000800 */
[----:B------:R-:W-:Y:S02]  /*21a40*/  ISETP.NE.U32.AND P0, PT, RZ, UR4, PT ;  /* 0x00000004ff007c0c */ /* 0x000fe4000bf05070 */
[----:B------:R-:W-:Y:S02]  /*21a50*/  IADD3 R2, P1, R222, UR4, RZ ;  /* 0x00000004de027c10 */ /* 0x000fe4000ff3e0ff */
[----:B------:R-:W-:Y:S02]  /*21a60*/  ISETP.NE.AND.EX P0, PT, RZ, UR5, PT, P0 ;  /* 0x00000005ff007c0c */ /* 0x000fe4000bf05300 */
[----:B------:R-:W-:Y:S01]  /*21a70*/  IADD3.X R3, R223, UR5, RZ, P1, !PT ;  /* 0x00000005df037c10 */ /* 0x000fe20008ffe4ff */
[----:B------:R-:W-:-:S02]  /*21a80*/  ULDC.64 UR4, c[0x0][0xc08] ;  /* 0x0003020000047ab9 */ /* 0x000fc40000000a00 */
[----:B------:R-:W-:-:S04]  /*21a90*/  ISETP.NE.U32.AND P1, PT, RZ, UR4, PT ;  /* 0x00000004ff007c0c */ /* 0x000fc8000bf25070 */
[----:B------:R-:W-:-:S04]  /*21aa0*/  ISETP.NE.AND.EX P1, PT, RZ, UR5, PT, P1 ;  /* 0x00000005ff007c0c */ /* 0x000fc8000bf25310 */
[----:B------:R3:W5:Y:S01]  /*21ab0*/  @P0 LDG.E R0, desc[UR50][R2.64] ;  /* 0x0000003202000981 */ /* 0x000762000c1e1900 */
[----:B------:R-:W4:Y:S08]  /*21ac0*/  S2R R4, SR_TID.X ;  /* 0x0000000000047919 */ /* 0x000f300000002100 */
[----:B------:R-:W-:Y:S01]  /*21ad0*/  @P1 IADD3 R222, P2, R222, UR4, RZ ;  /* 0x00000004dede1c10 */ /* 0x000fe2000ff5e0ff */
[----:B------:R-:W-:-:S02]  /*21ae0*/  ULDC UR4, c[0x0][0xa88] ;  /* 0x0002a20000047ab9 */ /* 0x000fc40000000800 */
[----:B------:R-:W-:Y:S01]  /*21af0*/  IMAD.U32 R6, RZ, RZ, UR4 ;  /* 0x00000004ff067e24 */ /* 0x000fe2000f8e00ff */
[----:B------:R-:W-:-:S05]  /*21b00*/  @P1 IADD3.X R223, R223, UR5, RZ, P2, !PT ;  /* 0x00000005dfdf1c10 */ /* 0x000fca00097fe4ff */
[----:B------:R3:W5:Y:S01]  /*21b10*/  @P1 LDG.E R6, desc[UR50][R222.64] ;  /* 0x00000032de061981 */ /* 0x000762000c1e1900 */
[----:B--2---:R-:W-:-:S13]  /*21b20*/  ISETP.NE.AND P2, PT, R21, 0x1, PT ;  /* 0x000000011500780c */ /* 0x004fda0003f45270 */
[----:B------:R-:W2:Y:S01]  /*21b30*/  @P2 LDC R14, c[0x0][0xbec] ;  /* 0x0002fb00ff0e2b82 */ /* 0x000ea20000000800 */
[----:B----4-:R-:W-:-:S07]  /*21b40*/  VIADD R4, R4, 0xffffff80 ;  /* 0xffffff8004047836 */ /* 0x010fce0000000000 */
[----:B------:R-:W4:Y:S01]  /*21b50*/  @P2 LDC R25, c[0x0][0xbf0] ;  /* 0x0002fc00ff192b82 */ /* 0x000f220000000800 */
[----:B------:R-:W-:Y:S01]  /*21b60*/  ISETP.GE.AND P3, PT, R4, 0x80, PT ;  /* 0x000000800400780c */ /* 0x000fe20003f66270 */
[----:B---3--:R-:W-:-:S12]  /*21b70*/  @P1 BRA `(.L_x_617) ;  /* 0x0000000000101947 */ /* 0x008fd80003800000 */
[----:B------:R-:W-:Y:S05]  /*21b80*/  @!P0 BRA `(.L_x_617) ;  /* 0x00000000000c8947 */ /* 0x000fea0003800000 */
[----:B------:R-:W3:Y:S04]  /*21b90*/  LDG.E R5, desc[UR50][R2.64] ;  /* 0x0000003202057981 */ /* 0x000ee8000c1e1900 */
[----:B-----5:R-:W3:Y:S02]  /*21ba0*/  LDG.E R6, desc[UR50][R2.64+0x4] ;  /* 0x0000043202067981 */ /* 0x020ee4000c1e1900 */
[----:B---3--:R-:W-:-:S07]  /*21bb0*/  IADD3 R6, -R5, R6, RZ ;  /* 0x0000000605067210 */ /* 0x008fce0007ffe1ff */
.L_x_617:
[----:B------:R-:W-:Y:S01]  /*21bc0*/  BSSY B1, `(.L_x_618) ;  /* 0x000002e000017945 */ /* 0x000fe20003800000 */
[----:B------:R-:W-:Y:S02]  /*21bd0*/  SHF.R.S32.HI R12, RZ, 0x1f, R221 ;  /* 0x0000001fff0c7819 */ /* 0x000fe400000114dd */
[----:B------:R-:W-:Y:S02]  /*21be0*/  SEL R13, R218, RZ, !P0 ;  /* 0x000000ffda0d7207 */ /* 0x000fe40004000000 */
[----:B------:R-:W-:Y:S02]  /*21bf0*/  SEL R224, R224, RZ, !P0 ;  /* 0x000000ffe0e07207 */ /* 0x000fe40004000000 */
[----:B-----5:R-:W-:Y:S01]  /*21c00*/  SHF.R.S32.HI R11, RZ, 0x1f, R0 ;  /* 0x0000001fff0b7819 */ /* 0x020fe20000011400 */
[----:B------:R-:W-:Y:S06]  /*21c10*/  @P3 BRA `(.L_x_619) ;  /* 0x0000000000a03947 */ /* 0x000fec0003800000 */
[----:B------:R-:W3:Y:S01]  /*21c20*/  S2R R2, SR_TID.X ;  /* 0x0000000000027919 */ /* 0x000ee20000002100 */
[----:B------:R-:W5:Y:S02]  /*21c30*/  LDC R9, c[0x0][0xbe8] ;  /* 0x0002fa00ff097b82 */ /* 0x000f640000000800 */
[----:B-----5:R-:W-:Y:S02]  /*21c40*/  IMAD R3, R6, R9, RZ ;  /* 0x0000000906037224 */ /* 0x020fe400078e02ff */
[----:B---3--:R-:W-:-:S04]  /*21c50*/  IMAD R2, R225, 0x80, R2 ;  /* 0x00000080e1027824 */ /* 0x008fc800078e0202 */
[----:B------:R-:W-:-:S05]  /*21c60*/  VIADD R10, R2, 0xffffff80 ;  /* 0xffffff80020a7836 */ /* 0x000fca0000000000 */
[----:B------:R-:W-:-:S13]  /*21c70*/  ISETP.GE.AND P0, PT, R10, R3, PT ;  /* 0x000000030a00720c */ /* 0x000fda0003f06270 */
[----:B------:R-:W-:Y:S05]  /*21c80*/  @P0 BRA `(.L_x_619) ;  /* 0x0000000000840947 */ /* 0x000fea0003800000 */
[----:B------:R-:W-:Y:S01]  /*21c90*/  ISETP.NE.AND P0, PT, R9, 0x1, PT ;  /* 0x000000010900780c */ /* 0x000fe20003f05270 */
[----:B------:R-:W-:Y:S01]  /*21ca0*/  ULDC.64 UR4, c[0x0][0xb90] ;  /* 0x0002e40000047ab9 */ /* 0x000fe20000000a00 */
[----:B------:R-:W-:Y:S01]  /*21cb0*/  IMAD.MOV.U32 R2, RZ, RZ, R0 ;  /* 0x000000ffff027224 */ /* 0x000fe200078e0000 */
[----:B------:R-:W-:Y:S01]  /*21cc0*/  MOV R5, R10 ;  /* 0x0000000a00057202 */ /* 0x000fe20000000f00 */
[----:B------:R-:W-:Y:S02]  /*21cd0*/  IMAD R8, R12, UR4, RZ ;  /* 0x000000040c087c24 */ /* 0x000fe4000f8e02ff */
[----:B------:R-:W-:Y:S02]  /*21ce0*/  IMAD.MOV.U32 R3, RZ, RZ, R11 ;  /* 0x000000ffff037224 */ /* 0x000fe400078e000b */
[----:B------:R-:W-:-:S05]  /*21cf0*/  IMAD.WIDE.U32 R2, R221, UR4, R2 ;  /* 0x00000004dd027c25 */ /* 0x000fca000f8e0002 */
[----:B------:R-:W3:Y:S08]  /*21d00*/  @P0 LDC R7, c[0x0][0xbec] ;  /* 0x0002fb00ff070b82 */ /* 0x000ef00000000800 */
[----:B------:R-:W5:Y:S01]  /*21d10*/  @P0 LDC R15, c[0x0][0xbf0] ;  /* 0x0002fc00ff0f0b82 */ /* 0x000f620000000800 */
[----:B---3--:R-:W-:-:S04]  /*21d20*/  @P0 IMAD.HI.U32 R4, R10, R7, RZ ;  /* 0x000000070a040227 */ /* 0x008fc800078e00ff */
[----:B------:R-:W-:Y:S01]  /*21d30*/  IMAD R7, R221, UR5, R8 ;  /* 0x00000005dd077c24 */ /* 0x000fe2000f8e0208 */
[----:B------:R-:W-:Y:S01]  /*21d40*/  ULDC.64 UR4, c[0x0][0xb98] ;  /* 0x0002e60000047ab9 */ /* 0x000fe20000000a00 */
[----:B-----5:R-:W-:Y:S01]  /*21d50*/  @P0 SHF.R.U32.HI R5, RZ, R15, R4 ;  /* 0x0000000fff050219 */ /* 0x020fe20000011604 */
[----:B------:R-:W-:Y:S02]  /*21d60*/  IMAD R4, R224, UR4, RZ ;  /* 0x00000004e0047c24 */ /* 0x000fe4000f8e02ff */
[----:B------:R-:W-:Y:S02]  /*21d70*/  IADD3 R3, R3, R7, RZ ;  /* 0x0000000703037210 */ /* 0x000fe40007ffe0ff */
[----:B------:R-:W-:Y:S02]  /*21d80*/  IMAD.MOV R7, RZ, RZ, -R5 ;  /* 0x000000ffff077224 */ /* 0x000fe400078e0a05 */
[----:B------:R-:W-:-:S04]  /*21d90*/  IMAD.WIDE.U32 R2, R13, UR4, R2 ;  /* 0x000000040d027c25 */ /* 0x000fc8000f8e0002 */
[----:B------:R-:W-:Y:S01]  /*21da0*/  IMAD R7, R9, R7, R10 ;  /* 0x0000000709077224 */ /* 0x000fe200078e020a */
[----:B------:R-:W-:Y:S01]  /*21db0*/  SHF.R.S32.HI R9, RZ, 0x1f, R5 ;  /* 0x0000001fff097819 */ /* 0x000fe20000011405 */
[----:B------:R-:W-:Y:S01]  /*21dc0*/  IMAD R8, R13, UR5, R4 ;  /* 0x000000050d087c24 */ /* 0x000fe2000f8e0204 */
[----:B------:R-:W-:Y:S01]  /*21dd0*/  IADD3 R2, P0, R5, R2, RZ ;  /* 0x0000000205027210 */ /* 0x000fe20007f1e0ff */
[----:B------:R-:W-:Y:S01]  /*21de0*/  ULDC.64 UR4, c[0x0][0xb88] ;  /* 0x0002e20000047ab9 */ /* 0x000fe20000000a00 */
[----:B------:R-:W-:Y:S02]  /*21df0*/  SHF.R.S32.HI R4, RZ, 0x1f, R7 ;  /* 0x0000001fff047819 */ /* 0x000fe40000011407 */
[----:B------:R-:W-:-:S03]  /*21e00*/  IADD3.X R3, R9, R3, R8, P0, !PT ;  /* 0x0000000309037210 */ /* 0x000fc600007fe408 */
[----:B------:R-:W-:Y:S02]  /*21e10*/  IMAD R4, R4, UR4, RZ ;  /* 0x0000000404047c24 */ /* 0x000fe4000f8e02ff */
[----:B------:R-:W-:-:S04]  /*21e20*/  IMAD.WIDE.U32 R2, R7, UR4, R2 ;  /* 0x0000000407027c25 */ /* 0x000fc8000f8e0002 */
[----:B------:R-:W-:Y:S01]  /*21e30*/  IMAD R5, R7, UR5, R4 ;  /* 0x0000000507057c24 */ /* 0x000fe2000f8e0204 */
[----:B------:R-:W-:Y:S02]  /*21e40*/  ULDC.64 UR4, c[0x0][0xb50] ;  /* 0x0002d40000047ab9 */ /* 0x000fe40000000a00 */
[----:B------:R-:W-:Y:S01]  /*21e50*/  LEA R4, P0, R2, UR4, 0x2 ;  /* 0x0000000402047c11 */ /* 0x000fe2000f8010ff */
[----:B------:R-:W-:-:S05]  /*21e60*/  IMAD.IADD R3, R3, 0x1, R5 ;  /* 0x0000000103037824 */ /* 0x000fca00078e0205 */
[----:B------:R-:W-:Y:S02]  /*21e70*/  LEA.HI.X R5, R2, UR5, R3, 0x2, P0 ;  /* 0x0000000502057c11 */ /* 0x000fe400080f1403 */
[----:B------:R-:W-:-:S05]  /*21e80*/  MOV R3, 0xff800000 ;  /* 0xff80000000037802 */ /* 0x000fca0000000f00 */
[----:B------:R3:W-:Y:S02]  /*21e90*/  STG.E desc[UR50][R4.64], R3 ;  /* 0x0000000304007986 */ /* 0x0007e4000c101932 */
.L_x_619:
[----:B------:R-:W-:Y:S05]  /*21ea0*/  BSYNC B1 ;  /* 0x0000000000017941 */ /* 0x000fea0003800000 */
.L_x_618:
[----:B------:R-:W-:Y:S02]  /*21eb0*/  ULDC.64 UR4, c[0x0][0xaa0] ;  /* 0x0002a80000047ab9 */ /* 0x000fe40000000a00 */
[----:B---3--:R-:W-:-:S04]  /*21ec0*/  IMAD R3, R11, UR4, RZ ;  /* 0x000000040b037c24 */ /* 0x008fc8000f8e02ff */
[C---:B------:R-:W-:Y:S02]  /*21ed0*/  IMAD R5, R0.reuse, UR5, R3 ;  /* 0x0000000500057c24 */ /* 0x040fe4000f8e0203 */
[----:B------:R-:W-:Y:S01]  /*21ee0*/  IMAD.WIDE.U32 R2, R0, UR4, RZ ;  /* 0x0000000400027c25 */ /* 0x000fe2000f8e00ff */
[----:B------:R-:W-:-:S03]  /*21ef0*/  ULDC.64 UR4, c[0x0][0xae8] ;  /* 0x0002ba0000047ab9 */ /* 0x000fc60000000a00 */
[----:B------:R-:W-:Y:S02]  /*21f00*/  IMAD R0, R220, 0x20, R227 ;  /* 0x00000020dc007824 */ /* 0x000fe400078e02e3 */
[----:B------:R-:W-:Y:S02]  /*21f10*/  IMAD.IADD R3, R3, 0x1, R5 ;  /* 0x0000000103037824 */ /* 0x000fe400078e0205 */
[----:B------:R-:W-:Y:S01]  /*21f20*/  IMAD R4, R12, UR4, RZ ;  /* 0x000000040c047c24 */ /* 0x000fe2000f8e02ff */
[----:B------:R-:W-:Y:S01]  /*21f30*/  LEA R9, R225, R0, 0x7 ;  /* 0x00000000e1097211 */ /* 0x000fe200078e38ff */
[----:B------:R-:W-:-:S04]  /*21f40*/  IMAD.WIDE.U32 R2, R221, UR4, R2 ;  /* 0x00000004dd027c25 */ /* 0x000fc8000f8e0002 */
[----:B--2---:R-:W-:-:S04]  /*21f50*/  @P2 IMAD.HI.U32 R0, R9, R14, RZ ;  /* 0x0000000e09002227 */ /* 0x004fc800078e00ff */
[----:B------:R-:W-:Y:S01]  /*21f60*/  IMAD R7, R221, UR5, R4 ;  /* 0x00000005dd077c24 */ /* 0x000fe2000f8e0204 */
[----:B------:R-:W-:Y:S01]  /*21f70*/  ULDC.64 UR4, c[0x0][0xaf0] ;  /* 0x0002bc0000047ab9 */ /* 0x000fe20000000a00 */
[----:B------:R-:W-:Y:S01]  /*21f80*/  IMAD.MOV.U32 R5, RZ, RZ, R9 ;  /* 0x000000ffff057224 */ /* 0x000fe200078e0009 */
[----:B----4-:R-:W-:Y:S01]  /*21f90*/  @P2 SHF.R.U32.HI R5, RZ, R25, R0 ;  /* 0x00000019ff052219 */ /* 0x010fe20000011600 */
[----:B------:R-:W-:Y:S02]  /*21fa0*/  IMAD R4, R224, UR4, RZ ;  /* 0x00000004e0047c24 */ /* 0x000fe4000f8e02ff */
[----:B------:R-:W-:Y:S01]  /*21fb0*/  IMAD.IADD R3, R3, 0x1, R7 ;  /* 0x0000000103037824 */ /* 0x000fe200078e0207 */
[----:B------:R-:W-:Y:S01]  /*21fc0*/  SHF.R.S32.HI R0, RZ, 0x1f, R5 ;  /* 0x0000001fff007819 */ /* 0x000fe20000011405 */
[----:B------:R-:W-:Y:S01]  /*21fd0*/  IMAD R7, R13, UR5, R4 ;  /* 0x000000050d077c24 */ /* 0x000fe2000f8e0204 */
[----:B------:R-:W-:Y:S01]  /*21fe0*/  IADD3 R4, -R5, RZ, RZ ;  /* 0x000000ff05047210 */ /* 0x000fe20007ffe1ff */
[----:B------:R-:W-:Y:S01]  /*21ff0*/  IMAD.WIDE.U32 R2, R13, UR4, R2 ;  /* 0x000000040d027c25 */ /* 0x000fe2000f8e0002 */
[----:B------:R-:W-:-:S03]  /*22000*/  ULDC.64 UR4, c[0x0][0xae0] ;  /* 0x0002b80000047ab9 */ /* 0x000fc60000000a00 */
[----:B------:R-:W-:Y:S02]  /*22010*/  IMAD.IADD R3, R3, 0x1, R7 ;  /* 0x0000000103037824 */ /* 0x000fe400078e0207 */
[----:B------:R-:W-:Y:S02]  /*22020*/  IMAD R0, R0, UR4, RZ ;  /* 0x0000000400007c24 */ /* 0x000fe4000f8e02ff */
[----:B------:R-:W-:Y:S02]  /*22030*/  IMAD R7, R21, R4, R9 ;  /* 0x0000000415077224 */ /* 0x000fe400078e0209 */
[C---:B------:R-:W-:Y:S02]  /*22040*/  IMAD R9, R5.reuse, UR5, R0 ;  /* 0x0000000505097c24 */ /* 0x040fe4000f8e0200 */
[----:B------:R-:W-:Y:S01]  /*22050*/  IMAD.WIDE.U32 R2, R5, UR4, R2 ;  /* 0x0000000405027c25 */ /* 0x000fe2000f8e0002 */
[----:B------:R-:W-:Y:S01]  /*22060*/  SHF.R.S32.HI R0, RZ, 0x1f, R7 ;  /* 0x0000001fff007819 */ /* 0x000fe20000011407 */
[----:B------:R-:W-:-:S02]  /*22070*/  ULDC.64 UR4, c[0x0][0xad8] ;  /* 0x0002b60000047ab9 */ /* 0x000fc40000000a00 */
[----:B------:R-:W-:Y:S02]  /*22080*/  IMAD.IADD R3, R3, 0x1, R9 ;  /* 0x0000000103037824 */ /* 0x000fe400078e0209 */
[----:B------:R-:W-:Y:S02]  /*22090*/  IMAD R0, R0, UR4, RZ ;  /* 0x0000000400007c24 */ /* 0x000fe4000f8e02ff */
[----:B------:R-:W-:-:S04]  /*220a0*/  IMAD.WIDE.U32 R4, R7, UR4, R2 ;  /* 0x0000000407047c25 */ /* 0x000fc8000f8e0002 */
[----:B------:R-:W-:Y:S01]  /*220b0*/  IMAD R3, R7, UR5, R0 ;  /* 0x0000000507037c24 */ /* 0x000fe2000f8e0200 */
[----:B------:R-:W-:Y:S02]  /*220c0*/  ULDC.64 UR4, c[0x0][0xa80] ;  /* 0x0002a00000047ab9 */ /* 0x000fe40000000a00 */
[----:B------:R-:W-:Y:S01]  /*220d0*/  LEA R2, P0, R4, UR4, 0x1 ;  /* 0x0000000404027c11 */ /* 0x000fe2000f8008ff */
[----:B------:R-:W-:Y:S01]  /*220e0*/  UMOV UR4, 0xffffffff ;  /* 0xffffffff00047882 */ /* 0x000fe20000000000 */
[----:B------:R-:W-:-:S04]  /*220f0*/  IADD3 R3, R5, R3, RZ ;  /* 0x0000000305037210 */ /* 0x000fc80007ffe0ff */
[----:B------:R-:W-:Y:S01]  /*22100*/  LEA.HI.X R3, R4, UR5, R3, 0x1, P0 ;  /* 0x0000000504037c11 */ /* 0x000fe200080f0c03 */
[----:B------:R-:W-:Y:S06]  /*22110*/  BRA.DIV UR4, `(.L_x_620) ;  /* 0x0000009e04707947 */ /* 0x000fec000b800000 */
[----:B------:R2:W3:Y:S04]  /*22120*/  SHFL.IDX PT, R0, R3, RZ, 0x181f ;  /* 0x00181fff03007589 */ /* 0x0004e800000e0000 */
[----:B------:R2:W4:Y:S02]  /*22130*/  SHFL.IDX PT, R14, R2, RZ, 0x181f ;  /* 0x00181fff020e7589 */ /* 0x00052400000e0000 */
.L_x_851:
[----:B------:R-:W-:Y:S01]  /*22140*/  IMAD R21, R6, R21, RZ ;  /* 0x0000001506157224 */ /* 0x000fe200078e02ff */
[----:B------:R-:W-:Y:S01]  /*22150*/  BSSY B1, `(.L_x_621) ;  /* 0x000000f000017945 */ /* 0x000fe20003800000 */
[----:B------:R-:W-:-:S05]  /*22160*/  IMAD R6, R225, 0x80, R227 ;  /* 0x00000080e1067824 */ /* 0x000fca00078e02e3 */
[----:B------:R-:W-:-:S13]  /*22170*/  ISETP.GE.AND P0, PT, R6, R21, PT ;  /* 0x000000150600720c */ /* 0x000fda0003f06270 */
[----:B------:R-:W-:Y:S05]  /*22180*/  @P0 BRA `(.L_x_622) ;  /* 0x00000000002c0947 */ /* 0x000fea0003800000 */
[----:B------:R-:W-:Y:S01]  /*22190*/  ULDC UR4, c[0x0][0xac8] ;  /* 0x0002b20000047ab9 */ /* 0x000fe20000000800 */
[----:B------:R-:W-:Y:S02]  /*221a0*/  SHF.R.S32.HI R8, RZ, 0x1f, R214 ;  /* 0x0000001fff087819 */ /* 0x000fe400000114d6 */
[----:B------:R-:W-:Y:S02]  /*221b0*/  ISETP.GE.AND P2, PT, R214, UR4, PT ;  /* 0x00000004d6007c0c */ /* 0x000fe4000bf46270 */
[----:B------:R-:W-:Y:S02]  /*221c0*/  ISETP.GE.AND P3, PT, R219, UR4, PT ;  /* 0x00000004db007c0c */ /* 0x000fe4000bf66270 */
[----:B------:R-:W-:-:S09]  /*221d0*/  SHF.R.S32.HI R7, RZ, 0x1f, R219 ;  /* 0x0000001fff077819 */ /* 0x000fd200000114db */
[CC--:B----4-:R-:W-:Y:S02]  /*221e0*/  @!P2 LEA R4, P0, R214.reuse, R14.reuse, 0x1 ;  /* 0x0000000ed604a211 */ /* 0x0d0fe400078008ff */
[C---:B------:R-:W-:Y:S02]  /*221f0*/  @!P3 LEA R14, P1, R219.reuse, R14, 0x1 ;  /* 0x0000000edb0eb211 */ /* 0x040fe400078208ff */
[-C--:B---3--:R-:W-:Y:S02]  /*22200*/  @!P2 LEA.HI.X R5, R214, R0.reuse, R8, 0x1, P0 ;  /* 0x00000000d605a211 */ /* 0x088fe400000f0c08 */
[----:B------:R-:W-:-:S03]  /*22210*/  @!P3 LEA.HI.X R15, R219, R0, R7, 0x1, P1 ;  /* 0x00000000db0fb211 */ /* 0x000fc600008f0c07 */
[----:B------:R3:W-:Y:S04]  /*22220*/  @!P2 ST.E.128 desc[UR50][R4.64], RZ ;  /* 0x000000ff0400a985 */ /* 0x0007e8000c101d32 */
[----:B------:R3:W-:Y:S02]  /*22230*/  @!P3 ST.E.128 desc[UR50][R14.64], RZ ;  /* 0x000000ff0e00b985 */ /* 0x0007e4000c101d32 */
.L_x_622:
[----:B------:R-:W-:Y:S05]  /*22240*/  BSYNC B1 ;  /* 0x0000000000017941 */ /* 0x000fea0003800000 */
.L_x_621:
[----:B------:R-:W-:-:S03]  /*22250*/  UMOV UR4, 0xffffffff ;  /* 0xffffffff00047882 */ /* 0x000fc60000000000 */
[----:B------:R-:W-:Y:S05]  /*22260*/  BRA.DIV UR4, `(.L_x_623) ;  /* 0x0000009e04507947 */ /* 0x000fea000b800000 */
[----:B---3--:R3:W0:Y:S04]  /*22270*/  SHFL.IDX PT, R0, R3, 0x1, 0x181f ;  /* 0x00381f0003007f89 */ /* 0x00862800000e0000 */
[----:B----4-:R3:W4:Y:S02]  /*22280*/  SHFL.IDX PT, R14, R2, 0x1, 0x181f ;  /* 0x00381f00020e7f89 */ /* 0x01072400000e0000 */
.L_x_855:
[----:B------:R-:W-:Y:S01]  /*22290*/  VIADD R4, R6, 0x20 ;  /* 0x0000002006047836 */ /* 0x000fe20000000000 */
[----:B------:R-:W-:Y:S04]  /*222a0*/  BSSY B1, `(.L_x_624) ;  /* 0x000000e000017945 */ /* 0x000fe80003800000 */
        /* <DEDUP_REMOVED lines=9> */
[-C--:B0-----:R-:W-:Y:S02]  /*22340*/  @!P2 LEA.HI.X R5, R214, R0.reuse, R8, 0x1, P0 ;  /* 0x00000000d605a211 */ /* 0x081fe400000f0c08 */
[----:B------:R-:W-:-:S03]  /*22350*/  @!P3 LEA.HI.X R15, R219, R0, R7, 0x1, P1 ;  /* 0x00000000db0fb211 */ /* 0x000fc600008f0c07 */
[----:B------:R0:W-:Y:S04]  /*22360*/  @!P2 ST.E.128 desc[UR50][R4.64], RZ ;  /* 0x000000ff0400a985 */ /* 0x0001e8000c101d32 */
[----:B------:R0:W-:Y:S02]  /*22370*/  @!P3 ST.E.128 desc[UR50][R14.64], RZ ;  /* 0x000000ff0e00b985 */ /* 0x0001e4000c101d32 */
.L_x_625:
[----:B------:R-:W-:Y:S05]  /*22380*/  BSYNC B1 ;  /* 0x0000000000017941 */ /* 0x000fea0003800000 */
.L_x_624:
[----:B------:R-:W-:-:S03]  /*22390*/  UMOV UR4, 0xffffffff ;  /* 0xffffffff00047882 */ /* 0x000fc60000000000 */
[----:B------:R-:W-:Y:S05]  /*223a0*/  BRA.DIV UR4, `(.L_x_626) ;  /* 0x0000009e04487947 */ /* 0x000fea000b800000 */
[----:B0-----:R0:W0:Y:S04]  /*223b0*/  SHFL.IDX PT, R0, R3, 0x2, 0x181f ;  /* 0x00581f0003007f89 */ /* 0x00102800000e0000 */
[----:B----4-:R4:W0:Y:S02]  /*223c0*/  SHFL.IDX PT, R14, R2, 0x2, 0x181f ;  /* 0x00581f00020e7f89 */ /* 0x01082400000e0000 */
.L_x_859:
[----:B------:R-:W-:Y:S01]  /*223d0*/  IADD3 R4, R6, 0x40, RZ ;  /* 0x0000004006047810 */ /* 0x000fe20007ffe0ff */
[----:B------:R-:W-:Y:S03]  /*223e0*/  BSSY B1, `(.L_x_627) ;  /* 0x000000e000017945 */ /* 0x000fe60003800000 */
[----:B------:R-:W-:-:S13]  /*223f0*/  ISETP.GE.AND P0, PT, R4, R21, PT ;  /* 0x000000150400720c */ /* 0x000fda0003f06270 */
[----:B------:R-:W-:Y:S05]  /*22400*/  @P0 BRA `(.L_x_628) ;  /* 0x00000000002c0947 */ /* 0x000fea0003800000 */
[----:B------:R-:W-:Y:S01]  /*22410*/  ULDC UR4, c[0x0][0xac8] ;  /* 0x0002b20000047ab9 */ /* 0x000fe20000000800 */
[----:B------:R-:W-:Y:S02]  /*22420*/  SHF.R.S32.HI R8, RZ, 0x1f, R214 ;  /* 0x0000001fff087819 */ /* 0x000fe400000114d6 */
[----:B------:R-:W-:Y:S02]  /*22430*/  ISETP.GE.AND P2, PT, R214, UR4, PT ;  /* 0x00000004d6007c0c */ /* 0x000fe4000bf46270 */
[----:B------:R-:W-:Y:S02]  /*22440*/  ISETP.GE.AND P3, PT, R219, UR4, PT ;  /* 0x00000004db007c0c */ /* 0x000fe4000bf66270 */
[----:B------:R-:W-:-:S09]  /*22450*/  SHF.R.S32.HI R7, RZ, 0x1f, R219 ;  /* 0x0000001fff077819 */ /* 0x000fd200000114db */
[CC--:B0-----:R-:W-:Y:S02]  /*22460*/  @!P2 LEA R4, P0, R214.reuse, R14.reuse, 0x1 ;  /* 0x0000000ed604a211 */ /* 0x0c1fe400078008ff */
[C---:B------:R-:W-:Y:S02]  /*22470*/  @!P3 LEA R14, P1, R219.reuse, R14, 0x1 ;  /* 0x0000000edb0eb211 */ /* 0x040fe400078208ff */
[-C--:B------:R-:W-:Y:S02]  /*22480*/  @!P2 LEA.HI.X R5, R214, R0.reuse, R8, 0x1, P0 ;  /* 0x00000000d605a211 */ /* 0x080fe400000f0c08 */
[----:B------:R-:W-:-:S03]  /*22490*/  @!P3 LEA.HI.X R15, R219, R0, R7, 0x1, P1 ;  /* 0x00000000db0fb211 */ /* 0x000fc600008f0c07 */
[----:B------:R0:W-:Y:S04]  /*224a0*/  @!P2 ST.E.128 desc[UR50][R4.64], RZ ;  /* 0x000000ff0400a985 */ /* 0x0001e8000c101d32 */
[----:B------:R0:W-:Y:S02]  /*224b0*/  @!P3 ST.E.128 desc[UR50][R14.64], RZ ;  /* 0x000000ff0e00b985 */ /* 0x0001e4000c101d32 */
.L_x_628:
[----:B------:R-:W-:Y:S05]  /*224c0*/  BSYNC B1 ;  /* 0x0000000000017941 */ /* 0x000fea0003800000 */
.L_x_627:
[----:B------:R-:W-:-:S03]  /*224d0*/  UMOV UR4, 0xffffffff ;  /* 0xffffffff00047882 */ /* 0x000fc60000000000 */
[----:B------:R-:W-:Y:S05]  /*224e0*/  BRA.DIV UR4, `(.L_x_629) ;  /* 0x0000009e04407947 */ /* 0x000fea000b800000 */
[----:B0-----:R0:W0:Y:S04]  /*224f0*/  SHFL.IDX PT, R0, R3, 0x3, 0x181f ;  /* 0x00781f0003007f89 */ /* 0x00102800000e0000 */
[----:B------:R0:W0:Y:S02]  /*22500*/  SHFL.IDX PT, R14, R2, 0x3, 0x181f ;  /* 0x00781f00020e7f89 */ /* 0x00002400000e0000 */
.L_x_863:
[----:B0-234-:R-:W-:-:S05]  /*22510*/  VIADD R2, R6, 0x60 ;  /* 0x0000006006027836 */ /* 0x01dfca0000000000 */
[----:B------:R-:W-:-:S13]  /*22520*/  ISETP.GE.AND P0, PT, R2, R21, PT ;  /* 0x000000150200720c */ /* 0x000fda0003f06270 */
[----:B------:R-:W-:Y:S05]  /*22530*/  @P0 BRA `(.L_x_616) ;  /* 0x00000000002c0947 */ /* 0x000fea0003800000 */
[----:B------:R-:W-:Y:S01]  /*22540*/  ULDC UR4, c[0x0][0xac8] ;  /* 0x0002b20000047ab9 */ /* 0x000fe20000000800 */
[----:B------:R-:W-:Y:S02]  /*22550*/  SHF.R.S32.HI R5, RZ, 0x1f, R214 ;  /* 0x0000001fff057819 */ /* 0x000fe400000114d6 */
[----:B------:R-:W-:Y:S02]  /*22560*/  ISETP.GE.AND P2, PT, R214, UR4, PT ;  /* 0x00000004d6007c0c */ /* 0x000fe4000bf46270 */
[----:B------:R-:W-:Y:S02]  /*22570*/  ISETP.GE.AND P3, PT, R219, UR4, PT ;  /* 0x00000004db007c0c */ /* 0x000fe4000bf66270 */
[----:B------:R-:W-:-:S09]  /*22580*/  SHF.R.S32.HI R4, RZ, 0x1f, R219 ;  /* 0x0000001fff047819 */ /* 0x000fd200000114db */
[CC--:B------:R-:W-:Y:S02]  /*22590*/  @!P2 LEA R2, P0, R214.reuse, R14.reuse, 0x1 ;  /* 0x0000000ed602a211 */ /* 0x0c0fe400078008ff */
[C---:B------:R-:W-:Y:S02]  /*225a0*/  @!P3 LEA R14, P1, R219.reuse, R14, 0x1 ;  /* 0x0000000edb0eb211 */ /* 0x040fe400078208ff */
[-C--:B------:R-:W-:Y:S02]  /*225b0*/  @!P2 LEA.HI.X R3, R214, R0.reuse, R5, 0x1, P0 ;  /* 0x00000000d603a211 */ /* 0x080fe400000f0c05 */
[----:B------:R-:W-:-:S03]  /*225c0*/  @!P3 LEA.HI.X R15, R219, R0, R4, 0x1, P1 ;  /* 0x00000000db0fb211 */ /* 0x000fc600008f0c04 */
[----:B------:R0:W-:Y:S04]  /*225d0*/  @!P2 ST.E.128 desc[UR50][R2.64], RZ ;  /* 0x000000ff0200a985 */ /* 0x0001e8000c101d32 */
[----:B------:R0:W-:Y:S02]  /*225e0*/  @!P3 ST.E.128 desc[UR50][R14.64], RZ ;  /* 0x000000ff0e00b985 */ /* 0x0001e4000c101d32 */
.L_x_616:
[----:B------:R-:W-:Y:S05]  /*225f0*/  BSYNC B0 ;  /* 0x0000000000007941 */ /* 0x000fea0003800000 */
.L_x_606:
[----:B------:R-:W-:Y:S02]  /*22600*/  ULDC UR4, c[0x0][0xc3c] ;  /* 0x00030f0000047ab9 */ /* 0x000fe40000000800 */
[----:B-1----:R-:W-:-:S13]  /*22610*/  ISETP.GE.AND P0, PT, R171, UR4, PT ;  /* 0x00000004ab007c0c */ /* 0x002fda000bf06270 */
[----:B------:R-:W-:Y:S05]  /*22620*/  @!P0 BRA `(.L_x_630) ;  /* 0xfffffdec00c48947 */ /* 0x000fea000383ffff */
[----:B------:R-:W-:Y:S05]  /*22630*/  BRA `(.L_x_431) ;  /* 0x0000007800707947 */ /* 0x000fea0003800000 */
.L_x_429:
[----:B------:R-:W-:-:S08]  /*22640*/  NOP ;  /* 0x0000000000007918 */ /* 0x000fd00000000000 */
[----:B------:R-:W0:-:S00]  /*22650*/  USETMAXREG.DEALLOC.CTAPOOL 0x28 ;  /* 0x00000028000079c8 */ /* 0x000e0000080e0500 */
[----:B0-----:R-:W2:Y:S01]  /*22660*/  LDL.LU R3, [R1] ;  /* 0x0000000001037983 */ /* 0x001ea20000300800 */
[----:B------:R-:W-:-:S06]  /*22670*/  LOP3.LUT R0, R0, 0x3, RZ, 0xc0, !PT ;  /* 0x0000000300007812 */ /* 0x000fcc00078ec0ff */
[----:B------:R-:W0:Y:S02]  /*22680*/  SHFL.IDX PT, R0, R0, RZ, 0x1f ;  /* 0x00001fff00007589 */ /* 0x000e2400000e0000 */
[----:B0-----:R-:W-:-:S13]  /*22690*/  ISETP.NE.AND P0, PT, R0, RZ, PT ;  /* 0x000000ff0000720c */ /* 0x001fda0003f05270 */
[----:B------:R-:W-:Y:S01]  /*226a0*/  @P0 BAR.SYNC.DEFER_BLOCKING 0x5, 0x180 ;  /* 0x0146000000000b1d */ /* 0x000fe20000010000 */
[----:B--2---:R-:W-:-:S04]  /*226b0*/  LOP3.LUT R3, R3, 0xfffffeff, RZ, 0xc0, !PT ;  /* 0xfffffeff03037812 */ /* 0x004fc800078ec0ff */
[----:B------:R-:W-:-:S05]  /*226c0*/  @P0 LOP3.LUT R3, R3, 0x100, RZ, 0xfc, !PT ;  /* 0x0000010003030812 */ /* 0x000fca00078efcff */
[----:B------:R0:W-:Y:S02]  /*226d0*/  STL [R1], R3 ;  /* 0x0000000301007387 */ /* 0x0001e40000100800 */
[----:B0-----:R-:W-:-:S04]  /*226e0*/  @P0 MOV R3, 0x400 ;  /* 0x0000040000030802 */ /* 0x001fc80000000f00 */
[----:B------:R-:W-:-:S05]  /*226f0*/  @P0 LEA R2, R2, R3, 0x18 ;  /* 0x0000000302020211 */ /* 0x000fca00078ec0ff */
[----:B------:R0:W1:Y:S01]  /*22700*/  @P0 LDS.128 R16, [R2+0x298d0] ;  /* 0x0298d00002100984 */ /* 0x0000620000000c00 */
[----:B------:R-:W-:Y:S06]  /*22710*/  @P0 BAR.ARV 0x4, 0x180 ;  /* 0x0106000000000b1d */ /* 0x000fec0000002000 */
[----:B------:R-:W-:Y:S05]  /*22720*/  @P0 BRA `(.L_x_631) ;  /* 0x0000000800040947 */ /* 0x000fea0003800000 */
[----:B------:R-:W2:Y:S01]  /*22730*/  S2R R4, SR_TID.X ;  /* 0x0000000000047919 */ /* 0x000ea20000002100 */
[----:B------:R-:W-:Y:S01]  /*22740*/  ULDC UR4, c[0x0][0xc3c] ;  /* 0x00030f0000047ab9 */ /* 0x000fe20000000800 */
[----:B------:R-:W-:Y:S01]  /*22750*/  IMAD.MOV.U32 R0, RZ, RZ, RZ ;  /* 0x000000ffff007224 */ /* 0x000fe200078e00ff */
[----:B------:R-:W3:Y:S01]  /*22760*/  S2UR UR6, SR_CTAID.X ;  /* 0x00000000000679c3 */ /* 0x000ee20000002500 */
[----:B------:R-:W-:Y:S01]  /*22770*/  ULDC UR5, c[0x0][0xc38] ;  /* 0x00030e0000057ab9 */ /* 0x000fe20000000800 */
[----:B--2---:R-:W-:-:S04]  /*22780*/  LOP3.LUT R5, R4, 0x1f, RZ, 0xc0, !PT ;  /* 0x0000001f04057812 */ /* 0x004fc800078ec0ff */
[----:B------:R-:W-:-:S04]  /*22790*/  ISETP.NE.AND P0, PT, R5, 0x1f, PT ;  /* 0x0000001f0500780c */ /* 0x000fc80003f05270 */
[----:B------:R-:W-:-:S13]  /*227a0*/  ISETP.GE.OR P1, PT, R5, UR4, !P0 ;  /* 0x0000000405007c0c */ /* 0x000fda000c726670 */
[----:B0-----:R-:W0:Y:S02]  /*227b0*/  @!P1 LDC.64 R2, c[0x0][0xc80] ;  /* 0x00032000ff029b82 */ /* 0x001e240000000a00 */
[----:B0-----:R-:W-:-:S05]  /*227c0*/  @!P1 IMAD.WIDE.U32 R2, R5, 0x4, R2 ;  /* 0x0000000405029825 */ /* 0x001fca00078e0002 */
[----:B------:R-:W2:Y:S01]  /*227d0*/  @!P1 LDG.E R0, desc[UR50][R2.64] ;  /* 0x0000003202009981 */ /* 0x000ea2000c1e1900 */
[C---:B------:R-:W-:Y:S01]  /*227e0*/  ISETP.NE.AND P1, PT, R5.reuse, RZ, PT ;  /* 0x000000ff0500720c */ /* 0x040fe20003f25270 */
[----:B------:R-:W-:Y:S01]  /*227f0*/  UMOV UR4, URZ ;  /* 0x0000003f00047c82 */ /* 0x000fe20008000000 */
[C---:B------:R-:W-:Y:S01]  /*22800*/  ISETP.GE.U32.AND P2, PT, R5.reuse, 0x2, PT ;  /* 0x000000020500780c */ /* 0x040fe20003f46070 */
[----:B-1----:R-:W-:Y:S01]  /*22810*/  IMAD.MOV.U32 R16, RZ, RZ, RZ ;  /* 0x000000ffff107224 */ /* 0x002fe200078e00ff */
[C---:B------:R-:W-:Y:S02]  /*22820*/  ISETP.GE.U32.AND P3, PT, R5.reuse, 0x4, PT ;  /* 0x000000040500780c */ /* 0x040fe40003f66070 */
[C---:B------:R-:W-:Y:S02]  /*22830*/  ISETP.GE.U32.AND P4, PT, R5.reuse, 0x8, PT ;  /* 0x000000080500780c */ /* 0x040fe40003f86070 */
[----:B------:R-:W-:Y:S01]  /*22840*/  ISETP.GE.U32.AND P5, PT, R5, 0x10, PT ;  /* 0x000000100500780c */ /* 0x000fe20003fa6070 */
[----:B--2---:R-:W0:Y:S02]  /*22850*/  SHFL.UP PT, R4, R0, 0x1, RZ ;  /* 0x0420000000047989 */ /* 0x004e2400000e00ff */
        /* <DEDUP_REMOVED lines=14> */
[----:B------:R-:W0:Y:S02]  /*22940*/  SHFL.IDX PT, R4, R7, 0x1f, 0x1f ;  /* 0x03e01f0007047f89 */ /* 0x000e2400000e0000 */
[----:B0-----:R-:W-:-:S05]  /*22950*/  IMAD R4, R4, UR5, RZ ;  /* 0x0000000504047c24 */ /* 0x001fca000f8e02ff */
[----:B---3--:R-:W-:Y:S02]  /*22960*/  ISETP.GT.AND P6, PT, R4, UR6, PT ;  /* 0x0000000604007c0c */ /* 0x008fe4000bfc4270 */
[----:B------:R-:W-:-:S11]  /*22970*/  MOV R3, R4 ;  /* 0x0000000400037202 */ /* 0x000fd60000000f00 */
[----:B------:R-:W-:Y:S05]  /*22980*/  @P6 BRA `(.L_x_632) ;  /* 0x00000000009c6947 */ /* 0x000fea0003800000 */
[----:B------:R-:W0:Y:S01]  /*22990*/  LDC R10, c[0x0][0xc3c] ;  /* 0x00030f00ff0a7b82 */ /* 0x000e220000000800 */
[----:B------:R-:W-:Y:S01]  /*229a0*/  IMAD.MOV.U32 R4, RZ, RZ, R3 ;  /* 0x000000ffff047224 */ /* 0x000fe200078e0003 */
[----:B------:R-:W-:Y:S01]  /*229b0*/  UMOV UR4, URZ ;  /* 0x0000003f00047c82 */ /* 0x000fe20008000000 */
[----:B------:R-:W-:Y:S01]  /*229c0*/  ULDC UR7, c[0x0][0xc3c] ;  /* 0x00030f0000077ab9 */ /* 0x000fe20000000800 */
[----:B------:R-:W-:-:S05]  /*229d0*/  ULDC UR5, c[0x0][0xc38] ;  /* 0x00030e0000057ab9 */ /* 0x000fca0000000800 */
.L_x_636:
[----:B------:R-:W-:Y:S01]  /*229e0*/  UIADD3 UR4, UR4, 0x1f, URZ ;  /* 0x0000001f04047890 */ /* 0x000fe2000fffe03f */
[----:B------:R-:W-:-:S05]  /*229f0*/  IMAD.U32 R19, RZ, RZ, UR7 ;  /* 0x00000007ff137e24 */ /* 0x000fca000f8e00ff */
[----:B0-----:R-:W-:-:S13]  /*22a00*/  ISETP.LE.AND P6, PT, R10, UR4, PT ;  /* 0x000000040a007c0c */ /* 0x001fda000bfc3270 */
[----:B------:R-:W-:Y:S05]  /*22a10*/  @P6 BRA `(.L_x_633) ;  /* 0x0000000400246947 */ /* 0x000fea0003800000 */
[----:B------:R-:W-:Y:S01]  /*22a20*/  IADD3 R7, R5, UR4, RZ ;  /* 0x0000000405077c10 */ /* 0x000fe2000fffe0ff */
[----:B------:R-:W-:Y:S01]  /*22a30*/  BSSY B0, `(.L_x_634) ;  /* 0x0000007000007945 */ /* 0x000fe20003800000 */
[----:B------:R-:W-:Y:S02]  /*22a40*/  IMAD.MOV.U32 R0, RZ, RZ, RZ ;  /* 0x000000ffff007224 */ /* 0x000fe400078e00ff */
[----:B------:R-:W-:-:S13]  /*22a50*/  ISETP.GE.OR P6, PT, R7, R10, !P0 ;  /* 0x0000000a0700720c */ /* 0x000fda00047c6670 */
[----:B------:R-:W-:Y:S05]  /*22a60*/  @P6 BRA `(.L_x_635) ;  /* 0x00000000000c6947 */ /* 0x000fea0003800000 */
[----:B------:R-:W0:Y:S02]  /*22a70*/  LDC.64 R2, c[0x0][0xc80] ;  /* 0x00032000ff027b82 */ /* 0x000e240000000a00 */
[----:B0-----:R-:W-:-:S05]  /*22a80*/  IMAD.WIDE R2, R7, 0x4, R2 ;  /* 0x0000000407027825 */ /* 0x001fca00078e0202 */
[----:B------:R0:W5:Y:S02]  /*22a90*/  LDG.E R0, desc[UR50][R2.64] ;  /* 0x0000003202007981 */ /* 0x000164000c1e1900 */
.L_x_635:
[----:B------:R-:W-:Y:S05]  /*22aa0*/  BSYNC B0 ;  /* 0x0000000000007941 */ /* 0x000fea0003800000 */
.L_x_634:
        /* <DEDUP_REMOVED lines=15> */
[----:B------:R-:W0:Y:S02]  /*22ba0*/  SHFL.IDX PT, R3, R9, 0x1f, 0x1f ;  /* 0x03e01f0009037f89 */ /* 0x000e2400000e0000 */
[----:B0-----:R-:W-:-:S04]  /*22bb0*/  IMAD R3, R3, UR5, RZ ;  /* 0x0000000503037c24 */ /* 0x001fc8000f8e02ff */
[----:B------:R-:W-:-:S05]  /*22bc0*/  IMAD.IADD R4, R3, 0x1, R4 ;  /* 0x0000000103047824 */ /* 0x000fca00078e0204 */
[----:B------:R-:W-:-:S13]  /*22bd0*/  ISETP.GT.AND P6, PT, R4, UR6, PT ;  /* 0x0000000604007c0c */ /* 0x000fda000bfc4270 */
[----:B------:R-:W-:Y:S05]  /*22be0*/  @!P6 BRA `(.L_x_636) ;  /* 0xfffffffc007ce947 */ /* 0x000fea000383ffff */
[----:B------:R-:W-:-:S07]  /*22bf0*/  IMAD.MOV.U32 R7, RZ, RZ, R9 ;  /* 0x000000ffff077224 */ /* 0x000fce00078e0009 */
.L_x_632:
[----:B------:R-:W-:-:S05]  /*22c00*/  IADD3 R8, -R3, R4, RZ ;  /* 0x0000000403087210 */ /* 0x000fca0007ffe1ff */
[----:B------:R-:W-:-:S05]  /*22c10*/  IMAD R2, R7, UR5, R8 ;  /* 0x0000000507027c24 */ /* 0x000fca000f8e0208 */
[----:B------:R-:W-:-:S13]  /*22c20*/  ISETP.GT.AND P0, PT, R2, UR6, PT ;  /* 0x0000000602007c0c */ /* 0x000fda000bf04270 */
[----:B------:R-:W-:-:S04]  /*22c30*/  VOTE.ANY R4, PT, !P0 ;  /* 0x0000000000047806 */ /* 0x000fc800040e0100 */
[----:B------:R-:W0:Y:S01]  /*22c40*/  POPC R19, R4 ;  /* 0x0000000400137309 */ /* 0x000e220000000000 */
[----:B------:R-:W-:Y:S01]  /*22c50*/  ISETP.NE.AND P0, PT, R4, RZ, PT ;  /* 0x000000ff0400720c */ /* 0x000fe20003f05270 */
[----:B0-----:R-:W0:Y:S02]  /*22c60*/  SHFL.IDX PT, R10, R0, R19, 0x1f ;  /* 0x00001f13000a7589 */ /* 0x001e2400000e0000 */
[----:B0-----:R-:W-:-:S04]  /*22c70*/  IABS R9, R10 ;  /* 0x0000000a00097213 */ /* 0x001fc80000000000 */
[----:B------:R-:W0:Y:S08]  /*22c80*/  I2F.RP R6, R9 ;  /* 0x0000000900067306 */ /* 0x000e300000209400 */
[----:B0-----:R-:W0:Y:S02]  /*22c90*/  MUFU.RCP R6, R6 ;  /* 0x0000000600067308 */ /* 0x001e240000001000 */
[----:B0-----:R-:W-:-:S06]  /*22ca0*/  VIADD R2, R6, 0xffffffe ;  /* 0x0ffffffe06027836 */ /* 0x001fcc0000000000 */
[----:B------:R0:W1:Y:S01]  /*22cb0*/  F2I.FTZ.U32.TRUNC.NTZ R3, R2 ;  /* 0x0000000200037305 */ /* 0x000062000021f000 */
[----:B------:R-:W-:Y:S05]  /*22cc0*/  @!P0 BRA `(.L_x_637) ;  /* 0x0000000000088947 */ /* 0x000fea0003800000 */
[----:B------:R-:W-:-:S06]  /*22cd0*/  VIADD R16, R19, 0xffffffff ;  /* 0xffffffff13107836 */ /* 0x000fcc0000000000 */
[----:B------:R2:W3:Y:S02]  /*22ce0*/  SHFL.IDX PT, R16, R7, R16, 0x1f ;  /* 0x00001f1007107589 */ /* 0x0004e400000e0000 */
.L_x_637:
[----:B---3--:R-:W-:Y:S01]  /*22cf0*/  IMAD R16, R16, UR5, R8 ;  /* 0x0000000510107c24 */ /* 0x008fe2000f8e0208 */
[----:B0-----:R-:W-:Y:S01]  /*22d00*/  IABS R2, R10 ;  /* 0x0000000a00027213 */ /* 0x001fe20000000000 */
[----:B------:R-:W-:Y:S01]  /*22d10*/  VIADD R19, R19, UR4 ;  /* 0x0000000413137c36 */ /* 0x000fe20008000000 */
[----:B-1----:R-:W-:Y:S02]  /*22d20*/  IADD3 R0, RZ, -R3, RZ ;  /* 0x80000003ff007210 */ /* 0x002fe40007ffe0ff */
[----:B------:R-:W-:Y:S01]  /*22d30*/  IADD3 R11, -R16, UR6, RZ ;  /* 0x00000006100b7c10 */ /* 0x000fe2000fffe1ff */
[----:B------:R-:W-:Y:S02]  /*22d40*/  IMAD.MOV R4, RZ, RZ, -R2 ;  /* 0x000000ffff047224 */ /* 0x000fe400078e0a02 */
[----:B--2---:R-:W-:Y:S01]  /*22d50*/  IMAD R7, R0, R9, RZ ;  /* 0x0000000900077224 */ /* 0x004fe200078e02ff */
[----:B------:R-:W-:Y:S01]  /*22d60*/  IABS R0, R11 ;  /* 0x0000000b00007213 */ /* 0x000fe20000000000 */
[----:B------:R-:W-:-:S04]  /*22d70*/  IMAD.MOV.U32 R2, RZ, RZ, RZ ;  /* 0x000000ffff027224 */ /* 0x000fc800078e00ff */
[----:B------:R-:W-:Y:S01]  /*22d80*/  IMAD.HI.U32 R2, R3, R7, R2 ;  /* 0x0000000703027227 */ /* 0x000fe200078e0002 */
[----:B------:R-:W-:-:S03]  /*22d90*/  MOV R3, R0 ;  /* 0x0000000000037202 */ /* 0x000fc60000000f00 */
[----:B------:R-:W-:Y:S02]  /*22da0*/  IMAD.MOV.U32 R0, RZ, RZ, R4 ;  /* 0x000000ffff007224 */ /* 0x000fe400078e0004 */
[----:B------:R-:W-:-:S04]  /*22db0*/  IMAD.HI.U32 R2, R2, R3, RZ ;  /* 0x0000000302027227 */ /* 0x000fc800078e00ff */
[----:B------:R-:W-:-:S05]  /*22dc0*/  IMAD R0, R2, R0, R3 ;  /* 0x0000000002007224 */ /* 0x000fca00078e0203 */
[----:B------:R-:W-:-:S13]  /*22dd0*/  ISETP.GT.U32.AND P1, PT, R9, R0, PT ;  /* 0x000000000900720c */ /* 0x000fda0003f24070 */
[----:B------:R-:W-:Y:S01]  /*22de0*/  @!P1 IMAD.IADD R0, R0, 0x1, -R9 ;  /* 0x0000000100009824 */ /* 0x000fe200078e0a09 */
[----:B------:R-:W-:Y:S02]  /*22df0*/  @!P1 IADD3 R2, R2, 0x1, RZ ;  /* 0x0000000102029810 */ /* 0x000fe40007ffe0ff */
[----:B------:R-:W-:Y:S02]  /*22e00*/  ISETP.NE.AND P1, PT, R10, RZ, PT ;  /* 0x000000ff0a00720c */ /* 0x000fe40003f25270 */
[----:B------:R-:W-:Y:S02]  /*22e10*/  ISETP.GE.U32.AND P0, PT, R0, R9, PT ;  /* 0x000000090000720c */ /* 0x000fe40003f06070 */
[----:B------:R-:W-:-:S04]  /*22e20*/  LOP3.LUT R0, R11, R10, RZ, 0x3c, !PT ;  /* 0x0000000a0b007212 */ /* 0x000fc800078e3cff */
[----:B------:R-:W-:-:S07]  /*22e30*/  ISETP.GE.AND P2, PT, R0, RZ, PT ;  /* 0x000000ff0000720c */ /* 0x000fce0003f46270 */
[----:B------:R-:W-:-:S06]  /*22e40*/  @P0 VIADD R2, R2, 0x1 ;  /* 0x0000000102020836 */ /* 0x000fcc0000000000 */
[----:B------:R-:W-:Y:S01]  /*22e50*/  @!P2 IMAD.MOV R2, RZ, RZ, -R2 ;  /* 0x000000ffff02a224 */ /* 0x000fe200078e0a02 */
[----:B------:R-:W-:-:S04]  /*22e60*/  @!P1 LOP3.LUT R2, RZ, R10, RZ, 0x33, !PT ;  /* 0x0000000aff029212 */ /* 0x000fc800078e33ff */
[----:B------:R-:W-:Y:S01]  /*22e70*/  IADD3 R17, -R2, RZ, RZ ;  /* 0x000000ff02117210 */ /* 0x000fe20007ffe1ff */
[----:B------:R-:W-:-:S04]  /*22e80*/  IMAD.MOV.U32 R18, RZ, RZ, R2 ;  /* 0x000000ffff127224 */ /* 0x000fc800078e0002 */
[----:B------:R-:W-:Y:S01]  /*22e90*/  IMAD R17, R10, R17, R11 ;  /* 0x000000110a117224 */ /* 0x000fe200078e020b */
[----:B------:R-:W-:Y:S06]  /*22ea0*/  BRA `(.L_x_638) ;  /* 0x00000000000c7947 */ /* 0x000fec0003800000 */
.L_x_633:
[----:B------:R-:W-:Y:S01]  /*22eb0*/  MOV R17, RZ ;  /* 0x000000ff00117202 */ /* 0x000fe20000000f00 */
[----:B------:R-:W-:Y:S02]  /*22ec0*/  IMAD.U32 R16, RZ, RZ, UR6 ;  /* 0x00000006ff107e24 */ /* 0x000fe4000f8e00ff */
[----:B------:R-:W-:-:S07]  /*22ed0*/  IMAD.MOV.U32 R18, RZ, RZ, RZ ;  /* 0x000000ffff127224 */ /* 0x000fce00078e00ff */
.L_x_638:
[----:B------:R-:W-:-:S13]  /*22ee0*/  ISETP.NE.AND P0, PT, R5, RZ, PT ;  /* 0x000000ff0500720c */ /* 0x000fda0003f05270 */
[----:B------:R-:W0:Y:S01]  /*22ef0*/  @!P0 S2R R3, SR_CgaCtaId ;  /* 0x0000000000038919 */ /* 0x000e220000008800 */
[----:B------:R-:W-:-:S04]  /*22f00*/  @!P0 MOV R0, 0x400 ;  /* 0x0000040000008802 */ /* 0x000fc80000000f00 */
[----:B0-----:R-:W-:-:S05]  /*22f10*/  @!P0 LEA R0, R3, R0, 0x18 ;  /* 0x0000000003008211 */ /* 0x001fca00078ec0ff */
[----:B------:R2:W-:Y:S01]  /*22f20*/  @!P0 STS.128 [R0+0x298d0], R16 ;  /* 0x0298d01000008388 */ /* 0x0005e20000000c00 */
[----:B------:R-:W-:Y:S06]  /*22f30*/  BAR.ARV 0x5, 0x180 ;  /* 0x0146000000007b1d */ /* 0x000fec0000002000 */
.L_x_631:
[----:B------:R3:W-:Y:S01]  /*22f40*/  STL [R1+0x48], RZ ;  /* 0x000048ff01007387 */ /* 0x0007e20000100800 */
[----:B------:R-:W-:Y:S01]  /*22f50*/  ULDC UR4, c[0x0][0xc3c] ;  /* 0x00030f0000047ab9 */ /* 0x000fe20000000800 */
[----:B------:R-:W-:Y:S01]  /*22f60*/  MOV R34, 0x1 ;  /* 0x0000000100227802 */ /* 0x000fe20000000f00 */
[----:B------:R-:W-:Y:S01]  /*22f70*/  IMAD.MOV.U32 R23, RZ, RZ, RZ ;  /* 0x000000ffff177224 */ /* 0x000fe200078e00ff */
[----:B-1----:R-:W-:-:S13]  /*22f80*/  ISETP.GE.AND P0, PT, R19, UR4, PT ;  /* 0x0000000413007c0c */ /* 0x002fda000bf06270 */
[----:B---3--:R-:W-:Y:S05]  /*22f90*/  @P0 BRA `(.L_x_639) ;  /* 0x0000006c001c0947 */ /* 0x008fea0003800000 */
[----:B------:R-:W1:Y:S01]  /*22fa0*/  S2R R12, SR_TID.X ;  /* 0x00000000000c7919 */ /* 0x000e620000002100 */
[----:B------:R-:W3:Y:S01]  /*22fb0*/  S2UR UR4, SR_CgaCtaId ;  /* 0x00000000000479c3 */ /* 0x000ee20000008800 */
[----:B------:R-:W-:Y:S01]  /*22fc0*/  MOV R22, 0x400 ;  /* 0x0000040000167802 */ /* 0x000fe20000000f00 */
[----:B------:R-:W-:Y:S01]  /*22fd0*/  BSSY B7, `(.L_x_639) ;  /* 0x00006c3000077945 */ /* 0x000fe20003800000 */
[----:B------:R-:W-:Y:S01]  /*22fe0*/  IMAD.MOV.U32 R35, RZ, RZ, 0x1 ;  /* 0x00000001ff237424 */ /* 0x000fe200078e00ff */
[----:B------:R-:W-:Y:S01]  /*22ff0*/  MOV R28, RZ ;  /* 0x000000ff001c7202 */ /* 0x000fe20000000f00 */
[----:B------:R-:W-:Y:S01]  /*23000*/  IMAD.MOV.U32 R23, RZ, RZ, RZ ;  /* 0x000000ffff177224 */ /* 0x000fe200078e00ff */
[----:B------:R-:W-:Y:S01]  /*23010*/  ULDC.64 UR40, c[0x0][0x198] ;  /* 0x0000660000287ab9 */ /* 0x000fe20000000a00 */
[----:B------:R-:W-:Y:S01]  /*23020*/  IMAD.MOV.U32 R34, RZ, RZ, 0x1 ;  /* 0x00000001ff227424 */ /* 0x000fe200078e00ff */
[----:B------:R-:W-:Y:S02]  /*23030*/  ULOP3.LUT UR39, UR36, 0x2, URZ, 0xfc, !UPT ;  /* 0x0000000224277892 */ /* 0x000fe4000f8efc3f */
[----:B------:R-:W-:Y:S01]  /*23040*/  ULOP3.LUT UR37, UR36, 0x1, URZ, 0xfc, !UPT ;  /* 0x0000000124257892 */ /* 0x000fe2000f8efc3f */
[----:B------:R-:W-:Y:S01]  /*23050*/  ULDC UR38, c[0x0][0xc] ;  /* 0x0000030000267ab9 */ /* 0x000fe20000000800 */
[C---:B-1----:R-:W-:Y:S01]  /*23060*/  LOP3.LUT R10, R12.reuse, 0x7f, RZ, 0xc0, !PT ;  /* 0x0000007f0c0a7812 */ /* 0x042fe200078ec0ff */
[C---:B0-----:R-:W-:Y:S01]  /*23070*/  IMAD.SHL.U32 R2, R12.reuse, 0x10, RZ ;  /* 0x000000100c027824 */ /* 0x041fe200078e00ff */
[C---:B------:R-:W-:Y:S01]  /*23080*/  SHF.L.U32 R3, R12.reuse, 0x7, RZ ;  /* 0x000000070c037819 */ /* 0x040fe200000006ff */
[C---:B------:R-:W-:Y:S01]  /*23090*/  IMAD.SHL.U32 R11, R12.reuse, 0x2, RZ ;  /* 0x000000020c0b7824 */ /* 0x040fe200078e00ff */
[----:B------:R-:W-:Y:S01]  /*230a0*/  SHF.R.U32.HI R7, RZ, 0x5, R10 ;  /* 0x00000005ff077819 */ /* 0x000fe2000001160a */
[----:B------:R-:W-:Y:S01]  /*230b0*/  IMAD.SHL.U32 R37, R12, 0x4, RZ ;  /* 0x000000040c257824 */ /* 0x000fe200078e00ff */
[----:B--2---:R-:W-:-:S02]  /*230c0*/  LOP3.LUT R0, R2, 0x1b0, RZ, 0xc0, !PT ;  /* 0x000001b002007812 */ /* 0x004fc400078ec0ff */
[----:B------:R-:W-:Y:S01]  /*230d0*/  SHF.R.U32.HI R5, RZ, 0x1, R12 ;  /* 0x00000001ff057819 */ /* 0x000fe2000001160c */
[----:B------:R-:W-:Y:S01]  /*230e0*/  IMAD.SHL.U32 R9, R7, 0x200, RZ ;  /* 0x0000020007097824 */ /* 0x000fe200078e00ff */
[----:B------:R-:W-:Y:S02]  /*230f0*/  LOP3.LUT R4, R3, 0x380, RZ, 0xc0, !PT ;  /* 0x0000038003047812 */ /* 0x000fe400078ec0ff */
[----:B------:R-:W-:Y:S02]  /*23100*/  LOP3.LUT R11, R0, 0x30, R11, 0x78, !PT ;  /* 0x00000030000b7812 */ /* 0x000fe400078e780b */
[----:B------:R-:W-:Y:S02]  /*23110*/  SHF.L.U32 R0, R12, 0x5, RZ ;  /* 0x000000050c007819 */ /* 0x000fe400000006ff */
[----:B------:R-:W-:Y:S02]  /*23120*/  LOP3.LUT R6, R9, 0x40, R2, 0xf8, !PT ;  /* 0x0000004009067812 */ /* 0x000fe400078ef802 */
[----:B------:R-:W-:-:S02]  /*23130*/  LOP3.LUT R5, R4, 0x30, R5, 0xf8, !PT ;  /* 0x0000003004057812 */ /* 0x000fc400078ef805 */
[----:B------:R-:W-:Y:S02]  /*23140*/  LOP3.LUT R4, R0, 0x80, RZ, 0xc0, !PT ;  /* 0x0000008000047812 */ /* 0x000fe400078ec0ff */
[----:B------:R-:W-:Y:S02]  /*23150*/  LOP3.LUT R8, R6, R11, RZ, 0xfc, !PT ;  /* 0x0000000b06087212 */ /* 0x000fe400078efcff */
[----:B------:R-:W-:Y:S02]  /*23160*/  LOP3.LUT R6, R4, 0x10, R12, 0xf8, !PT ;  /* 0x0000001004067812 */ /* 0x000fe400078ef80c */
[----:B------:R-:W-:Y:S01]  /*23170*/  LOP3.LUT R9, R9, 0x60, R0, 0xf8, !PT ;  /* 0x0000006009097812 */ /* 0x000fe200078ef800 */
[----:B------:R-:W-:Y:S01]  /*23180*/  STL [R1+0x18], R8 ;  /* 0x0000180801007387 */ /* 0x000fe20000100800 */
[----:B------:R-:W-:Y:S02]  /*23190*/  LOP3.LUT R4, R5, 0x70, R2, 0x78, !PT ;  /* 0x0000007005047812 */ /* 0x000fe400078e7802 */
[----:B------:R-:W-:-:S02]  /*231a0*/  LOP3.LUT R6, R6, 0x10, R37, 0x78, !PT ;  /* 0x0000001006067812 */ /* 0x000fc400078e7825 */
[----:B------:R-:W-:Y:S02]  /*231b0*/  LOP3.LUT R9, R9, 0x100, R0, 0xf8, !PT ;  /* 0x0000010009097812 */ /* 0x000fe400078ef800 */
[----:B------:R-:W-:Y:S02]  /*231c0*/  LOP3.LUT R4, R4, 0xc00, R3, 0xf8, !PT ;  /* 0x00000c0004047812 */ /* 0x000fe400078ef803 */
[----:B------:R-:W-:Y:S02]  /*231d0*/  LOP3.LUT R3, R9, R6, RZ, 0xfc, !PT ;  /* 0x0000000609037212 */ /* 0x000fe400078efcff */
[----:B------:R-:W-:Y:S01]  /*231e0*/  R2P PR, R12, 0x14 ;  /* 0x000000140c007804 */ /* 0x000fe20000000000 */
[----:B------:R3:W-:Y:S01]  /*231f0*/  STL [R1+0x24], R4 ;  /* 0x0000240401007387 */ /* 0x0007e20000100800 */
[----:B------:R-:W-:Y:S02]  /*23200*/  LOP3.LUT R11, R0, 0x380, RZ, 0xc0, !PT ;  /* 0x00000380000b7812 */ /* 0x000fe400078ec0ff */
[----:B------:R-:W-:Y:S01]  /*23210*/  SHF.L.U32 R6, R7, 0xa, RZ ;  /* 0x0000000a07067819 */ /* 0x000fe200000006ff */
[----:B------:R0:W-:Y:S01]  /*23220*/  STL [R1+0x20], R3 ;  /* 0x0000200301007387 */ /* 0x0001e20000100800 */
[----:B------:R-:W-:-:S02]  /*23230*/  SHF.R.U32.HI R5, RZ, 0x2, R10 ;  /* 0x00000002ff057819 */ /* 0x000fc4000001160a */
[----:B------:R-:W-:Y:S02]  /*23240*/  LOP3.LUT R11, R11, 0x30, R2, 0xf8, !PT ;  /* 0x000000300b0b7812 */ /* 0x000fe400078ef802 */
[----:B------:R-:W-:Y:S01]  /*23250*/  LOP3.LUT R2, R2, 0x30, RZ, 0xc0, !PT ;  /* 0x0000003002027812 */ /* 0x000fe200078ec0ff */
[----:B---3--:R-:W-:Y:S01]  /*23260*/  IMAD.U32 R4, RZ, RZ, UR4 ;  /* 0x00000004ff047e24 */ /* 0x008fe2000f8e00ff */
[----:B------:R-:W-:Y:S02]  /*23270*/  LOP3.LUT R0, R5, 0x60, R0, 0xf8, !PT ;  /* 0x0000006005007812 */ /* 0x000fe400078ef800 */
[----:B------:R-:W-:Y:S01]  /*23280*/  LOP3.LUT R37, R11, 0x70, R37, 0x78, !PT ;  /* 0x000000700b257812 */ /* 0x000fe200078e7825 */
[----:B0-----:R-:W-:Y:S01]  /*23290*/  IMAD.MOV.U32 R3, RZ, RZ, 0x40 ;  /* 0x00000040ff037424 */ /* 0x001fe200078e00ff */
[----:B------:R-:W-:-:S04]  /*232a0*/  LEA R22, R4, R22, 0x18 ;  /* 0x0000001604167211 */ /* 0x000fc800078ec0ff */
[C---:B------:R-:W-:Y:S02]  /*232b0*/  SEL R6, R3.reuse, 0xffffffc0, !P2 ;  /* 0xffffffc003067807 */ /* 0x040fe40005000000 */
[----:B------:R-:W-:-:S03]  /*232c0*/  SEL R3, R3, 0xffffffc0, !P4 ;  /* 0xffffffc003037807 */ /* 0x000fc60006000000 */
[----:B------:R-:W-:Y:S04]  /*232d0*/  STL [R1+0x28], R6 ;  /* 0x0000280601007387 */ /* 0x000fe80000100800 */
[----:B------:R0:W-:Y:S04]  /*232e0*/  STL [R1+0x14], R4 ;  /* 0x0000140401007387 */ /* 0x0001e80000100800 */
[----:B------:R1:W-:Y:S04]  /*232f0*/  STL [R1+0x4], R3 ;  /* 0x0000040301007387 */ /* 0x0003e80000100800 */
[----:B------:R2:W-:Y:S01]  /*23300*/  STL [R1+0x48], RZ ;  /* 0x000048ff01007387 */ /* 0x0005e20000100800 */
[----:B0-----:R-:W-:-:S02]  /*23310*/  LOP3.LUT R4, R2, 0x40, RZ, 0xfc, !PT ;  /* 0x0000004002047812 */ /* 0x001fc400078efcff */
[----:B-1----:R-:W-:Y:S02]  /*23320*/  LOP3.LUT R3, R2, 0x80, RZ, 0xfc, !PT ;  /* 0x0000008002037812 */ /* 0x002fe400078efcff */
[----:B------:R-:W-:Y:S02]  /*23330*/  LOP3.LUT R2, R0, 0x80, RZ, 0xfc, !PT ;  /* 0x0000008000027812 */ /* 0x000fe400078efcff */
[----:B------:R-:W-:-:S05]  /*23340*/  IADD3 R0, R22, R8, RZ ;  /* 0x0000000816007210 */ /* 0x000fca0007ffe0ff */
[----:B------:R2:W-:Y:S02]  /*23350*/  STL [R1+0x2c], R0 ;  /* 0x00002c0001007387 */ /* 0x0005e40000100800 */
.L_x_755:
[----:B0-----:R-:W0:Y:S02]  /*23360*/  LDC.64 R24, c[0x0][0xc88] ;  /* 0x00032200ff187b82 */ /* 0x001e240000000a00 */
[----:B0-----:R-:W-:-:S06]  /*23370*/  IMAD.WIDE R24, R19, 0x4, R24 ;  /* 0x0000000413187825 */ /* 0x001fcc00078e0218 */
[----:B------:R-:W2:Y:S01]  /*23380*/  LDG.E R24, desc[UR50][R24.64] ;  /* 0x0000003218187981 */ /* 0x000ea2000c1e1900 */
[----:B------:R-:W-:Y:S05]  /*23390*/  YIELD ;  /* 0x0000000000007946 */ /* 0x000fea0003800000 */
[----:B------:R-:W-:Y:S01]  /*233a0*/  ULDC.64 UR4, c[0x0][0xa28] ;  /* 0x00028a0000047ab9 */ /* 0x000fe20000000a00 */
[----:B------:R-:W-:Y:S01]  /*233b0*/  ULDC.64 UR8, c[0x0][0xa18] ;  /* 0x0002860000087ab9 */ /* 0x000fe20000000a00 */
[----:B------:R-:W-:Y:S01]  /*233c0*/  ISETP.NE.U32.AND P0, PT, RZ, UR4, PT ;  /* 0x00000004ff007c0c */ /* 0x000fe2000bf05070 */
[----:B------:R-:W-:Y:S01]  /*233d0*/  IMAD.MOV.U32 R9, RZ, RZ, RZ ;  /* 0x000000ffff097224 */ /* 0x000fe200078e00ff */
[----:B------:R-:W-:-:S02]  /*233e0*/  ULDC.64 UR6, c[0x0][0xa10] ;  /* 0x0002840000067ab9 */ /* 0x000fc40000000a00 */
[----:B------:R-:W-:Y:S02]  /*233f0*/  ISETP.NE.AND.EX P0, PT, RZ, UR5, PT, P0 ;  /* 0x00000005ff007c0c */ /* 0x000fe4000bf05300 */
[----:B------:R-:W-:-:S04]  /*23400*/  ISETP.NE.U32.AND P2, PT, RZ, UR8, PT ;  /* 0x00000008ff007c0c */ /* 0x000fc8000bf45070 */
[----:B------:R-:W-:Y:S02]  /*23410*/  ISETP.NE.AND.EX P2, PT, RZ, UR9, PT, P2 ;  /* 0x00000009ff007c0c */ /* 0x000fe4000bf45320 */
[----:B------:R-:W-:Y:S02]  /*23420*/  MOV R29, RZ ;  /* 0x000000ff001d7202 */ /* 0x000fe40000000f00 */
[----:B-12---:R-:W-:-:S03]  /*23430*/  SHF.R.S32.HI R0, RZ, 0x1f, R24 ;  /* 0x0000001fff007819 */ /* 0x006fc60000011418 */
[C---:B---3--:R-:W-:Y:S01]  /*23440*/  @P0 LEA R2, P1, R24.reuse, UR4, 0x2 ;  /* 0x0000000418020c11 */ /* 0x048fe2000f8210ff */
[C---:B------:R-:W-:Y:S01]  /*23450*/  IMAD.SHL.U32 R26, R24.reuse, 0x4, RZ ;  /* 0x00000004181a7824 */ /* 0x040fe200078e00ff */
[C-C-:B------:R-:W-:Y:S01]  /*23460*/  SHF.L.U64.HI R27, R24.reuse, 0x2, R0.reuse ;  /* 0x00000002181b7819 */ /* 0x140fe20000010200 */
[----:B------:R0:W-:Y:S01]  /*23470*/  STL [R1+0x40], R0 ;  /* 0x0000400001007387 */ /* 0x0001e20000100800 */
[----:B------:R-:W-:Y:S01]  /*23480*/  @P0 LEA.HI.X R3, R24, UR5, R0, 0x2, P1 ;  /* 0x0000000518030c11 */ /* 0x000fe200088f1400 */
[----:B------:R-:W-:-:S04]  /*23490*/  ULDC.64 UR4, c[0x0][0xa00] ;  /* 0x0002800000047ab9 */ /* 0x000fc80000000a00 */
[----:B------:R1:W2:Y:S01]  /*234a0*/  @P0 LDG.E R9, desc[UR50][R2.64] ;  /* 0x0000003202090981 */ /* 0x0002a2000c1e1900 */
[----:B------:R-:W-:Y:S02]  /*234b0*/  ISETP.NE.U32.AND P0, PT, RZ, UR4, PT ;  /* 0x00000004ff007c0c */ /* 0x000fe4000bf05070 */
[----:B------:R-:W-:Y:S01]  /*234c0*/  ISETP.NE.U32.AND P1, PT, RZ, UR6, PT ;  /* 0x00000006ff007c0c */ /* 0x000fe2000bf25070 */
[----:B0-----:R-:W-:Y:S01]  /*234d0*/  IMAD.MOV.U32 R0, RZ, RZ, RZ ;  /* 0x000000ffff007224 */ /* 0x001fe200078e00ff */
[----:B------:R-:W-:Y:S02]  /*234e0*/  ISETP.NE.AND.EX P0, PT, RZ, UR5, PT, P0 ;  /* 0x00000005ff007c0c */ /* 0x000fe4000bf05300 */
[----:B------:R-:W-:Y:S02]  /*234f0*/  ISETP.NE.AND.EX P1, PT, RZ, UR7, PT, P1 ;  /* 0x00000007ff007c0c */ /* 0x000fe4000bf25310 */
[C---:B------:R-:W-:Y:S02]  /*23500*/  IADD3 R4, P4, R26.reuse, UR6, RZ ;  /* 0x000000061a047c10 */ /* 0x040fe4000ff9e0ff */
[----:B-1----:R-:W-:Y:S01]  /*23510*/  IADD3 R2, P3, R26, UR4, RZ ;  /* 0x000000041a027c10 */ /* 0x002fe2000ff7e0ff */
[----:B------:R-:W-:Y:S01]  /*23520*/  ULDC UR4, c[0x0][0x288] ;  /* 0x0000a20000047ab9 */ /* 0x000fe20000000800 */
[----:B------:R-:W-:-:S02]  /*23530*/  IADD3.X R5, R27, UR7, RZ, P4, !PT ;  /* 0x000000071b057c10 */ /* 0x000fc4000a7fe4ff */
[C---:B------:R-:W-:Y:S02]  /*23540*/  IADD3.X R3, R27.reuse, UR5, RZ, P3, !PT ;  /* 0x000000051b037c10 */ /* 0x040fe40009ffe4ff */
[----:B------:R-:W-:Y:S01]  /*23550*/  @P2 IADD3 R6, P3, R26, UR8, RZ ;  /* 0x000000081a062c10 */ /* 0x000fe2000ff7e0ff */
[----:B------:R-:W-:Y:S01]  /*23560*/  IMAD.U32 R8, RZ, RZ, UR4 ;  /* 0x00000004ff087e24 */ /* 0x000fe2000f8e00ff */
[----:B------:R-:W-:Y:S01]  /*23570*/  ULDC.64 UR4, c[0x0][0x418] ;  /* 0x0001060000047ab9 */ /* 0x000fe20000000a00 */
[----:B------:R-:W5:Y:S01]  /*23580*/  @P0 LDG.E R29, desc[UR50][R2.64] ;  /* 0x00000032021d0981 */ /* 0x000f62000c1e1900 */
[----:B------:R-:W-:-:S03]  /*23590*/  @P2 IADD3.X R7, R27, UR9, RZ, P3, !PT ;  /* 0x000000091b072c10 */ /* 0x000fc60009ffe4ff */
[----:B------:R-:W5:Y:S04]  /*235a0*/  @P1 LDG.E R0, desc[UR50][R4.64] ;  /* 0x0000003204001981 */ /* 0x000f68000c1e1900 */
[----:B------:R0:W3:Y:S01]  /*235b0*/  @P2 LDG.E R8, desc[UR50][R6.64] ;  /* 0x0000003206082981 */ /* 0x0000e2000c1e1900 */
[----:B------:R-:W-:-:S03]  /*235c0*/  UISETP.NE.U32.AND UP0, UPT, UR4, URZ, UPT ;  /* 0x0000003f0400728c */ /* 0x000fc6000bf05070 */
[----:B------:R-:W-:Y:S01]  /*235d0*/  ULDC UR4, c[0x0][0x424] ;  /* 0x0001090000047ab9 */ /* 0x000fe20000000800 */
[----:B------:R-:W-:-:S03]  /*235e0*/  UISETP.NE.AND.EX UP0, UPT, UR5, URZ, UPT, UP0 ;  /* 0x0000003f0500728c */ /* 0x000fc6000bf05300 */
[----:B------:R-:W-:Y:S01]  /*235f0*/  ULDC UR5, c[0x0][0x2f0] ;  /* 0x0000bc0000057ab9 */ /* 0x000fe20000000800 */
[----:B------:R-:W-:-:S04]  /*23600*/  USEL UR4, UR4, 0x1, UP0 ;  /* 0x0000000104047887 */ /* 0x000fc80008000000 */
[----:B------:R-:W-:-:S03]  /*23610*/  UIMAD UR4, UR4, UR5, URZ ;  /* 0x00000005040472a4 */ /* 0x000fc6000f8e023f */
[----:B------:R-:W-:Y:S02]  /*23620*/  ULDC UR5, c[0x0][0x348] ;  /* 0x0000d20000057ab9 */ /* 0x000fe40000000800 */
[----:B0-----:R-:W-:Y:S01]  /*23630*/  MOV R6, UR5 ;  /* 0x0000000500067c02 */ /* 0x001fe20008000f00 */
[----:B------:R-:W-:Y:S01]  /*23640*/  IMAD.U32 R7, RZ, RZ, UR4 ;  /* 0x00000004ff077e24 */ /* 0x000fe2000f8e00ff */
[----:B--2---:R0:W-:Y:S04]  /*23650*/  STL [R1+0xc], R9 ;  /* 0x00000c0901007387 */ /* 0x0041e80000100800 */
[----:B---3--:R0:W-:Y:S01]  /*23660*/  STL [R1+0x44], R8 ;  /* 0x0000440801007387 */ /* 0x0081e20000100800 */
[----:B------:R-:W-:Y:S05]  /*23670*/  @P2 BRA `(.L_x_640) ;  /* 0x0000000000142947 */ /* 0x000fea0003800000 */
[----:B------:R-:W-:Y:S05]  /*23680*/  @!P0 BRA `(.L_x_640) ;  /* 0x0000000000108947 */ /* 0x000fea0003800000 */
[----:B0-----:R-:W2:Y:S04]  /*23690*/  LDG.E R8, desc[UR50][R2.64] ;  /* 0x0000003202087981 */ /* 0x001ea8000c1e1900 */
[----:B------:R-:W2:Y:S02]  /*236a0*/  LDG.E R2, desc[UR50][R2.64+0x4] ;  /* 0x0000043202027981 */ /* 0x000ea4000c1e1900 */
[----:B--2---:R-:W-:-:S05]  /*236b0*/  IMAD.IADD R2, R2, 0x1, -R8 ;  /* 0x0000000102027824 */ /* 0x004fca00078e0a08 */
[----:B------:R1:W-:Y:S02]  /*236c0*/  STL [R1+0x44], R2 ;  /* 0x0000440201007387 */ /* 0x0003e40000100800 */
.L_x_640:
[----:B------:R-:W-:Y:S01]  /*236d0*/  ULDC.64 UR4, c[0x0][0xa20] ;  /* 0x0002880000047ab9 */ /* 0x000fe20000000a00 */
[----:B------:R-:W-:Y:S02]  /*236e0*/  MOV R33, R24 ;  /* 0x0000001800217202 */ /* 0x000fe40000000f00 */
[----:B------:R-:W-:-:S04]  /*236f0*/  ISETP.NE.U32.AND P0, PT, RZ, UR4, PT ;  /* 0x00000004ff007c0c */ /* 0x000fc8000bf05070 */
[----:B------:R-:W-:-:S13]  /*23700*/  ISETP.NE.AND.EX P0, PT, RZ, UR5, PT, P0 ;  /* 0x00000005ff007c0c */ /* 0x000fda000bf05300 */
[----:B------:R-:W-:Y:S05]  /*23710*/  @!P0 BRA `(.L_x_641) ;  /* 0x0000000000108947 */ /* 0x000fea0003800000 */
[----:B-1----:R-:W-:-:S04]  /*23720*/  IADD3 R2, P0, R26, UR4, RZ ;  /* 0x000000041a027c10 */ /* 0x002fc8000ff1e0ff */
[----:B------:R-:W-:-:S05]  /*23730*/  IADD3.X R3, R27, UR5, RZ, P0, !PT ;  /* 0x000000051b037c10 */ /* 0x000fca00087fe4ff */
[----:B------:R2:W5:Y:S01]  /*23740*/  LDG.E R7, desc[UR50][R2.64] ;  /* 0x0000003202077981 */ /* 0x000562000c1e1900 */
[----:B------:R-:W-:Y:S05]  /*23750*/  BRA `(.L_x_642) ;  /* 0x0000000000247947 */ /* 0x000fea0003800000 */
.L_x_641:
[----:B------:R-:W-:Y:S02]  /*23760*/  ULDC.64 UR4, c[0x0][0xa08] ;  /* 0x0002820000047ab9 */ /* 0x000fe40000000a00 */
[----:B------:R-:W-:-:S04]  /*23770*/  ISETP.NE.U32.AND P0, PT, RZ, UR4, PT ;  /* 0x00000004ff007c0c */ /* 0x000fc8000bf05070 */
[----:B------:R-:W-:-:S13]  /*23780*/  ISETP.NE.AND.EX P0, PT, RZ, UR5, PT, P0 ;  /* 0x00000005ff007c0c */ /* 0x000fda000bf05300 */
[----:B------:R-:W-:Y:S05]  /*23790*/  @!P0 BRA `(.L_x_642) ;  /* 0x0000000000148947 */ /* 0x000fea0003800000 */
[----:B-1----:R-:W1:Y:S02]  /*237a0*/  LDC.64 R2, c[0x0][0xa08] ;  /* 0x00028200ff027b82 */ /* 0x002e640000000a00 */
[----:B-1----:R-:W-:-:S05]  /*237b0*/  IMAD.WIDE R2, R33, 0x4, R2 ;  /* 0x0000000421027825 */ /* 0x002fca00078e0202 */
[----:B------:R-:W2:Y:S04]  /*237c0*/  LDG.E R7, desc[UR50][R2.64] ;  /* 0x0000003202077981 */ /* 0x000ea8000c1e1900 */
[----:B------:R-:W2:Y:S02]  /*237d0*/  LDG.E R2, desc[UR50][R2.64+0x4] ;  /* 0x0000043202027981 */ /* 0x000ea4000c1e1900 */
[----:B--2---:R-:W-:-:S07]  /*237e0*/  IMAD.IADD R7, R2, 0x1, -R7 ;  /* 0x0000000102077824 */ /* 0x004fce00078e0a07 */
.L_x_642:
[----:B-12---:R-:W2:Y:S04]  /*237f0*/  @P1 LDG.E R2, desc[UR50][R4.64] ;  /* 0x0000003204021981 */ /* 0x006ea8000c1e1900 */
[----:B------:R-:W2:Y:S01]  /*23800*/  @P1 LDG.E R4, desc[UR50][R4.64+0x4] ;  /* 0x0000043204041981 */ /* 0x000ea2000c1e1900 */
[----:B-----5:R-:W-:Y:S01]  /*23810*/  IADD3 R7, -R9, R7, RZ ;  /* 0x0000000709077210 */ /* 0x020fe20007ffe1ff */
[----:B------:R-:W-:Y:S01]  /*23820*/  BSSY B0, `(.L_x_643) ;  /* 0x0000118000007945 */ /* 0x000fe20003800000 */
[----:B--2---:R-:W-:-:S04]  /*23830*/  @P1 IMAD.IADD R6, R4, 0x1, -R2 ;  /* 0x0000000104061824 */ /* 0x004fc800078e0a02 */
[----:B------:R-:W-:-:S04]  /*23840*/  IMAD.IADD R25, R7, 0x1, R6 ;  /* 0x0000000107197824 */ /* 0x000fc800078e0206 */
[----:B------:R-:W-:-:S04]  /*23850*/  VIADD R32, R25, 0x9f ;  /* 0x0000009f19207836 */ /* 0x000fc80000000000 */
[----:B------:R-:W-:-:S05]  /*23860*/  IMAD.HI R32, R32, 0x66666667, RZ ;  /* 0x6666666720207827 */ /* 0x000fca00078e02ff */
[----:B------:R-:W-:-:S04]  /*23870*/  SHF.R.U32.HI R2, RZ, 0x1f, R32 ;  /* 0x0000001fff027819 */ /* 0x000fc80000011620 */
[----:B------:R-:W-:-:S05]  /*23880*/  LEA.HI.SX32 R32, R32, R2, 0x1a ;  /* 0x0000000220207211 */ /* 0x000fca00078fd2ff */
[----:B------:R-:W-:Y:S01]  /*23890*/  IMAD R2, R32, 0xa0, -R7 ;  /* 0x000000a020027824 */ /* 0x000fe200078e0a07 */
[----:B------:R-:W-:-:S04]  /*238a0*/  IADD3 R7, -R7, RZ, RZ ;  /* 0x000000ff07077210 */ /* 0x000fc80007ffe1ff */
[----:B------:R-:W-:Y:S02]  /*238b0*/  VIMNMX R2, R2, R6, PT ;  /* 0x0000000602027248 */ /* 0x000fe40003fe0100 */
[----:B------:R-:W-:-:S04]  /*238c0*/  VIMNMX R7, RZ, R7, !PT ;  /* 0x00000007ff077248 */ /* 0x000fc80007fe0100 */
[----:B------:R-:W-:Y:S01]  /*238d0*/  ISETP.GT.AND P0, PT, R2, R7, PT ;  /* 0x000000070200720c */ /* 0x000fe20003f04270 */
[----:B------:R-:W-:-:S05]  /*238e0*/  IMAD.WIDE.U32 R4, R7, -0x33333333, RZ ;  /* 0xcccccccd07047825 */ /* 0x000fca00078e00ff */
[----:B------:R-:W-:-:S05]  /*238f0*/  SHF.R.U32.HI R4, RZ, 0x7, R5 ;  /* 0x00000007ff047819 */ /* 0x000fca0000011605 */
[----:B------:R-:W-:Y:S02]  /*23900*/  IMAD.MOV.U32 R3, RZ, RZ, R4 ;  /* 0x000000ffff037224 */ /* 0x000fe400078e0004 */
[----:B------:R-:W-:-:S04]  /*23910*/  @P0 VIADD R2, R2, 0x9f ;  /* 0x0000009f02020836 */ /* 0x000fc80000000000 */
[----:B------:R-:W-:-:S05]  /*23920*/  @P0 IMAD.HI R2, R2, 0x66666667, RZ ;  /* 0x6666666702020827 */ /* 0x000fca00078e02ff */
[----:B------:R-:W-:-:S04]  /*23930*/  @P0 SHF.R.U32.HI R5, RZ, 0x1f, R2 ;  /* 0x0000001fff050819 */ /* 0x000fc80000011602 */
[----:B------:R-:W-:Y:S02]  /*23940*/  @P0 LEA.HI.SX32 R3, R2, R5, 0x1a ;  /* 0x0000000502030211 */ /* 0x000fe400078fd2ff */
[----:B------:R-:W-:Y:S02]  /*23950*/  PLOP3.LUT P0, PT, PT, PT, PT, 0x80, 0x0 ;  /* 0x000000000000781c */ /* 0x000fe40003f0f070 */
[----:B------:R-:W-:-:S13]  /*23960*/  ISETP.GT.AND P2, PT, R3, R4, PT ;  /* 0x000000040300720c */ /* 0x000fda0003f44270 */
[----:B------:R-:W-:Y:S05]  /*23970*/  @!P2 BRA `(.L_x_644) ;  /* 0x000000100008a947 */ /* 0x000fea0003800000 */
[----:B------:R-:W-:Y:S01]  /*23980*/  UMOV UR4, 0xffffffff ;  /* 0xffffffff00047882 */ /* 0x000fe20000000000 */
[----:B------:R-:W-:Y:S02]  /*23990*/  SEL R2, R33, RZ, !P1 ;  /* 0x000000ff21027207 */ /* 0x000fe40004800000 */
[----:B------:R-:W-:Y:S05]  /*239a0*/  BRA.DIV UR4, `(.L_x_645) ;  /* 0x0000008a04587947 */ /* 0x000fea000b800000 */
[----:B------:R-:W1:Y:S02]  /*239b0*/  S2R R5, SR_TID.X ;  /* 0x0000000000057919 */ /* 0x000e640000002100 */
[----:B-1----:R-:W-:-:S04]  /*239c0*/  SHF.R.U32.HI R5, RZ, 0x5, R5 ;  /* 0x00000005ff057819 */ /* 0x002fc80000011605 */
[----:B------:R-:W-:-:S05]  /*239d0*/  LOP3.LUT R5, R5, 0x3, RZ, 0xc0, !PT ;  /* 0x0000000305057812 */ /* 0x000fca00078ec0ff */
[----:B------:R1:W2:Y:S02]  /*239e0*/  SHFL.IDX PT, R14, R5, RZ, 0x1f ;  /* 0x00001fff050e7589 */ /* 0x0002a400000e0000 */
.L_x_866:
[----:B--2---:R-:W-:Y:S02]  /*239f0*/  ISETP.NE.AND P0, PT, R14, RZ, PT ;  /* 0x000000ff0e00720c */ /* 0x004fe40003f05270 */
[----:B------:R-:W-:-:S11]  /*23a00*/  PLOP3.LUT P6, PT, PT, PT, PT, 0x8, 0x0 ;  /* 0x000000000000781c */ /* 0x000fd60003fce170 */
[----:B------:R-:W-:Y:S05]  /*23a10*/  @P0 BRA `(.L_x_646) ;  /* 0x00000000000c0947 */ /* 0x000fea0003800000 */
[----:B------:R-:W-:-:S03]  /*23a20*/  UMOV UR4, 0xffffffff ;  /* 0xffffffff00047882 */ /* 0x000fc60000000000 */
[----:B------:R-:W-:Y:S05]  /*23a30*/  BRA.DIV UR4, `(.L_x_647) ;  /* 0x0000008a04687947 */ /* 0x000fea000b800000 */
[----:B------:R-:W-:-:S13]  /*23a40*/  ELECT P6, URZ, PT ;  /* 0x00000000003f782f */ /* 0x000fda00038c0000 */
.L_x_646:
[----:B-1----:R-:W2:Y:S01]  /*23a50*/  LDL R5, [R1+0x48] ;  /* 0x0000480001057983 */ /* 0x002ea20000100800 */
[----:B------:R-:W-:Y:S01]  /*23a60*/  BSSY B1, `(.L_x_648) ;  /* 0x0000008000017945 */ /* 0x000fe20003800000 */
[----:B--2---:R-:W-:-:S04]  /*23a70*/  IADD3 R5, R5, 0x1, RZ ;  /* 0x0000000105057810 */ /* 0x004fc80007ffe0ff */
[----:B------:R-:W-:-:S04]  /*23a80*/  LEA.HI R6, R5, R5, RZ, 0x1 ;  /* 0x0000000505067211 */ /* 0x000fc800078f08ff */
[----:B------:R-:W-:-:S05]  /*23a90*/  LOP3.LUT R6, R6, 0xfffffffe, RZ, 0xc0, !PT ;  /* 0xfffffffe06067812 */ /* 0x000fca00078ec0ff */
[----:B------:R-:W-:-:S05]  /*23aa0*/  IMAD.IADD R5, R5, 0x1, -R6 ;  /* 0x0000000105057824 */ /* 0x000fca00078e0a06 */
[----:B------:R-:W-:-:S04]  /*23ab0*/  SHF.L.U32 R5, R5, 0x1f, RZ ;  /* 0x0000001f05057819 */ /* 0x000fc800000006ff */
[----:B------:R-:W1:Y:S02]  /*23ac0*/  SYNCS.PHASECHK.TRANS64.TRYWAIT P0, [R22+URZ+0x29820], R5 ;  /* 0x02982005160075a7 */ /* 0x000e64000800017f */
[----:B-1----:R-:W-:Y:S05]  /*23ad0*/  @!P0 BRA `(.L_x_649) ;  /* 0x0000008800608947 */ /* 0x002fea0003800000 */
.L_x_869:
[----:B------:R-:W-:Y:S05]  /*23ae0*/  BSYNC B1 ;  /* 0x0000000000017941 */ /* 0x000fea0003800000 */
.L_x_648:
[----:B------:R-:W-:Y:S04]  /*23af0*/  BSSY B1, `(.L_x_650) ;  /* 0x000006c000017945 */ /* 0x000fe80003800000 */
[----:B------:R-:W-:Y:S05]  /*23b00*/  @!P6 BRA `(.L_x_651) ;  /* 0x0000000400a8e947 */ /* 0x000fea0003800000 */
[----:B0-----:R-:W-:Y:S01]  /*23b10*/  IMAD R9, R28, 0x8, R22 ;  /* 0x000000081c097824 */ /* 0x001fe200078e0216 */
[----:B------:R-:W-:Y:S01]  /*23b20*/  SHF.L.U32 R8, R35, 0x1f, RZ ;  /* 0x0000001f23087819 */ /* 0x000fe200000006ff */
[----:B------:R-:W0:Y:S01]  /*23b30*/  S2R R6, SR_TID.X ;  /* 0x0000000000067919 */ /* 0x000e220000002100 */
[----:B------:R-:W-:Y:S02]  /*23b40*/  BSSY B2, `(.L_x_652) ;  /* 0x0000005000027945 */ /* 0x000fe40003800000 */
[----:B------:R-:W2:Y:S01]  /*23b50*/  SYNCS.PHASECHK.TRANS64.TRYWAIT P0, [R9+URZ+0x298a0], R8 ;  /* 0x0298a008090075a7 */ /* 0x000ea2000800017f */
[----:B0-----:R-:W-:-:S04]  /*23b60*/  LOP3.LUT R6, R6, 0x7f, RZ, 0xc0, !PT ;  /* 0x0000007f06067812 */ /* 0x001fc800078ec0ff */
[----:B------:R-:W-:Y:S01]  /*23b70*/  ISETP.NE.AND P1, PT, R6, RZ, PT ;  /* 0x000000ff0600720c */ /* 0x000fe20003f25270 */
[----:B--2---:R-:W-:-:S12]  /*23b80*/  @!P0 BRA `(.L_x_653) ;  /* 0x0000008800488947 */ /* 0x004fd80003800000 */
.L_x_870:
[----:B------:R-:W-:Y:S05]  /*23b90*/  BSYNC B2 ;  /* 0x0000000000027941 */ /* 0x000fea0003800000 */
.L_x_652:
[----:B------:R-:W-:Y:S04]  /*23ba0*/  BSSY B2, `(.L_x_654) ;  /* 0x0000009000027945 */ /* 0x000fe80003800000 */
[----:B------:R-:W-:Y:S05]  /*23bb0*/  @P1 BRA `(.L_x_655) ;  /* 0x00000000001c1947 */ /* 0x000fea0003800000 */
[----:B-1----:R-:W1:Y:S02]  /*23bc0*/  S2R R5, SR_TID.X ;  /* 0x0000000000057919 */ /* 0x002e640000002100 */
[----:B-1----:R-:W-:Y:S02]  /*23bd0*/  LOP3.LUT R6, R5, 0x1f, RZ, 0xc0, !PT ;  /* 0x0000001f05067812 */ /* 0x002fe400078ec0ff */
[----:B------:R-:W-:Y:S02]  /*23be0*/  MOV R5, 0x7800 ;  /* 0x0000780000057802 */ /* 0x000fe40000000f00 */
[----:B------:R-:W-:Y:S02]  /*23bf0*/  ISETP.NE.AND P0, PT, R6, RZ, PT ;  /* 0x000000ff0600720c */ /* 0x000fe40003f05270 */
[----:B------:R2:W-:Y:S11]  /*23c00*/  SYNCS.ARRIVE.TRANS64 RZ, [R9+URZ+0x29890], R5 ;  /* 0x0298900509ff79a7 */ /* 0x0005f6000800003f */
[----:B--2---:R-:W-:Y:S05]  /*23c10*/  @!P0 BRA `(.L_x_655) ;  /* 0x0000000000048947 */ /* 0x004fea0003800000 */
[----:B------:R-:W-:Y:S01]  /*23c20*/  BPT.TRAP 0x1 ;  /* 0x000000040000795c */ /* 0x000fe20000300000 */
.L_x_655:
[----:B------:R-:W-:Y:S05]  /*23c30*/  BSYNC B2 ;  /* 0x0000000000027941 */ /* 0x000fea0003800000 */
.L_x_654:
[----:B------:R-:W-:Y:S01]  /*23c40*/  IMAD.MOV.U32 R11, RZ, RZ, RZ ;  /* 0x000000ffff0b7224 */ /* 0x000fe200078e00ff */
[----:B------:R-:W-:Y:S01]  /*23c50*/  UIADD3 UR4, UP0, UR40, 0x570, URZ ;  /* 0x0000057028047890 */ /* 0x000fe2000ff1e03f */
[----:B------:R-:W-:Y:S01]  /*23c60*/  IMAD R6, R3, 0xa0, R0 ;  /* 0x000000a003067824 */ /* 0x000fe200078e0200 */
[----:B------:R-:W-:Y:S01]  /*23c70*/  PLOP3.LUT P0, PT, PT, PT, PT, 0x80, 0x0 ;  /* 0x000000000000781c */ /* 0x000fe20003f0f070 */
[----:B------:R-:W-:Y:S01]  /*23c80*/  IMAD R7, R28, 0x7800, R22 ;  /* 0x000078001c077824 */ /* 0x000fe200078e0216 */
[----:B------:R-:W-:Y:S01]  /*23c90*/  R2UR UR10, R11 ;  /* 0x000000000b0a72ca */ /* 0x000fe200000e0000 */
[----:B------:R-:W-:Y:S01]  /*23ca0*/  VIADD R6, R6, 0xffffff60 ;  /* 0xffffff6006067836 */ /* 0x000fe20000000000 */
[----:B-1----:R-:W-:Y:S01]  /*23cb0*/  IADD3 R5, R9, 0x29890, RZ ;  /* 0x0002989009057810 */ /* 0x002fe20007ffe0ff */
[----:B------:R-:W-:Y:S01]  /*23cc0*/  VIADD R10, R7, 0x1a400 ;  /* 0x0001a400070a7836 */ /* 0x000fe20000000000 */
[----:B------:R-:W-:Y:S01]  /*23cd0*/  UIADD3.X UR5, URZ, UR41, URZ, UP0, !UPT ;  /* 0x000000293f057290 */ /* 0x000fe200087fe43f */
[----:B------:R-:W-:Y:S01]  /*23ce0*/  UMOV UR6, 0x0 ;  /* 0x0000000000067882 */ /* 0x000fe20000000000 */
[----:B------:R-:W-:-:S10]  /*23cf0*/  UMOV UR7, 0x12f00000 ;  /* 0x12f0000000077882 */ /* 0x000fd40000000000 */
.L_x_656:
[----:B------:R-:W-:-:S13]  /*23d00*/  @P0 ELECT P2, URZ, PT ;  /* 0x00000000003f082f */ /* 0x000fda0003840000 */
[----:B------:R-:W-:Y:S02]  /*23d10*/  @P2 R2UR UR13, R2 ;  /* 0x00000000020d22ca */ /* 0x000fe400000e0000 */
[----:B------:R-:W-:Y:S02]  /*23d20*/  @P2 R2UR UR12, R18 ;  /* 0x00000000120c22ca */ /* 0x000fe400000e0000 */
[----:B------:R-:W-:Y:S02]  /*23d30*/  @P2 R2UR UR11, R6 ;  /* 0x00000000060b22ca */ /* 0x000fe400000e0000 */
[----:B------:R-:W-:Y:S02]  /*23d40*/  @P2 R2UR UR9, R5 ;  /* 0x00000000050922ca */ /* 0x000fe400000e0000 */
[----:B------:R-:W-:Y:S02]  /*23d50*/  @P2 R2UR UR8, R10 ;  /* 0x000000000a0822ca */ /* 0x000fe400000e0000 */
[----:B------:R-:W-:-:S02]  /*23d60*/  @P2 PLOP3.LUT P0, PT, P2, PT, PT, 0x8, 0x0 ;  /* 0x000000000000281c */ /* 0x000fc4000170e170 */
[----:B------:R-:W-:-:S09]  /*23d70*/  PLOP3.LUT P2, PT, PT, PT, PT, 0x8, 0x0 ;  /* 0x000000000000781c */ /* 0x000fd20003f4e170 */
[----:B------:R1:W-:Y:S02]  /*23d80*/  UTMALDG.4D [UR8], [UR4], desc[UR6] ;  /* 0x00000608040075b4 */ /* 0x0003e40008019000 */
[----:B-1----:R-:W-:Y:S05]  /*23d90*/  @P0 BRA.U.ANY `(.L_x_656) ;  /* 0xfffffffd00d80947 */ /* 0x002fea000393ffff */
[----:B------:R-:W-:Y:S01]  /*23da0*/  PLOP3.LUT P0, PT, PT, PT, PT, 0x80, 0x0 ;  /* 0x000000000000781c */ /* 0x000fe20003f0f070 */
[----:B------:R-:W-:Y:S01]  /*23db0*/  VIADD R10, R7, 0x1cc00 ;  /* 0x0001cc00070a7836 */ /* 0x000fe20000000000 */
[----:B------:R-:W-:Y:S01]  /*23dc0*/  UMOV UR6, 0x0 ;  /* 0x0000000000067882 */ /* 0x000fe20000000000 */
[----:B------:R-:W-:Y:S01]  /*23dd0*/  UMOV UR7, 0x12f00000 ;  /* 0x12f0000000077882 */ /* 0x000fe20000000000 */
[----:B------:R-:W-:-:S09]  /*23de0*/  UMOV UR10, 0x40 ;  /* 0x00000040000a7882 */ /* 0x000fd20000000000 */
.L_x_657:
        /* <DEDUP_REMOVED lines=11> */
[----:B------:R-:W-:Y:S01]  /*23ea0*/  UMOV UR6, 0x0 ;  /* 0x0000000000067882 */ /* 0x000fe20000000000 */
[----:B------:R-:W-:Y:S01]  /*23eb0*/  IADD3 R7, R7, 0x1f400, RZ ;  /* 0x0001f40007077810 */ /* 0x000fe20007ffe0ff */
[----:B------:R-:W-:Y:S01]  /*23ec0*/  UMOV UR7, 0x12f00000 ;  /* 0x12f0000000077882 */ /* 0x000fe20000000000 */
[----:B------:R-:W-:-:S09]  /*23ed0*/  UMOV UR10, 0x80 ;  /* 0x00000080000a7882 */ /* 0x000fd20000000000 */
.L_x_658:
        /* <DEDUP_REMOVED lines=10> */
[----:B------:R-:W1:Y:S01]  /*23f80*/  SYNCS.PHASECHK.TRANS64.TRYWAIT P0, [R9+URZ+0x298c0], R8 ;  /* 0x0298c008090075a7 */ /* 0x000e62000800017f */
[----:B------:R-:W-:Y:S04]  /*23f90*/  BSSY B2, `(.L_x_659) ;  /* 0x0000002000027945 */ /* 0x000fe80003800000 */
[----:B-1----:R-:W-:Y:S05]  /*23fa0*/  @!P0 BRA `(.L_x_660) ;  /* 0x0000008400548947 */ /* 0x002fea0003800000 */
.L_x_871:
[----:B------:R-:W-:Y:S05]  /*23fb0*/  BSYNC B2 ;  /* 0x0000000000027941 */ /* 0x000fea0003800000 */
.L_x_659:
[----:B------:R-:W-:Y:S01]  /*23fc0*/  BSSY B2, `(.L_x_661) ;  /* 0x000000b000027945 */ /* 0x000fe20003800000 */
[----:B------:R-:W-:Y:S02]  /*23fd0*/  IMAD.MOV.U32 R12, RZ, RZ, 0x0 ;  /* 0x00000000ff0c7424 */ /* 0x000fe400078e00ff */
[----:B------:R-:W-:Y:S01]  /*23fe0*/  IMAD.MOV.U32 R13, RZ, RZ, 0x12f00000 ;  /* 0x12f00000ff0d7424 */ /* 0x000fe200078e00ff */
[----:B------:R-:W-:Y:S06]  /*23ff0*/  @P1 BRA `(.L_x_662) ;  /* 0x00000000001c1947 */ /* 0x000fec0003800000 */
[----:B------:R-:W2:Y:S02]  /*24000*/  S2R R5, SR_TID.X ;  /* 0x0000000000057919 */ /* 0x000ea40000002100 */
[----:B--2---:R-:W-:Y:S02]  /*24010*/  LOP3.LUT R7, R5, 0x1f, RZ, 0xc0, !PT ;  /* 0x0000001f05077812 */ /* 0x004fe400078ec0ff */
[----:B------:R-:W-:Y:S02]  /*24020*/  MOV R5, 0x5000 ;  /* 0x0000500000057802 */ /* 0x000fe40000000f00 */
[----:B------:R-:W-:Y:S02]  /*24030*/  ISETP.NE.AND P0, PT, R7, RZ, PT ;  /* 0x000000ff0700720c */ /* 0x000fe40003f05270 */
[----:B------:R2:W-:Y:S11]  /*24040*/  SYNCS.ARRIVE.TRANS64 RZ, [R9+URZ+0x298b0], R5 ;  /* 0x0298b00509ff79a7 */ /* 0x0005f6000800003f */
[----:B--2---:R-:W-:Y:S05]  /*24050*/  @!P0 BRA `(.L_x_662) ;  /* 0x0000000000048947 */ /* 0x004fea0003800000 */
[----:B------:R-:W-:Y:S01]  /*24060*/  BPT.TRAP 0x1 ;  /* 0x000000040000795c */ /* 0x000fe20000300000 */
.L_x_662:
[----:B------:R-:W-:Y:S05]  /*24070*/  BSYNC B2 ;  /* 0x0000000000027941 */ /* 0x000fea0003800000 */
.L_x_661:
[----:B------:R-:W-:Y:S01]  /*24080*/  R2UR UR10, R11 ;  /* 0x000000000b0a72ca */ /* 0x000fe200000e0000 */
[----:B------:R-:W-:Y:S01]  /*24090*/  IMAD R5, R28, 0x5000, R22 ;  /* 0x000050001c057824 */ /* 0x000fe200078e0216 */
[----:B------:R-:W-:Y:S01]  /*240a0*/  R2UR UR6, R12 ;  /* 0x000000000c0672ca */ /* 0x000fe200000e0000 */
[----:B------:R-:W-:Y:S01]  /*240b0*/  UIADD3 UR4, UP0, UR40, 0x670, URZ ;  /* 0x0000067028047890 */ /* 0x000fe2000ff1e03f */
[----:B------:R-:W-:Y:S01]  /*240c0*/  R2UR UR7, R13 ;  /* 0x000000000d0772ca */ /* 0x000fe200000e0000 */
[----:B01----:R-:W-:Y:S01]  /*240d0*/  VIADD R9, R9, 0x298b0 ;  /* 0x000298b009097836 */ /* 0x003fe20000000000 */
[----:B------:R-:W-:Y:S01]  /*240e0*/  PLOP3.LUT P0, PT, PT, PT, PT, 0x80, 0x0 ;  /* 0x000000000000781c */ /* 0x000fe20003f0f070 */
[----:B------:R-:W-:Y:S01]  /*240f0*/  VIADD R5, R5, 0xa400 ;  /* 0x0000a40005057836 */ /* 0x000fe20000000000 */
[----:B------:R-:W-:-:S12]  /*24100*/  UIADD3.X UR5, URZ, UR41, URZ, UP0, !UPT ;  /* 0x000000293f057290 */ /* 0x000fd800087fe43f */
.L_x_663:
        /* <DEDUP_REMOVED lines=9> */
[----:B--2---:R-:W-:Y:S05]  /*241a0*/  @P0 BRA.U.ANY `(.L_x_663) ;  /* 0xfffffffd00d80947 */ /* 0x004fea000393ffff */
.L_x_651:
[----:B------:R-:W-:Y:S05]  /*241b0*/  BSYNC B1 ;  /* 0x0000000000017941 */ /* 0x000fea0003800000 */
.L_x_650:
[----:B0-----:R-:W-:Y:S01]  /*241c0*/  VIADD R9, R3, 0xfffffffe ;  /* 0xfffffffe03097836 */ /* 0x001fe20000000000 */
[----:B------:R-:W-:Y:S02]  /*241d0*/  IADD3 R28, R28, 0x1, RZ ;  /* 0x000000011c1c7810 */ /* 0x000fe40007ffe0ff */
[----:B------:R-:W-:Y:S02]  /*241e0*/  PLOP3.LUT P0, PT, PT, PT, PT, 0x8, 0x0 ;  /* 0x000000000000781c */ /* 0x000fe40003f0e170 */
[----:B------:R-:W-:Y:S02]  /*241f0*/  ISETP.GE.AND P2, PT, R9, R4, PT ;  /* 0x000000040900720c */ /* 0x000fe40003f46270 */
[----:B------:R-:W-:-:S04]  /*24200*/  ISETP.NE.AND P1, PT, R28, 0x2, PT ;  /* 0x000000021c00780c */ /* 0x000fc80003f25270 */
[----:B------:R-:W-:Y:S02]  /*24210*/  SEL R3, RZ, 0x1, P1 ;  /* 0x00000001ff037807 */ /* 0x000fe40000800000 */
[----:B------:R-:W-:Y:S02]  /*24220*/  SEL R28, R28, RZ, P1 ;  /* 0x000000ff1c1c7207 */ /* 0x000fe40000800000 */
[----:B------:R-:W-:-:S03]  /*24230*/  LOP3.LUT R35, R35, R3, RZ, 0x3c, !PT ;  /* 0x0000000323237212 */ /* 0x000fc600078e3cff */
[----:B------:R-:W-:Y:S05]  /*24240*/  @!P2 BRA `(.L_x_644) ;  /* 0x0000000400d4a947 */ /* 0x000fea0003800000 */
.L_x_678:
[----:B------:R-:W-:Y:S05]  /*24250*/  YIELD ;  /* 0x0000000000007946 */ /* 0x000fea0003800000 */
[----:B------:R-:W-:Y:S04]  /*24260*/  BSSY B1, `(.L_x_664) ;  /* 0x000006b000017945 */ /* 0x000fe80003800000 */
[----:B------:R-:W-:Y:S05]  /*24270*/  @!P6 BRA `(.L_x_665) ;  /* 0x0000000400a4e947 */ /* 0x000fea0003800000 */
[----:B------:R-:W-:Y:S01]  /*24280*/  IMAD R8, R28, 0x8, R22 ;  /* 0x000000081c087824 */ /* 0x000fe200078e0216 */
[----:B------:R-:W-:Y:S01]  /*24290*/  SHF.L.U32 R7, R35, 0x1f, RZ ;  /* 0x0000001f23077819 */ /* 0x000fe200000006ff */
[----:B------:R-:W0:Y:S01]  /*242a0*/  S2R R3, SR_TID.X ;  /* 0x0000000000037919 */ /* 0x000e220000002100 */
[----:B------:R-:W-:Y:S02]  /*242b0*/  BSSY B2, `(.L_x_666) ;  /* 0x0000005000027945 */ /* 0x000fe40003800000 */
[----:B------:R-:W2:Y:S01]  /*242c0*/  SYNCS.PHASECHK.TRANS64.TRYWAIT P1, [R8+URZ+0x298a0], R7 ;  /* 0x0298a007080075a7 */ /* 0x000ea2000802017f */
[----:B0-----:R-:W-:-:S04]  /*242d0*/  LOP3.LUT R3, R3, 0x7f, RZ, 0xc0, !PT ;  /* 0x0000007f03037812 */ /* 0x001fc800078ec0ff */
[----:B------:R-:W-:Y:S01]  /*242e0*/  ISETP.NE.AND P2, PT, R3, RZ, PT ;  /* 0x000000ff0300720c */ /* 0x000fe20003f45270 */
[----:B--2---:R-:W-:-:S12]  /*242f0*/  @!P1 BRA `(.L_x_667) ;  /* 0x0000008000949947 */ /* 0x004fd80003800000 */
.L_x_872:
[----:B------:R-:W-:Y:S05]  /*24300*/  BSYNC B2 ;  /* 0x0000000000027941 */ /* 0x000fea0003800000 */
.L_x_666:
[----:B------:R-:W-:Y:S04]  /*24310*/  BSSY B2, `(.L_x_668) ;  /* 0x0000009000027945 */ /* 0x000fe80003800000 */
[----:B------:R-:W-:Y:S05]  /*24320*/  @P2 BRA `(.L_x_669) ;  /* 0x00000000001c2947 */ /* 0x000fea0003800000 */
[----:B------:R-:W1:Y:S02]  /*24330*/  S2R R3, SR_TID.X ;  /* 0x0000000000037919 */ /* 0x000e640000002100 */
[----:B-1----:R-:W-:Y:S02]  /*24340*/  LOP3.LUT R5, R3, 0x1f, RZ, 0xc0, !PT ;  /* 0x0000001f03057812 */ /* 0x002fe400078ec0ff */
[----:B------:R-:W-:Y:S02]  /*24350*/  MOV R3, 0x7800 ;  /* 0x0000780000037802 */ /* 0x000fe40000000f00 */
[----:B------:R-:W-:Y:S02]  /*24360*/  ISETP.NE.AND P1, PT, R5, RZ, PT ;  /* 0x000000ff0500720c */ /* 0x000fe40003f25270 */
[----:B------:R2:W-:Y:S11]  /*24370*/  SYNCS.ARRIVE.TRANS64 RZ, [R8+URZ+0x29890], R3 ;  /* 0x0298900308ff79a7 */ /* 0x0005f6000800003f */
[----:B--2---:R-:W-:Y:S05]  /*24380*/  @!P1 BRA `(.L_x_669) ;  /* 0x0000000000049947 */ /* 0x004fea0003800000 */
[----:B------:R-:W-:Y:S01]  /*24390*/  BPT.TRAP 0x1 ;  /* 0x000000040000795c */ /* 0x000fe20000300000 */
.L_x_669:
[----:B------:R-:W-:Y:S05]  /*243a0*/  BSYNC B2 ;  /* 0x0000000000027941 */ /* 0x000fea0003800000 */
.L_x_668:
[----:B------:R-:W-:Y:S01]  /*243b0*/  IMAD.MOV.U32 R11, RZ, RZ, RZ ;  /* 0x000000ffff0b7224 */ /* 0x000fe200078e00ff */
[----:B------:R-:W-:Y:S01]  /*243c0*/  UIADD3 UR4, UP0, UR40, 0x570, URZ ;  /* 0x0000057028047890 */ /* 0x000fe2000ff1e03f */
[----:B------:R-:W-:Y:S01]  /*243d0*/  IMAD R6, R28, 0x7800, R22 ;  /* 0x000078001c067824 */ /* 0x000fe200078e0216 */
[----:B------:R-:W-:Y:S01]  /*243e0*/  PLOP3.LUT P1, PT, PT, PT, PT, 0x80, 0x0 ;  /* 0x000000000000781c */ /* 0x000fe20003f2f070 */
[----:B-1----:R-:W-:Y:S01]  /*243f0*/  IMAD R5, R9, 0xa0, R0 ;  /* 0x000000a009057824 */ /* 0x002fe200078e0200 */
[----:B------:R-:W-:Y:S01]  /*24400*/  R2UR UR10, R11 ;  /* 0x000000000b0a72ca */ /* 0x000fe200000e0000 */
[----:B------:R-:W-:Y:S01]  /*24410*/  VIADD R3, R8, 0x29890 ;  /* 0x0002989008037836 */ /* 0x000fe20000000000 */
[----:B------:R-:W-:Y:S01]  /*24420*/  IADD3 R10, R6, 0x1a400, RZ ;  /* 0x0001a400060a7810 */ /* 0x000fe20007ffe0ff */
[----:B------:R-:W-:Y:S01]  /*24430*/  UIADD3.X UR5, URZ, UR41, URZ, UP0, !UPT ;  /* 0x000000293f057290 */ /* 0x000fe200087fe43f */
[----:B------:R-:W-:Y:S01]  /*24440*/  UMOV UR6, 0x0 ;  /* 0x0000000000067882 */ /* 0x000fe20000000000 */
[----:B------:R-:W-:-:S10]  /*24450*/  UMOV UR7, 0x12f00000 ;  /* 0x12f0000000077882 */ /* 0x000fd40000000000 */
.L_x_670:
        /* <DEDUP_REMOVED lines=15> */
.L_x_671:
        /* <DEDUP_REMOVED lines=15> */
.L_x_672:
        /* <DEDUP_REMOVED lines=13> */
.L_x_873:
[----:B------:R-:W-:Y:S05]  /*24710*/  BSYNC B2 ;  /* 0x0000000000027941 */ /* 0x000fea0003800000 */
.L_x_673:
[----:B------:R-:W-:Y:S01]  /*24720*/  BSSY B2, `(.L_x_675) ;  /* 0x000000b000027945 */ /* 0x000fe20003800000 */
[----:B------:R-:W-:Y:S01]  /*24730*/  MOV R6, 0x0 ;  /* 0x0000000000067802 */ /* 0x000fe20000000f00 */
[----:B01----:R-:W-:Y:S02]  /*24740*/  IMAD.MOV.U32 R7, RZ, RZ, 0x12f00000 ;  /* 0x12f00000ff077424 */ /* 0x003fe400078e00ff */
[----:B------:R-:W-:Y:S05]  /*24750*/  @P2 BRA `(.L_x_676) ;  /* 0x00000000001c2947 */ /* 0x000fea0003800000 */
[----:B------:R-:W0:Y:S02]  /*24760*/  S2R R3, SR_TID.X ;  /* 0x0000000000037919 */ /* 0x000e240000002100 */
[----:B0-----:R-:W-:Y:S01]  /*24770*/  LOP3.LUT R10, R3, 0x1f, RZ, 0xc0, !PT ;  /* 0x0000001f030a7812 */ /* 0x001fe200078ec0ff */
[----:B------:R-:W-:-:S03]  /*24780*/  IMAD.MOV.U32 R3, RZ, RZ, 0x5000 ;  /* 0x00005000ff037424 */ /* 0x000fc600078e00ff */
[----:B------:R-:W-:Y:S01]  /*24790*/  ISETP.NE.AND P1, PT, R10, RZ, PT ;  /* 0x000000ff0a00720c */ /* 0x000fe20003f25270 */
[----:B------:R0:W-:-:S12]  /*247a0*/  SYNCS.ARRIVE.TRANS64 RZ, [R8+URZ+0x298b0], R3 ;  /* 0x0298b00308ff79a7 */ /* 0x0001d8000800003f */
[----:B0-----:R-:W-:Y:S05]  /*247b0*/  @!P1 BRA `(.L_x_676) ;  /* 0x0000000000049947 */ /* 0x001fea0003800000 */
[----:B------:R-:W-:Y:S01]  /*247c0*/  BPT.TRAP 0x1 ;  /* 0x000000040000795c */ /* 0x000fe20000300000 */
.L_x_676:
[----:B------:R-:W-:Y:S05]  /*247d0*/  BSYNC B2 ;  /* 0x0000000000027941 */ /* 0x000fea0003800000 */
.L_x_675:
[----:B------:R-:W-:Y:S01]  /*247e0*/  R2UR UR10, R11 ;  /* 0x000000000b0a72ca */ /* 0x000fe200000e0000 */
[----:B------:R-:W-:Y:S01]  /*247f0*/  IMAD R3, R28, 0x5000, R22 ;  /* 0x000050001c037824 */ /* 0x000fe200078e0216 */
[----:B------:R-:W-:Y:S01]  /*24800*/  R2UR UR6, R6 ;  /* 0x00000000060672ca */ /* 0x000fe200000e0000 */
[----:B------:R-:W-:Y:S01]  /*24810*/  UIADD3 UR4, UP0, UR40, 0x670, URZ ;  /* 0x0000067028047890 */ /* 0x000fe2000ff1e03f */
[----:B------:R-:W-:Y:S01]  /*24820*/  R2UR UR7, R7 ;  /* 0x00000000070772ca */ /* 0x000fe200000e0000 */
[----:B------:R-:W-:Y:S01]  /*24830*/  VIADD R3, R3, 0xa400 ;  /* 0x0000a40003037836 */ /* 0x000fe20000000000 */
[----:B------:R-:W-:Y:S01]  /*24840*/  PLOP3.LUT P1, PT, PT, PT, PT, 0x80, 0x0 ;  /* 0x000000000000781c */ /* 0x000fe20003f2f070 */
[----:B------:R-:W-:Y:S01]  /*24850*/  UIADD3.X UR5, URZ, UR41, URZ, UP0, !UPT ;  /* 0x000000293f057290 */ /* 0x000fe200087fe43f */
[----:B------:R-:W-:-:S11]  /*24860*/  IADD3 R8, R8, 0x298b0, RZ ;  /* 0x000298b008087810 */ /* 0x000fd60007ffe0ff */
.L_x_677:
        /* <DEDUP_REMOVED lines=9> */
[----:B0-----:R-:W-:Y:S05]  /*24900*/  @P1 BRA.U.ANY `(.L_x_677) ;  /* 0xfffffffd00d81947 */ /* 0x001fea000393ffff */
.L_x_665:
[----:B------:R-:W-:Y:S05]  /*24910*/  BSYNC B1 ;  /* 0x0000000000017941 */ /* 0x000fea0003800000 */
.L_x_664:
[C---:B------:R-:W-:Y:S01]  /*24920*/  ISETP.GT.AND P2, PT, R9.reuse, R4, PT ;  /* 0x000000040900720c */ /* 0x040fe20003f44270 */
[----:B------:R-:W-:Y:S01]  /*24930*/  VIADD R28, R28, 0x1 ;  /* 0x000000011c1c7836 */ /* 0x000fe20000000000 */
[----:B------:R-:W-:-:S04]  /*24940*/  IADD3 R9, R9, -0x1, RZ ;  /* 0xffffffff09097810 */ /* 0x000fc80007ffe0ff */
[----:B------:R-:W-:-:S04]  /*24950*/  ISETP.NE.AND P1, PT, R28, 0x2, PT ;  /* 0x000000021c00780c */ /* 0x000fc80003f25270 */
[----:B------:R-:W-:Y:S02]  /*24960*/  SEL R3, RZ, 0x1, P1 ;  /* 0x00000001ff037807 */ /* 0x000fe40000800000 */
[----:B------:R-:W-:Y:S02]  /*24970*/  SEL R28, R28, RZ, P1 ;  /* 0x000000ff1c1c7207 */ /* 0x000fe40000800000 */
[----:B------:R-:W-:Y:S01]  /*24980*/  LOP3.LUT R35, R35, R3, RZ, 0x3c, !PT ;  /* 0x0000000323237212 */ /* 0x000fe200078e3cff */
[----:B------:R-:W-:Y:S06]  /*24990*/  @P2 BRA `(.L_x_678) ;  /* 0xfffffff8002c2947 */ /* 0x000fec000383ffff */
.L_x_644:
[----:B------:R-:W-:Y:S05]  /*249a0*/  BSYNC B0 ;  /* 0x0000000000007941 */ /* 0x000fea0003800000 */
.L_x_643:
[----:B------:R-:W-:Y:S05]  /*249b0*/  @!P0 WARPSYNC.ALL ;  /* 0x0000000000008948 */ /* 0x000fea0003800000 */
[----:B------:R-:W-:Y:S01]  /*249c0*/  @!P0 BAR.SYNC.DEFER_BLOCKING 0xc, 0x180 ;  /* 0x0306000000008b1d */ /* 0x000fe20000010000 */
[----:B------:R-:W-:-:S13]  /*249d0*/  ISETP.GT.AND P0, PT, R25, RZ, PT ;  /* 0x000000ff1900720c */ /* 0x000fda0003f04270 */
[----:B------:R-:W-:Y:S05]  /*249e0*/  @P0 BRA `(.L_x_679) ;  /* 0x0000000000440947 */ /* 0x000fea0003800000 */
[----:B------:R-:W2:Y:S02]  /*249f0*/  S2R R3, SR_TID.X ;  /* 0x0000000000037919 */ /* 0x000ea40000002100 */
[----:B--2---:R-:W-:-:S04]  /*24a00*/  LOP3.LUT R3, R3, 0x7f, RZ, 0xc0, !PT ;  /* 0x0000007f03037812 */ /* 0x004fc800078ec0ff */
[----:B------:R-:W-:-:S13]  /*24a10*/  ISETP.NE.AND P0, PT, R3, RZ, PT ;  /* 0x000000ff0300720c */ /* 0x000fda0003f05270 */
[----:B------:R-:W-:Y:S05]  /*24a20*/  @P0 BRA `(.L_x_680) ;  /* 0x0000004400ec0947 */ /* 0x000fea0003800000 */
[----:B-1----:R-:W1:Y:S01]  /*24a30*/  S2R R5, SR_LANEID ;  /* 0x0000000000057919 */ /* 0x002e620000000000 */
[----:B------:R-:W-:Y:S01]  /*24a40*/  VOTEU.ANY UR4, UPT, PT ;  /* 0x0000000000047886 */ /* 0x000fe200038e0100 */
[----:B------:R-:W2:Y:S01]  /*24a50*/  LDC.64 R2, c[0x0][0xc60] ;  /* 0x00031800ff027b82 */ /* 0x000ea20000000a00 */
[----:B------:R-:W1:Y:S02]  /*24a60*/  FLO.U32 R0, UR4 ;  /* 0x0000000400007d00 */ /* 0x000e6400080e0000 */
[----:B-1----:R-:W-:-:S06]  /*24a70*/  ISETP.EQ.U32.AND P0, PT, R0, R5, PT ;  /* 0x000000050000720c */ /* 0x002fcc0003f02070 */
[----:B------:R-:W2:Y:S07]  /*24a80*/  POPC R5, UR4 ;  /* 0x0000000400057d09 */ /* 0x000eae0008000000 */
[----:B--2---:R-:W2:Y:S01]  /*24a90*/  @P0 ATOMG.E.ADD.STRONG.GPU PT, R3, desc[UR50][R2.64], R5 ;  /* 0x00000005020309a8 */ /* 0x004ea200081ee1f2 */
[----:B------:R-:W1:Y:S02]  /*24aa0*/  S2R R4, SR_LTMASK ;  /* 0x0000000000047919 */ /* 0x000e640000003900 */
[----:B-1----:R-:W-:-:S04]  /*24ab0*/  LOP3.LUT R4, R4, UR4, RZ, 0xc0, !PT ;  /* 0x0000000404047c12 */ /* 0x002fc8000f8ec0ff */
[----:B------:R-:W1:Y:S01]  /*24ac0*/  POPC R7, R4 ;  /* 0x0000000400077309 */ /* 0x000e620000000000 */
[----:B--2---:R-:W1:Y:S02]  /*24ad0*/  SHFL.IDX PT, R0, R3, R0, 0x1f ;  /* 0x00001f0003007589 */ /* 0x004e6400000e0000 */
[----:B-1----:R-:W-:Y:S01]  /*24ae0*/  IADD3 R16, R0, UR38, R7 ;  /* 0x0000002600107c10 */ /* 0x002fe2000fffe007 */
[----:B------:R-:W-:Y:S06]  /*24af0*/  BRA `(.L_x_680) ;  /* 0x0000004400b87947 */ /* 0x000fec0003800000 */
.L_x_679:
        /* <DEDUP_REMOVED lines=9> */
[----:B-1----:R-:W-:Y:S01]  /*24b90*/  MOV R5, UR7 ;  /* 0x0000000700057c02 */ /* 0x002fe20008000f00 */
[----:B------:R-:W1:Y:S01]  /*24ba0*/  LDC.64 R2, c[0x4][R2] ;  /* 0x0100000002027b82 */ /* 0x000e620000000a00 */
[----:B------:R-:W-:Y:S01]  /*24bb0*/  IMAD.U32 R6, RZ, RZ, UR8 ;  /* 0x00000008ff067e24 */ /* 0x000fe2000f8e00ff */
[----:B------:R-:W-:Y:S01]  /*24bc0*/  MOV R10, UR4 ;  /* 0x00000004000a7c02 */ /* 0x000fe20008000f00 */
[----:B------:R-:W-:Y:S01]  /*24bd0*/  IMAD.U32 R7, RZ, RZ, UR9 ;  /* 0x00000009ff077e24 */ /* 0x000fe2000f8e00ff */
[----:B------:R-:W-:Y:S01]  /*24be0*/  MOV R12, 0x1 ;  /* 0x00000001000c7802 */ /* 0x000fe20000000f00 */
[----:B------:R-:W-:-:S02]  /*24bf0*/  IMAD.U32 R11, RZ, RZ, UR5 ;  /* 0x00000005ff0b7e24 */ /* 0x000fc4000f8e00ff */
[----:B0-----:R-:W-:Y:S02]  /*24c00*/  IMAD.MOV.U32 R8, RZ, RZ, 0x70 ;  /* 0x00000070ff087424 */ /* 0x001fe400078e00ff */
[----:B------:R-:W-:-:S07]  /*24c10*/  IMAD.MOV.U32 R13, RZ, RZ, RZ ;  /* 0x000000ffff0d7224 */ /* 0x000fce00078e00ff */
[----:B------:R-:W-:-:S07]  /*24c20*/  LEPC R20, `(.L_x_682) ;  /* 0x000000001014794e */ /* 0x000fce0000000000 */
[----:B-1----:R-:W-:Y:S05]  /*24c30*/  CALL.ABS.NOINC R2 ;  /* 0x0000000002007343 */ /* 0x002fea0003c00000 */
.L_x_682:
[----:B------:R-:W-:Y:S05]  /*24c40*/  BSYNC B6 ;  /* 0x0000000000067941 */ /* 0x000fea0003800000 */
.L_x_681:
[----:B------:R-:W2:Y:S01]  /*24c50*/  LDL.LU R30, [R1] ;  /* 0x00000000011e7983 */ /* 0x000ea20000300800 */
[----:B------:R-:W-:Y:S01]  /*24c60*/  VIADD R0, R22, 0xa400 ;  /* 0x0000a40016007836 */ /* 0x000fe20000000000 */
[----:B------:R-:W-:Y:S04]  /*24c70*/  BSSY B6, `(.L_x_683) ;  /* 0x0000016000067945 */ /* 0x000fe80003800000 */
[----:B------:R-:W-:Y:S02]  /*24c80*/  LOP3.LUT P0, RZ, R0, 0x3ff, RZ, 0xc0, !PT ;  /* 0x000003ff00ff7812 */ /* 0x000fe4000780c0ff */
[----:B--2---:R-:W-:-:S11]  /*24c90*/  LOP3.LUT R30, R30, 0xfffffffe, RZ, 0xc0, !PT ;  /* 0xfffffffe1e1e7812 */ /* 0x004fd600078ec0ff */
[----:B------:R-:W-:-:S05]  /*24ca0*/  @P0 LOP3.LUT R30, R30, 0x1, RZ, 0xfc, !PT ;  /* 0x000000011e1e0812 */ /* 0x000fca00078efcff */
[----:B------:R2:W-:Y:S01]  /*24cb0*/  STL [R1], R30 ;  /* 0x0000001e01007387 */ /* 0x0005e20000100800 */
[----:B------:R-:W-:Y:S05]  /*24cc0*/  @!P0 BRA `(.L_x_684) ;  /* 0x0000000000408947 */ /* 0x000fea0003800000 */
[----:B------:R-:W-:Y:S01]  /*24cd0*/  MOV R2, 0x0 ;  /* 0x0000000000027802 */ /* 0x000fe20000000f00 */
[----:B------:R-:W-:Y:S01]  /*24ce0*/  ULDC.64 UR6, c[0x4][0xc8] ;  /* 0x0100320000067ab9 */ /* 0x000fe20000000a00 */
[----:B------:R-:W-:Y:S01]  /*24cf0*/  ULDC.64 UR8, c[0x4][0xd0] ;  /* 0x0100340000087ab9 */ /* 0x000fe20000000a00 */
[----:B------:R-:W-:Y:S01]  /*24d00*/  ULDC.64 UR4, c[0x4][0x10] ;  /* 0x0100040000047ab9 */ /* 0x000fe20000000a00 */
[----:B------:R-:W-:Y:S01]  /*24d10*/  MOV R4, UR6 ;  /* 0x0000000600047c02 */ /* 0x000fe20008000f00 */
[----:B-1----:R-:W-:Y:S01]  /*24d20*/  IMAD.U32 R5, RZ, RZ, UR7 ;  /* 0x00000007ff057e24 */ /* 0x002fe2000f8e00ff */
[----:B------:R-:W1:Y:S01]  /*24d30*/  LDC.64 R2, c[0x4][R2] ;  /* 0x0100000002027b82 */ /* 0x000e620000000a00 */
[----:B------:R-:W-:Y:S01]  /*24d40*/  IMAD.U32 R6, RZ, RZ, UR8 ;  /* 0x00000008ff067e24 */ /* 0x000fe2000f8e00ff */
[----:B------:R-:W-:Y:S01]  /*24d50*/  MOV R7, UR9 ;  /* 0x0000000900077c02 */ /* 0x000fe20008000f00 */
[----:B------:R-:W-:Y:S01]  /*24d60*/  IMAD.U32 R10, RZ, RZ, UR4 ;  /* 0x00000004ff0a7e24 */ /* 0x000fe2000f8e00ff */
[----:B0-----:R-:W-:Y:S01]  /*24d70*/  MOV R8, 0x70 ;  /* 0x0000007000087802 */ /* 0x001fe20000000f00 */
[----:B------:R-:W-:-:S02]  /*24d80*/  IMAD.U32 R11, RZ, RZ, UR5 ;  /* 0x00000005ff0b7e24 */ /* 0x000fc4000f8e00ff */
[----:B------:R-:W-:Y:S02]  /*24d90*/  IMAD.MOV.U32 R12, RZ, RZ, 0x1 ;  /* 0x00000001ff0c7424 */ /* 0x000fe400078e00ff */
[----:B------:R-:W-:-:S07]  /*24da0*/  IMAD.MOV.U32 R13, RZ, RZ, RZ ;  /* 0x000000ffff0d7224 */ /* 0x000fce00078e00ff */
[----:B------:R-:W-:-:S07]  /*24db0*/  LEPC R20, `(.L_x_684) ;  /* 0x000000001014794e */ /* 0x000fce0000000000 */
[----:B-12---:R-:W-:Y:S05]  /*24dc0*/  CALL.ABS.NOINC R2 ;  /* 0x0000000002007343 */ /* 0x006fea0003c00000 */
.L_x_684:
[----:B------:R-:W-:Y:S05]  /*24dd0*/  BSYNC B6 ;  /* 0x0000000000067941 */ /* 0x000fea0003800000 */
.L_x_683:
[----:B------:R-:W-:Y:S01]  /*24de0*/  IADD3 R0, R22, 0x400, RZ ;  /* 0x0000040016007810 */ /* 0x000fe20007ffe0ff */
[----:B------:R-:W-:Y:S03]  /*24df0*/  BSSY B6, `(.L_x_685) ;  /* 0x0000013000067945 */ /* 0x000fe60003800000 */
        /* <DEDUP_REMOVED lines=8> */
[----:B------:R-:W3:Y:S01]  /*24e80*/  LDC.64 R2, c[0x4][R2] ;  /* 0x0100000002027b82 */ /* 0x000ee20000000a00 */
[----:B-1----:R-:W-:Y:S01]  /*24e90*/  IMAD.U32 R5, RZ, RZ, UR7 ;  /* 0x00000007ff057e24 */ /* 0x002fe2000f8e00ff */
[----:B------:R-:W-:Y:S01]  /*24ea0*/  MOV R11, UR5 ;  /* 0x00000005000b7c02 */ /* 0x000fe20008000f00 */
[----:B------:R-:W-:Y:S01]  /*24eb0*/  IMAD.U32 R7, RZ, RZ, UR9 ;  /* 0x00000009ff077e24 */ /* 0x000fe2000f8e00ff */
[----:B------:R-:W-:Y:S01]  /*24ec0*/  MOV R13, RZ ;  /* 0x000000ff000d7202 */ /* 0x000fe20000000f00 */
[----:B------:R-:W-:-:S02]  /*24ed0*/  IMAD.U32 R10, RZ, RZ, UR4 ;  /* 0x00000004ff0a7e24 */ /* 0x000fc4000f8e00ff */
[----:B0-----:R-:W-:Y:S02]  /*24ee0*/  IMAD.MOV.U32 R8, RZ, RZ, 0x70 ;  /* 0x00000070ff087424 */ /* 0x001fe400078e00ff */
[----:B------:R-:W-:-:S07]  /*24ef0*/  IMAD.MOV.U32 R12, RZ, RZ, 0x1 ;  /* 0x00000001ff0c7424 */ /* 0x000fce00078e00ff */
[----:B------:R-:W-:-:S07]  /*24f00*/  LEPC R20, `(.L_x_686) ;  /* 0x000000001014794e */ /* 0x000fce0000000000 */
[----:B--23--:R-:W-:Y:S05]  /*24f10*/  CALL.ABS.NOINC R2 ;  /* 0x0000000002007343 */ /* 0x00cfea0003c00000 */
.L_x_686:
[----:B------:R-:W-:Y:S05]  /*24f20*/  BSYNC B6 ;  /* 0x0000000000067941 */ /* 0x000fea0003800000 */
.L_x_685:
        /* <DEDUP_REMOVED lines=19> */
.L_x_688:
[----:B------:R-:W-:Y:S05]  /*25060*/  BSYNC B6 ;  /* 0x0000000000067941 */ /* 0x000fea0003800000 */
.L_x_687:
[----:B------:R-:W-:Y:S01]  /*25070*/  ULDC.64 UR4, c[0x0][0x9f8] ;  /* 0x00027e0000047ab9 */ /* 0x000fe20000000a00 */
[----:B------:R-:W3:Y:S01]  /*25080*/  LDL R31, [R1+0xc] ;  /* 0x00000c00011f7983 */ /* 0x000ee20000100800 */
[----:B------:R-:W-:Y:S01]  /*25090*/  ISETP.NE.U32.AND P0, PT, RZ, UR4, PT ;  /* 0x00000004ff007c0c */ /* 0x000fe2000bf05070 */
[----:B------:R-:W4:Y:S01]  /*250a0*/  LDC R11, c[0x0][0x430] ;  /* 0x00010c00ff0b7b82 */ /* 0x000f220000000800 */
[----:B------:R-:W0:Y:S02]  /*250b0*/  S2R R2, SR_TID.X ;  /* 0x0000000000027919 */ /* 0x000e240000002100 */
[----:B------:R-:W-:-:S13]  /*250c0*/  ISETP.NE.AND.EX P0, PT, RZ, UR5, PT, P0 ;  /* 0x00000005ff007c0c */ /* 0x000fda000bf05300 */
[----:B------:R-:W-:Y:S01]  /*250d0*/  @P0 IADD3 R26, P1, R26, UR4, RZ ;  /* 0x000000041a1a0c10 */ /* 0x000fe2000ff3e0ff */
[----:B------:R-:W-:Y:S01]  /*250e0*/  IMAD.MOV.U32 R0, RZ, RZ, 0xa0 ;  /* 0x000000a0ff007424 */ /* 0x000fe200078e00ff */
[----:B------:R-:W1:Y:S01]  /*250f0*/  S2R R21, SR_TID.X ;  /* 0x0000000000157919 */ /* 0x000e620000002100 */
[----:B------:R-:W-:Y:S01]  /*25100*/  ULDC UR4, c[0x0][0x2f4] ;  /* 0x0000bd0000047ab9 */ /* 0x000fe20000000800 */
[----:B------:R-:W-:Y:S01]  /*25110*/  @P0 IADD3.X R27, R27, UR5, RZ, P1, !PT ;  /* 0x000000051b1b0c10 */ /* 0x000fe20008ffe4ff */
[----:B------:R-:W-:Y:S01]  /*25120*/  IMAD R0, R32, R0, -0xa0 ;  /* 0xffffff6020007424 */ /* 0x000fe200078e0200 */
[----:B--2---:R-:W-:Y:S01]  /*25130*/  LOP3.LUT R30, R30, 0xffffffbf, RZ, 0xc0, !PT ;  /* 0xffffffbf1e1e7812 */ /* 0x004fe200078ec0ff */
[----:B------:R-:W-:Y:S02]  /*25140*/  ULDC UR5, c[0x0][0x320] ;  /* 0x0000c80000057ab9 */ /* 0x000fe40000000800 */
[----:B------:R-:W2:Y:S01]  /*25150*/  @P0 LDG.E R33, desc[UR50][R26.64] ;  /* 0x000000321a210981 */ /* 0x000ea2000c1e1900 */
[----:B----4-:R-:W-:-:S02]  /*25160*/  ISETP.NE.AND P2, PT, R11, 0x1, PT ;  /* 0x000000010b00780c */ /* 0x010fc40003f45270 */
[C---:B0-----:R-:W-:Y:S01]  /*25170*/  LOP3.LUT R20, R2.reuse, 0x7f, RZ, 0xc0, !PT ;  /* 0x0000007f02147812 */ /* 0x041fe200078ec0ff */
[----:B------:R-:W-:-:S03]  /*25180*/  IMAD.SHL.U32 R2, R2, 0x20, RZ ;  /* 0x0000002002027824 */ /* 0x000fc600078e00ff */
[----:B------:R-:W-:-:S07]  /*25190*/  SHF.R.U32.HI R20, RZ, 0x2, R20 ;  /* 0x00000002ff147819 */ /* 0x000fce0000011614 */
[----:B------:R-:W0:Y:S01]  /*251a0*/  @P2 LDC R6, c[0x0][0x434] ;  /* 0x00010d00ff062b82 */ /* 0x000e220000000800 */
[----:B------:R-:W-:Y:S02]  /*251b0*/  LOP3.LUT R2, R20, 0x60, R2, 0xf8, !PT ;  /* 0x0000006014027812 */ /* 0x000fe400078ef802 */
[----:B------:R-:W4:Y:S02]  /*251c0*/  S2R R20, SR_TID.X ;  /* 0x0000000000147919 */ /* 0x000f240000002100 */
[----:B------:R-:W-:-:S03]  /*251d0*/  IADD3 R9, R2, R0, RZ ;  /* 0x0000000002097210 */ /* 0x000fc60007ffe0ff */
[----:B------:R-:W0:Y:S01]  /*251e0*/  @P2 LDC R7, c[0x0][0x438] ;  /* 0x00010e00ff072b82 */ /* 0x000e220000000800 */
[----:B------:R-:W-:-:S13]  /*251f0*/  ISETP.GE.AND P1, PT, R9, R25, PT ;  /* 0x000000190900720c */ /* 0x000fda0003f26270 */
[----:B------:R-:W2:Y:S08]  /*25200*/  @!P1 LDC.64 R2, c[0x0][0x428] ;  /* 0x00010a00ff029b82 */ /* 0x000eb00000000a00 */
[----:B-1----:R-:W1:Y:S01]  /*25210*/  @!P1 LDC.64 R4, c[0x0][0x418] ;  /* 0x00010600ff049b82 */ /* 0x002e620000000a00 */
[----:B----4-:R-:W-:-:S04]  /*25220*/  LOP3.LUT R20, R20, 0x7f, RZ, 0xc0, !PT ;  /* 0x0000007f14147812 */ /* 0x010fc800078ec0ff */
[----:B------:R-:W-:Y:S01]  /*25230*/  SHF.R.U32.HI R12, RZ, 0x2, R20 ;  /* 0x00000002ff0c7819 */ /* 0x000fe20000011614 */
[----:B------:R-:W-:-:S05]  /*25240*/  IMAD.SHL.U32 R20, R21, 0x20, RZ ;  /* 0x0000002015147824 */ /* 0x000fca00078e00ff */
[----:B------:R-:W-:-:S04]  /*25250*/  LOP3.LUT R20, R12, 0x60, R20, 0xf8, !PT ;  /* 0x000000600c147812 */ /* 0x000fc800078ef814 */
[----:B------:R-:W-:-:S04]  /*25260*/  LOP3.LUT R20, R20, 0x80, RZ, 0xfc, !PT ;  /* 0x0000008014147812 */ /* 0x000fc800078efcff */
[----:B------:R-:W-:Y:S01]  /*25270*/  IADD3 R0, R20, R0, RZ ;  /* 0x0000000014007210 */ /* 0x000fe20007ffe0ff */
[----:B------:R-:W-:Y:S01]  /*25280*/  UMOV UR6, 0xffffffff ;  /* 0xffffffff00067882 */ /* 0x000fe20000000000 */
[----:B---3--:R-:W-:-:S04]  /*25290*/  IMAD.IADD R9, R9, 0x1, R31 ;  /* 0x0000000109097824 */ /* 0x008fc800078e021f */
[----:B0-----:R-:W-:-:S04]  /*252a0*/  @P2 IMAD.HI.U32 R6, R9, R6, RZ ;  /* 0x0000000609062227 */ /* 0x001fc800078e00ff */
[----:B------:R-:W-:Y:S01]  /*252b0*/  IMAD.MOV.U32 R8, RZ, RZ, R9 ;  /* 0x000000ffff087224 */ /* 0x000fe200078e0009 */
[----:B------:R-:W-:-:S04]  /*252c0*/  @P2 SHF.R.U32.HI R8, RZ, R7, R6 ;  /* 0x00000007ff082219 */ /* 0x000fc80000011606 */
[----:B------:R-:W-:Y:S02]  /*252d0*/  @!P1 SHF.R.S32.HI R7, RZ, 0x1f, R8 ;  /* 0x0000001fff079819 */ /* 0x000fe40000011408 */
[----:B------:R-:W-:Y:S02]  /*252e0*/  @!P1 MOV R6, R8 ;  /* 0x0000000800069202 */ /* 0x000fe40000000f00 */
[----:B--2---:R-:W-:-:S03]  /*252f0*/  SHF.R.S32.HI R14, RZ, 0x1f, R33 ;  /* 0x0000001fff0e7819 */ /* 0x004fc60000011421 */
[----:B------:R-:W-:-:S04]  /*25300*/  @!P1 IMAD.WIDE.U32 R6, R33, R2, R6 ;  /* 0x0000000221069225 */ /* 0x000fc800078e0006 */
[----:B------:R-:W-:-:S04]  /*25310*/  @!P1 IMAD R10, R14, R2, RZ ;  /* 0x000000020e0a9224 */ /* 0x000fc800078e02ff */
[----:B------:R-:W-:Y:S01]  /*25320*/  @!P1 IMAD R2, R33, R3, R10 ;  /* 0x0000000321029224 */ /* 0x000fe200078e020a */
[----:B-1----:R-:W-:Y:S02]  /*25330*/  @!P1 LEA R12, P0, R6, R4, 0x2 ;  /* 0x00000004060c9211 */ /* 0x002fe400078010ff */
[----:B------:R-:W0:Y:S01]  /*25340*/  @P2 LDC R4, c[0x0][0x434] ;  /* 0x00010d00ff042b82 */ /* 0x000e220000000800 */
[----:B------:R-:W-:-:S05]  /*25350*/  @!P1 IMAD.IADD R2, R7, 0x1, R2 ;  /* 0x0000000107029824 */ /* 0x000fca00078e0202 */
[----:B------:R-:W-:Y:S02]  /*25360*/  @!P1 LEA.HI.X R13, R6, R5, R2, 0x2, P0 ;  /* 0x00000005060d9211 */ /* 0x000fe400000f1402 */
[----:B------:R-:W-:Y:S01]  /*25370*/  ISETP.GE.AND P0, PT, R0, R25, PT ;  /* 0x000000190000720c */ /* 0x000fe20003f06270 */
[----:B------:R-:W1:Y:S03]  /*25380*/  @P2 LDC R5, c[0x0][0x438] ;  /* 0x00010e00ff052b82 */ /* 0x000e660000000800 */
[----:B------:R-:W-:Y:S01]  /*25390*/  ISETP.GT.U32.OR P0, PT, R20, 0x9f, P0 ;  /* 0x0000009f1400780c */ /* 0x000fe20000704470 */
[----:B------:R-:W-:-:S12]  /*253a0*/  IMAD.IADD R10, R0, 0x1, R31 ;  /* 0x00000001000a7824 */ /* 0x000fd800078e021f */
[----:B------:R-:W2:Y:S01]  /*253b0*/  @!P0 LDC.64 R2, c[0x0][0x428] ;  /* 0x00010a00ff028b82 */ /* 0x000ea20000000a00 */
[----:B0-----:R-:W-:-:S04]  /*253c0*/  @P2 IMAD.HI.U32 R4, R10, R4, RZ ;  /* 0x000000040a042227 */ /* 0x001fc800078e00ff */
[----:B------:R-:W-:Y:S01]  /*253d0*/  IMAD.MOV.U32 R0, RZ, RZ, R10 ;  /* 0x000000ffff007224 */ /* 0x000fe200078e000a */
[----:B-1----:R-:W-:Y:S02]  /*253e0*/  @P2 SHF.R.U32.HI R0, RZ, R5, R4 ;  /* 0x00000005ff002219 */ /* 0x002fe40000011604 */
[----:B------:R-:W-:Y:S01]  /*253f0*/  IADD3 R4, -R8, RZ, RZ ;  /* 0x000000ff08047210 */ /* 0x000fe20007ffe1ff */
[----:B------:R0:W-:Y:S04]  /*25400*/  STL [R1+0x10], R14 ;  /* 0x0000100e01007387 */ /* 0x0001e80000100800 */
[----:B------:R-:W-:Y:S02]  /*25410*/  IMAD R9, R11, R4, R9 ;  /* 0x000000040b097224 */ /* 0x000fe400078e0209 */
[----:B--2---:R-:W-:-:S02]  /*25420*/  @!P0 IMAD R4, R14, R2, RZ ;  /* 0x000000020e048224 */ /* 0x004fc400078e02ff */
[----:B0-----:R-:W0:Y:S01]  /*25430*/  S2R R14, SR_TID.X ;  /* 0x00000000000e7919 */ /* 0x001e220000002100 */
[----:B------:R-:W-:Y:S01]  /*25440*/  @!P0 SHF.R.S32.HI R5, RZ, 0x1f, R0 ;  /* 0x0000001fff058819 */ /* 0x000fe20000011400 */
[----:B------:R-:W-:Y:S02]  /*25450*/  @!P0 IMAD R6, R33, R3, R4 ;  /* 0x0000000321068224 */ /* 0x000fe400078e0204 */
[----:B------:R-:W-:-:S04]  /*25460*/  @!P0 IMAD.MOV.U32 R4, RZ, RZ, R0 ;  /* 0x000000ffff048224 */ /* 0x000fc800078e0000 */
[----:B------:R-:W-:Y:S02]  /*25470*/  @!P0 IMAD.WIDE.U32 R4, R33, R2, R4 ;  /* 0x0000000221048225 */ /* 0x000fe400078e0004 */
[----:B------:R-:W1:Y:S02]  /*25480*/  @!P0 LDC.64 R2, c[0x0][0x418] ;  /* 0x00010600ff028b82 */ /* 0x000e640000000a00 */
[----:B------:R-:W-:Y:S02]  /*25490*/  IMAD.U32 R8, RZ, RZ, UR39 ;  /* 0x00000027ff087e24 */ /* 0x000fe4000f8e00ff */
[----:B------:R-:W-:Y:S01]  /*254a0*/  @!P0 IMAD.IADD R5, R6, 0x1, R5 ;  /* 0x0000000106058824 */ /* 0x000fe200078e0205 */
[----:B------:R-:W-:Y:S02]  /*254b0*/  CS2R R6, SRZ ;  /* 0x0000000000067805 */ /* 0x000fe4000001ff00 */
[----:B------:R-:W-:-:S04]  /*254c0*/  ISETP.NE.AND P3, PT, R8, 0x3, PT ;  /* 0x000000030800780c */ /* 0x000fc80003f65270 */
[----:B------:R2:W5:Y:S01]  /*254d0*/  @!P1 LDG.E R6, desc[UR50][R12.64] ;  /* 0x000000320c069981 */ /* 0x000562000c1e1900 */
[----:B0-----:R-:W-:Y:S01]  /*254e0*/  IMAD.SHL.U32 R31, R14, 0x10, RZ ;  /* 0x000000100e1f7824 */ /* 0x001fe200078e00ff */
[----:B-1----:R-:W-:-:S04]  /*254f0*/  @!P0 LEA R2, P2, R4, R2, 0x2 ;  /* 0x0000000204028211 */ /* 0x002fc800078410ff */
[----:B------:R-:W-:Y:S02]  /*25500*/  LOP3.LUT R31, R31, 0x30, RZ, 0xc0, !PT ;  /* 0x000000301f1f7812 */ /* 0x000fe400078ec0ff */
[----:B------:R-:W-:Y:S02]  /*25510*/  @!P0 LEA.HI.X R3, R4, R3, R5, 0x2, P2 ;  /* 0x0000000304038211 */ /* 0x000fe400010f1405 */
[C---:B------:R-:W-:Y:S02]  /*25520*/  ISETP.GE.AND P1, PT, R31.reuse, UR4, PT ;  /* 0x000000041f007c0c */ /* 0x040fe4000bf26270 */
[----:B------:R-:W-:Y:S01]  /*25530*/  SHF.L.U32 R15, R14, 0x4, RZ ;  /* 0x000000040e0f7819 */ /* 0x000fe200000006ff */
[----:B------:R2:W5:Y:S01]  /*25540*/  @!P0 LDG.E R7, desc[UR50][R2.64] ;  /* 0x0000003202078981 */ /* 0x000562000c1e1900 */
[----:B------:R-:W-:Y:S02]  /*25550*/  LOP3.LUT R14, R31, 0x40, RZ, 0xfc, !PT ;  /* 0x000000401f0e7812 */ /* 0x000fe400078efcff */
[----:B------:R-:W-:-:S02]  /*25560*/  @P3 LOP3.LUT R30, R30, 0x40, RZ, 0xfc, !PT ;  /* 0x000000401e1e3812 */ /* 0x000fc400078efcff */
[----:B------:R-:W-:Y:S02]  /*25570*/  LOP3.LUT R15, R15, 0x30, RZ, 0xc0, !PT ;  /* 0x000000300f0f7812 */ /* 0x000fe400078ec0ff */
[----:B------:R-:W-:Y:S02]  /*25580*/  ISETP.GE.AND P0, PT, R14, UR4, PT ;  /* 0x000000040e007c0c */ /* 0x000fe4000bf06270 */
[----:B------:R-:W-:Y:S02]  /*25590*/  LOP3.LUT R30, R30, 0xffffffef, RZ, 0xc0, !PT ;  /* 0xffffffef1e1e7812 */ /* 0x000fe400078ec0ff */
[----:B------:R-:W-:Y:S02]  /*255a0*/  LOP3.LUT R15, R15, 0x80, RZ, 0xfc, !PT ;  /* 0x000000800f0f7812 */ /* 0x000fe400078efcff */
[----:B------:R-:W-:Y:S02]  /*255b0*/  @P1 LOP3.LUT R30, R30, 0x10, RZ, 0xfc, !PT ;  /* 0x000000101e1e1812 */ /* 0x000fe400078efcff */
[----:B------:R-:W-:-:S02]  /*255c0*/  ISETP.GE.AND P2, PT, R15, UR4, PT ;  /* 0x000000040f007c0c */ /* 0x000fc4000bf46270 */
[----:B------:R-:W-:-:S04]  /*255d0*/  LOP3.LUT R30, R30, 0xfffffff7, RZ, 0xc0, !PT ;  /* 0xfffffff71e1e7812 */ /* 0x000fc800078ec0ff */
[----:B------:R-:W-:-:S04]  /*255e0*/  @P0 LOP3.LUT R30, R30, 0x8, RZ, 0xfc, !PT ;  /* 0x000000081e1e0812 */ /* 0x000fc800078efcff */
[----:B------:R-:W-:Y:S02]  /*255f0*/  LOP3.LUT R30, R30, 0xfffffffb, RZ, 0xc0, !PT ;  /* 0xfffffffb1e1e7812 */ /* 0x000fe400078ec0ff */
[----:B------:R-:W-:Y:S02]  /*25600*/  ISETP.GE.AND P1, PT, R31, UR5, PT ;  /* 0x000000051f007c0c */ /* 0x000fe4000bf26270 */
[----:B------:R-:W-:Y:S02]  /*25610*/  @P2 LOP3.LUT R30, R30, 0x4, RZ, 0xfc, !PT ;  /* 0x000000041e1e2812 */ /* 0x000fe400078efcff */
[----:B------:R-:W-:Y:S02]  /*25620*/  ISETP.GE.AND P0, PT, R14, UR5, PT ;  /* 0x000000050e007c0c */ /* 0x000fe4000bf06270 */
[----:B------:R-:W-:-:S04]  /*25630*/  LOP3.LUT R30, R30, 0xfffffffe, RZ, 0xc0, !PT ;  /* 0xfffffffe1e1e7812 */ /* 0x000fc800078ec0ff */
[----:B------:R-:W-:-:S04]  /*25640*/  LOP3.LUT R30, R30, 0xfffffffd, RZ, 0xc0, !PT ;  /* 0xfffffffd1e1e7812 */ /* 0x000fc800078ec0ff */
[----:B------:R-:W-:-:S04]  /*25650*/  @P1 LOP3.LUT R30, R30, 0x2, RZ, 0xfc, !PT ;  /* 0x000000021e1e1812 */ /* 0x000fc800078efcff */
[----:B------:R-:W-:-:S05]  /*25660*/  @P0 LOP3.LUT R30, R30, 0x1, RZ, 0xfc, !PT ;  /* 0x000000011e1e0812 */ /* 0x000fca00078efcff */
[----:B------:R2:W-:Y:S01]  /*25670*/  STL [R1], R30 ;  /* 0x0000001e01007387 */ /* 0x0005e20000100800 */
[----:B------:R-:W-:-:S05]  /*25680*/  IADD3 R0, -R0, RZ, RZ ;  /* 0x000000ff00007210 */ /* 0x000fca0007ffe1ff */
[----:B------:R-:W-:Y:S01]  /*25690*/  IMAD R10, R11, R0, R10 ;  /* 0x000000000b0a7224 */ /* 0x000fe200078e020a */
[----:B------:R-:W-:Y:S06]  /*256a0*/  BRA.DIV UR6, `(.L_x_689) ;  /* 0x0000006e06d07947 */ /* 0x000fec000b800000 */
.L_x_876:
[----:B------:R-:W-:Y:S01]  /*256b0*/  ISETP.GT.U32.AND P0, PT, R20, 0x9f, PT ;  /* 0x0000009f1400780c */ /* 0x000fe20003f04070 */
[----:B------:R-:W-:Y:S01]  /*256c0*/  IMAD.MOV.U32 R0, RZ, RZ, R30 ;  /* 0x000000ffff007224 */ /* 0x000fe200078e001e */
[----:B------:R-:W-:Y:S01]  /*256d0*/  SHF.R.S32.HI R36, RZ, 0x1f, R18 ;  /* 0x0000001fff247819 */ /* 0x000fe20000011412 */
[----:B--2---:R-:W-:-:S03]  /*256e0*/  VIADD R12, R32, 0xffffffff ;  /* 0xffffffff200c7836 */ /* 0x004fc60000000000 */
[----:B------:R-:W-:-:S07]  /*256f0*/  LOP3.LUT R0, R0, 0xffffffdf, RZ, 0xc0, !PT ;  /* 0xffffffdf00007812 */ /* 0x000fce00078ec0ff */
[----:B------:R-:W-:-:S05]  /*25700*/  @P0 LOP3.LUT R0, R0, 0x20, RZ, 0xfc, !PT ;  /* 0x0000002000000812 */ /* 0x000fca00078efcff */
[----:B------:R0:W-:Y:S01]  /*25710*/  STL [R1], R0 ;  /* 0x0000000001007387 */ /* 0x0001e20000100800 */
[----:B------:R-:W-:Y:S05]  /*25720*/  @!P3 BRA `(.L_x_690) ;  /* 0x000000000004b947 */ /* 0x000fea0003800000 */
[----:B------:R-:W-:Y:S01]  /*25730*/  BPT.TRAP 0x1 ;  /* 0x000000040000795c */ /* 0x000fe20000300000 */
.L_x_690:
[----:B0-----:R-:W-:Y:S01]  /*25740*/  LEA R0, R23, R22, 0x3 ;  /* 0x0000001617007211 */ /* 0x001fe200078e18ff */
[----:B------:R-:W-:Y:S01]  /*25750*/  BSSY B0, `(.L_x_691) ;  /* 0x0000007000007945 */ /* 0x000fe20003800000 */
[----:B------:R-:W-:Y:S02]  /*25760*/  SHF.L.U32 R2, R34, 0x1f, RZ ;  /* 0x0000001f22027819 */ /* 0x000fe400000006ff */
[----:B------:R-:W-:Y:S02]  /*25770*/  SHF.R.S32.HI R3, RZ, 0x1f, R9 ;  /* 0x0000001fff037819 */ /* 0x000fe40000011409 */
[----:B------:R-:W0:Y:S01]  /*25780*/  SYNCS.PHASECHK.TRANS64.TRYWAIT P0, [R0+URZ+0x29880], R2 ;  /* 0x02988002000075a7 */ /* 0x000e22000800017f */
[----:B------:R1:W-:Y:S04]  /*25790*/  STL [R1+0x3c], R2 ;  /* 0x00003c0201007387 */ /* 0x0003e80000100800 */
[----:B------:R1:W-:Y:S02]  /*257a0*/  STL [R1+0x34], R3 ;  /* 0x0000340301007387 */ /* 0x0003e40000100800 */
[----:B01----:R-:W-:Y:S05]  /*257b0*/  @!P0 BRA `(.L_x_692) ;  /* 0x0000006c00bc8947 */ /* 0x003fea0003800000 */
.L_x_877:
[----:B------:R-:W-:Y:S05]  /*257c0*/  BSYNC B0 ;  /* 0x0000000000007941 */ /* 0x000fea0003800000 */
.L_x_691:
[----:B0-----:R-:W2:Y:S01]  /*257d0*/  LDL R2, [R1+0x34] ;  /* 0x0000340001027983 */ /* 0x001ea20000100800 */
[----:B------:R-:W-:-:S03]  /*257e0*/  ULDC.64 UR4, c[0x0][0x328] ;  /* 0x0000ca0000047ab9 */ /* 0x000fc60000000a00 */
[----:B------:R-:W3:Y:S01]  /*257f0*/  LDL R20, [R1] ;  /* 0x0000000001147983 */ /* 0x000ee20000100800 */
[----:B-----5:R-:W-:Y:S01]  /*25800*/  SHF.R.S32.HI R5, RZ, 0x1f, R6 ;  /* 0x0000001fff057819 */ /* 0x020fe20000011406 */
[----:B------:R-:W-:Y:S01]  /*25810*/  ULDC.64 UR6, c[0x0][0x338] ;  /* 0x0000ce0000067ab9 */ /* 0x000fe20000000a00 */
[----:B------:R-:W-:Y:S01]  /*25820*/  SHF.R.S32.HI R30, RZ, 0x1f, R10 ;  /* 0x0000001fff1e7819 */ /* 0x000fe2000001140a */
[----:B------:R-:W0:Y:S01]  /*25830*/  S2R R13, SR_TID.X ;  /* 0x00000000000d7919 */ /* 0x000e220000002100 */
[----:B------:R-:W-:Y:S01]  /*25840*/  SHF.R.S32.HI R31, RZ, 0x1f, R7 ;  /* 0x0000001fff1f7819 */ /* 0x000fe20000011407 */
[----:B------:R-:W-:Y:S01]  /*25850*/  ULDC.64 UR8, c[0x0][0x330] ;  /* 0x0000cc0000087ab9 */ /* 0x000fe20000000a00 */
[----:B------:R-:W-:Y:S01]  /*25860*/  ULDC.64 UR10, c[0x0][0x318] ;  /* 0x0000c600000a7ab9 */ /* 0x000fe20000000a00 */
[----:B------:R1:W-:Y:S01]  /*25870*/  STL [R1+0x38], R5 ;  /* 0x0000380501007387 */ /* 0x0003e20000100800 */
[----:B------:R-:W-:-:S04]  /*25880*/  IMAD R8, R36, UR8, RZ ;  /* 0x0000000824087c24 */ /* 0x000fc8000f8e02ff */
[----:B------:R-:W-:Y:S01]  /*25890*/  IMAD R8, R18, UR9, R8 ;  /* 0x0000000912087c24 */ /* 0x000fe2000f8e0208 */
[----:B0-----:R-:W-:-:S04]  /*258a0*/  LOP3.LUT R13, R13, 0x7f, RZ, 0xc0, !PT ;  /* 0x0000007f0d0d7812 */ /* 0x001fc800078ec0ff */
[--C-:B------:R-:W-:Y:S02]  /*258b0*/  SHF.R.U32.HI R14, RZ, 0x2, R13.reuse ;  /* 0x00000002ff0e7819 */ /* 0x100fe4000001160d */
[----:B------:R-:W-:-:S05]  /*258c0*/  SHF.R.U32.HI R13, RZ, 0x5, R13 ;  /* 0x00000005ff0d7819 */ /* 0x000fca000001160d */
[----:B------:R-:W-:Y:S02]  /*258d0*/  IMAD.SHL.U32 R13, R13, 0x400, RZ ;  /* 0x000004000d0d7824 */ /* 0x000fe400078e00ff */
[----:B--2---:R-:W-:-:S04]  /*258e0*/  IMAD R2, R2, UR4, RZ ;  /* 0x0000000402027c24 */ /* 0x004fc8000f8e02ff */
[C---:B------:R-:W-:Y:S01]  /*258f0*/  IMAD R4, R9.reuse, UR5, R2 ;  /* 0x0000000509047c24 */ /* 0x040fe2000f8e0202 */
[----:B---3--:R-:W-:Y:S01]  /*25900*/  LOP3.LUT P1, RZ, R20, 0x1, RZ, 0xc0, !PT ;  /* 0x0000000114ff7812 */ /* 0x008fe2000782c0ff */
[----:B------:R-:W-:-:S04]  /*25910*/  IMAD.WIDE.U32 R2, R9, UR4, RZ ;  /* 0x0000000409027c25 */ /* 0x000fc8000f8e00ff */
[----:B------:R-:W-:Y:S02]  /*25920*/  IMAD.IADD R3, R3, 0x1, R4 ;  /* 0x0000000103037824 */ /* 0x000fe400078e0204 */
[----:B------:R-:W-:Y:S02]  /*25930*/  IMAD R4, R5, UR6, RZ ;  /* 0x0000000605047c24 */ /* 0x000fe4000f8e02ff */
[----:B------:R-:W-:-:S04]  /*25940*/  IMAD.WIDE.U32 R2, R6, UR6, R2 ;  /* 0x0000000606027c25 */ /* 0x000fc8000f8e0002 */
[----:B------:R-:W-:-:S04]  /*25950*/  IMAD R4, R6, UR7, R4 ;  /* 0x0000000706047c24 */ /* 0x000fc8000f8e0204 */
[----:B------:R-:W-:Y:S02]  /*25960*/  IMAD.IADD R3, R3, 0x1, R4 ;  /* 0x0000000103037824 */ /* 0x000fe400078e0204 */
[----:B------:R-:W-:Y:S02]  /*25970*/  IMAD R4, R30, UR4, RZ ;  /* 0x000000041e047c24 */ /* 0x000fe4000f8e02ff */
[----:B------:R-:W-:-:S04]  /*25980*/  IMAD.WIDE.U32 R2, R18, UR8, R2 ;  /* 0x0000000812027c25 */ /* 0x000fc8000f8e0002 */
[----:B------:R-:W-:Y:S01]  /*25990*/  IMAD R11, R10, UR5, R4 ;  /* 0x000000050a0b7c24 */ /* 0x000fe2000f8e0204 */
[----:B------:R-:W-:Y:S01]  /*259a0*/  IADD3 R2, P0, R2, UR10, RZ ;  /* 0x0000000a02027c10 */ /* 0x000fe2000ff1e0ff */
[----:B-1----:R-:W-:Y:S01]  /*259b0*/  IMAD.WIDE.U32 R4, R10, UR4, RZ ;  /* 0x000000040a047c25 */ /* 0x002fe2000f8e00ff */
[----:B------:R-:W-:Y:S02]  /*259c0*/  UMOV UR4, 0xffffffff ;  /* 0xffffffff00047882 */ /* 0x000fe40000000000 */
[----:B------:R-:W-:Y:S02]  /*259d0*/  IADD3.X R3, R3, UR11, R8, P0, !PT ;  /* 0x0000000b03037c10 */ /* 0x000fe400087fe408 */
[----:B------:R-:W-:Y:S01]  /*259e0*/  IADD3 R5, R5, R11, RZ ;  /* 0x0000000b05057210 */ /* 0x000fe20007ffe0ff */
[----:B------:R-:W-:-:S04]  /*259f0*/  IMAD R11, R31, UR6, RZ ;  /* 0x000000061f0b7c24 */ /* 0x000fc8000f8e02ff */
[C---:B------:R-:W-:Y:S02]  /*25a00*/  IMAD R11, R7.reuse, UR7, R11 ;  /* 0x00000007070b7c24 */ /* 0x040fe4000f8e020b */
[----:B------:R-:W-:-:S04]  /*25a10*/  IMAD.WIDE.U32 R4, R7, UR6, R4 ;  /* 0x0000000607047c25 */ /* 0x000fc8000f8e0004 */
[----:B------:R-:W-:Y:S02]  /*25a20*/  IMAD.IADD R5, R5, 0x1, R11 ;  /* 0x0000000105057824 */ /* 0x000fe400078e020b */
[----:B------:R-:W-:-:S03]  /*25a30*/  IMAD.WIDE.U32 R4, R18, UR8, R4 ;  /* 0x0000000812047c25 */ /* 0x000fc6000f8e0004 */
[----:B------:R-:W-:-:S04]  /*25a40*/  IADD3 R27, P0, R4, UR10, RZ ;  /* 0x0000000a041b7c10 */ /* 0x000fc8000ff1e0ff */
[----:B------:R-:W-:Y:S01]  /*25a50*/  IADD3.X R26, R8, UR11, R5, P0, !PT ;  /* 0x0000000b081a7c10 */ /* 0x000fe200087fe405 */
[----:B------:R-:W-:Y:S02]  /*25a60*/  IMAD R8, R12, -0xa0, R25 ;  /* 0xffffff600c087824 */ /* 0x000fe400078e0219 */
[----:B------:R-:W-:-:S03]  /*25a70*/  IMAD R5, R23, 0x5000, R13 ;  /* 0x0000500017057824 */ /* 0x000fc600078e020d */
[----:B------:R-:W-:-:S04]  /*25a80*/  IADD3 R8, -R14, R8, RZ ;  /* 0x000000080e087210 */ /* 0x000fc80007ffe1ff */
[----:B------:R-:W-:Y:S01]  /*25a90*/  ISETP.GE.AND P5, PT, R8, 0x1, PT ;  /* 0x000000010800780c */ /* 0x000fe20003fa6270 */
[----:B------:R-:W-:-:S12]  /*25aa0*/  BRA.DIV UR4, `(.L_x_693) ;  /* 0x0000006e04187947 */ /* 0x000fd8000b800000 */
[----:B------:R-:W2:Y:S04]  /*25ab0*/  LDL R15, [R1+0x4] ;  /* 0x00000400010f7983 */ /* 0x000ea80000100800 */
[----:B------:R-:W3:Y:S01]  /*25ac0*/  LDL.LU R11, [R1] ;  /* 0x00000000010b7983 */ /* 0x000ee20000300800 */
[----:B------:R-:W0:Y:S03]  /*25ad0*/  S2R R12, SR_TID.X ;  /* 0x00000000000c7919 */ /* 0x000e260000002100 */
[----:B------:R-:W-:Y:S01]  /*25ae0*/  SHFL.IDX PT, R4, R3, RZ, 0x1c1f ;  /* 0x001c1fff03047589 */ /* 0x000fe200000e0000 */
[----:B0-----:R-:W-:-:S03]  /*25af0*/  IMAD.SHL.U32 R14, R12, 0x10, RZ ;  /* 0x000000100c0e7824 */ /* 0x001fc600078e00ff */
[----:B------:R-:W0:Y:S02]  /*25b00*/  SHFL.IDX PT, R12, R2, RZ, 0x1c1f ;  /* 0x001c1fff020c7589 */ /* 0x000e2400000e0000 */
[----:B------:R-:W-:-:S04]  /*25b10*/  LOP3.LUT R14, R14, 0x30, RZ, 0xc0, !PT ;  /* 0x000000300e0e7812 */ /* 0x000fc800078ec0ff */
[----:B0-----:R-:W-:-:S05]  /*25b20*/  IADD3 R12, P0, R14, R12, RZ ;  /* 0x0000000c0e0c7210 */ /* 0x001fca0007f1e0ff */
[----:B------:R-:W-:Y:S01]  /*25b30*/  IMAD.X R13, RZ, RZ, R4, P0 ;  /* 0x000000ffff0d7224 */ /* 0x000fe200000e0604 */
[----:B------:R-:W-:Y:S01]  /*25b40*/  IADD3 R4, R22, R5, R37 ;  /* 0x0000000516047210 */ /* 0x000fe20007ffe025 */
[----:B------:R-:W-:Y:S01]  /*25b50*/  SHFL.IDX PT, R21, R3, 0x1, 0x1c1f ;  /* 0x003c1f0003157f89 */ /* 0x000fe200000e0000 */
[C---:B------:R-:W-:Y:S02]  /*25b60*/  ISETP.GE.AND P4, PT, R8.reuse, 0x21, PT ;  /* 0x000000210800780c */ /* 0x040fe40003f86270 */
[C---:B------:R-:W-:Y:S02]  /*25b70*/  ISETP.GE.AND P3, PT, R8.reuse, 0x41, PT ;  /* 0x000000410800780c */ /* 0x040fe40003f66270 */
[----:B------:R-:W-:Y:S02]  /*25b80*/  ISETP.GE.AND P2, PT, R8, 0x61, PT ;  /* 0x000000610800780c */ /* 0x000fe40003f46270 */
[----:B---3--:R-:W-:-:S04]  /*25b90*/  LOP3.LUT P6, RZ, R11, 0x2, RZ, 0xc0, !PT ;  /* 0x000000020bff7812 */ /* 0x008fc800078cc0ff */
[----:B------:R-:W-:Y:S02]  /*25ba0*/  ISETP.LT.OR P0, PT, R8, 0x1, P6 ;  /* 0x000000010800780c */ /* 0x000fe40003701670 */
[----:B--2---:R-:W-:-:S11]  /*25bb0*/  IADD3 R5, R15, R4, RZ ;  /* 0x000000040f057210 */ /* 0x004fd60007ffe0ff */
[----:B------:R-:W-:Y:S01]  /*25bc0*/  LDGSTS.E.BYPASS.LTC128B.128 [R4+0xa400], desc[UR50][R12.64], !P0 ;  /* 0x0a4000000c047fae */ /* 0x000fe2000c101d72 */
[----:B------:R-:W-:-:S13]  /*25bd0*/  ISETP.LT.OR P0, PT, R8, 0x1, P1 ;  /* 0x000000010800780c */ /* 0x000fda0000f01670 */
[----:B------:R0:W-:Y:S04]  /*25be0*/  LDGSTS.E.BYPASS.LTC128B.128 [R5+0xa400], desc[UR50][R12.64+0x40], !P0 ;  /* 0x0a4000400c057fae */ /* 0x0001e8000c101d72 */
[----:B0-----:R-:W0:Y:S02]  /*25bf0*/  SHFL.IDX PT, R12, R2, 0x1, 0x1c1f ;  /* 0x003c1f00020c7f89 */ /* 0x001e2400000e0000 */
[----:B0-----:R-:W-:-:S05]  /*25c00*/  IADD3 R12, P0, R14, R12, RZ ;  /* 0x0000000c0e0c7210 */ /* 0x001fca0007f1e0ff */
[----:B------:R-:W-:Y:S01]  /*25c10*/  IMAD.X R13, RZ, RZ, R21, P0 ;  /* 0x000000ffff0d7224 */ /* 0x000fe200000e0615 */
[----:B------:R-:W-:-:S13]  /*25c20*/  ISETP.LT.OR P0, PT, R8, 0x21, P6 ;  /* 0x000000210800780c */ /* 0x000fda0003701670 */
[----:B------:R-:W-:Y:S01]  /*25c30*/  LDGSTS.E.BYPASS.LTC128B.128 [R4+0xb400], desc[UR50][R12.64], !P0 ;  /* 0x0b4000000c047fae */ /* 0x000fe2000c101d72 */
[----:B------:R-:W-:-:S03]  /*25c40*/  ISETP.LT.OR P0, PT, R8, 0x21, P1 ;  /* 0x000000210800780c */ /* 0x000fc60000f01670 */
[----:B------:R-:W-:Y:S10]  /*25c50*/  SHFL.IDX PT, R21, R3, 0x2, 0x1c1f ;  /* 0x005c1f0003157f89 */ /* 0x000ff400000e0000 */
[----:B------:R0:W-:Y:S04]  /*25c60*/  LDGSTS.E.BYPASS.LTC128B.128 [R5+0xb400], desc[UR50][R12.64+0x40], !P0 ;  /* 0x0b4000400c057fae */ /* 0x0001e8000c101d72 */
[----:B0-----:R-:W0:Y:S04]  /*25c70*/  SHFL.IDX PT, R12, R2, 0x2, 0x1c1f ;  /* 0x005c1f00020c7f89 */ /* 0x001e2800000e0000 */
[----:B------:R-:W1:Y:S04]  /*25c80*/  SHFL.IDX PT, R2, R2, 0x3, 0x1c1f ;  /* 0x007c1f0002027f89 */ /* 0x000e6800000e0000 */
[----:B------:R-:W2:Y:S01]  /*25c90*/  SHFL.IDX PT, R3, R3, 0x3, 0x1c1f ;  /* 0x007c1f0003037f89 */ /* 0x000ea200000e0000 */
[----:B0-----:R-:W-:-:S05]  /*25ca0*/  IADD3 R12, P0, R14, R12, RZ ;  /* 0x0000000c0e0c7210 */ /* 0x001fca0007f1e0ff */
[----:B------:R-:W-:Y:S01]  /*25cb0*/  IMAD.X R13, RZ, RZ, R21, P0 ;  /* 0x000000ffff0d7224 */ /* 0x000fe200000e0615 */
[----:B------:R-:W-:-:S13]  /*25cc0*/  ISETP.LT.OR P0, PT, R8, 0x41, P6 ;  /* 0x000000410800780c */ /* 0x000fda0003701670 */
[----:B------:R-:W-:Y:S01]  /*25cd0*/  LDGSTS.E.BYPASS.LTC128B.128 [R4+0xc400], desc[UR50][R12.64], !P0 ;  /* 0x0c4000000c047fae */ /* 0x000fe2000c101d72 */
[----:B------:R-:W-:-:S13]  /*25ce0*/  ISETP.LT.OR P0, PT, R8, 0x41, P1 ;  /* 0x000000410800780c */ /* 0x000fda0000f01670 */
[----:B------:R-:W-:Y:S01]  /*25cf0*/  LDGSTS.E.BYPASS.LTC128B.128 [R5+0xc400], desc[UR50][R12.64+0x40], !P0 ;  /* 0x0c4000400c057fae */ /* 0x000fe2000c101d72 */
[----:B-1----:R-:W-:-:S04]  /*25d00*/  IADD3 R2, P0, R14, R2, RZ ;  /* 0x000000020e027210 */ /* 0x002fc80007f1e0ff */
[----:B--2---:R-:W-:Y:S02]  /*25d10*/  IADD3.X R3, RZ, R3, RZ, P0, !PT ;  /* 0x00000003ff037210 */ /* 0x004fe400007fe4ff */
[----:B------:R-:W-:-:S13]  /*25d20*/  ISETP.LT.OR P0, PT, R8, 0x61, P6 ;  /* 0x000000610800780c */ /* 0x000fda0003701670 */
[----:B------:R-:W-:Y:S01]  /*25d30*/  LDGSTS.E.BYPASS.LTC128B.128 [R4+0xd400], desc[UR50][R2.64], !P0 ;  /* 0x0d40000002047fae */ /* 0x000fe2000c101d72 */
[----:B------:R-:W-:Y:S02]  /*25d40*/  ISETP.LT.OR P0, PT, R8, 0x61, P1 ;  /* 0x000000610800780c */ /* 0x000fe40000f01670 */
[----:B------:R-:W-:-:S11]  /*25d50*/  LOP3.LUT R11, R11, 0xffffff7f, RZ, 0xc0, !PT ;  /* 0xffffff7f0b0b7812 */ /* 0x000fd600078ec0ff */
[----:B------:R0:W-:Y:S01]  /*25d60*/  LDGSTS.E.BYPASS.LTC128B.128 [R5+0xd400], desc[UR50][R2.64+0x40], !P0 ;  /* 0x0d40004002057fae */ /* 0x0001e2000c101d72 */
[----:B------:R-:W-:-:S13]  /*25d70*/  ISETP.GE.AND P0, PT, R8, 0x81, PT ;  /* 0x000000810800780c */ /* 0x000fda0003f06270 */
[----:B------:R-:W-:Y:S01]  /*25d80*/  @P0 LOP3.LUT R11, R11, 0x80, RZ, 0xfc, !PT ;  /* 0x000000800b0b0812 */ /* 0x000fe200078efcff */
[----:B0-----:R0:W1:Y:S04]  /*25d90*/  SHFL.IDX PT, R3, R26, RZ, 0x1c1f ;  /* 0x001c1fff1a037589 */ /* 0x00106800000e0000 */
[----:B------:R0:W2:Y:S04]  /*25da0*/  SHFL.IDX PT, R2, R27, RZ, 0x1c1f ;  /* 0x001c1fff1b027589 */ /* 0x0000a800000e0000 */
[----:B------:R0:W-:Y:S02]  /*25db0*/  STL [R1], R11 ;  /* 0x0000000b01007387 */ /* 0x0001e40000100800 */
.L_x_889:
[----:B------:R-:W4:Y:S01]  /*25dc0*/  LDL R12, [R1] ;  /* 0x00000000010c7983 */ /* 0x000f220000100800 */
[----:B0-----:R-:W0:Y:S02]  /*25dd0*/  S2R R11, SR_TID.X ;  /* 0x00000000000b7919 */ /* 0x001e240000002100 */
[----:B0-----:R-:W-:-:S05]  /*25de0*/  IMAD.SHL.U32 R11, R11, 0x10, RZ ;  /* 0x000000100b0b7824 */ /* 0x001fca00078e00ff */
[----:B------:R-:W-:-:S04]  /*25df0*/  LOP3.LUT R11, R11, 0x30, RZ, 0xc0, !PT ;  /* 0x000000300b0b7812 */ /* 0x000fc800078ec0ff */
[----:B--2---:R-:W-:-:S05]  /*25e00*/  IADD3 R2, P0, R11, R2, RZ ;  /* 0x000000020b027210 */ /* 0x004fca0007f1e0ff */
[----:B-1----:R-:W-:Y:S01]  /*25e10*/  IMAD.X R3, RZ, RZ, R3, P0 ;  /* 0x000000ffff037224 */ /* 0x002fe200000e0603 */
[----:B----4-:R-:W-:-:S04]  /*25e20*/  LOP3.LUT P6, RZ, R12, 0x2, RZ, 0xc0, !PT ;  /* 0x000000020cff7812 */ /* 0x010fc800078cc0ff */
        /* <DEDUP_REMOVED lines=9> */
.L_x_694:
[----:B------:R-:W-:Y:S02]  /*25ec0*/  PLOP3.LUT P1, PT, P1, P0, PT, 0xa2, 0x0 ;  /* 0x000000000000781c */ /* 0x000fe40000f21472 */
[----:B------:R-:W-:-:S08]  /*25ed0*/  @P0 R2UR P1, UR4, R0 ;  /* 0x00000000000402ca */ /* 0x000fd00000020000 */
[----:B------:R-:W-:-:S05]  /*25ee0*/  @P0 PLOP3.LUT P0, PT, P1, PT, PT, 0x80, 0x0 ;  /* 0x000000000000081c */ /* 0x000fca0000f0f070 */
[----:B------:R-:W-:Y:S01]  /*25ef0*/  @!P1 SYNCS.ARRIVE.TRANS64.RED.A0T1 RZ, [UR4+0x29870], RZ ;  /* 0x029870ffffff99a7 */ /* 0x000fe20008200404 */
[----:B------:R-:W-:Y:S07]  /*25f00*/  @!P1 ARRIVES.LDGSTSBAR.64.TRANSCNT [UR4+0x29870] ;  /* 0x02987000ff0099b0 */ /* 0x000fee0008000a84 */
[----:B------:R-:W-:Y:S05]  /*25f10*/  @P0 BRA.U.ANY `(.L_x_694) ;  /* 0xfffffffd00e80947 */ /* 0x000fea000393ffff */
[----:B------:R-:W-:Y:S01]  /*25f20*/  NOP ;  /* 0x0000000000007918 */ /* 0x000fe20000000000 */
[----:B0-----:R-:W-:-:S04]  /*25f30*/  MOV R2, UR39 ;  /* 0x0000002700027c02 */ /* 0x001fc80008000f00 */
[----:B------:R-:W-:-:S13]  /*25f40*/  ISETP.NE.AND P6, PT, R2, 0x3, PT ;  /* 0x000000030200780c */ /* 0x000fda0003fc5270 */
[----:B------:R-:W-:Y:S05]  /*25f50*/  @!P6 BRA `(.L_x_695) ;  /* 0x000000000004e947 */ /* 0x000fea0003800000 */
[----:B------:R-:W-:Y:S01]  /*25f60*/  BPT.TRAP 0x1 ;  /* 0x000000040000795c */ /* 0x000fe20000300000 */
.L_x_695:
[----:B------:R0:W-:Y:S01]  /*25f70*/  SYNCS.ARRIVE.TRANS64.A1T0 RZ, [R0+URZ+0x29870], RZ ;  /* 0x029870ff00ff79a7 */ /* 0x0001e2000810003f */
[----:B------:R-:W-:Y:S05]  /*25f80*/  @!P6 BRA `(.L_x_696) ;  /* 0x000000000004e947 */ /* 0x000fea0003800000 */
[----:B------:R-:W-:Y:S01]  /*25f90*/  BPT.TRAP 0x1 ;  /* 0x000000040000795c */ /* 0x000fe20000300000 */
.L_x_696:
[----:B------:R-:W2:Y:S01]  /*25fa0*/  LDL R2, [R1+0x3c] ;  /* 0x00003c0001027983 */ /* 0x000ea20000100800 */
[----:B------:R-:W-:Y:S01]  /*25fb0*/  BSSY B0, `(.L_x_697) ;  /* 0x0000003000007945 */ /* 0x000fe20003800000 */
[----:B--2---:R-:W1:Y:S03]  /*25fc0*/  SYNCS.PHASECHK.TRANS64.TRYWAIT P0, [R0+URZ+0x29840], R2 ;  /* 0x02984002000075a7 */ /* 0x004e66000800017f */
[----:B-1----:R-:W-:Y:S05]  /*25fd0*/  @!P0 BRA `(.L_x_698) ;  /* 0x0000006c00bc8947 */ /* 0x002fea0003800000 */
.L_x_890:
[----:B------:R-:W-:Y:S05]  /*25fe0*/  BSYNC B0 ;  /* 0x0000000000007941 */ /* 0x000fea0003800000 */
.L_x_697:
[----:B-1----:R-:W2:Y:S01]  /*25ff0*/  LDL.LU R2, [R1+0x34] ;  /* 0x0000340001027983 */ /* 0x002ea20000300800 */
[----:B------:R-:W-:Y:S01]  /*26000*/  ULDC.64 UR4, c[0x0][0x300] ;  /* 0x0000c00000047ab9 */ /* 0x000fe20000000a00 */
[----:B------:R-:W-:Y:S02]  /*26010*/  ULDC.64 UR6, c[0x0][0x310] ;  /* 0x0000c40000067ab9 */ /* 0x000fe40000000a00 */
[----:B------:R-:W4:Y:S04]  /*26020*/  LDL.LU R5, [R1+0x38] ;  /* 0x0000380001057983 */ /* 0x000f280000300800 */
[----:B------:R-:W3:Y:S04]  /*26030*/  LDL R11, [R1+0x18] ;  /* 0x00001800010b7983 */ /* 0x000ee80000100800 */
[----:B------:R1:W5:Y:S01]  /*26040*/  LDL R20, [R1] ;  /* 0x0000000001147983 */ /* 0x0003620000100800 */
[----:B------:R-:W-:-:S04]  /*26050*/  IMAD R8, R31, UR6, RZ ;  /* 0x000000061f087c24 */ /* 0x000fc8000f8e02ff */
[----:B------:R-:W-:Y:S02]  /*26060*/  IMAD R8, R7, UR7, R8 ;  /* 0x0000000707087c24 */ /* 0x000fe4000f8e0208 */
[----:B--2---:R-:W-:-:S04]  /*26070*/  IMAD R2, R2, UR4, RZ ;  /* 0x0000000402027c24 */ /* 0x004fc8000f8e02ff */
[C---:B------:R-:W-:Y:S02]  /*26080*/  IMAD R4, R9.reuse, UR5, R2 ;  /* 0x0000000509047c24 */ /* 0x040fe4000f8e0202 */
[----:B------:R-:W-:-:S04]  /*26090*/  IMAD.WIDE.U32 R2, R9, UR4, RZ ;  /* 0x0000000409027c25 */ /* 0x000fc8000f8e00ff */
[----:B------:R-:W-:Y:S02]  /*260a0*/  IMAD.IADD R3, R3, 0x1, R4 ;  /* 0x0000000103037824 */ /* 0x000fe400078e0204 */
[----:B----4-:R-:W-:Y:S02]  /*260b0*/  IMAD R4, R5, UR6, RZ ;  /* 0x0000000605047c24 */ /* 0x010fe4000f8e02ff */
[----:B------:R-:W-:-:S04]  /*260c0*/  IMAD.WIDE.U32 R2, R6, UR6, R2 ;  /* 0x0000000606027c25 */ /* 0x000fc8000f8e0002 */
[----:B------:R-:W-:Y:S02]  /*260d0*/  IMAD R4, R6, UR7, R4 ;  /* 0x0000000706047c24 */ /* 0x000fe4000f8e0204 */
[----:B------:R-:W-:Y:S02]  /*260e0*/  IMAD R6, R30, UR4, RZ ;  /* 0x000000041e067c24 */ /* 0x000fe4000f8e02ff */
[----:B------:R-:W-:Y:S01]  /*260f0*/  IMAD.IADD R5, R3, 0x1, R4 ;  /* 0x0000000103057824 */ /* 0x000fe200078e0204 */
[----:B------:R-:W-:Y:S01]  /*26100*/  MOV R4, R2 ;  /* 0x0000000200047202 */ /* 0x000fe20000000f00 */
[C---:B------:R-:W-:Y:S02]  /*26110*/  IMAD R6, R10.reuse, UR5, R6 ;  /* 0x000000050a067c24 */ /* 0x040fe4000f8e0206 */
[----:B------:R-:W-:Y:S01]  /*26120*/  IMAD.WIDE.U32 R2, R10, UR4, RZ ;  /* 0x000000040a027c25 */ /* 0x000fe2000f8e00ff */
[----:B------:R-:W-:-:S03]  /*26130*/  ULDC.64 UR4, c[0x0][0x308] ;  /* 0x0000c20000047ab9 */ /* 0x000fc60000000a00 */
[----:B------:R-:W-:Y:S02]  /*26140*/  IMAD.IADD R3, R3, 0x1, R6 ;  /* 0x0000000103037824 */ /* 0x000fe400078e0206 */
[----:B------:R-:W-:Y:S01]  /*26150*/  IMAD.WIDE.U32 R2, R7, UR6, R2 ;  /* 0x0000000607027c25 */ /* 0x000fe2000f8e0002 */
[----:B------:R-:W-:-:S03]  /*26160*/  ULDC.64 UR6, c[0x0][0x2e8] ;  /* 0x0000ba0000067ab9 */ /* 0x000fc60000000a00 */
[----:B------:R-:W-:-:S04]  /*26170*/  IMAD.WIDE.U32 R6, R18, UR4, R4 ;  /* 0x0000000412067c25 */ /* 0x000fc8000f8e0004 */
[----:B------:R-:W-:Y:S02]  /*26180*/  IMAD R4, R36, UR4, RZ ;  /* 0x0000000424047c24 */ /* 0x000fe4000f8e02ff */
[----:B------:R-:W-:Y:S01]  /*26190*/  IMAD.IADD R3, R3, 0x1, R8 ;  /* 0x0000000103037824 */ /* 0x000fe200078e0208 */
[----:B------:R-:W-:Y:S01]  /*261a0*/  IADD3 R5, P0, R6, UR6, RZ ;  /* 0x0000000606057c10 */ /* 0x000fe2000ff1e0ff */
[C---:B------:R-:W-:Y:S02]  /*261b0*/  IMAD R4, R18.reuse, UR5, R4 ;  /* 0x0000000512047c24 */ /* 0x040fe4000f8e0204 */
[----:B------:R-:W-:-:S03]  /*261c0*/  IMAD.WIDE.U32 R2, R18, UR4, R2 ;  /* 0x0000000412027c25 */ /* 0x000fc6000f8e0002 */
[----:B------:R-:W-:Y:S02]  /*261d0*/  IADD3.X R6, R7, UR7, R4, P0, !PT ;  /* 0x0000000707067c10 */ /* 0x000fe400087fe404 */
[----:B------:R-:W-:Y:S01]  /*261e0*/  IADD3 R8, P0, R2, UR6, RZ ;  /* 0x0000000602087c10 */ /* 0x000fe2000ff1e0ff */
[----:B------:R-:W-:-:S03]  /*261f0*/  UMOV UR4, 0xffffffff ;  /* 0xffffffff00047882 */ /* 0x000fc60000000000 */
[----:B------:R-:W-:Y:S01]  /*26200*/  IADD3.X R7, R4, UR7, R3, P0, !PT ;  /* 0x0000000704077c10 */ /* 0x000fe200087fe403 */
[----:B---3--:R-:W-:Y:S01]  /*26210*/  IMAD R4, R23, 0x7800, R11 ;  /* 0x0000780017047824 */ /* 0x008fe200078e020b */
[----:B-1----:R-:W-:Y:S07]  /*26220*/  BRA.DIV UR4, `(.L_x_699) ;  /* 0x0000006e04407947 */ /* 0x002fee000b800000 */
[----:B------:R-:W1:Y:S01]  /*26230*/  S2R R9, SR_TID.X ;  /* 0x0000000000097919 */ /* 0x000e620000002100 */
[----:B-----5:R-:W-:Y:S01]  /*26240*/  LOP3.LUT P6, RZ, R20, 0x8, RZ, 0xc0, !PT ;  /* 0x0000000814ff7812 */ /* 0x020fe200078cc0ff */
[--C-:B------:R-:W-:Y:S01]  /*26250*/  @P4 IMAD.IADD R21, R22, 0x1, R4.reuse ;  /* 0x0000000116154824 */ /* 0x100fe200078e0204 */
[----:B------:R-:W-:Y:S01]  /*26260*/  LOP3.LUT P1, RZ, R20, 0x4, RZ, 0xc0, !PT ;  /* 0x0000000414ff7812 */ /* 0x000fe2000782c0ff */
[----:B------:R-:W2:Y:S04]  /*26270*/  SHFL.IDX PT, R3, R5, RZ, 0x1c1f ;  /* 0x001c1fff05037589 */ /* 0x000ea800000e0000 */
[----:B------:R-:W3:Y:S01]  /*26280*/  SHFL.IDX PT, R2, R6, RZ, 0x1c1f ;  /* 0x001c1fff06027589 */ /* 0x000ee200000e0000 */
[----:B-1----:R-:W-:Y:S01]  /*26290*/  SHF.L.U32 R10, R9, 0x4, RZ ;  /* 0x00000004090a7819 */ /* 0x002fe200000006ff */
[----:B------:R-:W-:-:S03]  /*262a0*/  @P5 IMAD.IADD R9, R22, 0x1, R4 ;  /* 0x0000000116095824 */ /* 0x000fc600078e0204 */
[----:B------:R-:W-:-:S04]  /*262b0*/  LOP3.LUT R10, R10, 0x30, RZ, 0xc0, !PT ;  /* 0x000000300a0a7812 */ /* 0x000fc800078ec0ff */
[----:B--2---:R-:W-:-:S05]  /*262c0*/  @P5 IADD3 R3, P0, R10, R3, RZ ;  /* 0x000000030a035210 */ /* 0x004fca0007f1e0ff */
[----:B---3--:R-:W-:Y:S01]  /*262d0*/  @P5 IMAD.X R2, RZ, RZ, R2, P0 ;  /* 0x000000ffff025224 */ /* 0x008fe200000e0602 */
[----:B------:R-:W-:-:S04]  /*262e0*/  LOP3.LUT P0, RZ, R20, 0x10, RZ, 0xc0, !PT ;  /* 0x0000001014ff7812 */ /* 0x000fc8000780c0ff */
[----:B------:R-:W-:-:S04]  /*262f0*/  @P5 LOP3.LUT R3, R3, R2, RZ, 0x3c, !PT ;  /* 0x0000000203035212 */ /* 0x000fc800078e3cff */
[----:B------:R-:W-:-:S04]  /*26300*/  @P5 LOP3.LUT R2, R3, R2, RZ, 0x3c, !PT ;  /* 0x0000000203025212 */ /* 0x000fc800078e3cff */
[----:B------:R-:W-:-:S05]  /*26310*/  @P5 LOP3.LUT R3, R3, R2, RZ, 0x3c, !PT ;  /* 0x0000000203035212 */ /* 0x000fca00078e3cff */
[----:B------:R-:W-:Y:S01]  /*26320*/  @!PT LDS RZ, [RZ] ;  /* 0x00000000fffff984 */ /* 0x000fe20000000800 */
[----:B------:R-:W-:Y:S04]  /*26330*/  @P5 LDGSTS.E.BYPASS.LTC128B.128 [R9+0x1a400], desc[UR50][R2.64], !P0 ;  /* 0x1a40000002095fae */ /* 0x000fe8000c101d72 */
[----:B------:R-:W-:Y:S04]  /*26340*/  @P5 LDGSTS.E.BYPASS.LTC128B.128 [R9+0x1cc00], desc[UR50][R2.64+0x40], !P6 ;  /* 0x1cc0004002095fae */ /* 0x000fe8000f101d72 */
[----:B------:R1:W-:Y:S01]  /*26350*/  @P5 LDGSTS.E.BYPASS.LTC128B.128 [R9+0x1f400], desc[UR50][R2.64+0x80], !P1 ;  /* 0x1f40008002095fae */ /* 0x0003e2000c901d72 */
[----:B------:R-:W-:-:S03]  /*26360*/  LOP3.LUT P5, RZ, R20, 0x10, RZ, 0xc0, !PT ;  /* 0x0000001014ff7812 */ /* 0x000fc600078ac0ff */
[----:B-1----:R-:W1:Y:S01]  /*26370*/  SHFL.IDX PT, R3, R5, 0x1, 0x1c1f ;  /* 0x003c1f0005037f89 */ /* 0x002e6200000e0000 */
[----:B------:R-:W-:-:S03]  /*26380*/  @P3 IADD3 R9, R22, R4, RZ ;  /* 0x0000000416093210 */ /* 0x000fc60007ffe0ff */
[----:B------:R-:W2:Y:S01]  /*26390*/  SHFL.IDX PT, R2, R6, 0x1, 0x1c1f ;  /* 0x003c1f0006027f89 */ /* 0x000ea200000e0000 */
[----:B-1----:R-:W-:-:S04]  /*263a0*/  @P4 IADD3 R3, P0, R10, R3, RZ ;  /* 0x000000030a034210 */ /* 0x002fc80007f1e0ff */
[----:B--2---:R-:W-:-:S04]  /*263b0*/  @P4 IADD3.X R2, RZ, R2, RZ, P0, !PT ;  /* 0x00000002ff024210 */ /* 0x004fc800007fe4ff */
[----:B------:R-:W-:-:S04]  /*263c0*/  @P4 LOP3.LUT R3, R3, R2, RZ, 0x3c, !PT ;  /* 0x0000000203034212 */ /* 0x000fc800078e3cff */
[----:B------:R-:W-:-:S04]  /*263d0*/  @P4 LOP3.LUT R2, R3, R2, RZ, 0x3c, !PT ;  /* 0x0000000203024212 */ /* 0x000fc800078e3cff */
[----:B------:R-:W-:-:S05]  /*263e0*/  @P4 LOP3.LUT R3, R3, R2, RZ, 0x3c, !PT ;  /* 0x0000000203034212 */ /* 0x000fca00078e3cff */
[----:B------:R-:W-:Y:S04]  /*263f0*/  @P4 LDGSTS.E.BYPASS.LTC128B.128 [R21+0x1ac00], desc[UR50][R2.64], !P5 ;  /* 0x1ac0000002154fae */ /* 0x000fe8000e901d72 */
[----:B------:R-:W-:Y:S04]  /*26400*/  @P4 LDGSTS.E.BYPASS.LTC128B.128 [R21+0x1d400], desc[UR50][R2.64+0x40], !P6 ;  /* 0x1d40004002154fae */ /* 0x000fe8000f101d72 */
[----:B------:R1:W-:Y:S04]  /*26410*/  @P4 LDGSTS.E.BYPASS.LTC128B.128 [R21+0x1fc00], desc[UR50][R2.64+0x80], !P1 ;  /* 0x1fc0008002154fae */ /* 0x0003e8000c901d72 */
[----:B-1----:R-:W1:Y:S01]  /*26420*/  SHFL.IDX PT, R3, R5, 0x2, 0x1c1f ;  /* 0x005c1f0005037f89 */ /* 0x002e6200000e0000 */
[----:B------:R-:W-:-:S03]  /*26430*/  @P2 IMAD.IADD R21, R22, 0x1, R4 ;  /* 0x0000000116152824 */ /* 0x000fc600078e0204 */
[----:B------:R-:W2:Y:S04]  /*26440*/  SHFL.IDX PT, R2, R6, 0x2, 0x1c1f ;  /* 0x005c1f0006027f89 */ /* 0x000ea800000e0000 */
[----:B------:R-:W-:Y:S01]  /*26450*/  SHFL.IDX PT, R6, R6, 0x3, 0x1c1f ;  /* 0x007c1f0006067f89 */ /* 0x000fe200000e0000 */
[----:B-1----:R-:W-:-:S05]  /*26460*/  @P3 IADD3 R3, P0, R10, R3, RZ ;  /* 0x000000030a033210 */ /* 0x002fca0007f1e0ff */
[----:B--2---:R-:W-:-:S05]  /*26470*/  @P3 IMAD.X R2, RZ, RZ, R2, P0 ;  /* 0x000000ffff023224 */ /* 0x004fca00000e0602 */
[----:B------:R-:W-:-:S04]  /*26480*/  @P3 LOP3.LUT R3, R3, R2, RZ, 0x3c, !PT ;  /* 0x0000000203033212 */ /* 0x000fc800078e3cff */
[----:B------:R-:W-:-:S04]  /*26490*/  @P3 LOP3.LUT R2, R3, R2, RZ, 0x3c, !PT ;  /* 0x0000000203023212 */ /* 0x000fc800078e3cff */
[----:B------:R-:W-:-:S05]  /*264a0*/  @P3 LOP3.LUT R3, R3, R2, RZ, 0x3c, !PT ;  /* 0x0000000203033212 */ /* 0x000fca00078e3cff */
[----:B------:R-:W-:Y:S04]  /*264b0*/  @P3 LDGSTS.E.BYPASS.LTC128B.128 [R9+0x1b400], desc[UR50][R2.64], !P5 ;  /* 0x1b40000002093fae */ /* 0x000fe8000e901d72 */
[----:B------:R-:W-:Y:S04]  /*264c0*/  @P3 LDGSTS.E.BYPASS.LTC128B.128 [R9+0x1dc00], desc[UR50][R2.64+0x40], !P6 ;  /* 0x1dc0004002093fae */ /* 0x000fe8000f101d72 */
[----:B------:R1:W-:Y:S04]  /*264d0*/  @P3 LDGSTS.E.BYPASS.LTC128B.128 [R9+0x20400], desc[UR50][R2.64+0x80], !P1 ;  /* 0x2040008002093fae */ /* 0x0003e8000c901d72 */
[----:B-1----:R-:W1:Y:S02]  /*264e0*/  SHFL.IDX PT, R2, R5, 0x3, 0x1c1f ;  /* 0x007c1f0005027f89 */ /* 0x002e6400000e0000 */
[----:B-1----:R-:W-:-:S05]  /*264f0*/  @P2 IADD3 R2, P0, R10, R2, RZ ;  /* 0x000000020a022210 */ /* 0x002fca0007f1e0ff */
[----:B------:R-:W-:-:S05]  /*26500*/  @P2 IMAD.X R3, RZ, RZ, R6, P0 ;  /* 0x000000ffff032224 */ /* 0x000fca00000e0606 */
[----:B------:R-:W-:Y:S04]  /*26510*/  @P2 LDGSTS.E.BYPASS.LTC128B.128 [R21+0x1bc00], desc[UR50][R2.64], !P5 ;  /* 0x1bc0000002152fae */ /* 0x000fe8000e901d72 */
[----:B------:R-:W-:Y:S04]  /*26520*/  @P2 LDGSTS.E.BYPASS.LTC128B.128 [R21+0x1e400], desc[UR50][R2.64+0x40], !P6 ;  /* 0x1e40004002152fae */ /* 0x000fe8000f101d72 */
[----:B------:R1:W-:Y:S04]  /*26530*/  @P2 LDGSTS.E.BYPASS.LTC128B.128 [R21+0x20c00], desc[UR50][R2.64+0x80], !P1 ;  /* 0x20c0008002152fae */ /* 0x0003e8000c901d72 */
[----:B-1----:R1:W2:Y:S04]  /*26540*/  SHFL.IDX PT, R3, R7, RZ, 0x1c1f ;  /* 0x001c1fff07037589 */ /* 0x0022a800000e0000 */
[----:B------:R1:W3:Y:S02]  /*26550*/  SHFL.IDX PT, R2, R8, RZ, 0x1c1f ;  /* 0x001c1fff08027589 */ /* 0x0002e400000e0000 */
.L_x_902:
[----:B------:R-:W-:Y:S01]  /*26560*/  LOP3.LUT P0, RZ, R20, 0x80, RZ, 0xc0, !PT ;  /* 0x0000008014ff7812 */ /* 0x000fe2000780c0ff */
[----:B------:R-:W-:-:S12]  /*26570*/  BSSY B0, `(.L_x_700) ;  /* 0x0000011000007945 */ /* 0x000fd80003800000 */
[----:B------:R-:W-:Y:S05]  /*26580*/  @!P0 BRA `(.L_x_701) ;  /* 0x00000000003c8947 */ /* 0x000fea0003800000 */
[----:B------:R-:W4:Y:S01]  /*26590*/  S2R R5, SR_TID.X ;  /* 0x0000000000057919 */ /* 0x000f220000002100 */
[----:B------:R-:W-:Y:S01]  /*265a0*/  LOP3.LUT P3, RZ, R20, 0x10, RZ, 0xc0, !PT ;  /* 0x0000001014ff7812 */ /* 0x000fe2000786c0ff */
[----:B------:R-:W-:Y:S01]  /*265b0*/  IMAD.IADD R4, R22, 0x1, R4 ;  /* 0x0000000116047824 */ /* 0x000fe200078e0204 */
[C---:B------:R-:W-:Y:S02]  /*265c0*/  LOP3.LUT P2, RZ, R20.reuse, 0x8, RZ, 0xc0, !PT ;  /* 0x0000000814ff7812 */ /* 0x040fe4000784c0ff */
[----:B------:R-:W-:Y:S02]  /*265d0*/  LOP3.LUT P1, RZ, R20, 0x4, RZ, 0xc0, !PT ;  /* 0x0000000414ff7812 */ /* 0x000fe4000782c0ff */
[----:B----4-:R-:W-:-:S04]  /*265e0*/  SHF.L.U32 R5, R5, 0x4, RZ ;  /* 0x0000000405057819 */ /* 0x010fc800000006ff */
[----:B------:R-:W-:-:S04]  /*265f0*/  LOP3.LUT R5, R5, 0x30, RZ, 0xc0, !PT ;  /* 0x0000003005057812 */ /* 0x000fc800078ec0ff */
[----:B---3--:R-:W-:-:S05]  /*26600*/  IADD3 R2, P0, R5, R2, RZ ;  /* 0x0000000205027210 */ /* 0x008fca0007f1e0ff */
[----:B--2---:R-:W-:-:S05]  /*26610*/  IMAD.X R3, RZ, RZ, R3, P0 ;  /* 0x000000ffff037224 */ /* 0x004fca00000e0603 */
[----:B------:R-:W-:Y:S01]  /*26620*/  @!PT LDS RZ, [RZ] ;  /* 0x00000000fffff984 */ /* 0x000fe20000000800 */
[----:B------:R-:W-:Y:S01]  /*26630*/  @!PT LDS RZ, [RZ] ;  /* 0x00000000fffff984 */ /* 0x000fe20000000800 */
[----:B------:R-:W-:Y:S01]  /*26640*/  @!PT LDS RZ, [RZ] ;  /* 0x00000000fffff984 */ /* 0x000fe20000000800 */
[----:B------:R4:W-:Y:S04]  /*26650*/  LDGSTS.E.BYPASS.LTC128B.128 [R4+0x1c400], desc[UR50][R2.64], !P3 ;  /* 0x1c40000002047fae */ /* 0x0009e8000d901d72 */
[----:B------:R4:W-:Y:S04]  /*26660*/  LDGSTS.E.BYPASS.LTC128B.128 [R4+0x1ec00], desc[UR50][R2.64+0x40], !P2 ;  /* 0x1ec0004002047fae */ /* 0x0009e8000d101d72 */
[----:B------:R4:W-:Y:S02]  /*26670*/  LDGSTS.E.BYPASS.LTC128B.128 [R4+0x21400], desc[UR50][R2.64+0x80], !P1 ;  /* 0x2140008002047fae */ /* 0x0009e4000c901d72 */
.L_x_701:
[----:B------:R-:W-:Y:S05]  /*26680*/  BSYNC B0 ;  /* 0x0000000000007941 */ /* 0x000fea0003800000 */
.L_x_700:
[----:B------:R-:W-:Y:S01]  /*26690*/  NOP ;  /* 0x0000000000007918 */ /* 0x000fe20000000000 */
[----:B------:R-:W-:-:S13]  /*266a0*/  PLOP3.LUT P0, PT, PT, PT, PT, 0x80, 0x0 ;  /* 0x000000000000781c */ /* 0x000fda0003f0f070 */
.L_x_702:
[----:B------:R-:W-:Y:S02]  /*266b0*/  PLOP3.LUT P1, PT, P1, P0, PT, 0xa2, 0x0 ;  /* 0x000000000000781c */ /* 0x000fe40000f21472 */
[----:B------:R-:W-:-:S08]  /*266c0*/  @P0 R2UR P1, UR4, R0 ;  /* 0x00000000000402ca */ /* 0x000fd00000020000 */
[----:B------:R-:W-:-:S05]  /*266d0*/  @P0 PLOP3.LUT P0, PT, P1, PT, PT, 0x80, 0x0 ;  /* 0x000000000000081c */ /* 0x000fca0000f0f070 */
[----:B------:R-:W-:Y:S01]  /*266e0*/  @!P1 SYNCS.ARRIVE.TRANS64.RED.A0T1 RZ, [UR4+0x29830], RZ ;  /* 0x029830ffffff99a7 */ /* 0x000fe20008200404 */
[----:B------:R-:W-:Y:S07]  /*266f0*/  @!P1 ARRIVES.LDGSTSBAR.64.TRANSCNT [UR4+0x29830] ;  /* 0x02983000ff0099b0 */ /* 0x000fee0008000a84 */
[----:B------:R-:W-:Y:S05]  /*26700*/  @P0 BRA.U.ANY `(.L_x_702) ;  /* 0xfffffffd00e80947 */ /* 0x000fea000393ffff */
[----:B------:R-:W-:Y:S01]  /*26710*/  NOP ;  /* 0x0000000000007918 */ /* 0x000fe20000000000 */
[----:B---34-:R-:W-:-:S04]  /*26720*/  MOV R2, UR39 ;  /* 0x0000002700027c02 */ /* 0x018fc80008000f00 */
[----:B------:R-:W-:-:S13]  /*26730*/  ISETP.NE.AND P2, PT, R2, 0x3, PT ;  /* 0x000000030200780c */ /* 0x000fda0003f45270 */
[----:B------:R-:W-:Y:S05]  /*26740*/  @!P2 BRA `(.L_x_703) ;  /* 0x000000000004a947 */ /* 0x000fea0003800000 */
[----:B------:R-:W-:Y:S01]  /*26750*/  BPT.TRAP 0x1 ;  /* 0x000000040000795c */ /* 0x000fe20000300000 */
.L_x_703:
[----:B------:R3:W5:Y:S01]  /*26760*/  LDL.LU R2, [R1+0x40] ;  /* 0x0000400001027983 */ /* 0x0007620000300800 */
[----:B------:R3:W-:Y:S02]  /*26770*/  SYNCS.ARRIVE.TRANS64.A1T0 RZ, [R0+URZ+0x29830], RZ ;  /* 0x029830ff00ff79a7 */ /* 0x0007e4000810003f */
[----:B------:R-:W-:Y:S05]  /*26780*/  WARPSYNC.ALL ;  /* 0x0000000000007948 */ /* 0x000fea0003800000 */
[----:B------:R-:W-:Y:S01]  /*26790*/  ULDC.64 UR4, c[0x0][0xa00] ;  /* 0x0002800000047ab9 */ /* 0x000fe20000000a00 */
[----:B------:R-:W-:Y:S01]  /*267a0*/  BSSY B6, `(.L_x_704) ;  /* 0x000001f000067945 */ /* 0x000fe20003800000 */
[----:B------:R-:W-:Y:S01]  /*267b0*/  BAR.SYNC.DEFER_BLOCKING 0x8, 0x180 ;  /* 0x0206000000007b1d */ /* 0x000fe20000010000 */
[----:B------:R-:W-:Y:S02]  /*267c0*/  ISETP.NE.U32.AND P0, PT, RZ, UR4, PT ;  /* 0x00000004ff007c0c */ /* 0x000fe4000bf05070 */
[----:B0--3--:R-:W-:-:S02]  /*267d0*/  SHF.R.S32.HI R0, RZ, 0x1f, R29 ;  /* 0x0000001fff007819 */ /* 0x009fc4000001141d */
[----:B------:R-:W-:Y:S01]  /*267e0*/  ISETP.NE.AND.EX P0, PT, RZ, UR5, PT, P0 ;  /* 0x00000005ff007c0c */ /* 0x000fe2000bf05300 */
[----:B------:R-:W-:Y:S02]  /*267f0*/  ULDC.64 UR4, c[0x0][0x298] ;  /* 0x0000a60000047ab9 */ /* 0x000fe40000000a00 */
[----:B------:R-:W-:Y:S01]  /*26800*/  IMAD R0, R0, UR4, RZ ;  /* 0x0000000400007c24 */ /* 0x000fe2000f8e02ff */
[----:B------:R-:W-:Y:S01]  /*26810*/  SEL R24, R24, RZ, !P0 ;  /* 0x000000ff18187207 */ /* 0x000fe20004000000 */
[----:B------:R-:W-:-:S04]  /*26820*/  IMAD.WIDE.U32 R26, R29, UR4, RZ ;  /* 0x000000041d1a7c25 */ /* 0x000fc8000f8e00ff */
[----:B------:R-:W-:-:S04]  /*26830*/  IMAD R0, R29, UR5, R0 ;  /* 0x000000051d007c24 */ /* 0x000fc8000f8e0200 */
[----:B------:R-:W-:Y:S01]  /*26840*/  IMAD.IADD R29, R27, 0x1, R0 ;  /* 0x000000011b1d7824 */ /* 0x000fe200078e0200 */
[----:B-----5:R-:W-:Y:S01]  /*26850*/  SEL R30, R2, RZ, !P0 ;  /* 0x000000ff021e7207 */ /* 0x020fe20004000000 */
[----:B------:R-:W-:-:S05]  /*26860*/  VIADD R2, R22, 0x14400 ;  /* 0x0001440016027836 */ /* 0x000fca0000000000 */
[----:B------:R-:W-:-:S13]  /*26870*/  LOP3.LUT P0, RZ, R2, 0x1bf, RZ, 0xc0, !PT ;  /* 0x000001bf02ff7812 */ /* 0x000fda000780c0ff */
[----:B------:R-:W-:Y:S05]  /*26880*/  @!P0 BRA `(.L_x_705) ;  /* 0x0000000000408947 */ /* 0x000fea0003800000 */
[----:B------:R-:W-:Y:S01]  /*26890*/  MOV R2, 0x0 ;  /* 0x0000000000027802 */ /* 0x000fe20000000f00 */
[----:B------:R-:W-:Y:S01]  /*268a0*/  ULDC.64 UR4, c[0x4][0xc8] ;  /* 0x0100320000047ab9 */ /* 0x000fe20000000a00 */
[----:B------:R-:W-:Y:S01]  /*268b0*/  ULDC.64 UR6, c[0x4][0xd0] ;  /* 0x0100340000067ab9 */ /* 0x000fe20000000a00 */
[----:B------:R-:W-:Y:S01]  /*268c0*/  ULDC.64 UR8, c[0x4][0x28] ;  /* 0x01000a0000087ab9 */ /* 0x000fe20000000a00 */
[----:B------:R-:W-:Y:S01]  /*268d0*/  MOV R4, UR4 ;  /* 0x0000000400047c02 */ /* 0x000fe20008000f00 */
[----:B------:R-:W-:Y:S01]  /*268e0*/  IMAD.U32 R5, RZ, RZ, UR5 ;  /* 0x00000005ff057e24 */ /* 0x000fe2000f8e00ff */
[----:B--2---:R-:W0:Y:S01]  /*268f0*/  LDC.64 R2, c[0x4][R2] ;  /* 0x0100000002027b82 */ /* 0x004e220000000a00 */
[----:B------:R-:W-:Y:S01]  /*26900*/  IMAD.U32 R6, RZ, RZ, UR6 ;  /* 0x00000006ff067e24 */ /* 0x000fe2000f8e00ff */
[----:B-1----:R-:W-:Y:S01]  /*26910*/  MOV R7, UR7 ;  /* 0x0000000700077c02 */ /* 0x002fe20008000f00 */
[----:B------:R-:W-:Y:S01]  /*26920*/  IMAD.U32 R10, RZ, RZ, UR8 ;  /* 0x00000008ff0a7e24 */ /* 0x000fe2000f8e00ff */
[----:B------:R-:W-:Y:S01]  /*26930*/  MOV R8, 0x70 ;  /* 0x0000007000087802 */ /* 0x000fe20000000f00 */
[----:B------:R-:W-:-:S02]  /*26940*/  IMAD.U32 R11, RZ, RZ, UR9 ;  /* 0x00000009ff0b7e24 */ /* 0x000fc4000f8e00ff */
[----:B------:R-:W-:Y:S02]  /*26950*/  IMAD.MOV.U32 R12, RZ, RZ, 0x1 ;  /* 0x00000001ff0c7424 */ /* 0x000fe400078e00ff */
[----:B------:R-:W-:-:S07]  /*26960*/  IMAD.MOV.U32 R13, RZ, RZ, RZ ;  /* 0x000000ffff0d7224 */ /* 0x000fce00078e00ff */
[----:B------:R-:W-:-:S07]  /*26970*/  LEPC R20, `(.L_x_705) ;  /* 0x000000001014794e */ /* 0x000fce0000000000 */
[----:B0-----:R-:W-:Y:S05]  /*26980*/  CALL.ABS.NOINC R2 ;  /* 0x0000000002007343 */ /* 0x001fea0003c00000 */
.L_x_705:
[----:B------:R-:W-:Y:S05]  /*26990*/  BSYNC B6 ;  /* 0x0000000000067941 */ /* 0x000fea0003800000 */
.L_x_704:
[----:B------:R-:W-:Y:S01]  /*269a0*/  ULDC.64 UR4, c[0x0][0x2d8] ;  /* 0x0000b60000047ab9 */ /* 0x000fe20000000a00 */
[----:B------:R-:W-:Y:S01]  /*269b0*/  MOV R2, R26 ;  /* 0x0000001a00027202 */ /* 0x000fe20000000f00 */
[----:B--2---:R-:W-:Y:S01]  /*269c0*/  IMAD.MOV.U32 R3, RZ, RZ, R29 ;  /* 0x000000ffff037224 */ /* 0x004fe200078e001d */
[----:B------:R0:W5:Y:S01]  /*269d0*/  LDL R9, [R1+0x2c] ;  /* 0x00002c0001097983 */ /* 0x0001620000100800 */
[----:B------:R-:W-:Y:S01]  /*269e0*/  IMAD R0, R36, UR4, RZ ;  /* 0x0000000424007c24 */ /* 0x000fe2000f8e02ff */
[----:B-1----:R-:W1:Y:S01]  /*269f0*/  LDC R8, c[0x0][0x448] ;  /* 0x00011200ff087b82 */ /* 0x002e620000000800 */
[C---:B------:R-:W-:Y:S01]  /*26a00*/  IMAD.WIDE.U32 R2, R18.reuse, UR4, R2 ;  /* 0x0000000412027c25 */ /* 0x040fe2000f8e0002 */
[----:B------:R-:W2:Y:S03]  /*26a10*/  S2R R20, SR_TID.X ;  /* 0x0000000000147919 */ /* 0x000ea60000002100 */
[----:B------:R-:W-:Y:S01]  /*26a20*/  IMAD R0, R18, UR5, R0 ;  /* 0x0000000512007c24 */ /* 0x000fe2000f8e0200 */
[----:B------:R-:W-:-:S03]  /*26a30*/  ULDC.64 UR4, c[0x0][0x2e0] ;  /* 0x0000b80000047ab9 */ /* 0x000fc60000000a00 */
[----:B------:R-:W-:Y:S02]  /*26a40*/  IMAD.IADD R3, R3, 0x1, R0 ;  /* 0x0000000103037824 */ /* 0x000fe400078e0200 */
[----:B------:R-:W-:Y:S02]  /*26a50*/  IMAD R0, R30, UR4, RZ ;  /* 0x000000041e007c24 */ /* 0x000fe4000f8e02ff */
[----:B------:R-:W-:-:S04]  /*26a60*/  IMAD.WIDE.U32 R2, R24, UR4, R2 ;  /* 0x0000000418027c25 */ /* 0x000fc8000f8e0002 */
[----:B------:R-:W-:Y:S01]  /*26a70*/  IMAD R0, R24, UR5, R0 ;  /* 0x0000000518007c24 */ /* 0x000fe2000f8e0200 */
[----:B------:R-:W3:Y:S01]  /*26a80*/  S2R R31, SR_TID.X ;  /* 0x00000000001f7919 */ /* 0x000ee20000002100 */
[----:B------:R-:W-:-:S03]  /*26a90*/  ULDC.64 UR4, c[0x0][0x2d0] ;  /* 0x0000b40000047ab9 */ /* 0x000fc60000000a00 */
[----:B------:R-:W-:Y:S01]  /*26aa0*/  IADD3 R3, R3, R0, RZ ;  /* 0x0000000003037210 */ /* 0x000fe20007ffe0ff */
[----:B------:R-:W-:Y:S01]  /*26ab0*/  IMAD.SHL.U32 R0, R17, 0x80, RZ ;  /* 0x0000008011007824 */ /* 0x000fe200078e00ff */
[----:B-1----:R-:W-:Y:S01]  /*26ac0*/  ISETP.NE.AND P0, PT, R8, 0x1, PT ;  /* 0x000000010800780c */ /* 0x002fe20003f05270 */
[----:B------:R0:W5:Y:S01]  /*26ad0*/  LDL R17, [R1+0x44] ;  /* 0x0000440001117983 */ /* 0x0001620000100800 */
[C---:B--2---:R-:W-:Y:S01]  /*26ae0*/  LOP3.LUT R21, R20.reuse, 0x7f, RZ, 0xc0, !PT ;  /* 0x0000007f14157812 */ /* 0x044fe200078ec0ff */
[----:B------:R-:W-:-:S10]  /*26af0*/  IMAD.SHL.U32 R20, R20, 0x20, RZ ;  /* 0x0000002014147824 */ /* 0x000fd400078e00ff */
[----:B------:R-:W1:Y:S01]  /*26b00*/  @P0 LDC R5, c[0x0][0x44c] ;  /* 0x00011300ff050b82 */ /* 0x000e620000000800 */
[----:B------:R-:W-:-:S04]  /*26b10*/  SHF.R.U32.HI R21, RZ, 0x2, R21 ;  /* 0x00000002ff157819 */ /* 0x000fc80000011615 */
[----:B------:R-:W-:-:S03]  /*26b20*/  LOP3.LUT R20, R21, 0x60, R20, 0xf8, !PT ;  /* 0x0000006015147812 */ /* 0x000fc600078ef814 */
[----:B------:R-:W2:Y:S01]  /*26b30*/  @P0 LDC R4, c[0x0][0x450] ;  /* 0x00011400ff040b82 */ /* 0x000ea20000000800 */
[----:B------:R-:W-:-:S05]  /*26b40*/  LOP3.LUT R6, R20, R0, RZ, 0xfc, !PT ;  /* 0x0000000014067212 */ /* 0x000fca00078efcff */
[----:B-1----:R-:W-:Y:S01]  /*26b50*/  @P0 IMAD.HI.U32 R7, R6, R5, RZ ;  /* 0x0000000506070227 */ /* 0x002fe200078e00ff */
[----:B------:R-:W-:-:S04]  /*26b60*/  MOV R5, R6 ;  /* 0x0000000600057202 */ /* 0x000fc80000000f00 */
[----:B--2---:R-:W-:-:S05]  /*26b70*/  @P0 SHF.R.U32.HI R5, RZ, R4, R7 ;  /* 0x00000004ff050219 */ /* 0x004fca0000011607 */
[----:B------:R-:W-:-:S04]  /*26b80*/  IMAD.MOV R4, RZ, RZ, -R5 ;  /* 0x000000ffff047224 */ /* 0x000fc800078e0a05 */
[----:B------:R-:W-:Y:S01]  /*26b90*/  IMAD R4, R8, R4, R6 ;  /* 0x0000000408047224 */ /* 0x000fe200078e0206 */
[----:B------:R-:W-:Y:S01]  /*26ba0*/  SHF.R.S32.HI R6, RZ, 0x1f, R5 ;  /* 0x0000001fff067819 */ /* 0x000fe20000011405 */
[----:B------:R-:W-:-:S04]  /*26bb0*/  IMAD.WIDE.U32 R2, R5, UR4, R2 ;  /* 0x0000000405027c25 */ /* 0x000fc8000f8e0002 */
[----:B------:R-:W-:-:S04]  /*26bc0*/  IMAD R6, R6, UR4, RZ ;  /* 0x0000000406067c24 */ /* 0x000fc8000f8e02ff */
[----:B------:R-:W-:Y:S01]  /*26bd0*/  IMAD R6, R5, UR5, R6 ;  /* 0x0000000505067c24 */ /* 0x000fe2000f8e0206 */
[----:B------:R-:W-:Y:S01]  /*26be0*/  SHF.R.S32.HI R5, RZ, 0x1f, R4 ;  /* 0x0000001fff057819 */ /* 0x000fe20000011404 */
[----:B------:R-:W-:Y:S02]  /*26bf0*/  ULDC.64 UR4, c[0x0][0x2c8] ;  /* 0x0000b20000047ab9 */ /* 0x000fe40000000a00 */
[----:B------:R-:W-:Y:S02]  /*26c00*/  IMAD.IADD R3, R3, 0x1, R6 ;  /* 0x0000000103037824 */ /* 0x000fe400078e0206 */
[----:B------:R-:W-:Y:S02]  /*26c10*/  IMAD R5, R5, UR4, RZ ;  /* 0x0000000405057c24 */ /* 0x000fe4000f8e02ff */
[C---:B---3--:R-:W-:Y:S02]  /*26c20*/  IMAD.SHL.U32 R21, R31.reuse, 0x10, RZ ;  /* 0x000000101f157824 */ /* 0x048fe400078e00ff */
[----:B------:R-:W-:Y:S01]  /*26c30*/  IMAD.WIDE.U32 R2, R4, UR4, R2 ;  /* 0x0000000404027c25 */ /* 0x000fe2000f8e0002 */
[----:B------:R-:W-:-:S02]  /*26c40*/  SHF.L.U32 R20, R31, 0x4, RZ ;  /* 0x000000041f147819 */ /* 0x000fc400000006ff */
[----:B------:R-:W-:Y:S01]  /*26c50*/  LOP3.LUT R21, R21, 0x30, RZ, 0xc0, !PT ;  /* 0x0000003015157812 */ /* 0x000fe200078ec0ff */
[----:B------:R-:W-:Y:S01]  /*26c60*/  IMAD R4, R4, UR5, R5 ;  /* 0x0000000504047c24 */ /* 0x000fe2000f8e0205 */
[----:B------:R-:W-:Y:S02]  /*26c70*/  ULDC.64 UR4, c[0x0][0x280] ;  /* 0x0000a00000047ab9 */ /* 0x000fe40000000a00 */
[----:B------:R-:W-:Y:S01]  /*26c80*/  IADD3 R5, P0, R2, UR4, RZ ;  /* 0x0000000402057c10 */ /* 0x000fe2000ff1e0ff */
[----:B------:R-:W-:Y:S01]  /*26c90*/  ULDC UR4, c[0x0][0x2b8] ;  /* 0x0000ae0000047ab9 */ /* 0x000fe20000000800 */
[C---:B------:R-:W-:Y:S02]  /*26ca0*/  LOP3.LUT R10, R21.reuse, 0x40, RZ, 0xfc, !PT ;  /* 0x00000040150a7812 */ /* 0x040fe400078efcff */
[----:B------:R-:W-:Y:S02]  /*26cb0*/  LOP3.LUT R20, R20, 0x30, RZ, 0xc0, !PT ;  /* 0x0000003014147812 */ /* 0x000fe400078ec0ff */
[----:B------:R-:W-:-:S02]  /*26cc0*/  LOP3.LUT R21, R21, 0x80, RZ, 0xfc, !PT ;  /* 0x0000008015157812 */ /* 0x000fc400078efcff */
[----:B------:R-:W-:Y:S01]  /*26cd0*/  IADD3.X R4, R3, UR5, R4, P0, !PT ;  /* 0x0000000503047c10 */ /* 0x000fe200087fe404 */
[----:B------:R-:W-:Y:S01]  /*26ce0*/  UMOV UR5, 0xffffffff ;  /* 0xffffffff00057882 */ /* 0x000fe20000000000 */
[----:B------:R-:W-:Y:S02]  /*26cf0*/  LOP3.LUT R31, R31, 0x7f, RZ, 0xc0, !PT ;  /* 0x0000007f1f1f7812 */ /* 0x000fe400078ec0ff */
[----:B------:R-:W-:Y:S02]  /*26d00*/  ISETP.GE.AND P3, PT, R20, UR4, PT ;  /* 0x0000000414007c0c */ /* 0x000fe4000bf66270 */
[----:B------:R-:W-:Y:S02]  /*26d10*/  ISETP.GE.AND P2, PT, R10, UR4, PT ;  /* 0x000000040a007c0c */ /* 0x000fe4000bf46270 */
[----:B------:R-:W-:Y:S02]  /*26d20*/  ISETP.GE.AND P1, PT, R21, UR4, PT ;  /* 0x0000000415007c0c */ /* 0x000fe4000bf26270 */
[----:B------:R-:W-:Y:S01]  /*26d30*/  SHF.R.U32.HI R10, RZ, 0x2, R31 ;  /* 0x00000002ff0a7819 */ /* 0x000fe2000001161f */
[----:B0-----:R-:W-:Y:S10]  /*26d40*/  BRA.DIV UR5, `(.L_x_706) ;  /* 0x0000006a05647947 */ /* 0x001ff4000b800000 */
[----:B------:R-:W0:Y:S01]  /*26d50*/  SHFL.IDX PT, R3, R5, RZ, 0x1c1f ;  /* 0x001c1fff05037589 */ /* 0x000e2200000e0000 */
[----:B-----5:R-:W-:Y:S02]  /*26d60*/  IMAD R6, R17, R8, RZ ;  /* 0x0000000811067224 */ /* 0x020fe400078e02ff */
[----:B------:R-:W-:Y:S01]  /*26d70*/  IMAD.IADD R0, R10, 0x1, R0 ;  /* 0x000000010a007824 */ /* 0x000fe200078e0200 */
[----:B------:R-:W1:Y:S04]  /*26d80*/  SHFL.IDX PT, R2, R4, RZ, 0x1c1f ;  /* 0x001c1fff04027589 */ /* 0x000e6800000e0000 */
[----:B------:R-:W-:-:S13]  /*26d90*/  ISETP.GE.AND P0, PT, R0, R6, PT ;  /* 0x000000060000720c */ /* 0x000fda0003f06270 */
[----:B0-----:R-:W-:-:S04]  /*26da0*/  @!P0 IADD3 R3, P4, R20, R3, RZ ;  /* 0x0000000314038210 */ /* 0x001fc80007f9e0ff */
[----:B-1----:R-:W-:-:S04]  /*26db0*/  @!P0 IADD3.X R2, RZ, R2, RZ, P4, !PT ;  /* 0x00000002ff028210 */ /* 0x002fc800027fe4ff */
[----:B------:R-:W-:-:S04]  /*26dc0*/  @!P0 LOP3.LUT R3, R3, R2, RZ, 0x3c, !PT ;  /* 0x0000000203038212 */ /* 0x000fc800078e3cff */
[----:B------:R-:W-:-:S04]  /*26dd0*/  @!P0 LOP3.LUT R2, R3, R2, RZ, 0x3c, !PT ;  /* 0x0000000203028212 */ /* 0x000fc800078e3cff */
[----:B------:R-:W-:-:S05]  /*26de0*/  @!P0 LOP3.LUT R3, R3, R2, RZ, 0x3c, !PT ;  /* 0x0000000203038212 */ /* 0x000fca00078e3cff */
[----:B------:R-:W-:Y:S01]  /*26df0*/  @!PT LDS RZ, [RZ] ;  /* 0x00000000fffff984 */ /* 0x000fe20000000800 */
[----:B------:R-:W-:Y:S04]  /*26e00*/  @!P0 LDGSTS.E.BYPASS.LTC128B.128 [R9+0x14400], desc[UR50][R2.64], !P3 ;  /* 0x1440000002098fae */ /* 0x000fe8000d901d72 */
[----:B------:R-:W-:Y:S04]  /*26e10*/  @!P0 LDGSTS.E.BYPASS.LTC128B.128 [R9+0x16400], desc[UR50][R2.64+0x40], !P2 ;  /* 0x1640004002098fae */ /* 0x000fe8000d101d72 */
[----:B------:R0:W-:Y:S02]  /*26e20*/  @!P0 LDGSTS.E.BYPASS.LTC128B.128 [R9+0x18400], desc[UR50][R2.64+0x80], !P1 ;  /* 0x1840008002098fae */ /* 0x0001e4000c901d72 */
[----:B0-----:R-:W-:-:S02]  /*26e30*/  VIADD R2, R0, 0x20 ;  /* 0x0000002000027836 */ /* 0x001fc40000000000 */
[----:B------:R-:W0:Y:S03]  /*26e40*/  SHFL.IDX PT, R3, R5, 0x1, 0x1c1f ;  /* 0x003c1f0005037f89 */ /* 0x000e2600000e0000 */
[----:B------:R-:W-:Y:S02]  /*26e50*/  ISETP.GE.AND P0, PT, R2, R6, PT ;  /* 0x000000060200720c */ /* 0x000fe40003f06270 */
[----:B------:R-:W1:Y:S11]  /*26e60*/  SHFL.IDX PT, R2, R4, 0x1, 0x1c1f ;  /* 0x003c1f0004027f89 */ /* 0x000e7600000e0000 */
[----:B0-----:R-:W-:-:S05]  /*26e70*/  @!P0 IADD3 R3, P4, R20, R3, RZ ;  /* 0x0000000314038210 */ /* 0x001fca0007f9e0ff */
[----:B-1----:R-:W-:-:S05]  /*26e80*/  @!P0 IMAD.X R2, RZ, RZ, R2, P4 ;  /* 0x000000ffff028224 */ /* 0x002fca00020e0602 */
[----:B------:R-:W-:-:S04]  /*26e90*/  @!P0 LOP3.LUT R3, R3, R2, RZ, 0x3c, !PT ;  /* 0x0000000203038212 */ /* 0x000fc800078e3cff */
[----:B------:R-:W-:-:S04]  /*26ea0*/  @!P0 LOP3.LUT R2, R3, R2, RZ, 0x3c, !PT ;  /* 0x0000000203028212 */ /* 0x000fc800078e3cff */
[----:B------:R-:W-:-:S05]  /*26eb0*/  @!P0 LOP3.LUT R3, R3, R2, RZ, 0x3c, !PT ;  /* 0x0000000203038212 */ /* 0x000fca00078e3cff */
[----:B------:R-:W-:Y:S04]  /*26ec0*/  @!P0 LDGSTS.E.BYPASS.LTC128B.128 [R9+0x14c00], desc[UR50][R2.64], !P3 ;  /* 0x14c0000002098fae */ /* 0x000fe8000d901d72 */
[----:B------:R-:W-:Y:S04]  /*26ed0*/  @!P0 LDGSTS.E.BYPASS.LTC128B.128 [R9+0x16c00], desc[UR50][R2.64+0x40], !P2 ;  /* 0x16c0004002098fae */ /* 0x000fe8000d101d72 */
[----:B------:R0:W-:Y:S02]  /*26ee0*/  @!P0 LDGSTS.E.BYPASS.LTC128B.128 [R9+0x18c00], desc[UR50][R2.64+0x80], !P1 ;  /* 0x18c0008002098fae */ /* 0x0001e4000c901d72 */
[----:B0-----:R-:W-:-:S02]  /*26ef0*/  IADD3 R2, R0, 0x40, RZ ;  /* 0x0000004000027810 */ /* 0x001fc40007ffe0ff */
[----:B------:R-:W0:Y:S02]  /*26f00*/  SHFL.IDX PT, R3, R5, 0x2, 0x1c1f ;  /* 0x005c1f0005037f89 */ /* 0x000e2400000e0000 */
[----:B------:R-:W-:Y:S02]  /*26f10*/  ISETP.GE.AND P0, PT, R2, R6, PT ;  /* 0x000000060200720c */ /* 0x000fe40003f06270 */
[----:B------:R-:W1:Y:S04]  /*26f20*/  SHFL.IDX PT, R2, R4, 0x2, 0x1c1f ;  /* 0x005c1f0004027f89 */ /* 0x000e6800000e0000 */
[----:B------:R-:W2:Y:S07]  /*26f30*/  SHFL.IDX PT, R4, R4, 0x3, 0x1c1f ;  /* 0x007c1f0004047f89 */ /* 0x000eae00000e0000 */
[----:B0-----:R-:W-:-:S05]  /*26f40*/  @!P0 IADD3 R3, P4, R20, R3, RZ ;  /* 0x0000000314038210 */ /* 0x001fca0007f9e0ff */
[----:B-1----:R-:W-:-:S05]  /*26f50*/  @!P0 IMAD.X R2, RZ, RZ, R2, P4 ;  /* 0x000000ffff028224 */ /* 0x002fca00020e0602 */
[----:B------:R-:W-:-:S04]  /*26f60*/  @!P0 LOP3.LUT R3, R3, R2, RZ, 0x3c, !PT ;  /* 0x0000000203038212 */ /* 0x000fc800078e3cff */
[----:B------:R-:W-:-:S04]  /*26f70*/  @!P0 LOP3.LUT R2, R3, R2, RZ, 0x3c, !PT ;  /* 0x0000000203028212 */ /* 0x000fc800078e3cff */
[----:B------:R-:W-:-:S05]  /*26f80*/  @!P0 LOP3.LUT R3, R3, R2, RZ, 0x3c, !PT ;  /* 0x0000000203038212 */ /* 0x000fca00078e3cff */
[----:B------:R-:W-:Y:S04]  /*26f90*/  @!P0 LDGSTS.E.BYPASS.LTC128B.128 [R9+0x15400], desc[UR50][R2.64], !P3 ;  /* 0x1540000002098fae */ /* 0x000fe8000d901d72 */
[----:B------:R-:W-:Y:S04]  /*26fa0*/  @!P0 LDGSTS.E.BYPASS.LTC128B.128 [R9+0x17400], desc[UR50][R2.64+0x40], !P2 ;  /* 0x1740004002098fae */ /* 0x000fe8000d101d72 */
[----:B------:R0:W-:Y:S04]  /*26fb0*/  @!P0 LDGSTS.E.BYPASS.LTC128B.128 [R9+0x19400], desc[UR50][R2.64+0x80], !P1 ;  /* 0x1940008002098fae */ /* 0x0001e8000c901d72 */
[----:B0-2---:R0:W1:Y:S02]  /*26fc0*/  SHFL.IDX PT, R2, R5, 0x3, 0x1c1f ;  /* 0x007c1f0005027f89 */ /* 0x00506400000e0000 */
.L_x_911:
[----:B------:R-:W-:Y:S01]  /*26fd0*/  VIADD R0, R0, 0x60 ;  /* 0x0000006000007836 */ /* 0x000fe20000000000 */
[----:B------:R-:W-:Y:S04]  /*26fe0*/  BSSY B0, `(.L_x_707) ;  /* 0x000000b000007945 */ /* 0x000fe80003800000 */
[----:B------:R-:W-:-:S13]  /*26ff0*/  ISETP.GE.AND P0, PT, R0, R6, PT ;  /* 0x000000060000720c */ /* 0x000fda0003f06270 */
[----:B------:R-:W-:Y:S05]  /*27000*/  @P0 BRA `(.L_x_708) ;  /* 0x0000000000200947 */ /* 0x000fea0003800000 */
[----:B-1----:R-:W-:-:S04]  /*27010*/  IADD3 R2, P0, R20, R2, RZ ;  /* 0x0000000214027210 */ /* 0x002fc80007f1e0ff */
[----:B------:R-:W-:-:S05]  /*27020*/  IADD3.X R3, RZ, R4, RZ, P0, !PT ;  /* 0x00000004ff037210 */ /* 0x000fca00007fe4ff */
[----:B------:R-:W-:Y:S01]  /*27030*/  @!PT LDS RZ, [RZ] ;  /* 0x00000000fffff984 */ /* 0x000fe20000000800 */
[----:B------:R-:W-:Y:S01]  /*27040*/  @!PT LDS RZ, [RZ] ;  /* 0x00000000fffff984 */ /* 0x000fe20000000800 */
[----:B------:R-:W-:Y:S01]  /*27050*/  @!PT LDS RZ, [RZ] ;  /* 0x00000000fffff984 */ /* 0x000fe20000000800 */
[----:B------:R2:W-:Y:S04]  /*27060*/  LDGSTS.E.BYPASS.LTC128B.128 [R9+0x15c00], desc[UR50][R2.64], !P3 ;  /* 0x15c0000002097fae */ /* 0x0005e8000d901d72 */
[----:B------:R2:W-:Y:S04]  /*27070*/  LDGSTS.E.BYPASS.LTC128B.128 [R9+0x17c00], desc[UR50][R2.64+0x40], !P2 ;  /* 0x17c0004002097fae */ /* 0x0005e8000d101d72 */
[----:B------:R2:W-:Y:S02]  /*27080*/  LDGSTS.E.BYPASS.LTC128B.128 [R9+0x19c00], desc[UR50][R2.64+0x80], !P1 ;  /* 0x19c0008002097fae */ /* 0x0005e4000c901d72 */
.L_x_708:
[----:B------:R-:W-:Y:S05]  /*27090*/  BSYNC B0 ;  /* 0x0000000000007941 */ /* 0x000fea0003800000 */
.L_x_707:
[----:B------:R-:W-:Y:S01]  /*270a0*/  NOP ;  /* 0x0000000000007918 */ /* 0x000fe20000000000 */
[----:B------:R-:W-:-:S13]  /*270b0*/  PLOP3.LUT P0, PT, PT, PT, PT, 0x80, 0x0 ;  /* 0x000000000000781c */ /* 0x000fda0003f0f070 */
.L_x_709:
[----:B------:R-:W-:Y:S02]  /*270c0*/  PLOP3.LUT P1, PT, P1, P0, PT, 0xa2, 0x0 ;  /* 0x000000000000781c */ /* 0x000fe40000f21472 */
[----:B------:R-:W-:-:S08]  /*270d0*/  @P0 R2UR P1, UR4, R22 ;  /* 0x00000000160402ca */ /* 0x000fd00000020000 */
[----:B------:R-:W-:-:S05]  /*270e0*/  @P0 PLOP3.LUT P0, PT, P1, PT, PT, 0x80, 0x0 ;  /* 0x000000000000081c */ /* 0x000fca0000f0f070 */
[----:B------:R-:W-:Y:S01]  /*270f0*/  @!P1 SYNCS.ARRIVE.TRANS64.RED.A0T1 RZ, [UR4+0x29800], RZ ;  /* 0x029800ffffff99a7 */ /* 0x000fe20008200404 */
[----:B------:R-:W-:Y:S07]  /*27100*/  @!P1 ARRIVES.LDGSTSBAR.64.TRANSCNT [UR4+0x29800] ;  /* 0x02980000ff0099b0 */ /* 0x000fee0008000a84 */
[----:B------:R-:W-:Y:S05]  /*27110*/  @P0 BRA.U.ANY `(.L_x_709) ;  /* 0xfffffffd00e80947 */ /* 0x000fea000393ffff */
[----:B-12---:R-:W2:Y:S02]  /*27120*/  LDL.LU R2, [R1+0x48] ;  /* 0x0000480001027983 */ /* 0x006ea40000300800 */
        /* <DEDUP_REMOVED lines=10> */
[----:B-12---:R-:W-:Y:S05]  /*271d0*/  @!P0 BRA `(.L_x_711) ;  /* 0x00000068009c8947 */ /* 0x006fea0003800000 */
.L_x_912:
[----:B------:R-:W-:Y:S05]  /*271e0*/  BSYNC B0 ;  /* 0x0000000000007941 */ /* 0x000fea0003800000 */
.L_x_710:
[----:B------:R-:W-:-:S13]  /*271f0*/  ISETP.GE.AND P0, PT, R25, 0xa1, PT ;  /* 0x000000a11900780c */ /* 0x000fda0003f06270 */
[----:B------:R-:W-:Y:S05]  /*27200*/  @!P0 BRA `(.L_x_712) ;  /* 0x0000001400f08947 */ /* 0x000fea0003800000 */
[----:B------:R-:W-:Y:S01]  /*27210*/  IADD3 R32, R32, -0x2, RZ ;  /* 0xfffffffe20207810 */ /* 0x000fe20007ffe0ff */
[----:B------:R-:W-:Y:S02]  /*27220*/  IMAD.MOV.U32 R20, RZ, RZ, R23 ;  /* 0x000000ffff147224 */ /* 0x000fe400078e0017 */
[----:B------:R-:W-:-:S07]  /*27230*/  IMAD.MOV.U32 R21, RZ, RZ, R34 ;  /* 0x000000ffff157224 */ /* 0x000fce00078e0022 */
.L_x_732:
[----:B--2---:R-:W2:Y:S01]  /*27240*/  LDL R0, [R1+0xc] ;  /* 0x00000c0001007983 */ /* 0x004ea20000100800 */
[----:B------:R-:W3:Y:S03]  /*27250*/  LDC R4, c[0x0][0x430] ;  /* 0x00010c00ff047b82 */ /* 0x000ee60000000800 */
[----:B0-----:R-:W4:Y:S01]  /*27260*/  LDL R9, [R1+0x10] ;  /* 0x0000100001097983 */ /* 0x001f220000100800 */
[----:B------:R-:W1:Y:S01]  /*27270*/  S2R R2, SR_TID.X ;  /* 0x0000000000027919 */ /* 0x000e620000002100 */
[----:B---3--:R-:W-:Y:S01]  /*27280*/  ISETP.NE.AND P0, PT, R4, 0x1, PT ;  /* 0x000000010400780c */ /* 0x008fe20003f05270 */
[----:B------:R-:W3:-:S12]  /*27290*/  S2R R7, SR_TID.X ;  /* 0x0000000000077919 */ /* 0x000ed80000002100 */
[----:B------:R-:W2:Y:S01]  /*272a0*/  @P0 LDC R6, c[0x0][0x434] ;  /* 0x00010d00ff060b82 */ /* 0x000ea20000000800 */
[C---:B-1----:R-:W-:Y:S02]  /*272b0*/  LOP3.LUT R3, R2.reuse, 0x7f, RZ, 0xc0, !PT ;  /* 0x0000007f02037812 */ /* 0x042fe400078ec0ff */
[----:B0-----:R-:W-:Y:S02]  /*272c0*/  SHF.L.U32 R5, R2, 0x5, RZ ;  /* 0x0000000502057819 */ /* 0x001fe400000006ff */
[----:B------:R-:W-:-:S04]  /*272d0*/  SHF.R.U32.HI R3, RZ, 0x2, R3 ;  /* 0x00000002ff037819 */ /* 0x000fc80000011603 */
[----:B------:R-:W-:Y:S02]  /*272e0*/  LOP3.LUT R5, R3, 0x60, R5, 0xf8, !PT ;  /* 0x0000006003057812 */ /* 0x000fe400078ef805 */
[----:B------:R-:W0:Y:S01]  /*272f0*/  @P0 LDC R3, c[0x0][0x438] ;  /* 0x00010e00ff030b82 */ /* 0x000e220000000800 */
[----:B------:R-:W-:-:S04]  /*27300*/  LOP3.LUT R2, R2, 0x7f, RZ, 0xc0, !PT ;  /* 0x0000007f02027812 */ /* 0x000fc800078ec0ff */
[----:B------:R-:W-:Y:S02]  /*27310*/  SHF.R.U32.HI R8, RZ, 0x2, R2 ;  /* 0x00000002ff087819 */ /* 0x000fe40000011602 */
[----:B---3--:R-:W-:-:S04]  /*27320*/  SHF.L.U32 R7, R7, 0x5, RZ ;  /* 0x0000000507077819 */ /* 0x008fc800000006ff */
[----:B------:R-:W-:-:S04]  /*27330*/  LOP3.LUT R7, R8, 0x60, R7, 0xf8, !PT ;  /* 0x0000006008077812 */ /* 0x000fc800078ef807 */
[----:B------:R-:W-:Y:S01]  /*27340*/  LOP3.LUT R7, R7, 0x80, RZ, 0xfc, !PT ;  /* 0x0000008007077812 */ /* 0x000fe200078efcff */
[----:B------:R-:W-:Y:S05]  /*27350*/  YIELD ;  /* 0x0000000000007946 */ /* 0x000fea0003800000 */
[----:B------:R-:W-:Y:S01]  /*27360*/  ULDC.64 UR4, c[0x0][0x428] ;  /* 0x00010a0000047ab9 */ /* 0x000fe20000000a00 */
[----:B------:R-:W-:Y:S01]  /*27370*/  ULDC.64 UR6, c[0x0][0x418] ;  /* 0x0001060000067ab9 */ /* 0x000fe20000000a00 */
[----:B------:R-:W-:Y:S01]  /*27380*/  ISETP.GT.U32.AND P1, PT, R7, 0x9f, PT ;  /* 0x0000009f0700780c */ /* 0x000fe20003f24070 */
[----:B--2---:R-:W-:-:S04]  /*27390*/  IMAD R0, R32, 0xa0, R0 ;  /* 0x000000a020007824 */ /* 0x004fc800078e0200 */
[----:B------:R-:W-:-:S04]  /*273a0*/  IMAD.IADD R5, R5, 0x1, R0 ;  /* 0x0000000105057824 */ /* 0x000fc800078e0200 */
[----:B------:R-:W-:-:S04]  /*273b0*/  @P0 IMAD.HI.U32 R6, R5, R6, RZ ;  /* 0x0000000605060227 */ /* 0x000fc800078e00ff */
[----:B------:R-:W-:Y:S01]  /*273c0*/  IMAD.MOV.U32 R2, RZ, RZ, R5 ;  /* 0x000000ffff027224 */ /* 0x000fe200078e0005 */
[----:B0-----:R-:W-:Y:S02]  /*273d0*/  @P0 SHF.R.U32.HI R2, RZ, R3, R6 ;  /* 0x00000003ff020219 */ /* 0x001fe40000011606 */
[----:B------:R-:W0:Y:S08]  /*273e0*/  @P0 LDC R6, c[0x0][0x434] ;  /* 0x00010d00ff060b82 */ /* 0x000e300000000800 */
[----:B------:R-:W1:Y:S01]  /*273f0*/  @P0 LDC R3, c[0x0][0x438] ;  /* 0x00010e00ff030b82 */ /* 0x000e620000000800 */
[----:B------:R-:W-:-:S04]  /*27400*/  IMAD.IADD R0, R7, 0x1, R0 ;  /* 0x0000000107007824 */ /* 0x000fc800078e0200 */
[----:B------:R-:W-:Y:S02]  /*27410*/  IMAD.MOV.U32 R8, RZ, RZ, R0 ;  /* 0x000000ffff087224 */ /* 0x000fe400078e0000 */
[----:B0-----:R-:W-:-:S05]  /*27420*/  @P0 IMAD.HI.U32 R6, R0, R6, RZ ;  /* 0x0000000600060227 */ /* 0x001fca00078e00ff */
[----:B-1----:R-:W-:Y:S02]  /*27430*/  @P0 SHF.R.U32.HI R8, RZ, R3, R6 ;  /* 0x00000003ff080219 */ /* 0x002fe40000011606 */
[----:B------:R-:W-:-:S03]  /*27440*/  IADD3 R6, -R2, RZ, RZ ;  /* 0x000000ff02067210 */ /* 0x000fc60007ffe1ff */
[----:B------:R-:W-:Y:S02]  /*27450*/  IMAD.MOV R3, RZ, RZ, -R8 ;  /* 0x000000ffff037224 */ /* 0x000fe400078e0a08 */
[C---:B------:R-:W-:Y:S02]  /*27460*/  IMAD R5, R4.reuse, R6, R5 ;  /* 0x0000000604057224 */ /* 0x040fe400078e0205 */
[----:B------:R-:W-:Y:S01]  /*27470*/  IMAD R4, R4, R3, R0 ;  /* 0x0000000304047224 */ /* 0x000fe200078e0200 */
[----:B------:R-:W-:Y:S01]  /*27480*/  SHF.R.S32.HI R3, RZ, 0x1f, R2 ;  /* 0x0000001fff037819 */ /* 0x000fe20000011402 */
[----:B----4-:R-:W-:-:S04]  /*27490*/  IMAD R0, R9, UR4, RZ ;  /* 0x0000000409007c24 */ /* 0x010fc8000f8e02ff */
[C---:B------:R-:W-:Y:S02]  /*274a0*/  IMAD R0, R33.reuse, UR5, R0 ;  /* 0x0000000521007c24 */ /* 0x040fe4000f8e0200 */
[----:B------:R-:W-:-:S04]  /*274b0*/  IMAD.WIDE.U32 R2, R33, UR4, R2 ;  /* 0x0000000421027c25 */ /* 0x000fc8000f8e0002 */
[----:B------:R-:W-:Y:S01]  /*274c0*/  IMAD.IADD R3, R0, 0x1, R3 ;  /* 0x0000000100037824 */ /* 0x000fe200078e0203 */
[----:B------:R-:W-:-:S04]  /*274d0*/  LEA R6, P0, R2, UR6, 0x2 ;  /* 0x0000000602067c11 */ /* 0x000fc8000f8010ff */
[----:B------:R-:W-:-:S05]  /*274e0*/  LEA.HI.X R7, R2, UR7, R3, 0x2, P0 ;  /* 0x0000000702077c11 */ /* 0x000fca00080f1403 */
[----:B------:R-:W2:Y:S01]  /*274f0*/  LDG.E R6, desc[UR50][R6.64] ;  /* 0x0000003206067981 */ /* 0x000ea2000c1e1900 */
[----:B------:R-:W-:Y:S02]  /*27500*/  @!P1 SHF.R.S32.HI R3, RZ, 0x1f, R8 ;  /* 0x0000001fff039819 */ /* 0x000fe40000011408 */
[----:B------:R-:W-:-:S05]  /*27510*/  @!P1 MOV R2, R8 ;  /* 0x0000000800029202 */ /* 0x000fca0000000f00 */
[----:B------:R-:W-:-:S04]  /*27520*/  @!P1 IMAD.WIDE.U32 R2, R33, UR4, R2 ;  /* 0x0000000421029c25 */ /* 0x000fc8000f8e0002 */
[----:B------:R-:W-:Y:S01]  /*27530*/  @!P1 IMAD.IADD R0, R0, 0x1, R3 ;  /* 0x0000000100009824 */ /* 0x000fe200078e0203 */
[C---:B------:R-:W-:Y:S02]  /*27540*/  @!P1 LEA R10, P0, R2.reuse, UR6, 0x2 ;  /* 0x00000006020a9c11 */ /* 0x040fe4000f8010ff */
[----:B------:R-:W-:Y:S01]  /*27550*/  MOV R8, RZ ;  /* 0x000000ff00087202 */ /* 0x000fe20000000f00 */
[----:B------:R-:W-:Y:S01]  /*27560*/  IMAD.U32 R9, RZ, RZ, UR39 ;  /* 0x00000027ff097e24 */ /* 0x000fe2000f8e00ff */
[----:B------:R-:W-:Y:S01]  /*27570*/  @!P1 LEA.HI.X R11, R2, UR7, R0, 0x2, P0 ;  /* 0x00000007020b9c11 */ /* 0x000fe200080f1400 */
[----:B------:R-:W-:-:S04]  /*27580*/  VIADD R23, R20, 0x1 ;  /* 0x0000000114177836 */ /* 0x000fc80000000000 */
[----:B------:R0:W5:Y:S01]  /*27590*/  @!P1 LDG.E R8, desc[UR50][R10.64] ;  /* 0x000000320a089981 */ /* 0x000162000c1e1900 */
[----:B------:R-:W-:Y:S02]  /*275a0*/  ISETP.NE.AND P1, PT, R9, 0x3, PT ;  /* 0x000000030900780c */ /* 0x000fe40003f25270 */
[----:B------:R-:W-:Y:S01]  /*275b0*/  ISETP.NE.AND P0, PT, R23, 0x2, PT ;  /* 0x000000021700780c */ /* 0x000fe20003f05270 */
[----:B------:R-:W-:-:S03]  /*275c0*/  IMAD.MOV.U32 R0, RZ, RZ, R32 ;  /* 0x000000ffff007224 */ /* 0x000fc600078e0020 */
[----:B------:R-:W-:Y:S02]  /*275d0*/  SEL R34, RZ, 0x1, P0 ;  /* 0x00000001ff227807 */ /* 0x000fe40000000000 */
[----:B------:R-:W-:Y:S02]  /*275e0*/  SEL R23, R23, RZ, P0 ;  /* 0x000000ff17177207 */ /* 0x000fe40000000000 */
[----:B------:R-:W-:Y:S02]  /*275f0*/  IADD3 R32, R32, -0x1, RZ ;  /* 0xffffffff20207810 */ /* 0x000fe40007ffe0ff */
[----:B------:R-:W-:Y:S02]  /*27600*/  LOP3.LUT R34, R21, R34, RZ, 0x3c, !PT ;  /* 0x0000002215227212 */ /* 0x000fe400078e3cff */
[----:B------:R-:W-:Y:S02]  /*27610*/  ISETP.GT.AND P2, PT, R0, RZ, PT ;  /* 0x000000ff0000720c */ /* 0x000fe40003f44270 */
[----:B--2---:R-:W-:Y:S01]  /*27620*/  SHF.R.S32.HI R30, RZ, 0x1f, R6 ;  /* 0x0000001fff1e7819 */ /* 0x004fe20000011406 */
[----:B0-----:R-:W-:Y:S10]  /*27630*/  @!P1 BRA `(.L_x_713) ;  /* 0x0000000000049947 */ /* 0x001ff40003800000 */
[----:B------:R-:W-:Y:S01]  /*27640*/  BPT.TRAP 0x1 ;  /* 0x000000040000795c */ /* 0x000fe20000300000 */
.L_x_713:
[----:B------:R-:W-:Y:S01]  /*27650*/  IMAD R0, R23, 0x8, R22 ;  /* 0x0000000817007824 */ /* 0x000fe200078e0216 */
[----:B------:R-:W-:Y:S01]  /*27660*/  SHF.L.U32 R31, R34, 0x1f, RZ ;  /* 0x0000001f221f7819 */ /* 0x000fe200000006ff */
[----:B------:R-:W-:Y:S01]  /*27670*/  BSSY B0, `(.L_x_714) ;  /* 0x0000004000007945 */ /* 0x000fe20003800000 */
[----:B------:R-:W-:Y:S02]  /*27680*/  SHF.R.S32.HI R29, RZ, 0x1f, R5 ;  /* 0x0000001fff1d7819 */ /* 0x000fe40000011405 */
[----:B------:R-:W0:Y:S02]  /*27690*/  SYNCS.PHASECHK.TRANS64.TRYWAIT P0, [R0+URZ+0x29880], R31 ;  /* 0x0298801f000075a7 */ /* 0x000e24000800017f */
[----:B0-----:R-:W-:Y:S05]  /*276a0*/  @!P0 BRA `(.L_x_715) ;  /* 0x00000064007c8947 */ /* 0x001fea0003800000 */
.L_x_913:
[----:B------:R-:W-:Y:S05]  /*276b0*/  BSYNC B0 ;  /* 0x0000000000007941 */ /* 0x000fea0003800000 */
.L_x_714:
[----:B------:R-:W2:Y:S01]  /*276c0*/  LDL R2, [R1] ;  /* 0x0000000001027983 */ /* 0x000ea20000100800 */
[----:B------:R-:W-:Y:S01]  /*276d0*/  ULDC.64 UR4, c[0x0][0x328] ;  /* 0x0000ca0000047ab9 */ /* 0x000fe20000000a00 */
[----:B------:R-:W-:Y:S01]  /*276e0*/  ULDC.64 UR6, c[0x0][0x338] ;  /* 0x0000ce0000067ab9 */ /* 0x000fe20000000a00 */
[----:B------:R-:W-:Y:S01]  /*276f0*/  IMAD R7, R29, UR4, RZ ;  /* 0x000000041d077c24 */ /* 0x000fe2000f8e02ff */
[----:B------:R-:W1:Y:S01]  /*27700*/  S2R R11, SR_TID.X ;  /* 0x00000000000b7919 */ /* 0x000e620000002100 */
[----:B------:R-:W-:Y:S01]  /*27710*/  ULDC.64 UR8, c[0x0][0x330] ;  /* 0x0000cc0000087ab9 */ /* 0x000fe20000000a00 */
[----:B------:R-:W-:Y:S01]  /*27720*/  SHF.R.S32.HI R26, RZ, 0x1f, R4 ;  /* 0x0000001fff1a7819 */ /* 0x000fe20000011404 */
[----:B------:R-:W-:Y:S01]  /*27730*/  IMAD R7, R5, UR5, R7 ;  /* 0x0000000505077c24 */ /* 0x000fe2000f8e0207 */
[----:B------:R-:W-:Y:S01]  /*27740*/  ULDC.64 UR10, c[0x0][0x318] ;  /* 0x0000c600000a7ab9 */ /* 0x000fe20000000a00 */
[----:B------:R-:W-:Y:S01]  /*27750*/  IMAD R24, R36, UR8, RZ ;  /* 0x0000000824187c24 */ /* 0x000fe2000f8e02ff */
[----:B-----5:R-:W-:Y:S01]  /*27760*/  SHF.R.S32.HI R27, RZ, 0x1f, R8 ;  /* 0x0000001fff1b7819 */ /* 0x020fe20000011408 */
[----:B------:R-:W-:-:S02]  /*27770*/  IMAD R10, R26, UR4, RZ ;  /* 0x000000041a0a7c24 */ /* 0x000fc4000f8e02ff */
[----:B------:R-:W-:Y:S02]  /*27780*/  IMAD R24, R18, UR9, R24 ;  /* 0x0000000912187c24 */ /* 0x000fe4000f8e0218 */
[----:B------:R-:W-:Y:S01]  /*27790*/  IMAD R10, R4, UR5, R10 ;  /* 0x00000005040a7c24 */ /* 0x000fe2000f8e020a */
[----:B-1----:R-:W-:-:S04]  /*277a0*/  LOP3.LUT R11, R11, 0x7f, RZ, 0xc0, !PT ;  /* 0x0000007f0b0b7812 */ /* 0x002fc800078ec0ff */
[----:B------:R-:W-:-:S04]  /*277b0*/  SHF.R.U32.HI R11, RZ, 0x5, R11 ;  /* 0x00000005ff0b7819 */ /* 0x000fc8000001160b */
[----:B------:R-:W-:Y:S02]  /*277c0*/  SHF.L.U32 R11, R11, 0xa, RZ ;  /* 0x0000000a0b0b7819 */ /* 0x000fe400000006ff */
[C---:B--2---:R-:W-:Y:S02]  /*277d0*/  LOP3.LUT P3, RZ, R2.reuse, 0x2, RZ, 0xc0, !PT ;  /* 0x0000000202ff7812 */ /* 0x044fe4000786c0ff */
[----:B------:R-:W-:Y:S01]  /*277e0*/  LOP3.LUT P1, RZ, R2, 0x1, RZ, 0xc0, !PT ;  /* 0x0000000102ff7812 */ /* 0x000fe2000782c0ff */
[----:B------:R-:W-:-:S04]  /*277f0*/  IMAD.WIDE.U32 R2, R5, UR4, RZ ;  /* 0x0000000405027c25 */ /* 0x000fc8000f8e00ff */
[----:B------:R-:W-:Y:S02]  /*27800*/  IMAD.IADD R3, R3, 0x1, R7 ;  /* 0x0000000103037824 */ /* 0x000fe400078e0207 */
[----:B------:R-:W-:Y:S02]  /*27810*/  IMAD R7, R30, UR6, RZ ;  /* 0x000000061e077c24 */ /* 0x000fe4000f8e02ff */
[----:B------:R-:W-:-:S04]  /*27820*/  IMAD.WIDE.U32 R2, R6, UR6, R2 ;  /* 0x0000000606027c25 */ /* 0x000fc8000f8e0002 */
[----:B------:R-:W-:-:S05]  /*27830*/  IMAD R7, R6, UR7, R7 ;  /* 0x0000000706077c24 */ /* 0x000fca000f8e0207 */
[----:B------:R-:W-:-:S03]  /*27840*/  IADD3 R3, R3, R7, RZ ;  /* 0x0000000703037210 */ /* 0x000fc60007ffe0ff */
[----:B------:R-:W-:-:S03]  /*27850*/  IMAD.WIDE.U32 R2, R18, UR8, R2 ;  /* 0x0000000812027c25 */ /* 0x000fc6000f8e0002 */
[----:B------:R-:W-:-:S04]  /*27860*/  IADD3 R7, P0, R2, UR10, RZ ;  /* 0x0000000a02077c10 */ /* 0x000fc8000ff1e0ff */
[----:B------:R-:W-:Y:S01]  /*27870*/  IADD3.X R9, R24, UR11, R3, P0, !PT ;  /* 0x0000000b18097c10 */ /* 0x000fe200087fe403 */
[----:B------:R-:W-:Y:S01]  /*27880*/  IMAD.WIDE.U32 R2, R4, UR4, RZ ;  /* 0x0000000404027c25 */ /* 0x000fe2000f8e00ff */
[----:B------:R-:W-:-:S03]  /*27890*/  UMOV UR4, 0xffffffff ;  /* 0xffffffff00047882 */ /* 0x000fc60000000000 */
[----:B------:R-:W-:Y:S02]  /*278a0*/  IMAD.IADD R3, R3, 0x1, R10 ;  /* 0x0000000103037824 */ /* 0x000fe400078e020a */
[----:B------:R-:W-:Y:S02]  /*278b0*/  IMAD R10, R27, UR6, RZ ;  /* 0x000000061b0a7c24 */ /* 0x000fe4000f8e02ff */
        /* <DEDUP_REMOVED lines=8> */
[----:B------:R-:W2:Y:S01]  /*27940*/  LDL R12, [R1+0x4] ;  /* 0x00000400010c7983 */ /* 0x000ea20000100800 */
[----:B------:R-:W1:Y:S03]  /*27950*/  S2R R3, SR_TID.X ;  /* 0x0000000000037919 */ /* 0x000e660000002100 */
[----:B------:R-:W3:Y:S01]  /*27960*/  SHFL.IDX PT, R2, R7, RZ, 0x1c1f ;  /* 0x001c1fff07027589 */ /* 0x000ee200000e0000 */
[----:B------:R-:W-:Y:S01]  /*27970*/  IADD3 R10, R22, R10, R37 ;  /* 0x0000000a160a7210 */ /* 0x000fe20007ffe025 */
[----:B-1----:R-:W-:Y:S02]  /*27980*/  IMAD.SHL.U32 R11, R3, 0x10, RZ ;  /* 0x00000010030b7824 */ /* 0x002fe400078e00ff */
[----:B------:R-:W1:Y:S03]  /*27990*/  SHFL.IDX PT, R3, R9, RZ, 0x1c1f ;  /* 0x001c1fff09037589 */ /* 0x000e6600000e0000 */
[----:B------:R-:W-:-:S04]  /*279a0*/  LOP3.LUT R11, R11, 0x30, RZ, 0xc0, !PT ;  /* 0x000000300b0b7812 */ /* 0x000fc800078ec0ff */
[----:B---3--:R-:W-:-:S05]  /*279b0*/  IADD3 R2, P0, R11, R2, RZ ;  /* 0x000000020b027210 */ /* 0x008fca0007f1e0ff */
[----:B-1----:R-:W-:-:S05]  /*279c0*/  IMAD.X R3, RZ, RZ, R3, P0 ;  /* 0x000000ffff037224 */ /* 0x002fca00000e0603 */
[----:B------:R-:W-:Y:S01]  /*279d0*/  @!PT LDS RZ, [RZ] ;  /* 0x00000000fffff984 */ /* 0x000fe20000000800 */
[----:B------:R-:W-:Y:S04]  /*279e0*/  LDGSTS.E.BYPASS.LTC128B.128 [R10+0xa400], desc[UR50][R2.64], !P3 ;  /* 0x0a400000020a7fae */ /* 0x000fe8000d901d72 */
[----:B------:R-:W-:Y:S01]  /*279f0*/  SHFL.IDX PT, R24, R24, RZ, 0x1c1f ;  /* 0x001c1fff18187589 */ /* 0x000fe200000e0000 */
[----:B--2---:R-:W-:-:S05]  /*27a00*/  IADD3 R17, R12, R10, RZ ;  /* 0x0000000a0c117210 */ /* 0x004fca0007ffe0ff */
        /* <DEDUP_REMOVED lines=15> */
[----:B-1----:R-:W-:-:S04]  /*27b00*/  IADD3 R2, P0, R11, R2, RZ ;  /* 0x000000020b027210 */ /* 0x002fc80007f1e0ff */
[----:B------:R-:W-:-:S05]  /*27b10*/  IADD3.X R3, RZ, R9, RZ, P0, !PT ;  /* 0x00000009ff037210 */ /* 0x000fca00007fe4ff */
[----:B------:R-:W-:Y:S04]  /*27b20*/  LDGSTS.E.BYPASS.LTC128B.128 [R10+0xd400], desc[UR50][R2.64], !P3 ;  /* 0x0d400000020a7fae */ /* 0x000fe8000d901d72 */
[----:B------:R1:W-:Y:S04]  /*27b30*/  LDGSTS.E.BYPASS.LTC128B.128 [R17+0xd400], desc[UR50][R2.64+0x40], !P1 ;  /* 0x0d40004002117fae */ /* 0x0003e8000c901d72 */
[----:B-1----:R1:W2:Y:S02]  /*27b40*/  SHFL.IDX PT, R2, R25, RZ, 0x1c1f ;  /* 0x001c1fff19027589 */ /* 0x0022a400000e0000 */
.L_x_925:
[----:B------:R-:W3:Y:S02]  /*27b50*/  S2R R3, SR_TID.X ;  /* 0x0000000000037919 */ /* 0x000ee40000002100 */
[----:B---3--:R-:W-:-:S05]  /*27b60*/  IMAD.SHL.U32 R3, R3, 0x10, RZ ;  /* 0x0000001003037824 */ /* 0x008fca00078e00ff */
[----:B------:R-:W-:-:S04]  /*27b70*/  LOP3.LUT R3, R3, 0x30, RZ, 0xc0, !PT ;  /* 0x0000003003037812 */ /* 0x000fc800078ec0ff */
        /* <DEDUP_REMOVED lines=9> */
.L_x_717:
[----:B------:R-:W-:Y:S02]  /*27c10*/  PLOP3.LUT P1, PT, P1, P0, PT, 0xa2, 0x0 ;  /* 0x000000000000781c */ /* 0x000fe40000f21472 */
[----:B------:R-:W-:-:S08]  /*27c20*/  @P0 R2UR P1, UR4, R0 ;  /* 0x00000000000402ca */ /* 0x000fd00000020000 */
[----:B------:R-:W-:-:S05]  /*27c30*/  @P0 PLOP3.LUT P0, PT, P1, PT, PT, 0x80, 0x0 ;  /* 0x000000000000081c */ /* 0x000fca0000f0f070 */
[----:B------:R-:W-:Y:S01]  /*27c40*/  @!P1 SYNCS.ARRIVE.TRANS64.RED.A0T1 RZ, [UR4+0x29870], RZ ;  /* 0x029870ffffff99a7 */ /* 0x000fe20008200404 */
[----:B------:R-:W-:Y:S07]  /*27c50*/  @!P1 ARRIVES.LDGSTSBAR.64.TRANSCNT [UR4+0x29870] ;  /* 0x02987000ff0099b0 */ /* 0x000fee0008000a84 */
[----:B------:R-:W-:Y:S05]  /*27c60*/  @P0 BRA.U.ANY `(.L_x_717) ;  /* 0xfffffffd00e80947 */ /* 0x000fea000393ffff */
[----:B------:R-:W-:Y:S01]  /*27c70*/  NOP ;  /* 0x0000000000007918 */ /* 0x000fe20000000000 */
[----:B--2---:R-:W-:-:S04]  /*27c80*/  MOV R2, UR39 ;  /* 0x0000002700027c02 */ /* 0x004fc80008000f00 */
[----:B------:R-:W-:-:S13]  /*27c90*/  ISETP.NE.AND P3, PT, R2, 0x3, PT ;  /* 0x000000030200780c */ /* 0x000fda0003f65270 */
[----:B------:R-:W-:Y:S05]  /*27ca0*/  @!P3 BRA `(.L_x_718) ;  /* 0x000000000004b947 */ /* 0x000fea0003800000 */
[----:B------:R-:W-:Y:S01]  /*27cb0*/  BPT.TRAP 0x1 ;  /* 0x000000040000795c */ /* 0x000fe20000300000 */
.L_x_718:
[----:B------:R2:W-:Y:S01]  /*27cc0*/  SYNCS.ARRIVE.TRANS64.A1T0 RZ, [R0+URZ+0x29870], RZ ;  /* 0x029870ff00ff79a7 */ /* 0x0005e2000810003f */
[----:B------:R-:W-:Y:S05]  /*27cd0*/  @!P3 BRA `(.L_x_719) ;  /* 0x000000000004b947 */ /* 0x000fea0003800000 */
[----:B------:R-:W-:Y:S01]  /*27ce0*/  BPT.TRAP 0x1 ;  /* 0x000000040000795c */ /* 0x000fe20000300000 */
.L_x_719:
[----:B------:R-:W3:Y:S01]  /*27cf0*/  SYNCS.PHASECHK.TRANS64.TRYWAIT P0, [R0+URZ+0x29840], R31 ;  /* 0x0298401f000075a7 */ /* 0x000ee2000800017f */
[----:B------:R-:W-:Y:S04]  /*27d00*/  BSSY B0, `(.L_x_720) ;  /* 0x0000002000007945 */ /* 0x000fe80003800000 */
[----:B---3--:R-:W-:Y:S05]  /*27d10*/  @!P0 BRA `(.L_x_721) ;  /* 0x0000006400a88947 */ /* 0x008fea0003800000 */
.L_x_926:
[----:B------:R-:W-:Y:S05]  /*27d20*/  BSYNC B0 ;  /* 0x0000000000007941 */ /* 0x000fea0003800000 */
.L_x_720:
[----:B------:R-:W4:Y:S01]  /*27d30*/  LDL R2, [R1] ;  /* 0x0000000001027983 */ /* 0x000f220000100800 */
[----:B------:R-:W-:Y:S01]  /*27d40*/  ULDC.64 UR4, c[0x0][0x300] ;  /* 0x0000c00000047ab9 */ /* 0x000fe20000000a00 */
[----:B------:R-:W-:Y:S02]  /*27d50*/  ULDC.64 UR6, c[0x0][0x310] ;  /* 0x0000c40000067ab9 */ /* 0x000fe40000000a00 */
[----:B------:R-:W5:Y:S01]  /*27d60*/  LDL R10, [R1+0x18] ;  /* 0x00001800010a7983 */ /* 0x000f620000100800 */
[----:B------:R-:W-:-:S04]  /*27d70*/  IMAD R7, R29, UR4, RZ ;  /* 0x000000041d077c24 */ /* 0x000fc8000f8e02ff */
[C---:B------:R-:W-:Y:S02]  /*27d80*/  IMAD R7, R5.reuse, UR5, R7 ;  /* 0x0000000505077c24 */ /* 0x040fe4000f8e0207 */
[----:B------:R-:W-:Y:S01]  /*27d90*/  IMAD R30, R30, UR6, RZ ;  /* 0x000000061e1e7c24 */ /* 0x000fe2000f8e02ff */
[----:B------:R-:W0:Y:S01]  /*27da0*/  S2R R9, SR_TID.X ;  /* 0x0000000000097919 */ /* 0x000e220000002100 */
[C---:B----4-:R-:W-:Y:S02]  /*27db0*/  LOP3.LUT P4, RZ, R2.reuse, 0x10, RZ, 0xc0, !PT ;  /* 0x0000001002ff7812 */ /* 0x050fe4000788c0ff */
[C---:B------:R-:W-:Y:S02]  /*27dc0*/  LOP3.LUT P3, RZ, R2.reuse, 0x8, RZ, 0xc0, !PT ;  /* 0x0000000802ff7812 */ /* 0x040fe4000786c0ff */
[----:B------:R-:W-:Y:S01]  /*27dd0*/  LOP3.LUT P1, RZ, R2, 0x4, RZ, 0xc0, !PT ;  /* 0x0000000402ff7812 */ /* 0x000fe2000782c0ff */
[----:B------:R-:W-:-:S04]  /*27de0*/  IMAD.WIDE.U32 R2, R5, UR4, RZ ;  /* 0x0000000405027c25 */ /* 0x000fc8000f8e00ff */
[----:B------:R-:W-:Y:S02]  /*27df0*/  IMAD.IADD R3, R3, 0x1, R7 ;  /* 0x0000000103037824 */ /* 0x000fe400078e0207 */
        /* <DEDUP_REMOVED lines=21> */
[----:B-----5:R-:W-:Y:S01]  /*27f50*/  IMAD R7, R23, 0x7800, R10 ;  /* 0x0000780017077824 */ /* 0x020fe200078e020a */
[----:B------:R-:W-:Y:S01]  /*27f60*/  UMOV UR4, 0xffffffff ;  /* 0xffffffff00047882 */ /* 0x000fe20000000000 */
[----:B0-----:R-:W-:Y:S02]  /*27f70*/  SHF.L.U32 R10, R9, 0x4, RZ ;  /* 0x00000004090a7819 */ /* 0x001fe400000006ff */
[----:B------:R-:W-:Y:S02]  /*27f80*/  IADD3.X R8, R8, UR7, R3, P0, !PT ;  /* 0x0000000708087c10 */ /* 0x000fe400087fe403 */
[----:B------:R-:W-:Y:S01]  /*27f90*/  LOP3.LUT R10, R10, 0x30, RZ, 0xc0, !PT ;  /* 0x000000300a0a7812 */ /* 0x000fe200078ec0ff */
[----:B------:R-:W-:Y:S06]  /*27fa0*/  BRA.DIV UR4, `(.L_x_722) ;  /* 0x0000006604187947 */ /* 0x000fec000b800000 */
[----:B------:R-:W0:Y:S01]  /*27fb0*/  SHFL.IDX PT, R2, R4, RZ, 0x1c1f ;  /* 0x001c1fff04027589 */ /* 0x000e2200000e0000 */
[----:B------:R-:W-:-:S03]  /*27fc0*/  IMAD.IADD R7, R22, 0x1, R7 ;  /* 0x0000000116077824 */ /* 0x000fc600078e0207 */
[----:B------:R-:W4:Y:S04]  /*27fd0*/  SHFL.IDX PT, R3, R6, RZ, 0x1c1f ;  /* 0x001c1fff06037589 */ /* 0x000f2800000e0000 */
[----:B------:R-:W-:Y:S04]  /*27fe0*/  SHFL.IDX PT, R9, R6, 0x2, 0x1c1f ;  /* 0x005c1f0006097f89 */ /* 0x000fe800000e0000 */
[----:B------:R-:W-:Y:S01]  /*27ff0*/  SHFL.IDX PT, R8, R8, RZ, 0x1c1f ;  /* 0x001c1fff08087589 */ /* 0x000fe200000e0000 */
[----:B0-----:R-:W-:-:S05]  /*28000*/  IADD3 R2, P0, R10, R2, RZ ;  /* 0x000000020a027210 */ /* 0x001fca0007f1e0ff */
[----:B----4-:R-:W-:-:S05]  /*28010*/  IMAD.X R3, RZ, RZ, R3, P0 ;  /* 0x000000ffff037224 */ /* 0x010fca00000e0603 */
[----:B------:R-:W-:Y:S04]  /*28020*/  LDGSTS.E.BYPASS.LTC128B.128 [R7+0x1a400], desc[UR50][R2.64], !P4 ;  /* 0x1a40000002077fae */ /* 0x000fe8000e101d72 */
[----:B------:R-:W-:Y:S04]  /*28030*/  LDGSTS.E.BYPASS.LTC128B.128 [R7+0x1cc00], desc[UR50][R2.64+0x40], !P3 ;  /* 0x1cc0004002077fae */ /* 0x000fe8000d901d72 */
[----:B------:R0:W-:Y:S04]  /*28040*/  LDGSTS.E.BYPASS.LTC128B.128 [R7+0x1f400], desc[UR50][R2.64+0x80], !P1 ;  /* 0x1f40008002077fae */ /* 0x0001e8000c901d72 */
[----:B0-----:R-:W0:Y:S04]  /*28050*/  SHFL.IDX PT, R2, R4, 0x1, 0x1c1f ;  /* 0x003c1f0004027f89 */ /* 0x001e2800000e0000 */
[----:B------:R-:W4:Y:S01]  /*28060*/  SHFL.IDX PT, R3, R6, 0x1, 0x1c1f ;  /* 0x003c1f0006037f89 */ /* 0x000f2200000e0000 */
[----:B0-----:R-:W-:-:S04]  /*28070*/  IADD3 R2, P0, R10, R2, RZ ;  /* 0x000000020a027210 */ /* 0x001fc80007f1e0ff */
[----:B----4-:R-:W-:-:S05]  /*28080*/  IADD3.X R3, RZ, R3, RZ, P0, !PT ;  /* 0x00000003ff037210 */ /* 0x010fca00007fe4ff */
[----:B------:R-:W-:Y:S04]  /*28090*/  LDGSTS.E.BYPASS.LTC128B.128 [R7+0x1ac00], desc[UR50][R2.64], !P4 ;  /* 0x1ac0000002077fae */ /* 0x000fe8000e101d72 */
[----:B------:R-:W-:Y:S04]  /*280a0*/  LDGSTS.E.BYPASS.LTC128B.128 [R7+0x1d400], desc[UR50][R2.64+0x40], !P3 ;  /* 0x1d40004002077fae */ /* 0x000fe8000d901d72 */
[----:B------:R0:W-:Y:S04]  /*280b0*/  LDGSTS.E.BYPASS.LTC128B.128 [R7+0x1fc00], desc[UR50][R2.64+0x80], !P1 ;  /* 0x1fc0008002077fae */ /* 0x0001e8000c901d72 */
[----:B0-----:R-:W0:Y:S02]  /*280c0*/  SHFL.IDX PT, R2, R4, 0x2, 0x1c1f ;  /* 0x005c1f0004027f89 */ /* 0x001e2400000e0000 */
[----:B0-----:R-:W-:-:S05]  /*280d0*/  IADD3 R2, P0, R10, R2, RZ ;  /* 0x000000020a027210 */ /* 0x001fca0007f1e0ff */
[----:B------:R-:W-:Y:S02]  /*280e0*/  IMAD.X R3, RZ, RZ, R9, P0 ;  /* 0x000000ffff037224 */ /* 0x000fe400000e0609 */
[----:B------:R-:W-:Y:S04]  /*280f0*/  SHFL.IDX PT, R9, R6, 0x3, 0x1c1f ;  /* 0x007c1f0006097f89 */ /* 0x000fe800000e0000 */
[----:B------:R-:W-:Y:S04]  /*28100*/  LDGSTS.E.BYPASS.LTC128B.128 [R7+0x1b400], desc[UR50][R2.64], !P4 ;  /* 0x1b40000002077fae */ /* 0x000fe8000e101d72 */
[----:B------:R-:W-:Y:S04]  /*28110*/  LDGSTS.E.BYPASS.LTC128B.128 [R7+0x1dc00], desc[UR50][R2.64+0x40], !P3 ;  /* 0x1dc0004002077fae */ /* 0x000fe8000d901d72 */
[----:B------:R0:W-:Y:S04]  /*28120*/  LDGSTS.E.BYPASS.LTC128B.128 [R7+0x20400], desc[UR50][R2.64+0x80], !P1 ;  /* 0x2040008002077fae */ /* 0x0001e8000c901d72 */
[----:B0-----:R-:W0:Y:S02]  /*28130*/  SHFL.IDX PT, R2, R4, 0x3, 0x1c1f ;  /* 0x007c1f0004027f89 */ /* 0x001e2400000e0000 */
[----:B0-----:R-:W-:-:S05]  /*28140*/  IADD3 R2, P0, R10, R2, RZ ;  /* 0x000000020a027210 */ /* 0x001fca0007f1e0ff */
[----:B------:R-:W-:-:S05]  /*28150*/  IMAD.X R3, RZ, RZ, R9, P0 ;  /* 0x000000ffff037224 */ /* 0x000fca00000e0609 */
[----:B------:R-:W-:Y:S04]  /*28160*/  LDGSTS.E.BYPASS.LTC128B.128 [R7+0x1bc00], desc[UR50][R2.64], !P4 ;  /* 0x1bc0000002077fae */ /* 0x000fe8000e101d72 */
[----:B------:R-:W-:Y:S04]  /*28170*/  LDGSTS.E.BYPASS.LTC128B.128 [R7+0x1e400], desc[UR50][R2.64+0x40], !P3 ;  /* 0x1e40004002077fae */ /* 0x000fe8000d901d72 */
[----:B------:R0:W-:Y:S04]  /*28180*/  LDGSTS.E.BYPASS.LTC128B.128 [R7+0x20c00], desc[UR50][R2.64+0x80], !P1 ;  /* 0x20c0008002077fae */ /* 0x0001e8000c901d72 */
[----:B0-----:R0:W4:Y:S02]  /*28190*/  SHFL.IDX PT, R2, R5, RZ, 0x1c1f ;  /* 0x001c1fff05027589 */ /* 0x00112400000e0000 */
.L_x_938:
        /* <DEDUP_REMOVED lines=10> */
.L_x_723:
        /* <DEDUP_REMOVED lines=11> */
.L_x_724:
[----:B------:R2:W-:Y:S02]  /*282f0*/  SYNCS.ARRIVE.TRANS64.A1T0 RZ, [R0+URZ+0x29830], RZ ;  /* 0x029830ff00ff79a7 */ /* 0x0005e4000810003f */
[----:B--23--:R-:W-:-:S05]  /*28300*/  IMAD.U32 R0, RZ, RZ, UR37 ;  /* 0x00000025ff007e24 */ /* 0x00cfca000f8e00ff */
[----:B------:R-:W-:-:S13]  /*28310*/  ISETP.NE.AND P1, PT, R0, 0x3, PT ;  /* 0x000000030000780c */ /* 0x000fda0003f25270 */
[----:B------:R-:W-:Y:S05]  /*28320*/  @!P1 BRA `(.L_x_725) ;  /* 0x0000000000049947 */ /* 0x000fea0003800000 */
[----:B------:R-:W-:Y:S01]  /*28330*/  BPT.TRAP 0x1 ;  /* 0x000000040000795c */ /* 0x000fe20000300000 */
.L_x_725:
[----:B------:R-:W-:Y:S01]  /*28340*/  LOP3.LUT R0, R21, 0x1, RZ, 0x3c, !PT ;  /* 0x0000000115007812 */ /* 0x000fe200078e3cff */
[----:B------:R-:W-:Y:S01]  /*28350*/  BSSY B0, `(.L_x_726) ;  /* 0x0000005000007945 */ /* 0x000fe20003800000 */
[----:B------:R-:W-:Y:S02]  /*28360*/  LEA R3, R20, R22, 0x3 ;  /* 0x0000001614037211 */ /* 0x000fe400078e18ff */
[----:B------:R-:W-:-:S04]  /*28370*/  SHF.L.U32 R0, R0, 0x1f, RZ ;  /* 0x0000001f00007819 */ /* 0x000fc800000006ff */
[----:B------:R-:W2:Y:S02]  /*28380*/  SYNCS.PHASECHK.TRANS64.TRYWAIT P0, [R3+URZ+0x29870], R0 ;  /* 0x02987000030075a7 */ /* 0x000ea4000800017f */
[----:B--2---:R-:W-:Y:S05]  /*28390*/  @!P0 BRA `(.L_x_727) ;  /* 0x00000064009c8947 */ /* 0x004fea0003800000 */
.L_x_939:
[----:B------:R-:W-:Y:S05]  /*283a0*/  BSYNC B0 ;  /* 0x0000000000007941 */ /* 0x000fea0003800000 */
.L_x_726:
[----:B------:R-:W-:-:S05]  /*283b0*/  IMAD.U32 R2, RZ, RZ, UR39 ;  /* 0x00000027ff027e24 */ /* 0x000fca000f8e00ff */
[----:B------:R-:W-:-:S13]  /*283c0*/  ISETP.NE.AND P0, PT, R2, 0x3, PT ;  /* 0x000000030200780c */ /* 0x000fda0003f05270 */
[----:B------:R-:W-:Y:S05]  /*283d0*/  @!P0 BRA `(.L_x_728) ;  /* 0x0000000000048947 */ /* 0x000fea0003800000 */
[----:B------:R-:W-:Y:S01]  /*283e0*/  BPT.TRAP 0x1 ;  /* 0x000000040000795c */ /* 0x000fe20000300000 */
.L_x_728:
[----:B--2---:R-:W-:Y:S01]  /*283f0*/  SHF.L.U32 R0, R21, 0x1f, RZ ;  /* 0x0000001f15007819 */ /* 0x004fe200000006ff */
[----:B------:R-:W-:-:S03]  /*28400*/  IMAD R12, R20, 0x5000, RZ ;  /* 0x00005000140c7824 */ /* 0x000fc600078e02ff */
[----:B------:R-:W2:Y:S02]  /*28410*/  SYNCS.PHASECHK.TRANS64.TRYWAIT P0, [R3+URZ+0x29860], R0 ;  /* 0x02986000030075a7 */ /* 0x000ea4000800017f */
[----:B--2---:R-:W-:Y:S05]  /*28420*/  @!P0 BRA `(.L_x_729) ;  /* 0x00000064008c8947 */ /* 0x004fea0003800000 */
.L_x_940:
[----:B------:R-:W0:Y:S04]  /*28430*/  LDL R4, [R1+0x24] ;  /* 0x0000240001047983 */ /* 0x000e280000100800 */
[----:B------:R-:W3:Y:S04]  /*28440*/  LDL R2, [R1+0x28] ;  /* 0x0000280001027983 */ /* 0x000ee80000100800 */
[----:B------:R-:W4:Y:S01]  /*28450*/  LDL R13, [R1+0x20] ;  /* 0x00002000010d7983 */ /* 0x000f220000100800 */
[----:B------:R-:W-:Y:S05]  /*28460*/  WARPSYNC.ALL ;  /* 0x0000000000007948 */ /* 0x000fea0003800000 */
[----:B------:R-:W-:-:S05]  /*28470*/  IMAD.U32 R20, RZ, RZ, UR39 ;  /* 0x00000027ff147e24 */ /* 0x000fca000f8e00ff */
[----:B------:R-:W-:Y:S02]  /*28480*/  ISETP.NE.AND P0, PT, R20, 0x3, PT ;  /* 0x000000031400780c */ /* 0x000fe40003f05270 */
[----:B0-----:R-:W-:-:S05]  /*28490*/  LOP3.LUT R5, R12, R4, RZ, 0xfc, !PT ;  /* 0x000000040c057212 */ /* 0x001fca00078efcff */
[----:B--2---:R-:W-:Y:S01]  /*284a0*/  IMAD.IADD R0, R22, 0x1, R5 ;  /* 0x0000000116007824 */ /* 0x004fe200078e0205 */
[----:B----4-:R-:W-:-:S04]  /*284b0*/  LOP3.LUT R17, R12, R13, RZ, 0xfc, !PT ;  /* 0x0000000d0c117212 */ /* 0x010fc800078efcff */
[----:B------:R-:W0:Y:S01]  /*284c0*/  LDSM.16.MT88.4 R4, [R0+0xa400] ;  /* 0x00a400000004783b */ /* 0x000e220000004200 */
[----:B---3--:R-:W-:Y:S01]  /*284d0*/  IADD3 R2, R2, R0, RZ ;  /* 0x0000000002027210 */ /* 0x008fe20007ffe0ff */
        /* <DEDUP_REMOVED lines=20> */
[----:B-1----:R-:W-:Y:S02]  /*28620*/  PRMT R25, R8, 0x7531, R9 ;  /* 0x0000753108197816 */ /* 0x002fe40000000009 */
        /* <DEDUP_REMOVED lines=47> */
.L_x_730:
[----:B-1----:R1:W-:Y:S01]  /*28920*/  SYNCS.ARRIVE.TRANS64.A1T0 RZ, [R3+URZ+0x29850], RZ ;  /* 0x029850ff03ff79a7 */ /* 0x0023e2000810003f */
[----:B------:R-:W-:Y:S06]  /*28930*/  BAR.SYNC.DEFER_BLOCKING 0x2, 0x80 ;  /* 0x0082000000007b1d */ /* 0x000fec0000010000 */
[----:B------:R-:W-:Y:S05]  /*28940*/  @!P1 BRA `(.L_x_731) ;  /* 0x0000000000049947 */ /* 0x000fea0003800000 */
[----:B------:R-:W-:Y:S01]  /*28950*/  BPT.TRAP 0x1 ;  /* 0x000000040000795c */ /* 0x000fe20000300000 */
.L_x_731:
[----:B------:R-:W2:Y:S01]  /*28960*/  LDL R0, [R1+0x14] ;  /* 0x0000140001007983 */ /* 0x000ea20000100800 */
[----:B-1----:R-:W-:Y:S01]  /*28970*/  IADD3 R3, R3, 0x29880, RZ ;  /* 0x0002988003037810 */ /* 0x002fe20007ffe0ff */
[----:B------:R-:W-:Y:S02]  /*28980*/  IMAD.MOV.U32 R20, RZ, RZ, R23 ;  /* 0x000000ffff147224 */ /* 0x000fe400078e0017 */
[----:B------:R-:W-:Y:S01]  /*28990*/  IMAD.MOV.U32 R21, RZ, RZ, R34 ;  /* 0x000000ffff157224 */ /* 0x000fe200078e0022 */
[----:B--2---:R-:W-:-:S04]  /*289a0*/  PRMT R3, R0, 0x654, R3 ;  /* 0x0000065400037816 */ /* 0x004fc80000000003 */
[----:B------:R2:W-:Y:S01]  /*289b0*/  SYNCS.ARRIVE.TRANS64.RED.A1T0 RZ, [R3+URZ], RZ ;  /* 0x000000ff03ff79a7 */ /* 0x0005e2000810043f */
[----:B------:R-:W-:Y:S05]  /*289c0*/  @P2 BRA `(.L_x_732) ;  /* 0xffffffe8001c2947 */ /* 0x000fea000383ffff */
.L_x_712:
[----:B------:R-:W3:Y:S01]  /*289d0*/  S2R R0, SR_TID.X ;  /* 0x0000000000007919 */ /* 0x000ee20000002100 */
[----:B------:R-:W-:Y:S01]  /*289e0*/  BSSY B0, `(.L_x_733) ;  /* 0x0000012000007945 */ /* 0x000fe20003800000 */
[----:B---3--:R-:W-:Y:S02]  /*289f0*/  LOP3.LUT R2, R0, 0x7f, RZ, 0xc0, !PT ;  /* 0x0000007f00027812 */ /* 0x008fe400078ec0ff */
[----:B------:R-:W-:Y:S02]  /*28a00*/  MOV R0, UR37 ;  /* 0x0000002500007c02 */ /* 0x000fe40008000f00 */
[----:B------:R-:W-:Y:S02]  /*28a10*/  ISETP.NE.AND P1, PT, R2, RZ, PT ;  /* 0x000000ff0200720c */ /* 0x000fe40003f25270 */
[----:B------:R-:W-:-:S11]  /*28a20*/  ISETP.NE.AND P0, PT, R0, 0x3, PT ;  /* 0x000000030000780c */ /* 0x000fd60003f05270 */
[----:B------:R-:W-:Y:S05]  /*28a30*/  @P1 BRA `(.L_x_734) ;  /* 0x0000000000301947 */ /* 0x000fea0003800000 */
[----:B0-----:R-:W0:Y:S01]  /*28a40*/  S2R R5, SR_LANEID ;  /* 0x0000000000057919 */ /* 0x001e220000000000 */
[----:B------:R-:W-:Y:S01]  /*28a50*/  VOTEU.ANY UR4, UPT, PT ;  /* 0x0000000000047886 */ /* 0x000fe200038e0100 */
[----:B-12---:R-:W1:Y:S01]  /*28a60*/  LDC.64 R2, c[0x0][0xc60] ;  /* 0x00031800ff027b82 */ /* 0x006e620000000a00 */
        /* <DEDUP_REMOVED lines=8> */
[----:B0-----:R-:W-:-:S07]  /*28af0*/  IADD3 R16, R0, UR38, R7 ;  /* 0x0000002600107c10 */ /* 0x001fce000fffe007 */
.L_x_734:
[----:B------:R-:W-:Y:S05]  /*28b00*/  BSYNC B0 ;  /* 0x0000000000007941 */ /* 0x000fea0003800000 */
.L_x_733:
[----:B------:R-:W-:Y:S05]  /*28b10*/  @!P0 BRA `(.L_x_735) ;  /* 0x0000000000048947 */ /* 0x000fea0003800000 */
[----:B------:R-:W-:Y:S01]  /*28b20*/  BPT.TRAP 0x1 ;  /* 0x000000040000795c */ /* 0x000fe20000300000 */
.L_x_735:
[----:B------:R-:W-:Y:S01]  /*28b30*/  LOP3.LUT R0, R34, 0x1, RZ, 0x3c, !PT ;  /* 0x0000000122007812 */ /* 0x000fe200078e3cff */
[----:B0-----:R-:W-:Y:S01]  /*28b40*/  IMAD R17, R23, 0x8, R22 ;  /* 0x0000000817117824 */ /* 0x001fe200078e0216 */
[----:B------:R-:W-:Y:S02]  /*28b50*/  BSSY B0, `(.L_x_736) ;  /* 0x0000004000007945 */ /* 0x000fe40003800000 */
[----:B------:R-:W-:-:S04]  /*28b60*/  SHF.L.U32 R0, R0, 0x1f, RZ ;  /* 0x0000001f00007819 */ /* 0x000fc800000006ff */
[----:B------:R-:W0:Y:S02]  /*28b70*/  SYNCS.PHASECHK.TRANS64.TRYWAIT P1, [R17+URZ+0x29870], R0 ;  /* 0x02987000110075a7 */ /* 0x000e24000802017f */
[----:B0-----:R-:W-:Y:S05]  /*28b80*/  @!P1 BRA `(.L_x_737) ;  /* 0x0000005c00c89947 */ /* 0x001fea0003800000 */
.L_x_941:
[----:B------:R-:W-:Y:S05]  /*28b90*/  BSYNC B0 ;  /* 0x0000000000007941 */ /* 0x000fea0003800000 */
.L_x_736:
[----:B------:R-:W-:-:S05]  /*28ba0*/  IMAD.U32 R2, RZ, RZ, UR39 ;  /* 0x00000027ff027e24 */ /* 0x000fca000f8e00ff */
[----:B------:R-:W-:-:S13]  /*28bb0*/  ISETP.NE.AND P1, PT, R2, 0x3, PT ;  /* 0x000000030200780c */ /* 0x000fda0003f25270 */
[----:B------:R-:W-:Y:S05]  /*28bc0*/  @!P1 BRA `(.L_x_738) ;  /* 0x0000000000049947 */ /* 0x000fea0003800000 */
[----:B------:R-:W-:Y:S01]  /*28bd0*/  BPT.TRAP 0x1 ;  /* 0x000000040000795c */ /* 0x000fe20000300000 */
.L_x_738:
[----:B0-----:R-:W-:-:S04]  /*28be0*/  SHF.L.U32 R0, R34, 0x1f, RZ ;  /* 0x0000001f22007819 */ /* 0x001fc800000006ff */
[----:B------:R-:W0:Y:S02]  /*28bf0*/  SYNCS.PHASECHK.TRANS64.TRYWAIT P1, [R17+URZ+0x29860], R0 ;  /* 0x02986000110075a7 */ /* 0x000e24000802017f */
[----:B0-----:R-:W-:Y:S05]  /*28c00*/  @!P1 BRA `(.L_x_739) ;  /* 0x0000005c00bc9947 */ /* 0x001fea0003800000 */
.L_x_942:
[----:B------:R-:W1:Y:S04]  /*28c10*/  LDL R2, [R1+0x24] ;  /* 0x0000240001027983 */ /* 0x000e680000100800 */
[----:B------:R-:W3:Y:S04]  /*28c20*/  LDL R13, [R1+0x28] ;  /* 0x00002800010d7983 */ /* 0x000ee80000100800 */
[----:B------:R-:W4:Y:S01]  /*28c30*/  LDL R12, [R1+0x20] ;  /* 0x00002000010c7983 */ /* 0x000f220000100800 */
[----:B0-----:R-:W-:Y:S01]  /*28c40*/  IMAD R0, R23, 0x5000, RZ ;  /* 0x0000500017007824 */ /* 0x001fe200078e02ff */
[----:B------:R-:W-:Y:S05]  /*28c50*/  WARPSYNC.ALL ;  /* 0x0000000000007948 */ /* 0x000fea0003800000 */
[----:B------:R-:W-:-:S04]  /*28c60*/  MOV R18, UR39 ;  /* 0x0000002700127c02 */ /* 0x000fc80008000f00 */
[----:B------:R-:W-:Y:S02]  /*28c70*/  ISETP.NE.AND P1, PT, R18, 0x3, PT ;  /* 0x000000031200780c */ /* 0x000fe40003f25270 */
[----:B-12---:R-:W-:-:S04]  /*28c80*/  LOP3.LUT R3, R0, R2, RZ, 0xfc, !PT ;  /* 0x0000000200037212 */ /* 0x006fc800078efcff */
[----:B------:R-:W-:Y:S02]  /*28c90*/  IADD3 R2, R22, R3, RZ ;  /* 0x0000000316027210 */ /* 0x000fe40007ffe0ff */
[----:B----4-:R-:W-:-:S03]  /*28ca0*/  LOP3.LUT R0, R0, R12, RZ, 0xfc, !PT ;  /* 0x0000000c00007212 */ /* 0x010fc600078efcff */
[----:B------:R-:W0:Y:S01]  /*28cb0*/  LDSM.16.MT88.4 R4, [R2+0xa400] ;  /* 0x00a400000204783b */ /* 0x000e220000004200 */
[----:B---3--:R-:W-:Y:S02]  /*28cc0*/  IMAD.IADD R3, R13, 0x1, R2 ;  /* 0x000000010d037824 */ /* 0x008fe400078e0202 */
[----:B------:R-:W-:Y:S01]  /*28cd0*/  IMAD.IADD R0, R22, 0x1, R0 ;  /* 0x0000000116007824 */ /* 0x000fe200078e0200 */
[C-C-:B0-----:R-:W-:Y:S02]  /*28ce0*/  PRMT R8, R4.reuse, 0x6420, R5.reuse ;  /* 0x0000642004087816 */ /* 0x141fe40000000005 */
[----:B------:R-:W-:Y:S02]  /*28cf0*/  PRMT R9, R4, 0x7531, R5 ;  /* 0x0000753104097816 */ /* 0x000fe40000000005 */
[C-C-:B------:R-:W-:Y:S02]  /*28d00*/  PRMT R10, R6.reuse, 0x6420, R7.reuse ;  /* 0x00006420060a7816 */ /* 0x140fe40000000007 */
[----:B------:R-:W-:-:S02]  /*28d10*/  PRMT R11, R6, 0x7531, R7 ;  /* 0x00007531060b7816 */ /* 0x000fc40000000007 */
[----:B------:R-:W0:Y:S04]  /*28d20*/  LDSM.16.MT88.4 R4, [R3+0xa400] ;  /* 0x00a400000304783b */ /* 0x000e280000004200 */
[----:B------:R0:W-:Y:S02]  /*28d30*/  STSM.16.M88.4 [R0+0x400], R8 ;  /* 0x0004000800007844 */ /* 0x0001e40000000200 */
        /* <DEDUP_REMOVED lines=47> */
[----:B------:R1:W-:Y:S01]  /*29030*/  STSM.16.M88.4 [R0+0x4400], R12 ;  /* 0x0044000c00007844 */ /* 0x0003e20000000200 */
[C-C-:B0-----:R-:W-:Y:S02]  /*29040*/  PRMT R8, R4.reuse, 0x6420, R5.reuse ;  /* 0x0000642004087816 */ /* 0x141fe40000000005 */
[----:B------:R-:W-:Y:S02]  /*29050*/  PRMT R9, R4, 0x7531, R5 ;  /* 0x0000753104097816 */ /* 0x000fe40000000005 */
[----:B------:R-:W-:-:S02]  /*29060*/  PRMT R10, R6, 0x6420, R7 ;  /* 0x00006420060a7816 */ /* 0x000fc40000000007 */
[----:B------:R-:W-:-:S05]  /*29070*/  PRMT R11, R6, 0x7531, R7 ;  /* 0x00007531060b7816 */ /* 0x000fca0000000007 */
[----:B------:R1:W-:Y:S01]  /*29080*/  STSM.16.M88.4 [R0+0x4c00], R8 ;  /* 0x004c000800007844 */ /* 0x0003e20000000200 */
[----:B------:R-:W-:Y:S01]  /*29090*/  @!PT LDS RZ, [RZ] ;  /* 0x00000000fffff984 */ /* 0x000fe20000000800 */
[----:B------:R-:W-:Y:S01]  /*290a0*/  @!PT LDS RZ, [RZ] ;  /* 0x00000000fffff984 */ /* 0x000fe20000000800 */
[----:B------:R-:W-:Y:S01]  /*290b0*/  @!PT LDS RZ, [RZ] ;  /* 0x00000000fffff984 */ /* 0x000fe20000000800 */
[----:B------:R-:W-:Y:S01]  /*290c0*/  @!PT LDS RZ, [RZ] ;  /* 0x00000000fffff984 */ /* 0x000fe20000000800 */
[----:B------:R0:W-:Y:S06]  /*290d0*/  MEMBAR.ALL.CTA ;  /* 0x0000000000007992 */ /* 0x0001ec0000008000 */
[----:B0-----:R-:W0:Y:S01]  /*290e0*/  FENCE.VIEW.ASYNC.S ;  /* 0x00000000000073c6 */ /* 0x001e220000000000 */
[----:B------:R-:W-:Y:S05]  /*290f0*/  @!P1 BRA `(.L_x_740) ;  /* 0x0000000000049947 */ /* 0x000fea0003800000 */
[----:B------:R-:W-:Y:S01]  /*29100*/  BPT.TRAP 0x1 ;  /* 0x000000040000795c */ /* 0x000fe20000300000 */
.L_x_740:
[----:B0-----:R0:W-:Y:S01]  /*29110*/  SYNCS.ARRIVE.TRANS64.A1T0 RZ, [R17+URZ+0x29850], RZ ;  /* 0x029850ff11ff79a7 */ /* 0x0011e2000810003f */
[----:B------:R-:W-:Y:S06]  /*29120*/  BAR.SYNC.DEFER_BLOCKING 0x2, 0x80 ;  /* 0x0082000000007b1d */ /* 0x000fec0000010000 */
[----:B------:R-:W-:Y:S05]  /*29130*/  @!P0 BRA `(.L_x_741) ;  /* 0x0000000000048947 */ /* 0x000fea0003800000 */
[----:B------:R-:W-:Y:S01]  /*29140*/  BPT.TRAP 0x1 ;  /* 0x000000040000795c */ /* 0x000fe20000300000 */
.L_x_741:
[----:B-1----:R-:W2:Y:S01]  /*29150*/  LDL R0, [R1+0x14] ;  /* 0x0000140001007983 */ /* 0x002ea20000100800 */
[----:B0-----:R-:W-:Y:S02]  /*29160*/  VIADD R17, R17, 0x29880 ;  /* 0x0002988011117836 */ /* 0x001fe40000000000 */
[----:B------:R-:W-:-:S05]  /*29170*/  VIADD R23, R23, 0x1 ;  /* 0x0000000117177836 */ /* 0x000fca0000000000 */
[----:B------:R-:W-:-:S04]  /*29180*/  ISETP.NE.AND P0, PT, R23, 0x2, PT ;  /* 0x000000021700780c */ /* 0x000fc80003f05270 */
[----:B------:R-:W-:Y:S02]  /*29190*/  SEL R3, RZ, 0x1, P0 ;  /* 0x00000001ff037807 */ /* 0x000fe40000000000 */
[----:B------:R-:W-:Y:S02]  /*291a0*/  SEL R23, R23, RZ, P0 ;  /* 0x000000ff17177207 */ /* 0x000fe40000000000 */
[----:B------:R-:W-:Y:S02]  /*291b0*/  LOP3.LUT R34, R34, R3, RZ, 0x3c, !PT ;  /* 0x0000000322227212 */ /* 0x000fe400078e3cff */
[----:B--2---:R-:W-:-:S04]  /*291c0*/  PRMT R17, R0, 0x654, R17 ;  /* 0x0000065400117816 */ /* 0x004fc80000000011 */
[----:B------:R2:W-:Y:S03]  /*291d0*/  SYNCS.ARRIVE.TRANS64.RED.A1T0 RZ, [R17+URZ], RZ ;  /* 0x000000ff11ff79a7 */ /* 0x0005e6000810043f */
.L_x_680:
[----:B------:R-:W3:Y:S02]  /*291e0*/  LDL R0, [R1] ;  /* 0x0000000001007983 */ /* 0x000ee40000100800 */
[----:B---3--:R-:W-:-:S13]  /*291f0*/  LOP3.LUT P0, RZ, R0, 0x100, RZ, 0xc0, !PT ;  /* 0x0000010000ff7812 */ /* 0x008fda000780c0ff */
[----:B------:R-:W-:Y:S05]  /*29200*/  @!P0 BRA `(.L_x_742) ;  /* 0x0000000000288947 */ /* 0x000fea0003800000 */
[----:B------:R-:W-:Y:S05]  /*29210*/  WARPSYNC.ALL ;  /* 0x0000000000007948 */ /* 0x000fea0003800000 */
[----:B------:R-:W3:Y:S08]  /*29220*/  S2UR UR4, SR_CgaCtaId ;  /* 0x00000000000479c3 */ /* 0x000ef00000008800 */
[----:B------:R-:W-:Y:S01]  /*29230*/  BAR.SYNC.DEFER_BLOCKING 0x5, 0x180 ;  /* 0x0146000000007b1d */ /* 0x000fe20000010000 */
[----:B-1----:R-:W-:-:S02]  /*29240*/  MOV R22, 0x400 ;  /* 0x0000040000167802 */ /* 0x002fc40000000f00 */
[----:B---3--:R-:W-:-:S04]  /*29250*/  MOV R0, UR4 ;  /* 0x0000000400007c02 */ /* 0x008fc80008000f00 */
[----:B------:R-:W-:Y:S01]  /*29260*/  LEA R22, R0, R22, 0x18 ;  /* 0x0000001600167211 */ /* 0x000fe200078ec0ff */
[----:B------:R1:W-:Y:S04]  /*29270*/  STL [R1+0x14], R0 ;  /* 0x0000140001007387 */ /* 0x0003e80000100800 */
[----:B--2---:R1:W2:Y:S01]  /*29280*/  LDS.128 R16, [R22+0x298d0] ;  /* 0x0298d00016107984 */ /* 0x0042a20000000c00 */
[----:B------:R-:W-:Y:S06]  /*29290*/  BAR.ARV 0x4, 0x180 ;  /* 0x0106000000007b1d */ /* 0x000fec0000002000 */
[----:B------:R-:W-:Y:S05]  /*292a0*/  BRA `(.L_x_743) ;  /* 0x0000000800487947 */ /* 0x000fea0003800000 */
.L_x_742:
[----:B------:R-:W0:Y:S01]  /*292b0*/  S2R R0, SR_TID.X ;  /* 0x0000000000007919 */ /* 0x000e220000002100 */
[----:B------:R-:W-:Y:S01]  /*292c0*/  UMOV UR4, 0xffffffff ;  /* 0xffffffff00047882 */ /* 0x000fe20000000000 */
[----:B0-----:R-:W-:-:S04]  /*292d0*/  LOP3.LUT R8, R0, 0x1f, RZ, 0xc0, !PT ;  /* 0x0000001f00087812 */ /* 0x001fc800078ec0ff */
[----:B------:R-:W-:Y:S01]  /*292e0*/  ISETP.NE.AND P0, PT, R8, 0x1f, PT ;  /* 0x0000001f0800780c */ /* 0x000fe20003f05270 */
[----:B------:R-:W-:-:S12]  /*292f0*/  BRA.DIV UR4, `(.L_x_744) ;  /* 0x0000005a04147947 */ /* 0x000fd8000b800000 */
[----:B-1----:R-:W-:Y:S01]  /*29300*/  IMAD.IADD R5, R19, 0x1, R8 ;  /* 0x0000000113057824 */ /* 0x002fe200078e0208 */
[----:B------:R-:W-:-:S04]  /*29310*/  ULDC UR4, c[0x0][0xc3c] ;  /* 0x00030f0000047ab9 */ /* 0x000fc80000000800 */
[----:B------:R-:W-:-:S13]  /*29320*/  ISETP.GE.OR P1, PT, R5, UR4, !P0 ;  /* 0x0000000405007c0c */ /* 0x000fda000c726670 */
[----:B------:R-:W0:Y:S02]  /*29330*/  @!P1 LDC.64 R2, c[0x0][0xc80] ;  /* 0x00032000ff029b82 */ /* 0x000e240000000a00 */
[----:B0-----:R-:W-:-:S06]  /*29340*/  @!P1 IMAD.WIDE R2, R5, 0x4, R2 ;  /* 0x0000000405029825 */ /* 0x001fcc00078e0202 */
[----:B------:R0:W3:Y:S01]  /*29350*/  @!P1 LDG.E R3, desc[UR50][R2.64] ;  /* 0x0000003202039981 */ /* 0x0000e2000c1e1900 */
[C---:B------:R-:W-:Y:S02]  /*29360*/  ISETP.GE.U32.AND P2, PT, R8.reuse, 0x2, PT ;  /* 0x000000020800780c */ /* 0x040fe40003f46070 */
[C---:B------:R-:W-:Y:S01]  /*29370*/  ISETP.GE.U32.AND P3, PT, R8.reuse, 0x4, PT ;  /* 0x000000040800780c */ /* 0x040fe20003f66070 */
[----:B------:R-:W-:Y:S01]  /*29380*/  SHFL.IDX PT, R0, R16, RZ, 0x1f ;  /* 0x00001fff10007589 */ /* 0x000fe200000e0000 */
[C---:B------:R-:W-:Y:S02]  /*29390*/  ISETP.GE.U32.AND P4, PT, R8.reuse, 0x8, PT ;  /* 0x000000080800780c */ /* 0x040fe40003f86070 */
[----:B------:R-:W-:Y:S01]  /*293a0*/  ISETP.GE.U32.AND P5, PT, R8, 0x10, PT ;  /* 0x000000100800780c */ /* 0x000fe20003fa6070 */
[----:B------:R-:W-:Y:S01]  /*293b0*/  SHFL.IDX PT, R4, R16, 0x1, 0x1f ;  /* 0x00201f0010047f89 */ /* 0x000fe200000e0000 */
[----:B0-----:R-:W-:Y:S01]  /*293c0*/  IMAD.MOV.U32 R2, RZ, RZ, RZ ;  /* 0x000000ffff027224 */ /* 0x001fe200078e00ff */
[----:B---3--:R-:W-:-:S02]  /*293d0*/  @!P1 MOV R2, R3 ;  /* 0x0000000300029202 */ /* 0x008fc40000000f00 */
[----:B------:R-:W-:-:S03]  /*293e0*/  ISETP.NE.AND P1, PT, R8, RZ, PT ;  /* 0x000000ff0800720c */ /* 0x000fc60003f25270 */
        /* <DEDUP_REMOVED lines=15> */
[----:B------:R0:W1:Y:S02]  /*294e0*/  SHFL.IDX PT, R14, R3, 0x1f, 0x1f ;  /* 0x03e01f00030e7f89 */ /* 0x00006400000e0000 */
.L_x_952:
[----:B------:R-:W-:Y:S02]  /*294f0*/  ULDC UR4, c[0x0][0xc38] ;  /* 0x00030e0000047ab9 */ /* 0x000fe40000000800 */
[----:B------:R-:W-:-:S05]  /*29500*/  MOV R16, UR4 ;  /* 0x0000000400107c02 */ /* 0x000fca0008000f00 */
[----:B-1----:R-:W-:-:S04]  /*29510*/  IMAD R5, R14, R16, RZ ;  /* 0x000000100e057224 */ /* 0x002fc800078e02ff */
[----:B------:R-:W-:-:S05]  /*29520*/  IMAD.IADD R4, R4, 0x1, R5 ;  /* 0x0000000104047824 */ /* 0x000fca00078e0205 */
[----:B------:R-:W-:-:S13]  /*29530*/  ISETP.GT.AND P6, PT, R4, R0, PT ;  /* 0x000000000400720c */ /* 0x000fda0003fc4270 */
[----:B------:R-:W-:Y:S05]  /*29540*/  @P6 BRA `(.L_x_745) ;  /* 0x00000000009c6947 */ /* 0x000fea0003800000 */
.L_x_750:
[----:B------:R-:W1:Y:S01]  /*29550*/  LDC R6, c[0x0][0xc3c] ;  /* 0x00030f00ff067b82 */ /* 0x000e620000000800 */
[----:B------:R-:W-:-:S05]  /*29560*/  VIADD R19, R19, 0x1f ;  /* 0x0000001f13137836 */ /* 0x000fca0000000000 */
[----:B-1----:R-:W-:-:S13]  /*29570*/  ISETP.GE.AND P6, PT, R19, R6, PT ;  /* 0x000000061300720c */ /* 0x002fda0003fc6270 */
[----:B------:R-:W-:Y:S05]  /*29580*/  @P6 BRA `(.L_x_746) ;  /* 0x0000000400446947 */ /* 0x000fea0003800000 */
[----:B------:R-:W1:Y:S01]  /*29590*/  S2R R2, SR_TID.X ;  /* 0x0000000000027919 */ /* 0x000e620000002100 */
[----:B------:R-:W-:Y:S01]  /*295a0*/  BSSY B0, `(.L_x_747) ;  /* 0x0000009000007945 */ /* 0x000fe20003800000 */
[----:B-1----:R-:W-:-:S04]  /*295b0*/  LOP3.LUT R2, R2, 0x1f, RZ, 0xc0, !PT ;  /* 0x0000001f02027812 */ /* 0x002fc800078ec0ff */
[----:B------:R-:W-:Y:S01]  /*295c0*/  IADD3 R5, R19, R2, RZ ;  /* 0x0000000213057210 */ /* 0x000fe20007ffe0ff */
[----:B------:R-:W-:-:S03]  /*295d0*/  IMAD.MOV.U32 R2, RZ, RZ, RZ ;  /* 0x000000ffff027224 */ /* 0x000fc600078e00ff */
[----:B------:R-:W-:-:S13]  /*295e0*/  ISETP.GE.OR P6, PT, R5, R6, !P0 ;  /* 0x000000060500720c */ /* 0x000fda00047c6670 */
[----:B------:R-:W-:Y:S05]  /*295f0*/  @P6 BRA `(.L_x_748) ;  /* 0x00000000000c6947 */ /* 0x000fea0003800000 */
[----:B0-----:R-:W0:Y:S02]  /*29600*/  LDC.64 R2, c[0x0][0xc80] ;  /* 0x00032000ff027b82 */ /* 0x001e240000000a00 */
[----:B0-----:R-:W-:-:S06]  /*29610*/  IMAD.WIDE R2, R5, 0x4, R2 ;  /* 0x0000000405027825 */ /* 0x001fcc00078e0202 */
[----:B------:R1:W5:Y:S02]  /*29620*/  LDG.E R2, desc[UR50][R2.64] ;  /* 0x0000003202027981 */ /* 0x000364000c1e1900 */
.L_x_748:
[----:B------:R-:W-:Y:S05]  /*29630*/  BSYNC B0 ;  /* 0x0000000000007941 */ /* 0x000fea0003800000 */
.L_x_747:
[----:B------:R-:W-:-:S03]  /*29640*/  UMOV UR4, 0xffffffff ;  /* 0xffffffff00047882 */ /* 0x000fc60000000000 */
[----:B------:R-:W-:Y:S05]  /*29650*/  BRA.DIV UR4, `(.L_x_749) ;  /* 0x0000005a04607947 */ /* 0x000fea000b800000 */
[----:B-----5:R-:W3:Y:S02]  /*29660*/  SHFL.UP PT, R14, R2, 0x1, RZ ;  /* 0x04200000020e7989 */ /* 0x020ee400000e00ff */
[----:B---3--:R-:W-:-:S05]  /*29670*/  SEL R13, R14, RZ, P1 ;  /* 0x000000ff0e0d7207 */ /* 0x008fca0000800000 */
[----:B------:R-:W-:-:S05]  /*29680*/  IMAD.IADD R13, R2, 0x1, R13 ;  /* 0x00000001020d7824 */ /* 0x000fca00078e020d */
[----:B------:R-:W3:Y:S02]  /*29690*/  SHFL.UP PT, R14, R13, 0x2, RZ ;  /* 0x044000000d0e7989 */ /* 0x000ee400000e00ff */
[----:B---3--:R-:W-:-:S04]  /*296a0*/  SEL R14, R14, RZ, P2 ;  /* 0x000000ff0e0e7207 */ /* 0x008fc80001000000 */
[----:B01----:R-:W-:-:S05]  /*296b0*/  IADD3 R3, R13, R14, RZ ;  /* 0x0000000e0d037210 */ /* 0x003fca0007ffe0ff */
        /* <DEDUP_REMOVED lines=9> */
[----:B------:R0:W1:Y:S02]  /*29750*/  SHFL.IDX PT, R14, R3, 0x1f, 0x1f ;  /* 0x03e01f00030e7f89 */ /* 0x00006400000e0000 */
.L_x_960:
[----:B------:R-:W-:Y:S02]  /*29760*/  ULDC UR4, c[0x0][0xc38] ;  /* 0x00030e0000047ab9 */ /* 0x000fe40000000800 */
[----:B------:R-:W-:-:S04]  /*29770*/  IMAD.U32 R16, RZ, RZ, UR4 ;  /* 0x00000004ff107e24 */ /* 0x000fc8000f8e00ff */
[----:B-1----:R-:W-:-:S04]  /*29780*/  IMAD R5, R14, R16, RZ ;  /* 0x000000100e057224 */ /* 0x002fc800078e02ff */
[----:B------:R-:W-:-:S05]  /*29790*/  IMAD.IADD R4, R5, 0x1, R4 ;  /* 0x0000000105047824 */ /* 0x000fca00078e0204 */
[----:B------:R-:W-:-:S13]  /*297a0*/  ISETP.GT.AND P6, PT, R4, R0, PT ;  /* 0x000000000400720c */ /* 0x000fda0003fc4270 */
[----:B------:R-:W-:Y:S05]  /*297b0*/  @!P6 BRA `(.L_x_750) ;  /* 0xfffffffc0064e947 */ /* 0x000fea000383ffff */
.L_x_745:
[----:B------:R-:W-:Y:S01]  /*297c0*/  IADD3 R5, -R5, R4, RZ ;  /* 0x0000000405057210 */ /* 0x000fe20007ffe1ff */
[----:B------:R-:W-:-:S04]  /*297d0*/  UMOV UR4, 0xffffffff ;  /* 0xffffffff00047882 */ /* 0x000fc80000000000 */
[----:B------:R-:W-:-:S05]  /*297e0*/  IMAD R7, R3, R16, R5 ;  /* 0x0000001003077224 */ /* 0x000fca00078e0205 */
[----:B------:R-:W-:Y:S01]  /*297f0*/  ISETP.GT.AND P6, PT, R7, R0, PT ;  /* 0x000000000700720c */ /* 0x000fe20003fc4270 */
[----:B------:R-:W-:-:S12]  /*29800*/  BRA.DIV UR4, `(.L_x_751) ;  /* 0x0000005a04b07947 */ /* 0x000fd8000b800000 */
[----:B------:R-:W-:-:S04]  /*29810*/  VOTE.ANY R6, PT, !P6 ;  /* 0x0000000000067806 */ /* 0x000fc800070e0100 */
[----:B------:R-:W2:Y:S02]  /*29820*/  POPC R4, R6 ;  /* 0x0000000600047309 */ /* 0x000ea40000000000 */
[----:B--2---:R1:W2:Y:S02]  /*29830*/  SHFL.IDX PT, R17, R2, R4, 0x1f ;  /* 0x00001f0402117589 */ /* 0x0042a400000e0000 */
.L_x_964:
[----:B------:R-:W-:Y:S01]  /*29840*/  ISETP.NE.AND P0, PT, R6, RZ, PT ;  /* 0x000000ff0600720c */ /* 0x000fe20003f05270 */
[----:B------:R-:W-:-:S12]  /*29850*/  IMAD.MOV.U32 R14, RZ, RZ, RZ ;  /* 0x000000ffff0e7224 */ /* 0x000fd800078e00ff */
[----:B------:R-:W-:Y:S05]  /*29860*/  @!P0 BRA `(.L_x_752) ;  /* 0x0000000000108947 */ /* 0x000fea0003800000 */
[----:B------:R-:W-:Y:S01]  /*29870*/  UMOV UR4, 0xffffffff ;  /* 0xffffffff00047882 */ /* 0x000fe20000000000 */
[----:B------:R-:W-:Y:S02]  /*29880*/  VIADD R12, R4, 0xffffffff ;  /* 0xffffffff040c7836 */ /* 0x000fe40000000000 */
[----:B------:R-:W-:Y:S05]  /*29890*/  BRA.DIV UR4, `(.L_x_753) ;  /* 0x0000005a04d47947 */ /* 0x000fea000b800000 */
[----:B------:R3:W4:Y:S02]  /*298a0*/  SHFL.IDX PT, R14, R3, R12, 0x1f ;  /* 0x00001f0c030e7589 */ /* 0x00072400000e0000 */
.L_x_752:
[----:B--2---:R-:W-:Y:S01]  /*298b0*/  IABS R6, R17 ;  /* 0x0000001100067213 */ /* 0x004fe20000000000 */
[----:B----4-:R-:W-:Y:S02]  /*298c0*/  IMAD R16, R14, R16, R5 ;  /* 0x000000100e107224 */ /* 0x010fe400078e0205 */
[----:B-1----:R-:W-:Y:S01]  /*298d0*/  IMAD.MOV.U32 R2, RZ, RZ, RZ ;  /* 0x000000ffff027224 */ /* 0x002fe200078e00ff */
[----:B------:R-:W1:Y:S01]  /*298e0*/  I2F.RP R7, R6 ;  /* 0x0000000600077306 */ /* 0x000e620000209400 */
[----:B------:R-:W-:Y:S01]  /*298f0*/  IMAD.IADD R19, R4, 0x1, R19 ;  /* 0x0000000104137824 */ /* 0x000fe200078e0213 */
[----:B------:R-:W-:-:S06]  /*29900*/  IADD3 R0, R0, -R16, RZ ;  /* 0x8000001000007210 */ /* 0x000fcc0007ffe0ff */
[----:B-1----:R-:W0:Y:S02]  /*29910*/  MUFU.RCP R7, R7 ;  /* 0x0000000700077308 */ /* 0x002e240000001000 */
[----:B0--3--:R-:W-:-:S06]  /*29920*/  IADD3 R3, R7, 0xffffffe, RZ ;  /* 0x0ffffffe07037810 */ /* 0x009fcc0007ffe0ff */
[----:B------:R-:W0:Y:S02]  /*29930*/  F2I.FTZ.U32.TRUNC.NTZ R3, R3 ;  /* 0x0000000300037305 */ /* 0x000e24000021f000 */
[----:B0-----:R-:W-:-:S04]  /*29940*/  IMAD.MOV R5, RZ, RZ, -R3 ;  /* 0x000000ffff057224 */ /* 0x001fc800078e0a03 */
[----:B------:R-:W-:-:S04]  /*29950*/  IMAD R5, R5, R6, RZ ;  /* 0x0000000605057224 */ /* 0x000fc800078e02ff */
[----:B------:R-:W-:Y:S01]  /*29960*/  IMAD.HI.U32 R2, R3, R5, R2 ;  /* 0x0000000503027227 */ /* 0x000fe200078e0002 */
[----:B------:R-:W-:Y:S02]  /*29970*/  IABS R5, R17 ;  /* 0x0000001100057213 */ /* 0x000fe40000000000 */
[----:B------:R-:W-:-:S03]  /*29980*/  IABS R3, R0 ;  /* 0x0000000000037213 */ /* 0x000fc60000000000 */
[----:B------:R-:W-:Y:S02]  /*29990*/  IMAD.MOV R5, RZ, RZ, -R5 ;  /* 0x000000ffff057224 */ /* 0x000fe400078e0a05 */
        /* <DEDUP_REMOVED lines=16> */
.L_x_746:
[----:B------:R-:W-:Y:S01]  /*29aa0*/  UMOV UR4, URZ ;  /* 0x0000003f00047c82 */ /* 0x000fe20008000000 */
[----:B------:R-:W-:Y:S01]  /*29ab0*/  UMOV UR5, URZ ;  /* 0x0000003f00057c82 */ /* 0x000fe20008000000 */
[----:B------:R-:W-:Y:S01]  /*29ac0*/  ULDC UR6, c[0x0][0xc3c] ;  /* 0x00030f0000067ab9 */ /* 0x000fe20000000800 */
[----:B------:R-:W-:Y:S01]  /*29ad0*/  MOV R16, R0 ;  /* 0x0000000000107202 */ /* 0x000fe20000000f00 */
[----:B--2---:R-:W-:Y:S01]  /*29ae0*/  IMAD.U32 R17, RZ, RZ, UR4 ;  /* 0x00000004ff117e24 */ /* 0x004fe2000f8e00ff */
[----:B------:R-:W-:Y:S01]  /*29af0*/  MOV R19, UR6 ;  /* 0x0000000600137c02 */ /* 0x000fe20008000f00 */
[----:B------:R-:W-:-:S07]  /*29b00*/  IMAD.U32 R18, RZ, RZ, UR5 ;  /* 0x00000005ff127e24 */ /* 0x000fce000f8e00ff */
.L_x_754:
[----:B------:R3:W2:Y:S01]  /*29b10*/  LDL R2, [R1+0x14] ;  /* 0x0000140001027983 */ /* 0x0006a20000100800 */
[----:B------:R-:W1:Y:S01]  /*29b20*/  S2R R0, SR_TID.X ;  /* 0x0000000000007919 */ /* 0x000e620000002100 */
[----:B------:R-:W-:Y:S05]  /*29b30*/  WARPSYNC.ALL ;  /* 0x0000000000007948 */ /* 0x000fea0003800000 */
[----:B-1----:R-:W-:Y:S01]  /*29b40*/  LOP3.LUT R0, R0, 0x1f, RZ, 0xc0, !PT ;  /* 0x0000001f00007812 */ /* 0x002fe200078ec0ff */
[----:B------:R-:W-:Y:S03]  /*29b50*/  BAR.SYNC.DEFER_BLOCKING 0x4, 0x180 ;  /* 0x0106000000007b1d */ /* 0x000fe60000010000 */
[----:B------:R-:W-:-:S13]  /*29b60*/  ISETP.NE.AND P0, PT, R0, RZ, PT ;  /* 0x000000ff0000720c */ /* 0x000fda0003f05270 */
[----:B------:R-:W-:Y:S01]  /*29b70*/  @!P0 MOV R0, 0x400 ;  /* 0x0000040000008802 */ /* 0x000fe20000000f00 */
[----:B--2---:R-:W1:Y:S03]  /*29b80*/  @!P0 S2R R2, SR_CgaCtaId ;  /* 0x0000000000028919 */ /* 0x004e660000008800 */
[----:B-1----:R-:W-:Y:S01]  /*29b90*/  @!P0 LEA R22, R2, R0, 0x18 ;  /* 0x0000000002168211 */ /* 0x002fe200078ec0ff */
[----:B------:R3:W-:Y:S04]  /*29ba0*/  @!P0 STL [R1+0x14], R2 ;  /* 0x0000140201008387 */ /* 0x0007e80000100800 */
[----:B------:R3:W-:Y:S01]  /*29bb0*/  @!P0 STS.128 [R22+0x298d0], R16 ;  /* 0x0298d01016008388 */ /* 0x0007e20000000c00 */
[----:B------:R-:W-:Y:S06]  /*29bc0*/  BAR.ARV 0x5, 0x180 ;  /* 0x0146000000007b1d */ /* 0x000fec0000002000 */
.L_x_743:
[----:B------:R-:W-:Y:S02]  /*29bd0*/  ULDC UR4, c[0x0][0xc3c] ;  /* 0x00030f0000047ab9 */ /* 0x000fe40000000800 */
[----:B--2---:R-:W-:-:S13]  /*29be0*/  ISETP.GE.AND P0, PT, R19, UR4, PT ;  /* 0x0000000413007c0c */ /* 0x004fda000bf06270 */
[----:B------:R-:W-:Y:S05]  /*29bf0*/  @!P0 BRA `(.L_x_755) ;  /* 0xffffff9400d88947 */ /* 0x000fea000383ffff */
[----:B------:R-:W-:Y:S05]  /*29c00*/  BSYNC B7 ;  /* 0x0000000000077941 */ /* 0x000fea0003800000 */
.L_x_639:
[----:B-12---:R-:W2:Y:S01]  /*29c10*/  LDL.LU R0, [R1+0x48] ;  /* 0x0000480001007983 */ /* 0x006ea20000300800 */
[----:B------:R-:W-:Y:S01]  /*29c20*/  BSSY B0, `(.L_x_756) ;  /* 0x000000b000007945 */ /* 0x000fe20003800000 */
[----:B------:R-:W1:Y:S01]  /*29c30*/  S2R R5, SR_CgaCtaId ;  /* 0x0000000000057919 */ /* 0x000e620000008800 */
[----:B--2---:R-:W-:-:S05]  /*29c40*/  VIADD R0, R0, 0x1 ;  /* 0x0000000100007836 */ /* 0x004fca0000000000 */
[----:B0--3--:R-:W-:-:S04]  /*29c50*/  LEA.HI R2, R0, R0, RZ, 0x1 ;  /* 0x0000000000027211 */ /* 0x009fc800078f08ff */
[----:B------:R-:W-:Y:S02]  /*29c60*/  LOP3.LUT R3, R2, 0xfffffffe, RZ, 0xc0, !PT ;  /* 0xfffffffe02037812 */ /* 0x000fe400078ec0ff */
[----:B------:R-:W-:-:S03]  /*29c70*/  MOV R2, 0x400 ;  /* 0x0000040000027802 */ /* 0x000fc60000000f00 */
[----:B------:R-:W-:Y:S01]  /*29c80*/  IMAD.IADD R0, R0, 0x1, -R3 ;  /* 0x0000000100007824 */ /* 0x000fe200078e0a03 */
[----:B-1----:R-:W-:-:S04]  /*29c90*/  LEA R4, R5, R2, 0x18 ;  /* 0x0000000205047211 */ /* 0x002fc800078ec0ff */
[----:B------:R-:W-:-:S04]  /*29ca0*/  SHF.L.U32 R0, R0, 0x1f, RZ ;  /* 0x0000001f00007819 */ /* 0x000fc800000006ff */
[----:B------:R-:W0:Y:S02]  /*29cb0*/  SYNCS.PHASECHK.TRANS64.TRYWAIT P0, [R4+URZ+0x29820], R0 ;  /* 0x02982000040075a7 */ /* 0x000e24000800017f */
[----:B0-----:R-:W-:Y:S05]  /*29cc0*/  @!P0 BRA `(.L_x_757) ;  /* 0x0000005400ec8947 */ /* 0x001fea0003800000 */
.L_x_967:
[----:B------:R-:W-:Y:S05]  /*29cd0*/  BSYNC B0 ;  /* 0x0000000000007941 */ /* 0x000fea0003800000 */
.L_x_756:
[----:B------:R-:W-:-:S03]  /*29ce0*/  UMOV UR4, 0xffffffff ;  /* 0xffffffff00047882 */ /* 0x000fc60000000000 */
[----:B------:R-:W-:Y:S05]  /*29cf0*/  BRA.DIV UR4, `(.L_x_758) ;  /* 0x0000005604f47947 */ /* 0x000fea000b800000 */
[----:B0-----:R-:W0:Y:S02]  /*29d00*/  S2R R0, SR_TID.X ;  /* 0x0000000000007919 */ /* 0x001e240000002100 */
[----:B0-----:R-:W-:-:S04]  /*29d10*/  SHF.R.U32.HI R0, RZ, 0x5, R0 ;  /* 0x00000005ff007819 */ /* 0x001fc80000011600 */
[----:B------:R-:W-:-:S05]  /*29d20*/  LOP3.LUT R0, R0, 0x3, RZ, 0xc0, !PT ;  /* 0x0000000300007812 */ /* 0x000fca00078ec0ff */
[----:B------:R0:W1:Y:S02]  /*29d30*/  SHFL.IDX PT, R14, R0, RZ, 0x1f ;  /* 0x00001fff000e7589 */ /* 0x00006400000e0000 */
.L_x_970:
[----:B-1----:R-:W-:-:S13]  /*29d40*/  ISETP.NE.AND P0, PT, R14, RZ, PT ;  /* 0x000000ff0e00720c */ /* 0x002fda0003f05270 */
[----:B------:R-:W-:Y:S05]  /*29d50*/  @P0 BRA `(.L_x_431) ;  /* 0x0000000000a80947 */ /* 0x000fea0003800000 */
[----:B------:R-:W-:-:S03]  /*29d60*/  UMOV UR4, 0xffffffff ;  /* 0xffffffff00047882 */ /* 0x000fc60000000000 */
[----:B------:R-:W-:Y:S05]  /*29d70*/  BRA.DIV UR4, `(.L_x_759) ;  /* 0x0000005a04087947 */ /* 0x000fea000b800000 */
[----:B------:R-:W-:-:S13]  /*29d80*/  ELECT P6, URZ, PT ;  /* 0x00000000003f782f */ /* 0x000fda00038c0000 */
.L_x_973:
[----:B------:R-:W-:Y:S05]  /*29d90*/  @!P6 BRA `(.L_x_431) ;  /* 0x000000000098e947 */ /* 0x000fea0003800000 */
[----:B------:R-:W-:-:S06]  /*29da0*/  ULOP3.LUT UR4, UR36, 0x2, URZ, 0xfc, !UPT ;  /* 0x0000000224047892 */ /* 0x000fcc000f8efc3f */
[----:B0-----:R-:W-:-:S04]  /*29db0*/  MOV R0, UR4 ;  /* 0x0000000400007c02 */ /* 0x001fc80008000f00 */
[----:B------:R-:W-:-:S13]  /*29dc0*/  ISETP.NE.AND P0, PT, R0, 0x3, PT ;  /* 0x000000030000780c */ /* 0x000fda0003f05270 */
[----:B------:R-:W-:Y:S05]  /*29dd0*/  @!P0 BRA `(.L_x_760) ;  /* 0x0000000000048947 */ /* 0x000fea0003800000 */
[----:B------:R-:W-:Y:S01]  /*29de0*/  BPT.TRAP 0x1 ;  /* 0x000000040000795c */ /* 0x000fe20000300000 */
.L_x_760:
[C---:B------:R-:W-:Y:S01]  /*29df0*/  IMAD R5, R23.reuse, 0x8, R4 ;  /* 0x0000000817057824 */ /* 0x040fe200078e0204 */
[----:B------:R-:W-:Y:S01]  /*29e00*/  SHF.L.U32 R0, R34, 0x1f, RZ ;  /* 0x0000001f22007819 */ /* 0x000fe200000006ff */
[----:B------:R-:W-:-:S03]  /*29e10*/  VIADD R23, R23, 0x1 ;  /* 0x0000000117177836 */ /* 0x000fc60000000000 */
[----:B------:R-:W0:Y:S02]  /*29e20*/  SYNCS.PHASECHK.TRANS64.TRYWAIT P1, [R5+URZ+0x29840], R0 ;  /* 0x02984000050075a7 */ /* 0x000e24000802017f */
[----:B------:R-:W-:-:S04]  /*29e30*/  ISETP.NE.AND P2, PT, R23, 0x2, PT ;  /* 0x000000021700780c */ /* 0x000fc80003f45270 */
[----:B------:R-:W-:Y:S01]  /*29e40*/  SEL R3, RZ, 0x1, P2 ;  /* 0x00000001ff037807 */ /* 0x000fe20001000000 */
[----:B0-----:R-:W-:Y:S08]  /*29e50*/  @!P1 BRA `(.L_x_761) ;  /* 0x0000005400f09947 */ /* 0x001ff00003800000 */
.L_x_974:
[----:B------:R-:W-:Y:S02]  /*29e60*/  SEL R23, R23, RZ, P2 ;  /* 0x000000ff17177207 */ /* 0x000fe40001000000 */
[----:B------:R-:W-:Y:S01]  /*29e70*/  LOP3.LUT R2, R34, R3, RZ, 0x3c, !PT ;  /* 0x0000000322027212 */ /* 0x000fe200078e3cff */
[----:B------:R-:W-:Y:S06]  /*29e80*/  @!P0 BRA `(.L_x_762) ;  /* 0x0000000000048947 */ /* 0x000fec0003800000 */
[----:B------:R-:W-:Y:S01]  /*29e90*/  BPT.TRAP 0x1 ;  /* 0x000000040000795c */ /* 0x000fe20000300000 */
.L_x_762:
[----:B------:R-:W-:Y:S02]  /*29ea0*/  LEA R23, R23, R4, 0x3 ;  /* 0x0000000417177211 */ /* 0x000fe400078e18ff */
[----:B------:R-:W-:-:S04]  /*29eb0*/  SHF.L.U32 R2, R2, 0x1f, RZ ;  /* 0x0000001f02027819 */ /* 0x000fc800000006ff */
[----:B------:R-:W1:Y:S02]  /*29ec0*/  SYNCS.PHASECHK.TRANS64.TRYWAIT P1, [R23+URZ+0x29840], R2 ;  /* 0x02984002170075a7 */ /* 0x000e64000802017f */
[----:B-1----:R-:W-:Y:S05]  /*29ed0*/  @!P1 BRA `(.L_x_763) ;  /* 0x0000005400e49947 */ /* 0x002fea0003800000 */
.L_x_975:
[----:B------:R-:W-:Y:S05]  /*29ee0*/  @!P0 BRA `(.L_x_764) ;  /* 0x0000000000048947 */ /* 0x000fea0003800000 */
[----:B------:R-:W-:Y:S01]  /*29ef0*/  BPT.TRAP 0x1 ;  /* 0x000000040000795c */ /* 0x000fe20000300000 */
.L_x_764:
[----:B------:R-:W2:Y:S02]  /*29f00*/  SYNCS.PHASECHK.TRANS64.TRYWAIT P1, [R5+URZ+0x29860], R0 ;  /* 0x02986000050075a7 */ /* 0x000ea4000802017f */
[----:B--2---:R-:W-:Y:S05]  /*29f10*/  @!P1 BRA `(.L_x_765) ;  /* 0x0000005400e89947 */ /* 0x004fea0003800000 */
.L_x_976:
[----:B------:R-:W-:Y:S05]  /*29f20*/  @!P0 BRA `(.L_x_766) ;  /* 0x0000000000048947 */ /* 0x000fea0003800000 */
[----:B------:R-:W-:Y:S01]  /*29f30*/  BPT.TRAP 0x1 ;  /* 0x000000040000795c */ /* 0x000fe20000300000 */
.L_x_766:
[----:B------:R-:W3:Y:S02]  /*29f40*/  SYNCS.PHASECHK.TRANS64.TRYWAIT P1, [R23+URZ+0x29860], R2 ;  /* 0x02986002170075a7 */ /* 0x000ee4000802017f */
[----:B---3--:R-:W-:Y:S05]  /*29f50*/  @!P1 BRA `(.L_x_767) ;  /* 0x0000005400ec9947 */ /* 0x008fea0003800000 */
.L_x_977:
[----:B------:R-:W-:Y:S05]  /*29f60*/  @!P0 BRA `(.L_x_768) ;  /* 0x0000000000048947 */ /* 0x000fea0003800000 */
[----:B------:R-:W-:Y:S01]  /*29f70*/  BPT.TRAP 0x1 ;  /* 0x000000040000795c */ /* 0x000fe20000300000 */
.L_x_768:
[----:B------:R-:W4:Y:S02]  /*29f80*/  SYNCS.PHASECHK.TRANS64.TRYWAIT P1, [R5+URZ+0x29880], R0 ;  /* 0x02988000050075a7 */ /* 0x000f24000802017f */
[----:B----4-:R-:W-:Y:S05]  /*29f90*/  @!P1 BRA `(.L_x_769) ;  /* 0x0000005400f09947 */ /* 0x010fea0003800000 */
.L_x_978:
[----:B------:R-:W-:Y:S05]  /*29fa0*/  @!P0 BRA `(.L_x_770) ;  /* 0x0000000000048947 */ /* 0x000fea0003800000 */
[----:B------:R-:W-:Y:S01]  /*29fb0*/  BPT.TRAP 0x1 ;  /* 0x000000040000795c */ /* 0x000fe20000300000 */
.L_x_770:
[----:B------:R0:W0:Y:S02]  /*29fc0*/  SYNCS.PHASECHK.TRANS64.TRYWAIT P0, [R23+URZ+0x29880], R2 ;  /* 0x02988002170075a7 */ /* 0x000024000800017f */
[----:B0-----:R-:W-:Y:S05]  /*29fd0*/  @!P0 NANOSLEEP.SYNCS 0x989680 ;  /* 0x009896800000895d */ /* 0x001fea0003900000 */
[----:B------:R-:W0:Y:S02]  /*29fe0*/  @!P0 SYNCS.PHASECHK.TRANS64 P0, [R23+URZ+0x29880], R2 ;  /* 0x02988002170085a7 */ /* 0x000e24000800007f */
[----:B0-----:R-:W-:Y:S05]  /*29ff0*/  @!P0 BRA `(.L_x_770) ;  /* 0xfffffffc00f08947 */ /* 0x001fea000383ffff */
.L_x_431:
[----:B------:R-:W-:Y:S05]  /*2a000*/  BSYNC B8 ;  /* 0x0000000000087941 */ /* 0x000fea0003800000 */
.L_x_428:
[----:B------:R-:W-:Y:S05]  /*2a010*/  EXIT ;  /* 0x000000000000794d */ /* 0x000fea0003800000 */
.L_x_449:
[----:B-1----:R1:W2:Y:S02]  /*2a020*/  SYNCS.PHASECHK.TRANS64.TRYWAIT P5, [R91+URZ+0x29890], R92 ;  /* 0x0298905c5b0075a7 */ /* 0x0022a400080a017f */
[----:B--2---:R-:W-:Y:S05]  /*2a030*/  @!P5 NANOSLEEP.SYNCS 0x989680 ;  /* 0x009896800000d95d */ /* 0x004fea0003900000 */
[----:B------:R-:W2:Y:S02]  /*2a040*/  @!P5 SYNCS.PHASECHK.TRANS64 P5, [R91+URZ+0x29890], R92 ;  /* 0x0298905c5b00d5a7 */ /* 0x000ea400080a007f */
[----:B--2---:R-:W-:Y:S05]  /*2a050*/  @!P5 BRA `(.L_x_449) ;  /* 0xfffffffc00f0d947 */ /* 0x004fea000383ffff */
[----:B------:R-:W-:Y:S05]  /*2a060*/  BRA `(.L_x_771) ;  /* 0xfffffd94005c7947 */ /* 0x000fea000383ffff */
.L_x_450:
[----:B------:R-:W-:Y:S01]  /*2a070*/  BSSY B1, `(.L_x_772) ;  /* 0x0000008000017945 */ /* 0x000fe20003800000 */
[----:B0-----:R-:W-:Y:S01]  /*2a080*/  IMAD.MOV.U32 R13, RZ, RZ, R119 ;  /* 0x000000ffff0d7224 */ /* 0x001fe200078e0077 */
[----:B------:R-:W-:Y:S01]  /*2a090*/  MOV R11, 0x1e1f ;  /* 0x00001e1f000b7802 */ /* 0x000fe20000000f00 */
[----:B------:R-:W-:Y:S02]  /*2a0a0*/  IMAD.MOV.U32 R12, RZ, RZ, RZ ;  /* 0x000000ffff0c7224 */ /* 0x000fe400078e00ff */
[----:B------:R-:W-:-:S07]  /*2a0b0*/  IMAD.MOV.U32 R15, RZ, RZ, -0x1 ;  /* 0xffffffffff0f7424 */ /* 0x000fce00078e00ff */
[----:B-1----:R-:W-:Y:S05]  /*2a0c0*/  WARPSYNC.COLLECTIVE R15, `(.L_x_773) ;  /* 0x000000000f087348 */ /* 0x002fea0003c00000 */
[----:B------:R0:W2:Y:S02]  /*2a0d0*/  SHFL.IDX P6, R14, R13, R12, R11 ;  /* 0x0000000c0d0e7389 */ /* 0x0000a400000c000b */
[----:B012---:R-:W-:Y:S01]  /*2a0e0*/  ENDCOLLECTIVE ;  /* 0x000000000000791b */ /* 0x007fe20003800000 */
.L_x_773:
[----:B------:R-:W-:Y:S05]  /*2a0f0*/  BSYNC B1 ;  /* 0x0000000000017941 */ /* 0x000fea0003800000 */
.L_x_772:
[----:B------:R-:W-:Y:S01]  /*2a100*/  MOV R13, R120 ;  /* 0x00000078000d7202 */ /* 0x000fe20000000f00 */
[----:B------:R-:W-:Y:S01]  /*2a110*/  IMAD.MOV.U32 R12, RZ, RZ, RZ ;  /* 0x000000ffff0c7224 */ /* 0x000fe200078e00ff */
[----:B------:R-:W-:Y:S01]  /*2a120*/  MOV R15, 0xffffffff ;  /* 0xffffffff000f7802 */ /* 0x000fe20000000f00 */
[----:B------:R-:W-:Y:S02]  /*2a130*/  IMAD.MOV.U32 R11, RZ, RZ, 0x1e1f ;  /* 0x00001e1fff0b7424 */ /* 0x000fe400078e00ff */
[----:B------:R-:W-:-:S07]  /*2a140*/  IMAD.MOV.U32 R150, RZ, RZ, R14 ;  /* 0x000000ffff967224 */ /* 0x000fce00078e000e */
[----:B------:R-:W-:Y:S05]  /*2a150*/  WARPSYNC.COLLECTIVE R15, `(.L_x_774) ;  /* 0x000000000f087348 */ /* 0x000fea0003c00000 */
[----:B------:R0:W1:Y:S02]  /*2a160*/  SHFL.IDX P6, R14, R13, R12, R11 ;  /* 0x0000000c0d0e7389 */ /* 0x00006400000c000b */
[----:B01----:R-:W-:Y:S01]  /*2a170*/  ENDCOLLECTIVE ;  /* 0x000000000000791b */ /* 0x003fe20003800000 */
.L_x_774:
[----:B------:R-:W-:Y:S01]  /*2a180*/  IMAD.MOV.U32 R11, RZ, RZ, R14 ;  /* 0x000000ffff0b7224 */ /* 0x000fe200078e000e */
[----:B------:R-:W-:Y:S06]  /*2a190*/  BRA `(.L_x_775) ;  /* 0xfffffd9400247947 */ /* 0x000fec000383ffff */
.L_x_475:
[----:B------:R-:W-:Y:S01]  /*2a1a0*/  BSSY B1, `(.L_x_776) ;  /* 0x0000008000017945 */ /* 0x000fe20003800000 */
[----:B0-----:R-:W-:Y:S01]  /*2a1b0*/  IMAD.MOV.U32 R13, RZ, RZ, R119 ;  /* 0x000000ffff0d7224 */ /* 0x001fe200078e0077 */
[----:B------:R-:W-:Y:S01]  /*2a1c0*/  MOV R12, 0x1 ;  /* 0x00000001000c7802 */ /* 0x000fe20000000f00 */
[----:B----4-:R-:W-:Y:S02]  /*2a1d0*/  IMAD.MOV.U32 R11, RZ, RZ, 0x1e1f ;  /* 0x00001e1fff0b7424 */ /* 0x010fe400078e00ff */
[----:B------:R-:W-:-:S07]  /*2a1e0*/  IMAD.MOV.U32 R15, RZ, RZ, -0x1 ;  /* 0xffffffffff0f7424 */ /* 0x000fce00078e00ff */
[----:B-123--:R-:W-:Y:S05]  /*2a1f0*/  WARPSYNC.COLLECTIVE R15, `(.L_x_777) ;  /* 0x000000000f087348 */ /* 0x00efea0003c00000 */
[----:B------:R0:W4:Y:S02]  /*2a200*/  SHFL.IDX P6, R14, R13, R12, R11 ;  /* 0x0000000c0d0e7389 */ /* 0x00012400000c000b */
[----:B01234-:R-:W-:Y:S01]  /*2a210*/  ENDCOLLECTIVE ;  /* 0x000000000000791b */ /* 0x01ffe20003800000 */
.L_x_777:
[----:B------:R-:W-:Y:S05]  /*2a220*/  BSYNC B1 ;  /* 0x0000000000017941 */ /* 0x000fea0003800000 */
.L_x_776:
[----:B------:R-:W-:Y:S01]  /*2a230*/  IMAD.MOV.U32 R13, RZ, RZ, R120 ;  /* 0x000000ffff0d7224 */ /* 0x000fe200078e0078 */
[----:B------:R-:W-:Y:S01]  /*2a240*/  MOV R11, 0x1e1f ;  /* 0x00001e1f000b7802 */ /* 0x000fe20000000f00 */
[----:B------:R-:W-:Y:S01]  /*2a250*/  IMAD.MOV.U32 R12, RZ, RZ, 0x1 ;  /* 0x00000001ff0c7424 */ /* 0x000fe200078e00ff */
[----:B------:R-:W-:Y:S01]  /*2a260*/  MOV R119, R14 ;  /* 0x0000000e00777202 */ /* 0x000fe20000000f00 */
[----:B------:R-:W-:-:S07]  /*2a270*/  IMAD.MOV.U32 R15, RZ, RZ, -0x1 ;  /* 0xffffffffff0f7424 */ /* 0x000fce00078e00ff */
[----:B------:R-:W-:Y:S05]  /*2a280*/  WARPSYNC.COLLECTIVE R15, `(.L_x_778) ;  /* 0x000000000f087348 */ /* 0x000fea0003c00000 */
[----:B------:R0:W1:Y:S02]  /*2a290*/  SHFL.IDX P6, R14, R13, R12, R11 ;  /* 0x0000000c0d0e7389 */ /* 0x00006400000c000b */
[----:B01----:R-:W-:Y:S01]  /*2a2a0*/  ENDCOLLECTIVE ;  /* 0x000000000000791b */ /* 0x003fe20003800000 */
.L_x_778:
[----:B------:R-:W-:Y:S01]  /*2a2b0*/  IMAD.MOV.U32 R65, RZ, RZ, R14 ;  /* 0x000000ffff417224 */ /* 0x000fe200078e000e */
[----:B------:R-:W-:Y:S06]  /*2a2c0*/  BRA `(.L_x_779) ;  /* 0xfffffdbc00f07947 */ /* 0x000fec000383ffff */
.L_x_505:
[----:B--2---:R2:W3:Y:S02]  /*2a2d0*/  SYNCS.PHASECHK.TRANS64.TRYWAIT P5, [R91+URZ+0x29890], R92 ;  /* 0x0298905c5b0075a7 */ /* 0x0044e400080a017f */
[----:B---3--:R-:W-:Y:S05]  /*2a2e0*/  @!P5 NANOSLEEP.SYNCS 0x989680 ;  /* 0x009896800000d95d */ /* 0x008fea0003900000 */
[----:B------:R-:W3:Y:S02]  /*2a2f0*/  @!P5 SYNCS.PHASECHK.TRANS64 P5, [R91+URZ+0x29890], R92 ;  /* 0x0298905c5b00d5a7 */ /* 0x000ee400080a007f */
[----:B---3--:R-:W-:Y:S05]  /*2a300*/  @!P5 BRA `(.L_x_505) ;  /* 0xfffffffc00f0d947 */ /* 0x008fea000383ffff */
[----:B------:R-:W-:Y:S05]  /*2a310*/  BRA `(.L_x_780) ;  /* 0xfffffdf000b07947 */ /* 0x000fea000383ffff */
.L_x_506:
[----:B------:R-:W-:Y:S01]  /*2a320*/  BSSY B1, `(.L_x_781) ;  /* 0x0000008000017945 */ /* 0x000fe20003800000 */
[----:B0-----:R-:W-:Y:S01]  /*2a330*/  MOV R13, R119 ;  /* 0x00000077000d7202 */ /* 0x001fe20000000f00 */
[----:B------:R-:W-:Y:S01]  /*2a340*/  IMAD.MOV.U32 R12, RZ, RZ, RZ ;  /* 0x000000ffff0c7224 */ /* 0x000fe200078e00ff */
[----:B------:R-:W-:Y:S01]  /*2a350*/  MOV R15, 0xffffffff ;  /* 0xffffffff000f7802 */ /* 0x000fe20000000f00 */
[----:B------:R-:W-:-:S07]  /*2a360*/  IMAD.MOV.U32 R11, RZ, RZ, 0x1e1f ;  /* 0x00001e1fff0b7424 */ /* 0x000fce00078e00ff */
[----:B--2---:R-:W-:Y:S05]  /*2a370*/  WARPSYNC.COLLECTIVE R15, `(.L_x_782) ;  /* 0x000000000f087348 */ /* 0x004fea0003c00000 */
[----:B------:R0:W1:Y:S02]  /*2a380*/  SHFL.IDX P6, R14, R13, R12, R11 ;  /* 0x0000000c0d0e7389 */ /* 0x00006400000c000b */
[----:B012---:R-:W-:Y:S01]  /*2a390*/  ENDCOLLECTIVE ;  /* 0x000000000000791b */ /* 0x007fe20003800000 */
.L_x_782:
[----:B------:R-:W-:Y:S05]  /*2a3a0*/  BSYNC B1 ;  /* 0x0000000000017941 */ /* 0x000fea0003800000 */
.L_x_781:
[----:B------:R-:W-:Y:S01]  /*2a3b0*/  IMAD.MOV.U32 R13, RZ, RZ, R120 ;  /* 0x000000ffff0d7224 */ /* 0x000fe200078e0078 */
[----:B------:R-:W-:Y:S01]  /*2a3c0*/  MOV R12, RZ ;  /* 0x000000ff000c7202 */ /* 0x000fe20000000f00 */
[----:B------:R-:W-:Y:S02]  /*2a3d0*/  IMAD.MOV.U32 R11, RZ, RZ, 0x1e1f ;  /* 0x00001e1fff0b7424 */ /* 0x000fe400078e00ff */
[----:B------:R-:W-:Y:S02]  /*2a3e0*/  IMAD.MOV.U32 R15, RZ, RZ, -0x1 ;  /* 0xffffffffff0f7424 */ /* 0x000fe400078e00ff */
[----:B------:R-:W-:-:S07]  /*2a3f0*/  IMAD.MOV.U32 R155, RZ, RZ, R14 ;  /* 0x000000ffff9b7224 */ /* 0x000fce00078e000e */
[----:B------:R-:W-:Y:S05]  /*2a400*/  WARPSYNC.COLLECTIVE R15, `(.L_x_783) ;  /* 0x000000000f087348 */ /* 0x000fea0003c00000 */
[----:B------:R0:W1:Y:S02]  /*2a410*/  SHFL.IDX P6, R14, R13, R12, R11 ;  /* 0x0000000c0d0e7389 */ /* 0x00006400000c000b */
[----:B01----:R-:W-:Y:S01]  /*2a420*/  ENDCOLLECTIVE ;  /* 0x000000000000791b */ /* 0x003fe20003800000 */
.L_x_783:
[----:B------:R-:W-:Y:S01]  /*2a430*/  MOV R11, R14 ;  /* 0x0000000e000b7202 */ /* 0x000fe20000000f00 */
[----:B------:R-:W-:Y:S06]  /*2a440*/  BRA `(.L_x_784) ;  /* 0xfffffdf0007c7947 */ /* 0x000fec000383ffff */
.L_x_519:
[----:B------:R-:W-:Y:S01]  /*2a450*/  BSSY B1, `(.L_x_785) ;  /* 0x0000008000017945 */ /* 0x000fe20003800000 */
[----:B0-----:R-:W-:Y:S01]  /*2a460*/  IMAD.MOV.U32 R13, RZ, RZ, R119 ;  /* 0x000000ffff0d7224 */ /* 0x001fe200078e0077 */
[----:B----4-:R-:W-:Y:S01]  /*2a470*/  MOV R11, 0x1e1f ;  /* 0x00001e1f000b7802 */ /* 0x010fe20000000f00 */
[----:B------:R-:W-:Y:S02]  /*2a480*/  IMAD.MOV.U32 R12, RZ, RZ, 0x1 ;  /* 0x00000001ff0c7424 */ /* 0x000fe400078e00ff */
[----:B------:R-:W-:-:S07]  /*2a490*/  IMAD.MOV.U32 R15, RZ, RZ, -0x1 ;  /* 0xffffffffff0f7424 */ /* 0x000fce00078e00ff */
[----:B-123--:R-:W-:Y:S05]  /*2a4a0*/  WARPSYNC.COLLECTIVE R15, `(.L_x_786) ;  /* 0x000000000f087348 */ /* 0x00efea0003c00000 */
[----:B------:R0:W4:Y:S02]  /*2a4b0*/  SHFL.IDX P6, R14, R13, R12, R11 ;  /* 0x0000000c0d0e7389 */ /* 0x00012400000c000b */
[----:B01234-:R-:W-:Y:S01]  /*2a4c0*/  ENDCOLLECTIVE ;  /* 0x000000000000791b */ /* 0x01ffe20003800000 */
.L_x_786:
[----:B------:R-:W-:Y:S05]  /*2a4d0*/  BSYNC B1 ;  /* 0x0000000000017941 */ /* 0x000fea0003800000 */
.L_x_785:
[----:B------:R-:W-:Y:S01]  /*2a4e0*/  MOV R13, R120 ;  /* 0x00000078000d7202 */ /* 0x000fe20000000f00 */
[----:B------:R-:W-:Y:S01]  /*2a4f0*/  IMAD.MOV.U32 R12, RZ, RZ, 0x1 ;  /* 0x00000001ff0c7424 */ /* 0x000fe200078e00ff */
[----:B------:R-:W-:Y:S01]  /*2a500*/  MOV R15, 0xffffffff ;  /* 0xffffffff000f7802 */ /* 0x000fe20000000f00 */
[----:B------:R-:W-:Y:S02]  /*2a510*/  IMAD.MOV.U32 R11, RZ, RZ, 0x1e1f ;  /* 0x00001e1fff0b7424 */ /* 0x000fe400078e00ff */
[----:B------:R-:W-:-:S07]  /*2a520*/  IMAD.MOV.U32 R44, RZ, RZ, R14 ;  /* 0x000000ffff2c7224 */ /* 0x000fce00078e000e */
[----:B------:R-:W-:Y:S05]  /*2a530*/  WARPSYNC.COLLECTIVE R15, `(.L_x_787) ;  /* 0x000000000f087348 */ /* 0x000fea0003c00000 */
[----:B------:R0:W1:Y:S02]  /*2a540*/  SHFL.IDX P6, R14, R13, R12, R11 ;  /* 0x0000000c0d0e7389 */ /* 0x00006400000c000b */
[----:B01----:R-:W-:Y:S01]  /*2a550*/  ENDCOLLECTIVE ;  /* 0x000000000000791b */ /* 0x003fe20003800000 */
.L_x_787:
[----:B------:R-:W-:Y:S01]  /*2a560*/  IMAD.MOV.U32 R120, RZ, RZ, R14 ;  /* 0x000000ffff787224 */ /* 0x000fe200078e000e */
[----:B------:R-:W-:Y:S06]  /*2a570*/  BRA `(.L_x_788) ;  /* 0xfffffe1c00ac7947 */ /* 0x000fec000383ffff */
.L_x_532:
[----:B-1----:R1:W2:Y:S02]  /*2a580*/  SYNCS.PHASECHK.TRANS64.TRYWAIT P2, [R91+URZ+0x29890], R92 ;  /* 0x0298905c5b0075a7 */ /* 0x0022a4000804017f */
[----:B--2---:R-:W-:Y:S05]  /*2a590*/  @!P2 NANOSLEEP.SYNCS 0x989680 ;  /* 0x009896800000a95d */ /* 0x004fea0003900000 */
[----:B------:R-:W2:Y:S02]  /*2a5a0*/  @!P2 SYNCS.PHASECHK.TRANS64 P2, [R91+URZ+0x29890], R92 ;  /* 0x0298905c5b00a5a7 */ /* 0x000ea4000804007f */
[----:B--2---:R-:W-:Y:S05]  /*2a5b0*/  @!P2 BRA `(.L_x_532) ;  /* 0xfffffffc00f0a947 */ /* 0x004fea000383ffff */
[----:B------:R-:W-:Y:S05]  /*2a5c0*/  BRA `(.L_x_789) ;  /* 0xfffffe4c00387947 */ /* 0x000fea000383ffff */
.L_x_533:
[----:B------:R-:W-:Y:S01]  /*2a5d0*/  BSSY B1, `(.L_x_790) ;  /* 0x0000008000017945 */ /* 0x000fe20003800000 */
[----:B------:R-:W-:Y:S01]  /*2a5e0*/  IMAD.MOV.U32 R13, RZ, RZ, R47 ;  /* 0x000000ffff0d7224 */ /* 0x000fe200078e002f */
[----:B------:R-:W-:Y:S01]  /*2a5f0*/  MOV R12, RZ ;  /* 0x000000ff000c7202 */ /* 0x000fe20000000f00 */
[----:B------:R-:W-:Y:S02]  /*2a600*/  IMAD.MOV.U32 R11, RZ, RZ, 0x1e1f ;  /* 0x00001e1fff0b7424 */ /* 0x000fe400078e00ff */
[----:B------:R-:W-:-:S07]  /*2a610*/  IMAD.MOV.U32 R15, RZ, RZ, -0x1 ;  /* 0xffffffffff0f7424 */ /* 0x000fce00078e00ff */
[----:B-1----:R-:W-:Y:S05]  /*2a620*/  WARPSYNC.COLLECTIVE R15, `(.L_x_791) ;  /* 0x000000000f087348 */ /* 0x002fea0003c00000 */
[----:B------:R0:W2:Y:S02]  /*2a630*/  SHFL.IDX P6, R14, R13, R12, R11 ;  /* 0x0000000c0d0e7389 */ /* 0x0000a400000c000b */
[----:B012---:R-:W-:Y:S01]  /*2a640*/  ENDCOLLECTIVE ;  /* 0x000000000000791b */ /* 0x007fe20003800000 */
.L_x_791:
[----:B------:R-:W-:Y:S05]  /*2a650*/  BSYNC B1 ;  /* 0x0000000000017941 */ /* 0x000fea0003800000 */
.L_x_790:
[----:B------:R-:W-:Y:S01]  /*2a660*/  IMAD.MOV.U32 R13, RZ, RZ, R46 ;  /* 0x000000ffff0d7224 */ /* 0x000fe200078e002e */
[----:B------:R-:W-:Y:S01]  /*2a670*/  MOV R11, 0x1e1f ;  /* 0x00001e1f000b7802 */ /* 0x000fe20000000f00 */
[----:B------:R-:W-:Y:S01]  /*2a680*/  IMAD.MOV.U32 R12, RZ, RZ, RZ ;  /* 0x000000ffff0c7224 */ /* 0x000fe200078e00ff */
[----:B------:R-:W-:Y:S01]  /*2a690*/  MOV R44, R14 ;  /* 0x0000000e002c7202 */ /* 0x000fe20000000f00 */
[----:B------:R-:W-:-:S07]  /*2a6a0*/  IMAD.MOV.U32 R15, RZ, RZ, -0x1 ;  /* 0xffffffffff0f7424 */ /* 0x000fce00078e00ff */
[----:B------:R-:W-:Y:S05]  /*2a6b0*/  WARPSYNC.COLLECTIVE R15, `(.L_x_792) ;  /* 0x000000000f087348 */ /* 0x000fea0003c00000 */
[----:B------:R0:W1:Y:S02]  /*2a6c0*/  SHFL.IDX P6, R14, R13, R12, R11 ;  /* 0x0000000c0d0e7389 */ /* 0x00006400000c000b */
[----:B01----:R-:W-:Y:S01]  /*2a6d0*/  ENDCOLLECTIVE ;  /* 0x000000000000791b */ /* 0x003fe20003800000 */
.L_x_792:
[----:B------:R-:W-:Y:S01]  /*2a6e0*/  IMAD.MOV.U32 R45, RZ, RZ, R14 ;  /* 0x000000ffff2d7224 */ /* 0x000fe200078e000e */
[----:B------:R-:W-:Y:S06]  /*2a6f0*/  BRA `(.L_x_793) ;  /* 0xfffffe4c00587947 */ /* 0x000fec000383ffff */
.L_x_536:
[----:B------:R-:W-:Y:S01]  /*2a700*/  BSSY B1, `(.L_x_794) ;  /* 0x0000008000017945 */ /* 0x000fe20003800000 */
[----:B----4-:R-:W-:Y:S01]  /*2a710*/  MOV R13, R47 ;  /* 0x0000002f000d7202 */ /* 0x010fe20000000f00 */
[----:B------:R-:W-:Y:S01]  /*2a720*/  IMAD.MOV.U32 R12, RZ, RZ, 0x1 ;  /* 0x00000001ff0c7424 */ /* 0x000fe200078e00ff */
[----:B------:R-:W-:Y:S01]  /*2a730*/  MOV R15, 0xffffffff ;  /* 0xffffffff000f7802 */ /* 0x000fe20000000f00 */
[----:B------:R-:W-:-:S07]  /*2a740*/  IMAD.MOV.U32 R11, RZ, RZ, 0x1e1f ;  /* 0x00001e1fff0b7424 */ /* 0x000fce00078e00ff */
[----:B0123--:R-:W-:Y:S05]  /*2a750*/  WARPSYNC.COLLECTIVE R15, `(.L_x_795) ;  /* 0x000000000f087348 */ /* 0x00ffea0003c00000 */
[----:B------:R4:W0:Y:S02]  /*2a760*/  SHFL.IDX P6, R14, R13, R12, R11 ;  /* 0x0000000c0d0e7389 */ /* 0x00082400000c000b */
[----:B01234-:R-:W-:Y:S01]  /*2a770*/  ENDCOLLECTIVE ;  /* 0x000000000000791b */ /* 0x01ffe20003800000 */
.L_x_795:
[----:B------:R-:W-:Y:S05]  /*2a780*/  BSYNC B1 ;  /* 0x0000000000017941 */ /* 0x000fea0003800000 */
.L_x_794:
[----:B------:R-:W-:Y:S01]  /*2a790*/  IMAD.MOV.U32 R13, RZ, RZ, R46 ;  /* 0x000000ffff0d7224 */ /* 0x000fe200078e002e */
[----:B------:R-:W-:Y:S01]  /*2a7a0*/  MOV R12, 0x1 ;  /* 0x00000001000c7802 */ /* 0x000fe20000000f00 */
[----:B------:R-:W-:Y:S02]  /*2a7b0*/  IMAD.MOV.U32 R11, RZ, RZ, 0x1e1f ;  /* 0x00001e1fff0b7424 */ /* 0x000fe400078e00ff */
[----:B------:R-:W-:Y:S02]  /*2a7c0*/  IMAD.MOV.U32 R15, RZ, RZ, -0x1 ;  /* 0xffffffffff0f7424 */ /* 0x000fe400078e00ff */
[----:B------:R-:W-:-:S07]  /*2a7d0*/  IMAD.MOV.U32 R44, RZ, RZ, R14 ;  /* 0x000000ffff2c7224 */ /* 0x000fce00078e000e */
[----:B------:R-:W-:Y:S05]  /*2a7e0*/  WARPSYNC.COLLECTIVE R15, `(.L_x_796) ;  /* 0x000000000f087348 */ /* 0x000fea0003c00000 */
[----:B------:R0:W1:Y:S02]  /*2a7f0*/  SHFL.IDX P6, R14, R13, R12, R11 ;  /* 0x0000000c0d0e7389 */ /* 0x00006400000c000b */
[----:B01----:R-:W-:Y:S01]  /*2a800*/  ENDCOLLECTIVE ;  /* 0x000000000000791b */ /* 0x003fe20003800000 */
.L_x_796:
[----:B------:R-:W-:Y:S01]  /*2a810*/  MOV R45, R14 ;  /* 0x0000000e002d7202 */ /* 0x000fe20000000f00 */
[----:B------:R-:W-:Y:S06]  /*2a820*/  BRA `(.L_x_797) ;  /* 0xfffffe4c00ac7947 */ /* 0x000fec000383ffff */
.L_x_540:
[----:B------:R0:W0:Y:S02]  /*2a830*/  SYNCS.PHASECHK.TRANS64.TRYWAIT P1, [R91+URZ+0x298b0], R92 ;  /* 0x0298b05c5b0075a7 */ /* 0x000024000802017f */
[----:B0-----:R-:W-:Y:S05]  /*2a840*/  @!P1 NANOSLEEP.SYNCS 0x989680 ;  /* 0x009896800000995d */ /* 0x001fea0003900000 */
[----:B------:R-:W0:Y:S02]  /*2a850*/  @!P1 SYNCS.PHASECHK.TRANS64 P1, [R91+URZ+0x298b0], R92 ;  /* 0x0298b05c5b0095a7 */ /* 0x000e24000802007f */
[----:B0-----:R-:W-:Y:S05]  /*2a860*/  @!P1 BRA `(.L_x_540) ;  /* 0xfffffffc00f09947 */ /* 0x001fea000383ffff */
[----:B------:R-:W-:Y:S05]  /*2a870*/  BRA `(.L_x_798) ;  /* 0xfffffe5000787947 */ /* 0x000fea000383ffff */
.L_x_548:
[----:B------:R-:W0:Y:S01]  /*2a880*/  S2R R0, SR_TID.X ;  /* 0x0000000000007919 */ /* 0x000e220000002100 */
[----:B------:R-:W-:Y:S01]  /*2a890*/  BSSY B0, `(.L_x_799) ;  /* 0x000000c000007945 */ /* 0x000fe20003800000 */
[----:B------:R-:W-:Y:S01]  /*2a8a0*/  MOV R12, RZ ;  /* 0x000000ff000c7202 */ /* 0x000fe20000000f00 */
[----:B------:R-:W-:Y:S02]  /*2a8b0*/  IMAD.MOV.U32 R11, RZ, RZ, 0x1f ;  /* 0x0000001fff0b7424 */ /* 0x000fe400078e00ff */
[----:B------:R-:W-:Y:S02]  /*2a8c0*/  IMAD.MOV.U32 R15, RZ, RZ, -0x1 ;  /* 0xffffffffff0f7424 */ /* 0x000fe400078e00ff */
[----:B0-----:R-:W-:-:S05]  /*2a8d0*/  VIADD R2, R0, 0xffffff80 ;  /* 0xffffff8000027836 */ /* 0x001fca0000000000 */
[----:B------:R-:W-:-:S04]  /*2a8e0*/  SHF.R.S32.HI R0, RZ, 0x1f, R2 ;  /* 0x0000001fff007819 */ /* 0x000fc80000011402 */
[----:B------:R-:W-:-:S04]  /*2a8f0*/  LEA.HI R0, R0, R2, RZ, 0x7 ;  /* 0x0000000200007211 */ /* 0x000fc800078f38ff */
[----:B------:R-:W-:-:S05]  /*2a900*/  SHF.R.S32.HI R0, RZ, 0x7, R0 ;  /* 0x00000007ff007819 */ /* 0x000fca0000011400 */
[----:B------:R-:W-:-:S07]  /*2a910*/  IMAD.MOV.U32 R13, RZ, RZ, R0 ;  /* 0x000000ffff0d7224 */ /* 0x000fce00078e0000 */
[----:B-----5:R-:W-:Y:S05]  /*2a920*/  WARPSYNC.COLLECTIVE R15, `(.L_x_800) ;  /* 0x000000000f087348 */ /* 0x020fea0003c00000 */
[----:B------:R0:W1:Y:S02]  /*2a930*/  SHFL.IDX P6, R14, R13, R12, R11 ;  /* 0x0000000c0d0e7389 */ /* 0x00006400000c000b */
[----:B01---5:R-:W-:Y:S01]  /*2a940*/  ENDCOLLECTIVE ;  /* 0x000000000000791b */ /* 0x023fe20003800000 */
.L_x_800:
[----:B------:R-:W-:Y:S05]  /*2a950*/  BSYNC B0 ;  /* 0x0000000000007941 */ /* 0x000fea0003800000 */
.L_x_799:
[----:B------:R-:W-:Y:S01]  /*2a960*/  MOV R168, R14 ;  /* 0x0000000e00a87202 */ /* 0x000fe20000000f00 */
[----:B------:R-:W-:Y:S06]  /*2a970*/  BRA `(.L_x_801) ;  /* 0xfffffe5800a07947 */ /* 0x000fec000383ffff */
.L_x_558:
[----:B------:R-:W-:Y:S01]  /*2a980*/  BSSY B1, `(.L_x_802) ;  /* 0x0000008000017945 */ /* 0x000fe20003800000 */
[----:B------:R-:W-:Y:S01]  /*2a990*/  IMAD.MOV.U32 R13, RZ, RZ, R26 ;  /* 0x000000ffff0d7224 */ /* 0x000fe200078e001a */
[----:B------:R-:W-:Y:S01]  /*2a9a0*/  MOV R11, 0x1e1f ;  /* 0x00001e1f000b7802 */ /* 0x000fe20000000f00 */
[----:B------:R-:W-:Y:S02]  /*2a9b0*/  IMAD.MOV.U32 R12, RZ, RZ, RZ ;  /* 0x000000ffff0c7224 */ /* 0x000fe400078e00ff */
[----:B------:R-:W-:-:S07]  /*2a9c0*/  IMAD.MOV.U32 R15, RZ, RZ, -0x1 ;  /* 0xffffffffff0f7424 */ /* 0x000fce00078e00ff */
[----:B------:R-:W-:Y:S05]  /*2a9d0*/  WARPSYNC.COLLECTIVE R15, `(.L_x_803) ;  /* 0x000000000f087348 */ /* 0x000fea0003c00000 */
[----:B------:R0:W1:Y:S02]  /*2a9e0*/  SHFL.IDX P6, R14, R13, R12, R11 ;  /* 0x0000000c0d0e7389 */ /* 0x00006400000c000b */
[----:B01----:R-:W-:Y:S01]  /*2a9f0*/  ENDCOLLECTIVE ;  /* 0x000000000000791b */ /* 0x003fe20003800000 */
.L_x_803:
[----:B------:R-:W-:Y:S05]  /*2aa00*/  BSYNC B1 ;  /* 0x0000000000017941 */ /* 0x000fea0003800000 */
.L_x_802:
        /* <DEDUP_REMOVED lines=8> */
.L_x_804:
[----:B------:R-:W-:Y:S02]  /*2aa90*/  IMAD.MOV.U32 R13, RZ, RZ, R37 ;  /* 0x000000ffff0d7224 */ /* 0x000fe400078e0025 */
[----:B------:R-:W-:-:S07]  /*2aaa0*/  IMAD.MOV.U32 R3, RZ, RZ, R14 ;  /* 0x000000ffff037224 */ /* 0x000fce00078e000e */
[----:B------:R-:W-:Y:S05]  /*2aab0*/  WARPSYNC.COLLECTIVE R15, `(.L_x_805) ;  /* 0x000000000f087348 */ /* 0x000fea0003c00000 */
[----:B------:R0:W1:Y:S02]  /*2aac0*/  SHFL.IDX P6, R14, R13, R12, R11 ;  /* 0x0000000c0d0e7389 */ /* 0x00006400000c000b */
[----:B01----:R-:W-:Y:S01]  /*2aad0*/  ENDCOLLECTIVE ;  /* 0x000000000000791b */ /* 0x003fe20003800000 */
.L_x_805:
[----:B------:R-:W-:Y:S01]  /*2aae0*/  IMAD.MOV.U32 R13, RZ, RZ, R136 ;  /* 0x000000ffff0d7224 */ /* 0x000fe200078e0088 */
[----:B------:R-:W-:-:S07]  /*2aaf0*/  MOV R4, R14 ;  /* 0x0000000e00047202 */ /* 0x000fce0000000f00 */
[----:B------:R-:W-:Y:S05]  /*2ab00*/  WARPSYNC.COLLECTIVE R15, `(.L_x_806) ;  /* 0x000000000f087348 */ /* 0x000fea0003c00000 */
[----:B------:R0:W1:Y:S02]  /*2ab10*/  SHFL.IDX P6, R14, R13, R12, R11 ;  /* 0x0000000c0d0e7389 */ /* 0x00006400000c000b */
[----:B01----:R-:W-:Y:S01]  /*2ab20*/  ENDCOLLECTIVE ;  /* 0x000000000000791b */ /* 0x003fe20003800000 */
.L_x_806:
[----:B------:R-:W-:Y:S05]  /*2ab30*/  BRA `(.L_x_807) ;  /* 0xfffffe6000287947 */ /* 0x000fea000383ffff */
.L_x_562:
[----:B0-----:R0:W1:Y:S02]  /*2ab40*/  SYNCS.PHASECHK.TRANS64.TRYWAIT P0, [R18+URZ+0x29800], R5 ;  /* 0x02980005120075a7 */ /* 0x001064000800017f */
[----:B-1----:R-:W-:Y:S05]  /*2ab50*/  @!P0 NANOSLEEP.SYNCS 0x989680 ;  /* 0x009896800000895d */ /* 0x002fea0003900000 */
[----:B------:R-:W1:Y:S02]  /*2ab60*/  @!P0 SYNCS.PHASECHK.TRANS64 P0, [R18+URZ+0x29800], R5 ;  /* 0x02980005120085a7 */ /* 0x000e64000800007f */
[----:B-1----:R-:W-:Y:S05]  /*2ab70*/  @!P0 BRA `(.L_x_562) ;  /* 0xfffffffc00f08947 */ /* 0x002fea000383ffff */
[----:B------:R-:W-:Y:S05]  /*2ab80*/  BRA `(.L_x_808) ;  /* 0xfffffe64007c7947 */ /* 0x000fea000383ffff */
.L_x_574:
[----:B------:R-:W-:Y:S01]  /*2ab90*/  BSSY B1, `(.L_x_809) ;  /* 0x0000008000017945 */ /* 0x000fe20003800000 */
[----:B------:R-:W-:Y:S01]  /*2aba0*/  IMAD.MOV.U32 R13, RZ, RZ, R26 ;  /* 0x000000ffff0d7224 */ /* 0x000fe200078e001a */
[----:B------:R-:W-:Y:S01]  /*2abb0*/  MOV R12, RZ ;  /* 0x000000ff000c7202 */ /* 0x000fe20000000f00 */
[----:B------:R-:W-:Y:S02]  /*2abc0*/  IMAD.MOV.U32 R11, RZ, RZ, 0x1e1f ;  /* 0x00001e1fff0b7424 */ /* 0x000fe400078e00ff */
[----:B------:R-:W-:-:S07]  /*2abd0*/  IMAD.MOV.U32 R15, RZ, RZ, -0x1 ;  /* 0xffffffffff0f7424 */ /* 0x000fce00078e00ff */
[----:B------:R-:W-:Y:S05]  /*2abe0*/  WARPSYNC.COLLECTIVE R15, `(.L_x_810) ;  /* 0x000000000f087348 */ /* 0x000fea0003c00000 */
[----:B------:R0:W1:Y:S02]  /*2abf0*/  SHFL.IDX P6, R14, R13, R12, R11 ;  /* 0x0000000c0d0e7389 */ /* 0x00006400000c000b */
[----:B01----:R-:W-:Y:S01]  /*2ac00*/  ENDCOLLECTIVE ;  /* 0x000000000000791b */ /* 0x003fe20003800000 */
.L_x_810:
[----:B------:R-:W-:Y:S05]  /*2ac10*/  BSYNC B1 ;  /* 0x0000000000017941 */ /* 0x000fea0003800000 */
.L_x_809:
        /* <DEDUP_REMOVED lines=8> */
.L_x_811:
[----:B------:R-:W-:Y:S01]  /*2aca0*/  MOV R13, R37 ;  /* 0x00000025000d7202 */ /* 0x000fe20000000f00 */
[----:B------:R-:W-:-:S07]  /*2acb0*/  IMAD.MOV.U32 R21, RZ, RZ, R14 ;  /* 0x000000ffff157224 */ /* 0x000fce00078e000e */
[----:B------:R-:W-:Y:S05]  /*2acc0*/  WARPSYNC.COLLECTIVE R15, `(.L_x_812) ;  /* 0x000000000f087348 */ /* 0x000fea0003c00000 */
[----:B------:R0:W1:Y:S02]  /*2acd0*/  SHFL.IDX P6, R14, R13, R12, R11 ;  /* 0x0000000c0d0e7389 */ /* 0x00006400000c000b */
[----:B01----:R-:W-:Y:S01]  /*2ace0*/  ENDCOLLECTIVE ;  /* 0x000000000000791b */ /* 0x003fe20003800000 */
.L_x_812:
[----:B------:R-:W-:Y:S02]  /*2acf0*/  IMAD.MOV.U32 R13, RZ, RZ, R136 ;  /* 0x000000ffff0d7224 */ /* 0x000fe400078e0088 */
[----:B------:R-:W-:-:S07]  /*2ad00*/  IMAD.MOV.U32 R37, RZ, RZ, R14 ;  /* 0x000000ffff257224 */ /* 0x000fce00078e000e */
[----:B------:R-:W-:Y:S05]  /*2ad10*/  WARPSYNC.COLLECTIVE R15, `(.L_x_813) ;  /* 0x000000000f087348 */ /* 0x000fea0003c00000 */
[----:B------:R0:W1:Y:S02]  /*2ad20*/  SHFL.IDX P6, R14, R13, R12, R11 ;  /* 0x0000000c0d0e7389 */ /* 0x00006400000c000b */
[----:B01----:R-:W-:Y:S01]  /*2ad30*/  ENDCOLLECTIVE ;  /* 0x000000000000791b */ /* 0x003fe20003800000 */
.L_x_813:
[----:B------:R-:W-:Y:S01]  /*2ad40*/  MOV R39, R14 ;  /* 0x0000000e00277202 */ /* 0x000fe20000000f00 */
[----:B------:R-:W-:Y:S06]  /*2ad50*/  BRA `(.L_x_814) ;  /* 0xfffffe9000cc7947 */ /* 0x000fec000383ffff */
.L_x_578:
[----:B0-----:R0:W1:Y:S02]  /*2ad60*/  SYNCS.PHASECHK.TRANS64.TRYWAIT P0, [R18+URZ+0x29800], R21 ;  /* 0x02980015120075a7 */ /* 0x001064000800017f */
[----:B-1----:R-:W-:Y:S05]  /*2ad70*/  @!P0 NANOSLEEP.SYNCS 0x989680 ;  /* 0x009896800000895d */ /* 0x002fea0003900000 */
[----:B------:R-:W1:Y:S02]  /*2ad80*/  @!P0 SYNCS.PHASECHK.TRANS64 P0, [R18+URZ+0x29800], R21 ;  /* 0x02980015120085a7 */ /* 0x000e64000800007f */
[----:B-1----:R-:W-:Y:S05]  /*2ad90*/  @!P0 BRA `(.L_x_578) ;  /* 0xfffffffc00f08947 */ /* 0x002fea000383ffff */
[----:B------:R-:W-:Y:S05]  /*2ada0*/  BRA `(.L_x_815) ;  /* 0xfffffe9400cc7947 */ /* 0x000fea000383ffff */
.L_x_586:
[----:B-1----:R1:W3:Y:S02]  /*2adb0*/  SYNCS.PHASECHK.TRANS64.TRYWAIT P1, [R0+URZ+0x29830], R3 ;  /* 0x02983003000075a7 */ /* 0x0022e4000802017f */
[----:B---3--:R-:W-:Y:S05]  /*2adc0*/  @!P1 NANOSLEEP.SYNCS 0x989680 ;  /* 0x009896800000995d */ /* 0x008fea0003900000 */
[----:B------:R-:W3:Y:S02]  /*2add0*/  @!P1 SYNCS.PHASECHK.TRANS64 P1, [R0+URZ+0x29830], R3 ;  /* 0x02983003000095a7 */ /* 0x000ee4000802007f */
[----:B---3--:R-:W-:Y:S05]  /*2ade0*/  @!P1 BRA `(.L_x_586) ;  /* 0xfffffffc00f09947 */ /* 0x008fea000383ffff */
[----:B------:R-:W-:Y:S05]  /*2adf0*/  BRA `(.L_x_585) ;  /* 0xfffffec800007947 */ /* 0x000fea000383ffff */
.L_x_593:
[----:B-1----:R1:W2:Y:S02]  /*2ae00*/  SYNCS.PHASECHK.TRANS64.TRYWAIT P2, [R11+URZ+0x29830], R10 ;  /* 0x0298300a0b0075a7 */ /* 0x0022a4000804017f */
[----:B--2---:R-:W-:Y:S05]  /*2ae10*/  @!P2 NANOSLEEP.SYNCS 0x989680 ;  /* 0x009896800000a95d */ /* 0x004fea0003900000 */
[----:B------:R-:W2:Y:S02]  /*2ae20*/  @!P2 SYNCS.PHASECHK.TRANS64 P2, [R11+URZ+0x29830], R10 ;  /* 0x0298300a0b00a5a7 */ /* 0x000ea4000804007f */
[----:B--2---:R-:W-:Y:S05]  /*2ae30*/  @!P2 BRA `(.L_x_593) ;  /* 0xfffffffc00f0a947 */ /* 0x004fea000383ffff */
[----:B------:R-:W-:Y:S05]  /*2ae40*/  BRA `(.L_x_592) ;  /* 0xffffff0800787947 */ /* 0x000fea000383ffff */
.L_x_597:
[----:B-1----:R1:W2:Y:S02]  /*2ae50*/  SYNCS.PHASECHK.TRANS64.TRYWAIT P1, [R10+URZ+0x29850], R7 ;  /* 0x029850070a0075a7 */ /* 0x0022a4000802017f */
[----:B--2---:R-:W-:Y:S05]  /*2ae60*/  @!P1 NANOSLEEP.SYNCS 0x989680 ;  /* 0x009896800000995d */ /* 0x004fea0003900000 */
[----:B------:R-:W2:Y:S02]  /*2ae70*/  @!P1 SYNCS.PHASECHK.TRANS64 P1, [R10+URZ+0x29850], R7 ;  /* 0x029850070a0095a7 */ /* 0x000ea4000802007f */
[----:B--2---:R-:W-:Y:S05]  /*2ae80*/  @!P1 BRA `(.L_x_597) ;  /* 0xfffffffc00f09947 */ /* 0x004fea000383ffff */
[----:B------:R-:W-:Y:S05]  /*2ae90*/  BRA `(.L_x_594) ;  /* 0xffffff1800b47947 */ /* 0x000fea000383ffff */
.L_x_604:
[----:B-1----:R1:W2:Y:S02]  /*2aea0*/  SYNCS.PHASECHK.TRANS64.TRYWAIT P1, [R11+URZ+0x29850], R2 ;  /* 0x029850020b0075a7 */ /* 0x0022a4000802017f */
[----:B--2---:R-:W-:Y:S05]  /*2aeb0*/  @!P1 NANOSLEEP.SYNCS 0x989680 ;  /* 0x009896800000995d */ /* 0x004fea0003900000 */
[----:B------:R-:W2:Y:S02]  /*2aec0*/  @!P1 SYNCS.PHASECHK.TRANS64 P1, [R11+URZ+0x29850], R2 ;  /* 0x029850020b0095a7 */ /* 0x000ea4000802007f */
[----:B--2---:R-:W-:Y:S05]  /*2aed0*/  @!P1 BRA `(.L_x_604) ;  /* 0xfffffffc00f09947 */ /* 0x004fea000383ffff */
[----:B------:R-:W-:Y:S05]  /*2aee0*/  BRA `(.L_x_603) ;  /* 0xffffff4400507947 */ /* 0x000fea000383ffff */
.L_x_608:
[----:B------:R-:W-:Y:S01]  /*2aef0*/  IMAD.MOV.U32 R12, RZ, RZ, R0 ;  /* 0x000000ffff0c7224 */ /* 0x000fe200078e0000 */
[----:B------:R-:W-:Y:S01]  /*2af00*/  MOV R15, 0xffffffff ;  /* 0xffffffff000f7802 */ /* 0x000fe20000000f00 */
[----:B------:R-:W-:Y:S01]  /*2af10*/  IMAD.MOV.U32 R11, RZ, RZ, 0x1c1f ;  /* 0x00001c1fff0b7424 */ /* 0x000fe200078e00ff */
[----:B------:R-:W-:Y:S02]  /*2af20*/  SEL R5, R96, R97, P0 ;  /* 0x0000006160057207 */ /* 0x000fe40000000000 */
[----:B------:R-:W-:-:S07]  /*2af30*/  SEL R7, R97, R96, P0 ;  /* 0x0000006061077207 */ /* 0x000fce0000000000 */
[----:B-1---5:R-:W-:Y:S05]  /*2af40*/  WARPSYNC.COLLECTIVE R15, `(.L_x_816) ;  /* 0x000000000f087348 */ /* 0x022fea0003c00000 */
[----:B------:R0:W2:Y:S02]  /*2af50*/  SHFL.IDX P6, R14, R13, R12, R11 ;  /* 0x0000000c0d0e7389 */ /* 0x0000a400000c000b */
[----:B012--5:R-:W-:Y:S01]  /*2af60*/  ENDCOLLECTIVE ;  /* 0x000000000000791b */ /* 0x027fe20003800000 */
.L_x_816:
[----:B------:R-:W-:Y:S02]  /*2af70*/  SEL R9, R92, R93, P0 ;  /* 0x0000005d5c097207 */ /* 0x000fe40000000000 */
[----:B------:R-:W-:Y:S02]  /*2af80*/  SEL R21, R93, R92, P0 ;  /* 0x0000005c5d157207 */ /* 0x000fe40000000000 */
[----:B------:R-:W-:Y:S02]  /*2af90*/  SEL R25, R52, R43, P0 ;  /* 0x0000002b34197207 */ /* 0x000fe40000000000 */
[----:B------:R-:W-:Y:S02]  /*2afa0*/  SEL R27, R43, R52, P0 ;  /* 0x000000342b1b7207 */ /* 0x000fe40000000000 */
[----:B------:R-:W-:Y:S02]  /*2afb0*/  SEL R29, R41, R40, P0 ;  /* 0x00000028291d7207 */ /* 0x000fe40000000000 */
[----:B------:R-:W-:-:S02]  /*2afc0*/  SEL R31, R40, R41, P0 ;  /* 0x00000029281f7207 */ /* 0x000fc40000000000 */
[----:B------:R-:W-:Y:S01]  /*2afd0*/  SEL R51, R53, R30, P0 ;  /* 0x0000001e35337207 */ /* 0x000fe20000000000 */
[----:B------:R-:W-:Y:S01]  /*2afe0*/  IMAD.MOV.U32 R13, RZ, RZ, R3 ;  /* 0x000000ffff0d7224 */ /* 0x000fe200078e0003 */
[----:B------:R-:W-:Y:S02]  /*2aff0*/  MOV R12, R2 ;  /* 0x00000002000c7202 */ /* 0x000fe40000000f00 */
[----:B------:R-:W-:Y:S02]  /*2b000*/  SEL R53, R30, R53, P0 ;  /* 0x000000351e357207 */ /* 0x000fe40000000000 */
[----:B------:R-:W-:Y:S02]  /*2b010*/  SEL R33, R35, R32, P0 ;  /* 0x0000002023217207 */ /* 0x000fe40000000000 */
[----:B------:R-:W-:Y:S02]  /*2b020*/  SEL R35, R32, R35, P0 ;  /* 0x0000002320237207 */ /* 0x000fe40000000000 */
[----:B------:R-:W-:Y:S01]  /*2b030*/  SEL R67, R34, R69, P0 ;  /* 0x0000004522437207 */ /* 0x000fe20000000000 */
[----:B------:R-:W-:Y:S01]  /*2b040*/  IMAD.MOV.U32 R6, RZ, RZ, R14 ;  /* 0x000000ffff067224 */ /* 0x000fe200078e000e */
[----:B------:R-:W-:-:S07]  /*2b050*/  SEL R69, R69, R34, P0 ;  /* 0x0000002245457207 */ /* 0x000fce0000000000 */
[----:B------:R-:W-:Y:S05]  /*2b060*/  WARPSYNC.COLLECTIVE R15, `(.L_x_817) ;  /* 0x000000000f087348 */ /* 0x000fea0003c00000 */
[----:B------:R0:W1:Y:S02]  /*2b070*/  SHFL.IDX P6, R14, R13, R12, R11 ;  /* 0x0000000c0d0e7389 */ /* 0x00006400000c000b */
[----:B01----:R-:W-:Y:S01]  /*2b080*/  ENDCOLLECTIVE ;  /* 0x000000000000791b */ /* 0x003fe20003800000 */
.L_x_817:
        /* <DEDUP_REMOVED lines=18> */
.L_x_818:
[----:B------:R-:W-:Y:S02]  /*2b1b0*/  SEL R77, R48, R77, P0 ;  /* 0x0000004d304d7207 */ /* 0x000fe40000000000 */
[----:B------:R-:W-:Y:S02]  /*2b1c0*/  SEL R57, R56, R57, P0 ;  /* 0x0000003938397207 */ /* 0x000fe40000000000 */
[----:B------:R-:W-:Y:S02]  /*2b1d0*/  SEL R59, R50, R61, P0 ;  /* 0x0000003d323b7207 */ /* 0x000fe40000000000 */
[----:B------:R-:W-:Y:S02]  /*2b1e0*/  SEL R61, R61, R50, P0 ;  /* 0x000000323d3d7207 */ /* 0x000fe40000000000 */
[----:B------:R-:W-:Y:S02]  /*2b1f0*/  SEL R4, R6, R3, P0 ;  /* 0x0000000306047207 */ /* 0x000fe40000000000 */
[----:B------:R-:W-:Y:S01]  /*2b200*/  SEL R6, R3, R6, P0 ;  /* 0x0000000603067207 */ /* 0x000fe20000000000 */
[----:B------:R-:W-:Y:S01]  /*2b210*/  IMAD.MOV.U32 R13, RZ, RZ, R7 ;  /* 0x000000ffff0d7224 */ /* 0x000fe200078e0007 */
[----:B------:R-:W-:Y:S01]  /*2b220*/  MOV R12, R2 ;  /* 0x00000002000c7202 */ /* 0x000fe20000000f00 */
[----:B------:R-:W-:-:S07]  /*2b230*/  IMAD.MOV.U32 R10, RZ, RZ, R14 ;  /* 0x000000ffff0a7224 */ /* 0x000fce00078e000e */
[----:B------:R-:W-:Y:S05]  /*2b240*/  WARPSYNC.COLLECTIVE R15, `(.L_x_819) ;  /* 0x000000000f087348 */ /* 0x000fea0003c00000 */
[----:B------:R0:W1:Y:S02]  /*2b250*/  SHFL.IDX P6, R14, R13, R12, R11 ;  /* 0x0000000c0d0e7389 */ /* 0x00006400000c000b */
[----:B01----:R-:W-:Y:S01]  /*2b260*/  ENDCOLLECTIVE ;  /* 0x000000000000791b */ /* 0x003fe20003800000 */
.L_x_819:
[----:B------:R-:W-:Y:S01]  /*2b270*/  IMAD.MOV.U32 R13, RZ, RZ, R9 ;  /* 0x000000ffff0d7224 */ /* 0x000fe200078e0009 */
[----:B------:R-:W-:Y:S01]  /*2b280*/  MOV R12, R0 ;  /* 0x00000000000c7202 */ /* 0x000fe20000000f00 */
[----:B------:R-:W-:-:S07]  /*2b290*/  IMAD.MOV.U32 R7, RZ, RZ, R14 ;  /* 0x000000ffff077224 */ /* 0x000fce00078e000e */
[----:B------:R-:W-:Y:S05]  /*2b2a0*/  WARPSYNC.COLLECTIVE R15, `(.L_x_820) ;  /* 0x000000000f087348 */ /* 0x000fea0003c00000 */
[----:B------:R0:W1:Y:S02]  /*2b2b0*/  SHFL.IDX P6, R14, R13, R12, R11 ;  /* 0x0000000c0d0e7389 */ /* 0x00006400000c000b */
[----:B01----:R-:W-:Y:S01]  /*2b2c0*/  ENDCOLLECTIVE ;  /* 0x000000000000791b */ /* 0x003fe20003800000 */
.L_x_820:
        /* <DEDUP_REMOVED lines=8> */
.L_x_821:
[----:B------:R-:W-:Y:S01]  /*2b350*/  IMAD.MOV.U32 R13, RZ, RZ, R25 ;  /* 0x000000ffff0d7224 */ /* 0x000fe200078e0019 */
[----:B------:R-:W-:Y:S01]  /*2b360*/  MOV R12, R0 ;  /* 0x00000000000c7202 */ /* 0x000fe20000000f00 */
[----:B------:R-:W-:-:S07]  /*2b370*/  IMAD.MOV.U32 R20, RZ, RZ, R14 ;  /* 0x000000ffff147224 */ /* 0x000fce00078e000e */
[----:B------:R-:W-:Y:S05]  /*2b380*/  WARPSYNC.COLLECTIVE R15, `(.L_x_822) ;  /* 0x000000000f087348 */ /* 0x000fea0003c00000 */
[----:B------:R0:W1:Y:S02]  /*2b390*/  SHFL.IDX P6, R14, R13, R12, R11 ;  /* 0x0000000c0d0e7389 */ /* 0x00006400000c000b */
[----:B01----:R-:W-:Y:S01]  /*2b3a0*/  ENDCOLLECTIVE ;  /* 0x000000000000791b */ /* 0x003fe20003800000 */
.L_x_822:
[----:B------:R-:W-:Y:S01]  /*2b3b0*/  IMAD.MOV.U32 R13, RZ, RZ, R27 ;  /* 0x000000ffff0d7224 */ /* 0x000fe200078e001b */
[----:B------:R-:W-:Y:S01]  /*2b3c0*/  MOV R12, R2 ;  /* 0x00000002000c7202 */ /* 0x000fe20000000f00 */
[----:B------:R-:W-:-:S07]  /*2b3d0*/  IMAD.MOV.U32 R26, RZ, RZ, R14 ;  /* 0x000000ffff1a7224 */ /* 0x000fce00078e000e */
[----:B------:R-:W-:Y:S05]  /*2b3e0*/  WARPSYNC.COLLECTIVE R15, `(.L_x_823) ;  /* 0x000000000f087348 */ /* 0x000fea0003c00000 */
[----:B------:R0:W1:Y:S02]  /*2b3f0*/  SHFL.IDX P6, R14, R13, R12, R11 ;  /* 0x0000000c0d0e7389 */ /* 0x00006400000c000b */
[----:B01----:R-:W-:Y:S01]  /*2b400*/  ENDCOLLECTIVE ;  /* 0x000000000000791b */ /* 0x003fe20003800000 */
.L_x_823:
[----:B------:R-:W-:Y:S01]  /*2b410*/  IMAD.MOV.U32 R13, RZ, RZ, R29 ;  /* 0x000000ffff0d7224 */ /* 0x000fe200078e001d */
[----:B------:R-:W-:Y:S01]  /*2b420*/  MOV R12, R0 ;  /* 0x00000000000c7202 */ /* 0x000fe20000000f00 */
[----:B------:R-:W-:-:S07]  /*2b430*/  IMAD.MOV.U32 R27, RZ, RZ, R14 ;  /* 0x000000ffff1b7224 */ /* 0x000fce00078e000e */
[----:B------:R-:W-:Y:S05]  /*2b440*/  WARPSYNC.COLLECTIVE R15, `(.L_x_824) ;  /* 0x000000000f087348 */ /* 0x000fea0003c00000 */
[----:B------:R0:W1:Y:S02]  /*2b450*/  SHFL.IDX P6, R14, R13, R12, R11 ;  /* 0x0000000c0d0e7389 */ /* 0x00006400000c000b */
[----:B01----:R-:W-:Y:S01]  /*2b460*/  ENDCOLLECTIVE ;  /* 0x000000000000791b */ /* 0x003fe20003800000 */
.L_x_824:
        /* <DEDUP_REMOVED lines=8> */
.L_x_825:
[----:B------:R-:W-:Y:S01]  /*2b4f0*/  IMAD.MOV.U32 R13, RZ, RZ, R33 ;  /* 0x000000ffff0d7224 */ /* 0x000fe200078e0021 */
[----:B------:R-:W-:Y:S01]  /*2b500*/  MOV R12, R0 ;  /* 0x00000000000c7202 */ /* 0x000fe20000000f00 */
[----:B------:R-:W-:-:S07]  /*2b510*/  IMAD.MOV.U32 R31, RZ, RZ, R14 ;  /* 0x000000ffff1f7224 */ /* 0x000fce00078e000e */
[----:B------:R-:W-:Y:S05]  /*2b520*/  WARPSYNC.COLLECTIVE R15, `(.L_x_826) ;  /* 0x000000000f087348 */ /* 0x000fea0003c00000 */
[----:B------:R0:W1:Y:S02]  /*2b530*/  SHFL.IDX P6, R14, R13, R12, R11 ;  /* 0x0000000c0d0e7389 */ /* 0x00006400000c000b */
[----:B01----:R-:W-:Y:S01]  /*2b540*/  ENDCOLLECTIVE ;  /* 0x000000000000791b */ /* 0x003fe20003800000 */
.L_x_826:
        /* <DEDUP_REMOVED lines=8> */
.L_x_827:
[----:B------:R-:W-:Y:S01]  /*2b5d0*/  IMAD.MOV.U32 R13, RZ, RZ, R37 ;  /* 0x000000ffff0d7224 */ /* 0x000fe200078e0025 */
[----:B------:R-:W-:Y:S01]  /*2b5e0*/  MOV R12, R0 ;  /* 0x00000000000c7202 */ /* 0x000fe20000000f00 */
[----:B------:R-:W-:-:S07]  /*2b5f0*/  IMAD.MOV.U32 R35, RZ, RZ, R14 ;  /* 0x000000ffff237224 */ /* 0x000fce00078e000e */
[----:B------:R-:W-:Y:S05]  /*2b600*/  WARPSYNC.COLLECTIVE R15, `(.L_x_828) ;  /* 0x000000000f087348 */ /* 0x000fea0003c00000 */
[----:B------:R0:W1:Y:S02]  /*2b610*/  SHFL.IDX P6, R14, R13, R12, R11 ;  /* 0x0000000c0d0e7389 */ /* 0x00006400000c000b */
[----:B01----:R-:W-:Y:S01]  /*2b620*/  ENDCOLLECTIVE ;  /* 0x000000000000791b */ /* 0x003fe20003800000 */
.L_x_828:
        /* <DEDUP_REMOVED lines=8> */
.L_x_829:
[----:B------:R-:W-:Y:S01]  /*2b6b0*/  IMAD.MOV.U32 R13, RZ, RZ, R41 ;  /* 0x000000ffff0d7224 */ /* 0x000fe200078e0029 */
[----:B------:R-:W-:Y:S01]  /*2b6c0*/  MOV R12, R0 ;  /* 0x00000000000c7202 */ /* 0x000fe20000000f00 */
[----:B------:R-:W-:-:S07]  /*2b6d0*/  IMAD.MOV.U32 R39, RZ, RZ, R14 ;  /* 0x000000ffff277224 */ /* 0x000fce00078e000e */
[----:B------:R-:W-:Y:S05]  /*2b6e0*/  WARPSYNC.COLLECTIVE R15, `(.L_x_830) ;  /* 0x000000000f087348 */ /* 0x000fea0003c00000 */
[----:B------:R0:W1:Y:S02]  /*2b6f0*/  SHFL.IDX P6, R14, R13, R12, R11 ;  /* 0x0000000c0d0e7389 */ /* 0x00006400000c000b */
[----:B01----:R-:W-:Y:S01]  /*2b700*/  ENDCOLLECTIVE ;  /* 0x000000000000791b */ /* 0x003fe20003800000 */
.L_x_830:
        /* <DEDUP_REMOVED lines=8> */
.L_x_831:
[----:B------:R-:W-:Y:S01]  /*2b790*/  IMAD.MOV.U32 R13, RZ, RZ, R47 ;  /* 0x000000ffff0d7224 */ /* 0x000fe200078e002f */
[----:B------:R-:W-:Y:S01]  /*2b7a0*/  MOV R12, R0 ;  /* 0x00000000000c7202 */ /* 0x000fe20000000f00 */
[----:B------:R-:W-:-:S07]  /*2b7b0*/  IMAD.MOV.U32 R43, RZ, RZ, R14 ;  /* 0x000000ffff2b7224 */ /* 0x000fce00078e000e */
[----:B------:R-:W-:Y:S05]  /*2b7c0*/  WARPSYNC.COLLECTIVE R15, `(.L_x_832) ;  /* 0x000000000f087348 */ /* 0x000fea0003c00000 */
[----:B------:R0:W1:Y:S02]  /*2b7d0*/  SHFL.IDX P6, R14, R13, R12, R11 ;  /* 0x0000000c0d0e7389 */ /* 0x00006400000c000b */
[----:B01----:R-:W-:Y:S01]  /*2b7e0*/  ENDCOLLECTIVE ;  /* 0x000000000000791b */ /* 0x003fe20003800000 */
.L_x_832:
        /* <DEDUP_REMOVED lines=8> */
.L_x_833:
[----:B------:R-:W-:Y:S01]  /*2b870*/  IMAD.MOV.U32 R13, RZ, RZ, R51 ;  /* 0x000000ffff0d7224 */ /* 0x000fe200078e0033 */
[----:B------:R-:W-:Y:S01]  /*2b880*/  MOV R12, R0 ;  /* 0x00000000000c7202 */ /* 0x000fe20000000f00 */
[----:B------:R-:W-:-:S07]  /*2b890*/  IMAD.MOV.U32 R46, RZ, RZ, R14 ;  /* 0x000000ffff2e7224 */ /* 0x000fce00078e000e */
[----:B------:R-:W-:Y:S05]  /*2b8a0*/  WARPSYNC.COLLECTIVE R15, `(.L_x_834) ;  /* 0x000000000f087348 */ /* 0x000fea0003c00000 */
[----:B------:R0:W1:Y:S02]  /*2b8b0*/  SHFL.IDX P6, R14, R13, R12, R11 ;  /* 0x0000000c0d0e7389 */ /* 0x00006400000c000b */
[----:B01----:R-:W-:Y:S01]  /*2b8c0*/  ENDCOLLECTIVE ;  /* 0x000000000000791b */ /* 0x003fe20003800000 */
.L_x_834:
        /* <DEDUP_REMOVED lines=8> */
.L_x_835:
[----:B------:R-:W-:Y:S01]  /*2b950*/  IMAD.MOV.U32 R13, RZ, RZ, R55 ;  /* 0x000000ffff0d7224 */ /* 0x000fe200078e0037 */
[----:B------:R-:W-:Y:S01]  /*2b960*/  MOV R12, R0 ;  /* 0x00000000000c7202 */ /* 0x000fe20000000f00 */
[----:B------:R-:W-:-:S07]  /*2b970*/  IMAD.MOV.U32 R48, RZ, RZ, R14 ;  /* 0x000000ffff307224 */ /* 0x000fce00078e000e */
[----:B------:R-:W-:Y:S05]  /*2b980*/  WARPSYNC.COLLECTIVE R15, `(.L_x_836) ;  /* 0x000000000f087348 */ /* 0x000fea0003c00000 */
[----:B------:R0:W1:Y:S02]  /*2b990*/  SHFL.IDX P6, R14, R13, R12, R11 ;  /* 0x0000000c0d0e7389 */ /* 0x00006400000c000b */
[----:B01----:R-:W-:Y:S01]  /*2b9a0*/  ENDCOLLECTIVE ;  /* 0x000000000000791b */ /* 0x003fe20003800000 */
.L_x_836:
[----:B------:R-:W-:Y:S01]  /*2b9b0*/  IMAD.MOV.U32 R13, RZ, RZ, R57 ;  /* 0x000000ffff0d7224 */ /* 0x000fe200078e0039 */
[----:B------:R-:W-:Y:S01]  /*2b9c0*/  MOV R12, R2 ;  /* 0x00000002000c7202 */ /* 0x000fe20000000f00 */
[----:B------:R-:W-:-:S07]  /*2b9d0*/  IMAD.MOV.U32 R55, RZ, RZ, R14 ;  /* 0x000000ffff377224 */ /* 0x000fce00078e000e */
[----:B------:R-:W-:Y:S05]  /*2b9e0*/  WARPSYNC.COLLECTIVE R15, `(.L_x_837) ;  /* 0x000000000f087348 */ /* 0x000fea0003c00000 */
[----:B------:R0:W1:Y:S02]  /*2b9f0*/  SHFL.IDX P6, R14, R13, R12, R11 ;  /* 0x0000000c0d0e7389 */ /* 0x00006400000c000b */
[----:B01----:R-:W-:Y:S01]  /*2ba00*/  ENDCOLLECTIVE ;  /* 0x000000000000791b */ /* 0x003fe20003800000 */
.L_x_837:
[----:B------:R-:W-:Y:S01]  /*2ba10*/  IMAD.MOV.U32 R13, RZ, RZ, R59 ;  /* 0x000000ffff0d7224 */ /* 0x000fe200078e003b */
[----:B------:R-:W-:Y:S01]  /*2ba20*/  MOV R12, R0 ;  /* 0x00000000000c7202 */ /* 0x000fe20000000f00 */
[----:B------:R-:W-:-:S07]  /*2ba30*/  IMAD.MOV.U32 R50, RZ, RZ, R14 ;  /* 0x000000ffff327224 */ /* 0x000fce00078e000e */
[----:B------:R-:W-:Y:S05]  /*2ba40*/  WARPSYNC.COLLECTIVE R15, `(.L_x_838) ;  /* 0x000000000f087348 */ /* 0x000fea0003c00000 */
[----:B------:R0:W1:Y:S02]  /*2ba50*/  SHFL.IDX P6, R14, R13, R12, R11 ;  /* 0x0000000c0d0e7389 */ /* 0x00006400000c000b */
[----:B01----:R-:W-:Y:S01]  /*2ba60*/  ENDCOLLECTIVE ;  /* 0x000000000000791b */ /* 0x003fe20003800000 */
.L_x_838:
[----:B------:R-:W-:Y:S01]  /*2ba70*/  IMAD.MOV.U32 R13, RZ, RZ, R61 ;  /* 0x000000ffff0d7224 */ /* 0x000fe200078e003d */
[----:B------:R-:W-:Y:S01]  /*2ba80*/  MOV R12, R2 ;  /* 0x00000002000c7202 */ /* 0x000fe20000000f00 */
[----:B------:R-:W-:-:S07]  /*2ba90*/  IMAD.MOV.U32 R59, RZ, RZ, R14 ;  /* 0x000000ffff3b7224 */ /* 0x000fce00078e000e */
[----:B------:R-:W-:Y:S05]  /*2baa0*/  WARPSYNC.COLLECTIVE R15, `(.L_x_839) ;  /* 0x000000000f087348 */ /* 0x000fea0003c00000 */
[----:B------:R0:W1:Y:S02]  /*2bab0*/  SHFL.IDX P6, R14, R13, R12, R11 ;  /* 0x0000000c0d0e7389 */ /* 0x00006400000c000b */
[----:B01----:R-:W-:Y:S01]  /*2bac0*/  ENDCOLLECTIVE ;  /* 0x000000000000791b */ /* 0x003fe20003800000 */
.L_x_839:
[----:B------:R-:W-:Y:S01]  /*2bad0*/  IMAD.MOV.U32 R13, RZ, RZ, R63 ;  /* 0x000000ffff0d7224 */ /* 0x000fe200078e003f */
[----:B------:R-:W-:Y:S01]  /*2bae0*/  MOV R12, R0 ;  /* 0x00000000000c7202 */ /* 0x000fe20000000f00 */
[----:B------:R-:W-:-:S07]  /*2baf0*/  IMAD.MOV.U32 R52, RZ, RZ, R14 ;  /* 0x000000ffff347224 */ /* 0x000fce00078e000e */
[----:B------:R-:W-:Y:S05]  /*2bb00*/  WARPSYNC.COLLECTIVE R15, `(.L_x_840) ;  /* 0x000000000f087348 */ /* 0x000fea0003c00000 */
[----:B------:R0:W1:Y:S02]  /*2bb10*/  SHFL.IDX P6, R14, R13, R12, R11 ;  /* 0x0000000c0d0e7389 */ /* 0x00006400000c000b */
[----:B01----:R-:W-:Y:S01]  /*2bb20*/  ENDCOLLECTIVE ;  /* 0x000000000000791b */ /* 0x003fe20003800000 */
.L_x_840:
        /* <DEDUP_REMOVED lines=8> */
.L_x_841:
[----:B------:R-:W-:Y:S01]  /*2bbb0*/  IMAD.MOV.U32 R13, RZ, RZ, R67 ;  /* 0x000000ffff0d7224 */ /* 0x000fe200078e0043 */
[----:B------:R-:W-:Y:S01]  /*2bbc0*/  MOV R12, R0 ;  /* 0x00000000000c7202 */ /* 0x000fe20000000f00 */
[----:B------:R-:W-:-:S07]  /*2bbd0*/  IMAD.MOV.U32 R54, RZ, RZ, R14 ;  /* 0x000000ffff367224 */ /* 0x000fce00078e000e */
[----:B------:R-:W-:Y:S05]  /*2bbe0*/  WARPSYNC.COLLECTIVE R15, `(.L_x_842) ;  /* 0x000000000f087348 */ /* 0x000fea0003c00000 */
[----:B------:R0:W1:Y:S02]  /*2bbf0*/  SHFL.IDX P6, R14, R13, R12, R11 ;  /* 0x0000000c0d0e7389 */ /* 0x00006400000c000b */
[----:B01----:R-:W-:Y:S01]  /*2bc00*/  ENDCOLLECTIVE ;  /* 0x000000000000791b */ /* 0x003fe20003800000 */
.L_x_842:
        /* <DEDUP_REMOVED lines=8> */
.L_x_843:
[----:B------:R-:W-:Y:S01]  /*2bc90*/  IMAD.MOV.U32 R13, RZ, RZ, R71 ;  /* 0x000000ffff0d7224 */ /* 0x000fe200078e0047 */
[----:B------:R-:W-:Y:S01]  /*2bca0*/  MOV R12, R0 ;  /* 0x00000000000c7202 */ /* 0x000fe20000000f00 */
[----:B------:R-:W-:-:S07]  /*2bcb0*/  IMAD.MOV.U32 R56, RZ, RZ, R14 ;  /* 0x000000ffff387224 */ /* 0x000fce00078e000e */
[----:B------:R-:W-:Y:S05]  /*2bcc0*/  WARPSYNC.COLLECTIVE R15, `(.L_x_844) ;  /* 0x000000000f087348 */ /* 0x000fea0003c00000 */
[----:B------:R0:W1:Y:S02]  /*2bcd0*/  SHFL.IDX P6, R14, R13, R12, R11 ;  /* 0x0000000c0d0e7389 */ /* 0x00006400000c000b */
[----:B01----:R-:W-:Y:S01]  /*2bce0*/  ENDCOLLECTIVE ;  /* 0x000000000000791b */ /* 0x003fe20003800000 */
.L_x_844:
        /* <DEDUP_REMOVED lines=8> */
.L_x_845:
[----:B------:R-:W-:Y:S01]  /*2bd70*/  IMAD.MOV.U32 R13, RZ, RZ, R75 ;  /* 0x000000ffff0d7224 */ /* 0x000fe200078e004b */
[----:B------:R-:W-:Y:S01]  /*2bd80*/  MOV R12, R0 ;  /* 0x00000000000c7202 */ /* 0x000fe20000000f00 */
[----:B------:R-:W-:-:S07]  /*2bd90*/  IMAD.MOV.U32 R58, RZ, RZ, R14 ;  /* 0x000000ffff3a7224 */ /* 0x000fce00078e000e */
[----:B------:R-:W-:Y:S05]  /*2bda0*/  WARPSYNC.COLLECTIVE R15, `(.L_x_846) ;  /* 0x000000000f087348 */ /* 0x000fea0003c00000 */
[----:B------:R0:W1:Y:S02]  /*2bdb0*/  SHFL.IDX P6, R14, R13, R12, R11 ;  /* 0x0000000c0d0e7389 */ /* 0x00006400000c000b */
[----:B01----:R-:W-:Y:S01]  /*2bdc0*/  ENDCOLLECTIVE ;  /* 0x000000000000791b */ /* 0x003fe20003800000 */
.L_x_846:
[----:B------:R-:W-:Y:S02]  /*2bdd0*/  SEL R37, R71, R58, P0 ;  /* 0x0000003a47257207 */ /* 0x000fe40000000000 */
[----:B------:R-:W-:Y:S01]  /*2bde0*/  SEL R39, R58, R71, P0 ;  /* 0x000000473a277207 */ /* 0x000fe20000000000 */
[----:B------:R-:W-:Y:S01]  /*2bdf0*/  IMAD.MOV.U32 R13, RZ, RZ, R77 ;  /* 0x000000ffff0d7224 */ /* 0x000fe200078e004d */
[----:B------:R-:W-:Y:S01]  /*2be00*/  MOV R12, R2 ;  /* 0x00000002000c7202 */ /* 0x000fe20000000f00 */
[----:B------:R-:W-:Y:S02]  /*2be10*/  IMAD.MOV.U32 R2, RZ, RZ, RZ ;  /* 0x000000ffff027224 */ /* 0x000fe400078e00ff */
[----:B------:R-:W-:-:S07]  /*2be20*/  IMAD.MOV.U32 R75, RZ, RZ, R14 ;  /* 0x000000ffff4b7224 */ /* 0x000fce00078e000e */
[----:B------:R-:W-:Y:S05]  /*2be30*/  WARPSYNC.COLLECTIVE R15, `(.L_x_847) ;  /* 0x000000000f087348 */ /* 0x000fea0003c00000 */
[----:B------:R0:W1:Y:S02]  /*2be40*/  SHFL.IDX P6, R14, R13, R12, R11 ;  /* 0x0000000c0d0e7389 */ /* 0x00006400000c000b */
[----:B01----:R-:W-:Y:S01]  /*2be50*/  ENDCOLLECTIVE ;  /* 0x000000000000791b */ /* 0x003fe20003800000 */
.L_x_847:
[----:B------:R-:W-:Y:S02]  /*2be60*/  SEL R12, R9, R20, P0 ;  /* 0x00000014090c7207 */ /* 0x000fe40000000000 */
[----:B------:R-:W-:Y:S02]  /*2be70*/  SEL R11, R48, R51, P0 ;  /* 0x00000033300b7207 */ /* 0x000fe40000000000 */
[----:B------:R-:W-:Y:S02]  /*2be80*/  SEL R13, R55, R50, P0 ;  /* 0x00000032370d7207 */ /* 0x000fe40000000000 */
[----:B------:R-:W-:Y:S01]  /*2be90*/  SEL R15, R50, R55, P0 ;  /* 0x00000037320f7207 */ /* 0x000fe20000000000 */
[----:B------:R-:W-:Y:S01]  /*2bea0*/  IMAD.MOV.U32 R60, RZ, RZ, R14 ;  /* 0x000000ffff3c7224 */ /* 0x000fe200078e000e */
[----:B------:R-:W-:Y:S02]  /*2beb0*/  SEL R14, R20, R9, P0 ;  /* 0x00000009140e7207 */ /* 0x000fe40000000000 */
[----:B------:R-:W-:Y:S01]  /*2bec0*/  SEL R9, R51, R48, P0 ;  /* 0x0000003033097207 */ /* 0x000fe20000000000 */
[----:B------:R-:W-:Y:S06]  /*2bed0*/  BRA `(.L_x_848) ;  /* 0xffffff4c00007947 */ /* 0x000fec000383ffff */
.L_x_620:
[----:B------:R-:W-:Y:S01]  /*2bee0*/  MOV R13, R3 ;  /* 0x00000003000d7202 */ /* 0x000fe20000000f00 */
[----:B------:R-:W-:Y:S01]  /*2bef0*/  IMAD.MOV.U32 R12, RZ, RZ, RZ ;  /* 0x000000ffff0c7224 */ /* 0x000fe200078e00ff */
[----:B------:R-:W-:Y:S01]  /*2bf00*/  MOV R15, 0xffffffff ;  /* 0xffffffff000f7802 */ /* 0x000fe20000000f00 */
[----:B------:R-:W-:-:S07]  /*2bf10*/  IMAD.MOV.U32 R11, RZ, RZ, 0x181f ;  /* 0x0000181fff0b7424 */ /* 0x000fce00078e00ff */
[----:B01----:R-:W-:Y:S05]  /*2bf20*/  WARPSYNC.COLLECTIVE R15, `(.L_x_849) ;  /* 0x000000000f087348 */ /* 0x003fea0003c00000 */
[----:B------:R2:W3:Y:S02]  /*2bf30*/  SHFL.IDX P6, R14, R13, R12, R11 ;  /* 0x0000000c0d0e7389 */ /* 0x0004e400000c000b */
[----:B0123--:R-:W-:Y:S01]  /*2bf40*/  ENDCOLLECTIVE ;  /* 0x000000000000791b */ /* 0x00ffe20003800000 */
.L_x_849:
[----:B------:R-:W-:Y:S02]  /*2bf50*/  IMAD.MOV.U32 R13, RZ, RZ, R2 ;  /* 0x000000ffff0d7224 */ /* 0x000fe400078e0002 */
[----:B------:R-:W-:-:S07]  /*2bf60*/  IMAD.MOV.U32 R0, RZ, RZ, R14 ;  /* 0x000000ffff007224 */ /* 0x000fce00078e000e */
[----:B------:R-:W-:Y:S05]  /*2bf70*/  WARPSYNC.COLLECTIVE R15, `(.L_x_850) ;  /* 0x000000000f087348 */ /* 0x000fea0003c00000 */
[----:B------:R0:W1:Y:S02]  /*2bf80*/  SHFL.IDX P6, R14, R13, R12, R11 ;  /* 0x0000000c0d0e7389 */ /* 0x00006400000c000b */
[----:B01----:R-:W-:Y:S01]  /*2bf90*/  ENDCOLLECTIVE ;  /* 0x000000000000791b */ /* 0x003fe20003800000 */
.L_x_850:
[----:B------:R-:W-:Y:S05]  /*2bfa0*/  BRA `(.L_x_851) ;  /* 0xffffff6000647947 */ /* 0x000fea000383ffff */
.L_x_623:
[----:B------:R-:W-:Y:S01]  /*2bfb0*/  BSSY B1, `(.L_x_852) ;  /* 0x0000008000017945 */ /* 0x000fe20003800000 */
[----:B------:R-:W-:Y:S01]  /*2bfc0*/  MOV R13, R3 ;  /* 0x00000003000d7202 */ /* 0x000fe20000000f00 */
[----:B------:R-:W-:Y:S01]  /*2bfd0*/  IMAD.MOV.U32 R12, RZ, RZ, 0x1 ;  /* 0x00000001ff0c7424 */ /* 0x000fe200078e00ff */
[----:B---3--:R-:W-:Y:S01]  /*2bfe0*/  MOV R15, 0xffffffff ;  /* 0xffffffff000f7802 */ /* 0x008fe20000000f00 */
[----:B------:R-:W-:-:S07]  /*2bff0*/  IMAD.MOV.U32 R11, RZ, RZ, 0x181f ;  /* 0x0000181fff0b7424 */ /* 0x000fce00078e00ff */
[----:B012-4-:R-:W-:Y:S05]  /*2c000*/  WARPSYNC.COLLECTIVE R15, `(.L_x_853) ;  /* 0x000000000f087348 */ /* 0x017fea0003c00000 */
[----:B----4-:R3:W4:Y:S02]  /*2c010*/  SHFL.IDX P6, R14, R13, R12, R11 ;  /* 0x0000000c0d0e7389 */ /* 0x01072400000c000b */
[----:B01234-:R-:W-:Y:S01]  /*2c020*/  ENDCOLLECTIVE ;  /* 0x000000000000791b */ /* 0x01ffe20003800000 */
.L_x_853:
[----:B------:R-:W-:Y:S05]  /*2c030*/  BSYNC B1 ;  /* 0x0000000000017941 */ /* 0x000fea0003800000 */
.L_x_852:
        /* <DEDUP_REMOVED lines=8> */
.L_x_854:
[----:B------:R-:W-:Y:S05]  /*2c0c0*/  BRA `(.L_x_855) ;  /* 0xffffff6000707947 */ /* 0x000fea000383ffff */
.L_x_626:
[----:B------:R-:W-:Y:S01]  /*2c0d0*/  BSSY B1, `(.L_x_856) ;  /* 0x0000008000017945 */ /* 0x000fe20003800000 */
[----:B------:R-:W-:Y:S01]  /*2c0e0*/  MOV R13, R3 ;  /* 0x00000003000d7202 */ /* 0x000fe20000000f00 */
[----:B------:R-:W-:Y:S01]  /*2c0f0*/  IMAD.MOV.U32 R12, RZ, RZ, 0x2 ;  /* 0x00000002ff0c7424 */ /* 0x000fe200078e00ff */
[----:B0-----:R-:W-:Y:S01]  /*2c100*/  MOV R15, 0xffffffff ;  /* 0xffffffff000f7802 */ /* 0x001fe20000000f00 */
[----:B------:R-:W-:-:S07]  /*2c110*/  IMAD.MOV.U32 R11, RZ, RZ, 0x181f ;  /* 0x0000181fff0b7424 */ /* 0x000fce00078e00ff */
[----:B-1234-:R-:W-:Y:S05]  /*2c120*/  WARPSYNC.COLLECTIVE R15, `(.L_x_857) ;  /* 0x000000000f087348 */ /* 0x01efea0003c00000 */
[----:B----4-:R0:W4:Y:S02]  /*2c130*/  SHFL.IDX P6, R14, R13, R12, R11 ;  /* 0x0000000c0d0e7389 */ /* 0x01012400000c000b */
[----:B01234-:R-:W-:Y:S01]  /*2c140*/  ENDCOLLECTIVE ;  /* 0x000000000000791b */ /* 0x01ffe20003800000 */
.L_x_857:
[----:B------:R-:W-:Y:S05]  /*2c150*/  BSYNC B1 ;  /* 0x0000000000017941 */ /* 0x000fea0003800000 */
.L_x_856:
        /* <DEDUP_REMOVED lines=8> */
.L_x_858:
[----:B------:R-:W-:Y:S05]  /*2c1e0*/  BRA `(.L_x_859) ;  /* 0xffffff6000787947 */ /* 0x000fea000383ffff */
.L_x_629:
[----:B------:R-:W-:Y:S01]  /*2c1f0*/  BSSY B1, `(.L_x_860) ;  /* 0x0000008000017945 */ /* 0x000fe20003800000 */
[----:B------:R-:W-:Y:S01]  /*2c200*/  MOV R13, R3 ;  /* 0x00000003000d7202 */ /* 0x000fe20000000f00 */
[----:B------:R-:W-:Y:S01]  /*2c210*/  IMAD.MOV.U32 R12, RZ, RZ, 0x3 ;  /* 0x00000003ff0c7424 */ /* 0x000fe200078e00ff */
[----:B0-----:R-:W-:Y:S01]  /*2c220*/  MOV R15, 0xffffffff ;  /* 0xffffffff000f7802 */ /* 0x001fe20000000f00 */
[----:B------:R-:W-:-:S07]  /*2c230*/  IMAD.MOV.U32 R11, RZ, RZ, 0x181f ;  /* 0x0000181fff0b7424 */ /* 0x000fce00078e00ff */
[----:B-1234-:R-:W-:Y:S05]  /*2c240*/  WARPSYNC.COLLECTIVE R15, `(.L_x_861) ;  /* 0x000000000f087348 */ /* 0x01efea0003c00000 */
[----:B------:R0:W0:Y:S02]  /*2c250*/  SHFL.IDX P6, R14, R13, R12, R11 ;  /* 0x0000000c0d0e7389 */ /* 0x00002400000c000b */
[----:B01234-:R-:W-:Y:S01]  /*2c260*/  ENDCOLLECTIVE ;  /* 0x000000000000791b */ /* 0x01ffe20003800000 */
.L_x_861:
[----:B------:R-:W-:Y:S05]  /*2c270*/  BSYNC B1 ;  /* 0x0000000000017941 */ /* 0x000fea0003800000 */
.L_x_860:
        /* <DEDUP_REMOVED lines=8> */
.L_x_862:
[----:B------:R-:W-:Y:S05]  /*2c300*/  BRA `(.L_x_863) ;  /* 0xffffff6000807947 */ /* 0x000fea000383ffff */
.L_x_645:
[----:B0-----:R-:W0:Y:S01]  /*2c310*/  S2R R8, SR_TID.X ;  /* 0x0000000000087919 */ /* 0x001e220000002100 */
[----:B------:R-:W-:Y:S01]  /*2c320*/  BSSY B1, `(.L_x_864) ;  /* 0x000000a000017945 */ /* 0x000fe20003800000 */
[----:B------:R-:W-:Y:S01]  /*2c330*/  IMAD.MOV.U32 R12, RZ, RZ, RZ ;  /* 0x000000ffff0c7224 */ /* 0x000fe200078e00ff */
[----:B------:R-:W-:Y:S01]  /*2c340*/  MOV R15, 0xffffffff ;  /* 0xffffffff000f7802 */ /* 0x000fe20000000f00 */
[----:B------:R-:W-:Y:S01]  /*2c350*/  IMAD.MOV.U32 R11, RZ, RZ, 0x1f ;  /* 0x0000001fff0b7424 */ /* 0x000fe200078e00ff */
[----:B0-----:R-:W-:-:S04]  /*2c360*/  SHF.R.U32.HI R8, RZ, 0x5, R8 ;  /* 0x00000005ff087819 */ /* 0x001fc80000011608 */
[----:B------:R-:W-:-:S04]  /*2c370*/  LOP3.LUT R8, R8, 0x3, RZ, 0xc0, !PT ;  /* 0x0000000308087812 */ /* 0x000fc800078ec0ff */
[----:B------:R-:W-:-:S07]  /*2c380*/  MOV R13, R8 ;  /* 0x00000008000d7202 */ /* 0x000fce0000000f00 */
[----:B------:R-:W-:Y:S05]  /*2c390*/  WARPSYNC.COLLECTIVE R15, `(.L_x_865) ;  /* 0x000000000f087348 */ /* 0x000fea0003c00000 */
[----:B------:R0:W1:Y:S02]  /*2c3a0*/  SHFL.IDX P6, R14, R13, R12, R11 ;  /* 0x0000000c0d0e7389 */ /* 0x00006400000c000b */
[----:B01----:R-:W-:Y:S01]  /*2c3b0*/  ENDCOLLECTIVE ;  /* 0x000000000000791b */ /* 0x003fe20003800000 */
.L_x_865:
[----:B------:R-:W-:Y:S05]  /*2c3c0*/  BSYNC B1 ;  /* 0x0000000000017941 */ /* 0x000fea0003800000 */
.L_x_864:
[----:B------:R-:W-:Y:S05]  /*2c3d0*/  BRA `(.L_x_866) ;  /* 0xffffff7400847947 */ /* 0x000fea000383ffff */
.L_x_647:
[----:B------:R-:W-:Y:S01]  /*2c3e0*/  BSSY B1, `(.L_x_867) ;  /* 0x0000006000017945 */ /* 0x000fe20003800000 */
[----:B------:R-:W-:-:S07]  /*2c3f0*/  IMAD.MOV.U32 R15, RZ, RZ, -0x1 ;  /* 0xffffffffff0f7424 */ /* 0x000fce00078e00ff */
[----:B01----:R-:W-:Y:S05]  /*2c400*/  WARPSYNC.COLLECTIVE R15, `(.L_x_868) ;  /* 0x000000000f0c7348 */ /* 0x003fea0003c00000 */
[----:B------:R-:W-:Y:S02]  /*2c410*/  ELECT P6, UR62, PT ;  /* 0x00000000003e782f */ /* 0x000fe400038c0000 */
[----:B------:R-:W-:Y:S01]  /*2c420*/  MOV R14, UR62 ;  /* 0x0000003e000e7c02 */ /* 0x000fe20008000f00 */
[----:B01----:R-:W-:Y:S10]  /*2c430*/  ENDCOLLECTIVE ;  /* 0x000000000000791b */ /* 0x003ff40003800000 */
.L_x_868:
[----:B------:R-:W-:Y:S05]  /*2c440*/  BSYNC B1 ;  /* 0x0000000000017941 */ /* 0x000fea0003800000 */
.L_x_867:
[----:B------:R-:W-:Y:S05]  /*2c450*/  BRA `(.L_x_646) ;  /* 0xffffff74007c7947 */ /* 0x000fea000383ffff */
.L_x_649:
[----:B-1----:R1:W2:Y:S02]  /*2c460*/  SYNCS.PHASECHK.TRANS64.TRYWAIT P0, [R22+URZ+0x29820], R5 ;  /* 0x02982005160075a7 */ /* 0x0022a4000800017f */
[----:B--2---:R-:W-:Y:S05]  /*2c470*/  @!P0 NANOSLEEP.SYNCS 0x989680 ;  /* 0x009896800000895d */ /* 0x004fea0003900000 */
[----:B------:R-:W2:Y:S02]  /*2c480*/  @!P0 SYNCS.PHASECHK.TRANS64 P0, [R22+URZ+0x29820], R5 ;  /* 0x02982005160085a7 */ /* 0x000ea4000800007f */
[----:B--2---:R-:W-:Y:S05]  /*2c490*/  @!P0 BRA `(.L_x_649) ;  /* 0xfffffffc00f08947 */ /* 0x004fea000383ffff */
[----:B------:R-:W-:Y:S05]  /*2c4a0*/  BRA `(.L_x_869) ;  /* 0xffffff74008c7947 */ /* 0x000fea000383ffff */
.L_x_653:
[----:B0-----:R0:W2:Y:S02]  /*2c4b0*/  SYNCS.PHASECHK.TRANS64.TRYWAIT P0, [R9+URZ+0x298a0], R8 ;  /* 0x0298a008090075a7 */ /* 0x0010a4000800017f */
[----:B--2---:R-:W-:Y:S05]  /*2c4c0*/  @!P0 NANOSLEEP.SYNCS 0x989680 ;  /* 0x009896800000895d */ /* 0x004fea0003900000 */
[----:B------:R-:W2:Y:S02]  /*2c4d0*/  @!P0 SYNCS.PHASECHK.TRANS64 P0, [R9+URZ+0x298a0], R8 ;  /* 0x0298a008090085a7 */ /* 0x000ea4000800007f */
[----:B--2---:R-:W-:Y:S05]  /*2c4e0*/  @!P0 BRA `(.L_x_653) ;  /* 0xfffffffc00f08947 */ /* 0x004fea000383ffff */
[----:B------:R-:W-:Y:S05]  /*2c4f0*/  BRA `(.L_x_870) ;  /* 0xffffff7400a47947 */ /* 0x000fea000383ffff */
.L_x_660:
[----:B-1----:R1:W2:Y:S02]  /*2c500*/  SYNCS.PHASECHK.TRANS64.TRYWAIT P0, [R9+URZ+0x298c0], R8 ;  /* 0x0298c008090075a7 */ /* 0x0022a4000800017f */
[----:B--2---:R-:W-:Y:S05]  /*2c510*/  @!P0 NANOSLEEP.SYNCS 0x989680 ;  /* 0x009896800000895d */ /* 0x004fea0003900000 */
[----:B------:R-:W2:Y:S02]  /*2c520*/  @!P0 SYNCS.PHASECHK.TRANS64 P0, [R9+URZ+0x298c0], R8 ;  /* 0x0298c008090085a7 */ /* 0x000ea4000800007f */
[----:B--2---:R-:W-:Y:S05]  /*2c530*/  @!P0 BRA `(.L_x_660) ;  /* 0xfffffffc00f08947 */ /* 0x004fea000383ffff */
[----:B------:R-:W-:Y:S05]  /*2c540*/  BRA `(.L_x_871) ;  /* 0xffffff7800987947 */ /* 0x000fea000383ffff */
.L_x_667:
[----:B0-----:R0:W2:Y:S02]  /*2c550*/  SYNCS.PHASECHK.TRANS64.TRYWAIT P1, [R8+URZ+0x298a0], R7 ;  /* 0x0298a007080075a7 */ /* 0x0010a4000802017f */
[----:B--2---:R-:W-:Y:S05]  /*2c560*/  @!P1 NANOSLEEP.SYNCS 0x989680 ;  /* 0x009896800000995d */ /* 0x004fea0003900000 */
[----:B------:R-:W2:Y:S02]  /*2c570*/  @!P1 SYNCS.PHASECHK.TRANS64 P1, [R8+URZ+0x298a0], R7 ;  /* 0x0298a007080095a7 */ /* 0x000ea4000802007f */
[----:B--2---:R-:W-:Y:S05]  /*2c580*/  @!P1 BRA `(.L_x_667) ;  /* 0xfffffffc00f09947 */ /* 0x004fea000383ffff */
[----:B------:R-:W-:Y:S05]  /*2c590*/  BRA `(.L_x_872) ;  /* 0xffffff7c00587947 */ /* 0x000fea000383ffff */
.L_x_674:
[----:B-1----:R1:W2:Y:S02]  /*2c5a0*/  SYNCS.PHASECHK.TRANS64.TRYWAIT P1, [R8+URZ+0x298c0], R7 ;  /* 0x0298c007080075a7 */ /* 0x0022a4000802017f */
[----:B--2---:R-:W-:Y:S05]  /*2c5b0*/  @!P1 NANOSLEEP.SYNCS 0x989680 ;  /* 0x009896800000995d */ /* 0x004fea0003900000 */
[----:B------:R-:W2:Y:S02]  /*2c5c0*/  @!P1 SYNCS.PHASECHK.TRANS64 P1, [R8+URZ+0x298c0], R7 ;  /* 0x0298c007080095a7 */ /* 0x000ea4000802007f */
[----:B--2---:R-:W-:Y:S05]  /*2c5d0*/  @!P1 BRA `(.L_x_674) ;  /* 0xfffffffc00f09947 */ /* 0x004fea000383ffff */
[----:B------:R-:W-:Y:S05]  /*2c5e0*/  BRA `(.L_x_873) ;  /* 0xffffff8000487947 */ /* 0x000fea000383ffff */
.L_x_689:
[----:B------:R-:W-:Y:S01]  /*2c5f0*/  SHF.R.U32.HI R8, RZ, 0x5, R21 ;  /* 0x00000005ff087819 */ /* 0x000fe20000011615 */
[----:B------:R-:W-:Y:S01]  /*2c600*/  BSSY B0, `(.L_x_874) ;  /* 0x0000009000007945 */ /* 0x000fe20003800000 */
[----:B--2---:R-:W-:Y:S01]  /*2c610*/  MOV R12, RZ ;  /* 0x000000ff000c7202 */ /* 0x004fe20000000f00 */
[----:B------:R-:W-:Y:S01]  /*2c620*/  IMAD.MOV.U32 R11, RZ, RZ, 0x1f ;  /* 0x0000001fff0b7424 */ /* 0x000fe200078e00ff */
[----:B------:R-:W-:Y:S01]  /*2c630*/  LOP3.LUT R8, R8, 0x3, RZ, 0xc0, !PT ;  /* 0x0000000308087812 */ /* 0x000fe200078ec0ff */
[----:B------:R-:W-:-:S04]  /*2c640*/  IMAD.MOV.U32 R15, RZ, RZ, -0x1 ;  /* 0xffffffffff0f7424 */ /* 0x000fc800078e00ff */
[----:B------:R-:W-:-:S07]  /*2c650*/  IMAD.MOV.U32 R13, RZ, RZ, R8 ;  /* 0x000000ffff0d7224 */ /* 0x000fce00078e0008 */
[----:B-----5:R-:W-:Y:S05]  /*2c660*/  WARPSYNC.COLLECTIVE R15, `(.L_x_875) ;  /* 0x000000000f087348 */ /* 0x020fea0003c00000 */
[----:B------:R0:W1:Y:S02]  /*2c670*/  SHFL.IDX P6, R14, R13, R12, R11 ;  /* 0x0000000c0d0e7389 */ /* 0x00006400000c000b */
[----:B01---5:R-:W-:Y:S01]  /*2c680*/  ENDCOLLECTIVE ;  /* 0x000000000000791b */ /* 0x023fe20003800000 */
.L_x_875:
[----:B------:R-:W-:Y:S05]  /*2c690*/  BSYNC B0 ;  /* 0x0000000000007941 */ /* 0x000fea0003800000 */
.L_x_874:
[----:B------:R-:W-:Y:S05]  /*2c6a0*/  BRA `(.L_x_876) ;  /* 0xffffff9000007947 */ /* 0x000fea000383ffff */
.L_x_692:
[----:B0-----:R-:W2:Y:S02]  /*2c6b0*/  LDL R2, [R1+0x3c] ;  /* 0x00003c0001027983 */ /* 0x001ea40000100800 */
[----:B--2---:R0:W1:Y:S02]  /*2c6c0*/  SYNCS.PHASECHK.TRANS64.TRYWAIT P0, [R0+URZ+0x29880], R2 ;  /* 0x02988002000075a7 */ /* 0x004064000800017f */
[----:B-1----:R-:W-:Y:S05]  /*2c6d0*/  @!P0 NANOSLEEP.SYNCS 0x989680 ;  /* 0x009896800000895d */ /* 0x002fea0003900000 */
[----:B------:R-:W1:Y:S02]  /*2c6e0*/  @!P0 SYNCS.PHASECHK.TRANS64 P0, [R0+URZ+0x29880], R2 ;  /* 0x02988002000085a7 */ /* 0x000e64000800007f */
[----:B-1----:R-:W-:Y:S05]  /*2c6f0*/  @!P0 BRA `(.L_x_692) ;  /* 0xfffffffc00ec8947 */ /* 0x002fea000383ffff */
[----:B------:R-:W-:Y:S05]  /*2c700*/  BRA `(.L_x_877) ;  /* 0xffffff90002c7947 */ /* 0x000fea000383ffff */
.L_x_693:
[----:B------:R-:W-:Y:S01]  /*2c710*/  BSSY B0, `(.L_x_878) ;  /* 0x0000008000007945 */ /* 0x000fe20003800000 */
[----:B------:R-:W-:Y:S01]  /*2c720*/  MOV R13, R3 ;  /* 0x00000003000d7202 */ /* 0x000fe20000000f00 */
[----:B------:R-:W-:Y:S01]  /*2c730*/  IMAD.MOV.U32 R12, RZ, RZ, RZ ;  /* 0x000000ffff0c7224 */ /* 0x000fe200078e00ff */
[----:B------:R-:W-:Y:S01]  /*2c740*/  MOV R15, 0xffffffff ;  /* 0xffffffff000f7802 */ /* 0x000fe20000000f00 */
[----:B------:R-:W-:-:S07]  /*2c750*/  IMAD.MOV.U32 R11, RZ, RZ, 0x1c1f ;  /* 0x00001c1fff0b7424 */ /* 0x000fce00078e00ff */
[----:B------:R-:W-:Y:S05]  /*2c760*/  WARPSYNC.COLLECTIVE R15, `(.L_x_879) ;  /* 0x000000000f087348 */ /* 0x000fea0003c00000 */
[----:B------:R0:W1:Y:S02]  /*2c770*/  SHFL.IDX P6, R14, R13, R12, R11 ;  /* 0x0000000c0d0e7389 */ /* 0x00006400000c000b */
[----:B01----:R-:W-:Y:S01]  /*2c780*/  ENDCOLLECTIVE ;  /* 0x000000000000791b */ /* 0x003fe20003800000 */
.L_x_879:
[----:B------:R-:W-:Y:S05]  /*2c790*/  BSYNC B0 ;  /* 0x0000000000007941 */ /* 0x000fea0003800000 */
.L_x_878:
[----:B------:R-:W-:Y:S01]  /*2c7a0*/  IMAD.MOV.U32 R13, RZ, RZ, R2 ;  /* 0x000000ffff0d7224 */ /* 0x000fe200078e0002 */
[----:B------:R-:W-:Y:S01]  /*2c7b0*/  MOV R12, RZ ;  /* 0x000000ff000c7202 */ /* 0x000fe20000000f00 */
[----:B------:R-:W-:Y:S01]  /*2c7c0*/  IMAD.MOV.U32 R11, RZ, RZ, 0x1c1f ;  /* 0x00001c1fff0b7424 */ /* 0x000fe200078e00ff */
[----:B------:R-:W-:Y:S01]  /*2c7d0*/  LOP3.LUT P2, RZ, R20, 0x2, RZ, 0xc0, !PT ;  /* 0x0000000214ff7812 */ /* 0x000fe2000784c0ff */
[----:B------:R-:W-:Y:S01]  /*2c7e0*/  IMAD.MOV.U32 R15, RZ, RZ, -0x1 ;  /* 0xffffffffff0f7424 */ /* 0x000fe200078e00ff */
[----:B------:R-:W0:Y:S01]  /*2c7f0*/  S2R R20, SR_TID.X ;  /* 0x0000000000147919 */ /* 0x000e220000002100 */
[----:B------:R-:W-:-:S10]  /*2c800*/  IMAD.MOV.U32 R4, RZ, RZ, R14 ;  /* 0x000000ffff047224 */ /* 0x000fd400078e000e */
[----:B0-----:R-:W-:Y:S05]  /*2c810*/  WARPSYNC.COLLECTIVE R15, `(.L_x_880) ;  /* 0x000000000f087348 */ /* 0x001fea0003c00000 */
[----:B------:R1:W2:Y:S02]  /*2c820*/  SHFL.IDX P6, R14, R13, R12, R11 ;  /* 0x0000000c0d0e7389 */ /* 0x0002a400000c000b */
[----:B012---:R-:W-:Y:S01]  /*2c830*/  ENDCOLLECTIVE ;  /* 0x000000000000791b */ /* 0x007fe20003800000 */
.L_x_880:
[----:B------:R-:W2:Y:S01]  /*2c840*/  LDL R15, [R1+0x4] ;  /* 0x00000400010f7983 */ /* 0x000ea20000100800 */
[----:B------:R-:W-:Y:S01]  /*2c850*/  IMAD.MOV.U32 R12, RZ, RZ, R14 ;  /* 0x000000ffff0c7224 */ /* 0x000fe200078e000e */
[----:B------:R-:W-:-:S04]  /*2c860*/  SHF.L.U32 R20, R20, 0x4, RZ ;  /* 0x0000000414147819 */ /* 0x000fc800000006ff */
[----:B------:R-:W-:-:S04]  /*2c870*/  LOP3.LUT R20, R20, 0x30, RZ, 0xc0, !PT ;  /* 0x0000003014147812 */ /* 0x000fc800078ec0ff */
[----:B------:R-:W-:-:S05]  /*2c880*/  IADD3 R20, P0, R20, R12, RZ ;  /* 0x0000000c14147210 */ /* 0x000fca0007f1e0ff */
[----:B------:R-:W-:Y:S01]  /*2c890*/  IMAD.X R21, RZ, RZ, R4, P0 ;  /* 0x000000ffff157224 */ /* 0x000fe200000e0604 */
[----:B------:R-:W-:Y:S02]  /*2c8a0*/  ISETP.LT.OR P0, PT, R8, 0x1, P2 ;  /* 0x000000010800780c */ /* 0x000fe40001701670 */
[----:B------:R-:W-:Y:S01]  /*2c8b0*/  IADD3 R4, R22, R5, R37 ;  /* 0x0000000516047210 */ /* 0x000fe20007ffe025 */
[----:B------:R-:W-:Y:S02]  /*2c8c0*/  IMAD.MOV.U32 R13, RZ, RZ, R3 ;  /* 0x000000ffff0d7224 */ /* 0x000fe400078e0003 */
[----:B------:R-:W-:-:S08]  /*2c8d0*/  IMAD.MOV.U32 R12, RZ, RZ, 0x1 ;  /* 0x00000001ff0c7424 */ /* 0x000fd000078e00ff */
[----:B------:R-:W-:Y:S01]  /*2c8e0*/  @!PT LDS RZ, [RZ] ;  /* 0x00000000fffff984 */ /* 0x000fe20000000800 */
[----:B------:R-:W-:Y:S01]  /*2c8f0*/  @!PT LDS RZ, [RZ] ;  /* 0x00000000fffff984 */ /* 0x000fe20000000800 */
[----:B------:R-:W-:Y:S01]  /*2c900*/  @!PT LDS RZ, [RZ] ;  /* 0x00000000fffff984 */ /* 0x000fe20000000800 */
[----:B------:R0:W-:Y:S01]  /*2c910*/  LDGSTS.E.BYPASS.LTC128B.128 [R4+0xa400], desc[UR50][R20.64], !P0 ;  /* 0x0a40000014047fae */ /* 0x0001e2000c101d72 */
[----:B------:R-:W-:Y:S02]  /*2c920*/  ISETP.LT.OR P0, PT, R8, 0x1, P1 ;  /* 0x000000010800780c */ /* 0x000fe40000f01670 */
[----:B--2---:R-:W-:Y:S02]  /*2c930*/  IADD3 R5, R15, R4, RZ ;  /* 0x000000040f057210 */ /* 0x004fe40007ffe0ff */
[----:B------:R-:W-:-:S09]  /*2c940*/  MOV R15, 0xffffffff ;  /* 0xffffffff000f7802 */ /* 0x000fd20000000f00 */
[----:B------:R0:W-:Y:S02]  /*2c950*/  LDGSTS.E.BYPASS.LTC128B.128 [R5+0xa400], desc[UR50][R20.64+0x40], !P0 ;  /* 0x0a40004014057fae */ /* 0x0001e4000c101d72 */
[----:B0-----:R-:W-:Y:S05]  /*2c960*/  WARPSYNC.COLLECTIVE R15, `(.L_x_881) ;  /* 0x000000000f087348 */ /* 0x001fea0003c00000 */
[----:B------:R1:W2:Y:S02]  /*2c970*/  SHFL.IDX P6, R14, R13, R12, R11 ;  /* 0x0000000c0d0e7389 */ /* 0x0002a400000c000b */
[----:B012---:R-:W-:Y:S01]  /*2c980*/  ENDCOLLECTIVE ;  /* 0x000000000000791b */ /* 0x007fe20003800000 */
.L_x_881:
[----:B------:R-:W0:Y:S01]  /*2c990*/  S2R R20, SR_TID.X ;  /* 0x0000000000147919 */ /* 0x000e220000002100 */
[----:B------:R-:W-:Y:S02]  /*2c9a0*/  IMAD.MOV.U32 R13, RZ, RZ, R2 ;  /* 0x000000ffff0d7224 */ /* 0x000fe400078e0002 */
[----:B------:R-:W-:-:S07]  /*2c9b0*/  IMAD.MOV.U32 R21, RZ, RZ, R14 ;  /* 0x000000ffff157224 */ /* 0x000fce00078e000e */
[----:B0-----:R-:W-:Y:S05]  /*2c9c0*/  WARPSYNC.COLLECTIVE R15, `(.L_x_882) ;  /* 0x000000000f087348 */ /* 0x001fea0003c00000 */
[----:B------:R1:W2:Y:S02]  /*2c9d0*/  SHFL.IDX P6, R14, R13, R12, R11 ;  /* 0x0000000c0d0e7389 */ /* 0x0002a400000c000b */
[----:B012---:R-:W-:Y:S01]  /*2c9e0*/  ENDCOLLECTIVE ;  /* 0x000000000000791b */ /* 0x007fe20003800000 */
.L_x_882:
[----:B------:R-:W-:-:S04]  /*2c9f0*/  SHF.L.U32 R20, R20, 0x4, RZ ;  /* 0x0000000414147819 */ /* 0x000fc800000006ff */
[----:B------:R-:W-:Y:S01]  /*2ca00*/  LOP3.LUT R20, R20, 0x30, RZ, 0xc0, !PT ;  /* 0x0000003014147812 */ /* 0x000fe200078ec0ff */
[----:B------:R-:W-:-:S05]  /*2ca10*/  IMAD.MOV.U32 R12, RZ, RZ, R14 ;  /* 0x000000ffff0c7224 */ /* 0x000fca00078e000e */
[----:B------:R-:W-:-:S05]  /*2ca20*/  IADD3 R20, P0, R20, R12, RZ ;  /* 0x0000000c14147210 */ /* 0x000fca0007f1e0ff */
[----:B------:R-:W-:Y:S01]  /*2ca30*/  IMAD.X R21, RZ, RZ, R21, P0 ;  /* 0x000000ffff157224 */ /* 0x000fe200000e0615 */
[----:B------:R-:W-:Y:S01]  /*2ca40*/  ISETP.LT.OR P0, PT, R8, 0x21, P2 ;  /* 0x000000210800780c */ /* 0x000fe20001701670 */
[----:B------:R-:W-:Y:S01]  /*2ca50*/  IMAD.MOV.U32 R12, RZ, RZ, 0x2 ;  /* 0x00000002ff0c7424 */ /* 0x000fe200078e00ff */
[----:B------:R-:W-:-:S11]  /*2ca60*/  MOV R13, R3 ;  /* 0x00000003000d7202 */ /* 0x000fd60000000f00 */
[----:B------:R-:W-:Y:S05]  /*2ca70*/  WARPSYNC.COLLECTIVE R15, `(.L_x_883) ;  /* 0x000000000f087348 */ /* 0x000fea0003c00000 */
[----:B------:R0:W1:Y:S02]  /*2ca80*/  SHFL.IDX P6, R14, R13, R12, R11 ;  /* 0x0000000c0d0e7389 */ /* 0x00006400000c000b */
[----:B01----:R-:W-:Y:S01]  /*2ca90*/  ENDCOLLECTIVE ;  /* 0x000000000000791b */ /* 0x003fe20003800000 */
.L_x_883:
[----:B------:R-:W-:Y:S01]  /*2caa0*/  @!PT LDS RZ, [RZ] ;  /* 0x00000000fffff984 */ /* 0x000fe20000000800 */
[----:B------:R-:W-:Y:S01]  /*2cab0*/  @!PT LDS RZ, [RZ] ;  /* 0x00000000fffff984 */ /* 0x000fe20000000800 */
[----:B------:R-:W-:Y:S01]  /*2cac0*/  @!PT LDS RZ, [RZ] ;  /* 0x00000000fffff984 */ /* 0x000fe20000000800 */
[----:B------:R-:W-:Y:S01]  /*2cad0*/  LDGSTS.E.BYPASS.LTC128B.128 [R4+0xb400], desc[UR50][R20.64], !P0 ;  /* 0x0b40000014047fae */ /* 0x000fe2000c101d72 */
[----:B------:R-:W-:-:S13]  /*2cae0*/  ISETP.LT.OR P0, PT, R8, 0x21, P1 ;  /* 0x000000210800780c */ /* 0x000fda0000f01670 */
[----:B------:R0:W-:Y:S01]  /*2caf0*/  LDGSTS.E.BYPASS.LTC128B.128 [R5+0xb400], desc[UR50][R20.64+0x40], !P0 ;  /* 0x0b40004014057fae */ /* 0x0001e2000c101d72 */
[----:B------:R-:W-:Y:S01]  /*2cb00*/  MOV R13, R2 ;  /* 0x00000002000d7202 */ /* 0x000fe20000000f00 */
[----:B0-----:R-:W0:Y:S01]  /*2cb10*/  S2R R20, SR_TID.X ;  /* 0x0000000000147919 */ /* 0x001e220000002100 */
[----:B------:R-:W-:-:S07]  /*2cb20*/  IMAD.MOV.U32 R21, RZ, RZ, R14 ;  /* 0x000000ffff157224 */ /* 0x000fce00078e000e */
[----:B0-----:R-:W-:Y:S05]  /*2cb30*/  WARPSYNC.COLLECTIVE R15, `(.L_x_884) ;  /* 0x000000000f087348 */ /* 0x001fea0003c00000 */
[----:B------:R1:W2:Y:S02]  /*2cb40*/  SHFL.IDX P6, R14, R13, R12, R11 ;  /* 0x0000000c0d0e7389 */ /* 0x0002a400000c000b */
[----:B012---:R-:W-:Y:S01]  /*2cb50*/  ENDCOLLECTIVE ;  /* 0x000000000000791b */ /* 0x007fe20003800000 */
.L_x_884:
[----:B------:R-:W-:Y:S02]  /*2cb60*/  IMAD.MOV.U32 R12, RZ, RZ, R14 ;  /* 0x000000ffff0c7224 */ /* 0x000fe400078e000e */
[----:B------:R-:W-:-:S05]  /*2cb70*/  IMAD.SHL.U32 R20, R20, 0x10, RZ ;  /* 0x0000001014147824 */ /* 0x000fca00078e00ff */
[----:B------:R-:W-:-:S04]  /*2cb80*/  LOP3.LUT R20, R20, 0x30, RZ, 0xc0, !PT ;  /* 0x0000003014147812 */ /* 0x000fc800078ec0ff */
[----:B------:R-:W-:-:S04]  /*2cb90*/  IADD3 R20, P0, R20, R12, RZ ;  /* 0x0000000c14147210 */ /* 0x000fc80007f1e0ff */
[----:B------:R-:W-:Y:S02]  /*2cba0*/  IADD3.X R21, RZ, R21, RZ, P0, !PT ;  /* 0x00000015ff157210 */ /* 0x000fe400007fe4ff */
[----:B------:R-:W-:-:S13]  /*2cbb0*/  ISETP.LT.OR P0, PT, R8, 0x41, P2 ;  /* 0x000000410800780c */ /* 0x000fda0001701670 */
[----:B------:R-:W-:Y:S01]  /*2cbc0*/  @!PT LDS RZ, [RZ] ;  /* 0x00000000fffff984 */ /* 0x000fe20000000800 */
[----:B------:R-:W-:Y:S01]  /*2cbd0*/  @!PT LDS RZ, [RZ] ;  /* 0x00000000fffff984 */ /* 0x000fe20000000800 */
[----:B------:R-:W-:Y:S01]  /*2cbe0*/  @!PT LDS RZ, [RZ] ;  /* 0x00000000fffff984 */ /* 0x000fe20000000800 */
[----:B------:R0:W-:Y:S01]  /*2cbf0*/  LDGSTS.E.BYPASS.LTC128B.128 [R4+0xc400], desc[UR50][R20.64], !P0 ;  /* 0x0c40000014047fae */ /* 0x0001e2000c101d72 */
[----:B------:R-:W-:-:S13]  /*2cc00*/  ISETP.LT.OR P0, PT, R8, 0x41, P1 ;  /* 0x000000410800780c */ /* 0x000fda0000f01670 */
[----:B------:R0:W-:Y:S04]  /*2cc10*/  LDGSTS.E.BYPASS.LTC128B.128 [R5+0xc400], desc[UR50][R20.64+0x40], !P0 ;  /* 0x0c40004014057fae */ /* 0x0001e8000c101d72 */
[----:B------:R0:W5:Y:S01]  /*2cc20*/  LDL.LU R21, [R1] ;  /* 0x0000000001157983 */ /* 0x0001620000300800 */
[----:B------:R-:W-:Y:S02]  /*2cc30*/  IMAD.MOV.U32 R13, RZ, RZ, R3 ;  /* 0x000000ffff0d7224 */ /* 0x000fe400078e0003 */
[----:B------:R-:W-:-:S07]  /*2cc40*/  IMAD.MOV.U32 R12, RZ, RZ, 0x3 ;  /* 0x00000003ff0c7424 */ /* 0x000fce00078e00ff */
[----:B0----5:R-:W-:Y:S05]  /*2cc50*/  WARPSYNC.COLLECTIVE R15, `(.L_x_885) ;  /* 0x000000000f087348 */ /* 0x021fea0003c00000 */
[----:B------:R1:W2:Y:S02]  /*2cc60*/  SHFL.IDX P6, R14, R13, R12, R11 ;  /* 0x0000000c0d0e7389 */ /* 0x0002a400000c000b */
[----:B012--5:R-:W-:Y:S01]  /*2cc70*/  ENDCOLLECTIVE ;  /* 0x000000000000791b */ /* 0x027fe20003800000 */
.L_x_885:
[----:B------:R-:W0:Y:S01]  /*2cc80*/  S2R R20, SR_TID.X ;  /* 0x0000000000147919 */ /* 0x000e220000002100 */
[----:B------:R-:W-:Y:S01]  /*2cc90*/  IMAD.MOV.U32 R13, RZ, RZ, R2 ;  /* 0x000000ffff0d7224 */ /* 0x000fe200078e0002 */
[----:B------:R-:W-:-:S07]  /*2cca0*/  MOV R3, R14 ;  /* 0x0000000e00037202 */ /* 0x000fce0000000f00 */
[----:B0-----:R-:W-:Y:S05]  /*2ccb0*/  WARPSYNC.COLLECTIVE R15, `(.L_x_886) ;  /* 0x000000000f087348 */ /* 0x001fea0003c00000 */
[----:B------:R1:W2:Y:S02]  /*2ccc0*/  SHFL.IDX P6, R14, R13, R12, R11 ;  /* 0x0000000c0d0e7389 */ /* 0x0002a400000c000b */
[----:B012---:R-:W-:Y:S01]  /*2ccd0*/  ENDCOLLECTIVE ;  /* 0x000000000000791b */ /* 0x007fe20003800000 */
.L_x_886:
[----:B------:R-:W-:-:S05]  /*2cce0*/  IMAD.SHL.U32 R20, R20, 0x10, RZ ;  /* 0x0000001014147824 */ /* 0x000fca00078e00ff */
[----:B------:R-:W-:Y:S02]  /*2ccf0*/  LOP3.LUT R20, R20, 0x30, RZ, 0xc0, !PT ;  /* 0x0000003014147812 */ /* 0x000fe400078ec0ff */
[----:B------:R-:W-:-:S04]  /*2cd00*/  MOV R2, R14 ;  /* 0x0000000e00027202 */ /* 0x000fc80000000f00 */
[----:B------:R-:W-:-:S05]  /*2cd10*/  IADD3 R2, P0, R20, R2, RZ ;  /* 0x0000000214027210 */ /* 0x000fca0007f1e0ff */
[----:B------:R-:W-:Y:S01]  /*2cd20*/  IMAD.X R3, RZ, RZ, R3, P0 ;  /* 0x000000ffff037224 */ /* 0x000fe200000e0603 */
[----:B------:R-:W-:Y:S01]  /*2cd30*/  ISETP.LT.OR P0, PT, R8, 0x61, P2 ;  /* 0x000000610800780c */ /* 0x000fe20001701670 */
[----:B------:R-:W-:Y:S01]  /*2cd40*/  IMAD.MOV.U32 R13, RZ, RZ, R26 ;  /* 0x000000ffff0d7224 */ /* 0x000fe200078e001a */
[----:B------:R-:W-:-:S11]  /*2cd50*/  MOV R12, RZ ;  /* 0x000000ff000c7202 */ /* 0x000fd60000000f00 */
[----:B------:R-:W-:Y:S05]  /*2cd60*/  WARPSYNC.COLLECTIVE R15, `(.L_x_887) ;  /* 0x000000000f087348 */ /* 0x000fea0003c00000 */
[----:B------:R0:W1:Y:S02]  /*2cd70*/  SHFL.IDX P6, R14, R13, R12, R11 ;  /* 0x0000000c0d0e7389 */ /* 0x00006400000c000b */
[----:B01----:R-:W-:Y:S01]  /*2cd80*/  ENDCOLLECTIVE ;  /* 0x000000000000791b */ /* 0x003fe20003800000 */
.L_x_887:
[----:B------:R-:W-:Y:S01]  /*2cd90*/  @!PT LDS RZ, [RZ] ;  /* 0x00000000fffff984 */ /* 0x000fe20000000800 */
[----:B------:R-:W-:Y:S01]  /*2cda0*/  @!PT LDS RZ, [RZ] ;  /* 0x00000000fffff984 */ /* 0x000fe20000000800 */
[----:B------:R-:W-:Y:S01]  /*2cdb0*/  @!PT LDS RZ, [RZ] ;  /* 0x00000000fffff984 */ /* 0x000fe20000000800 */
[----:B------:R-:W-:Y:S01]  /*2cdc0*/  LDGSTS.E.BYPASS.LTC128B.128 [R4+0xd400], desc[UR50][R2.64], !P0 ;  /* 0x0d40000002047fae */ /* 0x000fe2000c101d72 */
[----:B------:R-:W-:-:S13]  /*2cdd0*/  ISETP.LT.OR P0, PT, R8, 0x61, P1 ;  /* 0x000000610800780c */ /* 0x000fda0000f01670 */
[----:B------:R0:W-:Y:S01]  /*2cde0*/  LDGSTS.E.BYPASS.LTC128B.128 [R5+0xd400], desc[UR50][R2.64+0x40], !P0 ;  /* 0x0d40004002057fae */ /* 0x0001e2000c101d72 */
[----:B------:R-:W-:Y:S01]  /*2cdf0*/  ISETP.GE.AND P0, PT, R8, 0x81, PT ;  /* 0x000000810800780c */ /* 0x000fe20003f06270 */
[----:B------:R-:W-:Y:S02]  /*2ce00*/  IMAD.MOV.U32 R13, RZ, RZ, R27 ;  /* 0x000000ffff0d7224 */ /* 0x000fe400078e001b */
[----:B0-----:R-:W-:-:S10]  /*2ce10*/  IMAD.MOV.U32 R3, RZ, RZ, R14 ;  /* 0x000000ffff037224 */ /* 0x001fd400078e000e */
[----:B------:R-:W-:Y:S05]  /*2ce20*/  WARPSYNC.COLLECTIVE R15, `(.L_x_888) ;  /* 0x000000000f087348 */ /* 0x000fea0003c00000 */
[----:B------:R0:W1:Y:S02]  /*2ce30*/  SHFL.IDX P6, R14, R13, R12, R11 ;  /* 0x0000000c0d0e7389 */ /* 0x00006400000c000b */
[----:B01----:R-:W-:Y:S01]  /*2ce40*/  ENDCOLLECTIVE ;  /* 0x000000000000791b */ /* 0x003fe20003800000 */
.L_x_888:
[C---:B------:R-:W-:Y:S02]  /*2ce50*/  ISETP.GE.AND P4, PT, R8.reuse, 0x21, PT ;  /* 0x000000210800780c */ /* 0x040fe40003f86270 */
[C---:B------:R-:W-:Y:S02]  /*2ce60*/  ISETP.GE.AND P3, PT, R8.reuse, 0x41, PT ;  /* 0x000000410800780c */ /* 0x040fe40003f66270 */
[----:B------:R-:W-:Y:S02]  /*2ce70*/  ISETP.GE.AND P2, PT, R8, 0x61, PT ;  /* 0x000000610800780c */ /* 0x000fe40003f46270 */
[----:B------:R-:W-:Y:S02]  /*2ce80*/  MOV R2, R14 ;  /* 0x0000000e00027202 */ /* 0x000fe40000000f00 */
[----:B------:R-:W-:-:S04]  /*2ce90*/  LOP3.LUT R21, R21, 0xffffff7f, RZ, 0xc0, !PT ;  /* 0xffffff7f15157812 */ /* 0x000fc800078ec0ff */
[----:B------:R-:W-:-:S05]  /*2cea0*/  @P0 LOP3.LUT R21, R21, 0x80, RZ, 0xfc, !PT ;  /* 0x0000008015150812 */ /* 0x000fca00078efcff */
[----:B------:R3:W-:Y:S01]  /*2ceb0*/  STL [R1], R21 ;  /* 0x0000001501007387 */ /* 0x0007e20000100800 */
[----:B------:R-:W-:Y:S05]  /*2cec0*/  BRA `(.L_x_889) ;  /* 0xffffff8c00bc7947 */ /* 0x000fea000383ffff */
.L_x_698:
[----:B-1----:R-:W2:Y:S02]  /*2ced0*/  LDL R2, [R1+0x3c] ;  /* 0x00003c0001027983 */ /* 0x002ea40000100800 */
[----:B--2---:R1:W2:Y:S02]  /*2cee0*/  SYNCS.PHASECHK.TRANS64.TRYWAIT P0, [R0+URZ+0x29840], R2 ;  /* 0x02984002000075a7 */ /* 0x0042a4000800017f */
[----:B--2---:R-:W-:Y:S05]  /*2cef0*/  @!P0 NANOSLEEP.SYNCS 0x989680 ;  /* 0x009896800000895d */ /* 0x004fea0003900000 */
[----:B------:R-:W2:Y:S02]  /*2cf00*/  @!P0 SYNCS.PHASECHK.TRANS64 P0, [R0+URZ+0x29840], R2 ;  /* 0x02984002000085a7 */ /* 0x000ea4000800007f */
[----:B--2---:R-:W-:Y:S05]  /*2cf10*/  @!P0 BRA `(.L_x_698) ;  /* 0xfffffffc00ec8947 */ /* 0x004fea000383ffff */
[----:B------:R-:W-:Y:S05]  /*2cf20*/  BRA `(.L_x_890) ;  /* 0xffffff90002c7947 */ /* 0x000fea000383ffff */
.L_x_699:
[----:B------:R-:W-:Y:S01]  /*2cf30*/  BSSY B0, `(.L_x_891) ;  /* 0x0000008000007945 */ /* 0x000fe20003800000 */
[----:B------:R-:W-:Y:S01]  /*2cf40*/  IMAD.MOV.U32 R13, RZ, RZ, R6 ;  /* 0x000000ffff0d7224 */ /* 0x000fe200078e0006 */
[----:B------:R-:W-:Y:S01]  /*2cf50*/  MOV R11, 0x1c1f ;  /* 0x00001c1f000b7802 */ /* 0x000fe20000000f00 */
[----:B------:R-:W-:Y:S02]  /*2cf60*/  IMAD.MOV.U32 R12, RZ, RZ, RZ ;  /* 0x000000ffff0c7224 */ /* 0x000fe400078e00ff */
[----:B------:R-:W-:-:S07]  /*2cf70*/  IMAD.MOV.U32 R15, RZ, RZ, -0x1 ;  /* 0xffffffffff0f7424 */ /* 0x000fce00078e00ff */
[----:B0----5:R-:W-:Y:S05]  /*2cf80*/  WARPSYNC.COLLECTIVE R15, `(.L_x_892) ;  /* 0x000000000f087348 */ /* 0x021fea0003c00000 */
[----:B------:R1:W2:Y:S02]  /*2cf90*/  SHFL.IDX P6, R14, R13, R12, R11 ;  /* 0x0000000c0d0e7389 */ /* 0x0002a400000c000b */
[----:B012--5:R-:W-:Y:S01]  /*2cfa0*/  ENDCOLLECTIVE ;  /* 0x000000000000791b */ /* 0x027fe20003800000 */
.L_x_892:
[----:B------:R-:W-:Y:S05]  /*2cfb0*/  BSYNC B0 ;  /* 0x0000000000007941 */ /* 0x000fea0003800000 */
.L_x_891:
[----:B------:R-:W0:Y:S01]  /*2cfc0*/  S2R R9, SR_TID.X ;  /* 0x0000000000097919 */ /* 0x000e220000002100 */
[----:B------:R-:W-:Y:S01]  /*2cfd0*/  MOV R13, R5 ;  /* 0x00000005000d7202 */ /* 0x000fe20000000f00 */
[----:B------:R-:W-:Y:S01]  /*2cfe0*/  IMAD.MOV.U32 R12, RZ, RZ, RZ ;  /* 0x000000ffff0c7224 */ /* 0x000fe200078e00ff */
[----:B------:R-:W-:Y:S01]  /*2cff0*/  MOV R15, 0xffffffff ;  /* 0xffffffff000f7802 */ /* 0x000fe20000000f00 */
[----:B------:R-:W-:Y:S01]  /*2d000*/  IMAD.MOV.U32 R11, RZ, RZ, 0x1c1f ;  /* 0x00001c1fff0b7424 */ /* 0x000fe200078e00ff */
[----:B------:R-:W-:Y:S01]  /*2d010*/  LOP3.LUT P1, RZ, R20, 0x4, RZ, 0xc0, !PT ;  /* 0x0000000414ff7812 */ /* 0x000fe2000782c0ff */
[----:B------:R-:W-:Y:S02]  /*2d020*/  IMAD.MOV.U32 R2, RZ, RZ, R14 ;  /* 0x000000ffff027224 */ /* 0x000fe400078e000e */
[----:B------:R-:W-:-:S10]  /*2d030*/  @P4 IMAD.IADD R21, R22, 0x1, R4 ;  /* 0x0000000116154824 */ /* 0x000fd400078e0204 */
[----:B0-----:R-:W-:Y:S05]  /*2d040*/  WARPSYNC.COLLECTIVE R15, `(.L_x_893) ;  /* 0x000000000f087348 */ /* 0x001fea0003c00000 */
[----:B------:R1:W2:Y:S02]  /*2d050*/  SHFL.IDX P6, R14, R13, R12, R11 ;  /* 0x0000000c0d0e7389 */ /* 0x0002a400000c000b */
[----:B012---:R-:W-:Y:S01]  /*2d060*/  ENDCOLLECTIVE ;  /* 0x000000000000791b */ /* 0x007fe20003800000 */
.L_x_893:
[----:B------:R-:W-:Y:S01]  /*2d070*/  IMAD.MOV.U32 R13, RZ, RZ, R6 ;  /* 0x000000ffff0d7224 */ /* 0x000fe200078e0006 */
[----:B------:R-:W-:Y:S01]  /*2d080*/  MOV R12, 0x1 ;  /* 0x00000001000c7802 */ /* 0x000fe20000000f00 */
[----:B------:R-:W-:Y:S01]  /*2d090*/  IMAD.SHL.U32 R26, R9, 0x10, RZ ;  /* 0x00000010091a7824 */ /* 0x000fe200078e00ff */
[----:B------:R-:W-:Y:S01]  /*2d0a0*/  LOP3.LUT P6, RZ, R20, 0x8, RZ, 0xc0, !PT ;  /* 0x0000000814ff7812 */ /* 0x000fe200078cc0ff */
[----:B------:R-:W-:Y:S02]  /*2d0b0*/  IMAD.MOV.U32 R3, RZ, RZ, R14 ;  /* 0x000000ffff037224 */ /* 0x000fe400078e000e */
[----:B------:R-:W-:Y:S01]  /*2d0c0*/  @P5 IMAD.IADD R9, R22, 0x1, R4 ;  /* 0x0000000116095824 */ /* 0x000fe200078e0204 */
[----:B------:R-:W-:-:S04]  /*2d0d0*/  LOP3.LUT R26, R26, 0x30, RZ, 0xc0, !PT ;  /* 0x000000301a1a7812 */ /* 0x000fc800078ec0ff */
[----:B------:R-:W-:-:S04]  /*2d0e0*/  @P5 IADD3 R3, P0, R26, R3, RZ ;  /* 0x000000031a035210 */ /* 0x000fc80007f1e0ff */
[----:B------:R-:W-:Y:S02]  /*2d0f0*/  @P5 IADD3.X R2, RZ, R2, RZ, P0, !PT ;  /* 0x00000002ff025210 */ /* 0x000fe400007fe4ff */
[----:B------:R-:W-:Y:S02]  /*2d100*/  LOP3.LUT P0, RZ, R20, 0x10, RZ, 0xc0, !PT ;  /* 0x0000001014ff7812 */ /* 0x000fe4000780c0ff */
        /* <DEDUP_REMOVED lines=11> */
.L_x_894:
[----:B------:R-:W-:Y:S01]  /*2d1c0*/  @!PT LDS RZ, [RZ] ;  /* 0x00000000fffff984 */ /* 0x000fe20000000800 */
[----:B------:R-:W-:Y:S01]  /*2d1d0*/  @!PT LDS RZ, [RZ] ;  /* 0x00000000fffff984 */ /* 0x000fe20000000800 */
[----:B------:R-:W-:Y:S01]  /*2d1e0*/  @!PT LDS RZ, [RZ] ;  /* 0x00000000fffff984 */ /* 0x000fe20000000800 */
[----:B------:R0:W-:Y:S01]  /*2d1f0*/  @P5 LDGSTS.E.BYPASS.LTC128B.128 [R9+0x1f400], desc[UR50][R2.64+0x80], !P1 ;  /* 0x1f40008002095fae */ /* 0x0001e2000c901d72 */
[----:B------:R-:W-:Y:S01]  /*2d200*/  LOP3.LUT P5, RZ, R20, 0x8, RZ, 0xc0, !PT ;  /* 0x0000000814ff7812 */ /* 0x000fe200078ac0ff */
[----:B------:R-:W-:Y:S01]  /*2d210*/  IMAD.MOV.U32 R13, RZ, RZ, R5 ;  /* 0x000000ffff0d7224 */ /* 0x000fe200078e0005 */
[----:B0-----:R-:W-:Y:S01]  /*2d220*/  @P3 IADD3 R9, R22, R4, RZ ;  /* 0x0000000416093210 */ /* 0x001fe20007ffe0ff */
[----:B------:R-:W-:-:S10]  /*2d230*/  IMAD.MOV.U32 R2, RZ, RZ, R14 ;  /* 0x000000ffff027224 */ /* 0x000fd400078e000e */
[----:B------:R-:W-:Y:S05]  /*2d240*/  WARPSYNC.COLLECTIVE R15, `(.L_x_895) ;  /* 0x000000000f087348 */ /* 0x000fea0003c00000 */
[----:B------:R0:W1:Y:S02]  /*2d250*/  SHFL.IDX P6, R14, R13, R12, R11 ;  /* 0x0000000c0d0e7389 */ /* 0x00006400000c000b */
[----:B01----:R-:W-:Y:S01]  /*2d260*/  ENDCOLLECTIVE ;  /* 0x000000000000791b */ /* 0x003fe20003800000 */
.L_x_895:
[----:B------:R-:W-:Y:S01]  /*2d270*/  MOV R13, R6 ;  /* 0x00000006000d7202 */ /* 0x000fe20000000f00 */
[----:B------:R-:W-:Y:S01]  /*2d280*/  IMAD.MOV.U32 R12, RZ, RZ, 0x2 ;  /* 0x00000002ff0c7424 */ /* 0x000fe200078e00ff */
[----:B------:R-:W-:Y:S02]  /*2d290*/  MOV R3, R14 ;  /* 0x0000000e00037202 */ /* 0x000fe40000000f00 */
[----:B------:R-:W-:Y:S02]  /*2d2a0*/  LOP3.LUT P6, RZ, R20, 0x10, RZ, 0xc0, !PT ;  /* 0x0000001014ff7812 */ /* 0x000fe400078cc0ff */
        /* <DEDUP_REMOVED lines=12> */
.L_x_896:
[----:B------:R-:W-:Y:S01]  /*2d370*/  @!PT LDS RZ, [RZ] ;  /* 0x00000000fffff984 */ /* 0x000fe20000000800 */
[----:B------:R-:W-:Y:S01]  /*2d380*/  @!PT LDS RZ, [RZ] ;  /* 0x00000000fffff984 */ /* 0x000fe20000000800 */
[----:B------:R-:W-:Y:S01]  /*2d390*/  @!PT LDS RZ, [RZ] ;  /* 0x00000000fffff984 */ /* 0x000fe20000000800 */
[----:B------:R-:W-:Y:S04]  /*2d3a0*/  @P4 LDGSTS.E.BYPASS.LTC128B.128 [R21+0x1d400], desc[UR50][R2.64+0x40], !P5 ;  /* 0x1d40004002154fae */ /* 0x000fe8000e901d72 */
[----:B------:R0:W-:Y:S01]  /*2d3b0*/  @P4 LDGSTS.E.BYPASS.LTC128B.128 [R21+0x1fc00], desc[UR50][R2.64+0x80], !P1 ;  /* 0x1fc0008002154fae */ /* 0x0001e2000c901d72 */
[----:B------:R-:W-:Y:S02]  /*2d3c0*/  LOP3.LUT P4, RZ, R20, 0x10, RZ, 0xc0, !PT ;  /* 0x0000001014ff7812 */ /* 0x000fe4000788c0ff */
[----:B------:R-:W-:Y:S01]  /*2d3d0*/  MOV R13, R5 ;  /* 0x00000005000d7202 */ /* 0x000fe20000000f00 */
[----:B0-----:R-:W-:Y:S02]  /*2d3e0*/  @P2 IMAD.IADD R21, R22, 0x1, R4 ;  /* 0x0000000116152824 */ /* 0x001fe400078e0204 */
[----:B------:R-:W-:-:S08]  /*2d3f0*/  IMAD.MOV.U32 R2, RZ, RZ, R14 ;  /* 0x000000ffff027224 */ /* 0x000fd000078e000e */
[----:B------:R-:W-:Y:S05]  /*2d400*/  WARPSYNC.COLLECTIVE R15, `(.L_x_897) ;  /* 0x000000000f087348 */ /* 0x000fea0003c00000 */
[----:B------:R0:W1:Y:S02]  /*2d410*/  SHFL.IDX P6, R14, R13, R12, R11 ;  /* 0x0000000c0d0e7389 */ /* 0x00006400000c000b */
[----:B01----:R-:W-:Y:S01]  /*2d420*/  ENDCOLLECTIVE ;  /* 0x000000000000791b */ /* 0x003fe20003800000 */
.L_x_897:
[----:B------:R-:W-:Y:S02]  /*2d430*/  IMAD.MOV.U32 R13, RZ, RZ, R6 ;  /* 0x000000ffff0d7224 */ /* 0x000fe400078e0006 */
[----:B------:R-:W-:Y:S02]  /*2d440*/  IMAD.MOV.U32 R12, RZ, RZ, 0x3 ;  /* 0x00000003ff0c7424 */ /* 0x000fe400078e00ff */
[----:B------:R-:W-:-:S07]  /*2d450*/  IMAD.MOV.U32 R3, RZ, RZ, R14 ;  /* 0x000000ffff037224 */ /* 0x000fce00078e000e */
[----:B------:R-:W-:Y:S05]  /*2d460*/  WARPSYNC.COLLECTIVE R15, `(.L_x_898) ;  /* 0x000000000f087348 */ /* 0x000fea0003c00000 */
[----:B------:R0:W1:Y:S02]  /*2d470*/  SHFL.IDX P6, R14, R13, R12, R11 ;  /* 0x0000000c0d0e7389 */ /* 0x00006400000c000b */
[----:B01----:R-:W-:Y:S01]  /*2d480*/  ENDCOLLECTIVE ;  /* 0x000000000000791b */ /* 0x003fe20003800000 */
.L_x_898:
[----:B------:R-:W-:-:S05]  /*2d490*/  @P3 IADD3 R3, P0, R26, R3, RZ ;  /* 0x000000031a033210 */ /* 0x000fca0007f1e0ff */
[----:B------:R-:W-:-:S05]  /*2d4a0*/  @P3 IMAD.X R2, RZ, RZ, R2, P0 ;  /* 0x000000ffff023224 */ /* 0x000fca00000e0602 */
[----:B------:R-:W-:Y:S01]  /*2d4b0*/  @P3 LOP3.LUT R3, R3, R2, RZ, 0x3c, !PT ;  /* 0x0000000203033212 */ /* 0x000fe200078e3cff */
[----:B------:R-:W-:-:S03]  /*2d4c0*/  IMAD.MOV.U32 R13, RZ, RZ, R5 ;  /* 0x000000ffff0d7224 */ /* 0x000fc600078e0005 */
[----:B------:R-:W-:-:S04]  /*2d4d0*/  @P3 LOP3.LUT R2, R3, R2, RZ, 0x3c, !PT ;  /* 0x0000000203023212 */ /* 0x000fc800078e3cff */
[----:B------:R-:W-:Y:S02]  /*2d4e0*/  @P3 LOP3.LUT R3, R3, R2, RZ, 0x3c, !PT ;  /* 0x0000000203033212 */ /* 0x000fe400078e3cff */
[----:B------:R-:W-:-:S07]  /*2d4f0*/  MOV R6, R14 ;  /* 0x0000000e00067202 */ /* 0x000fce0000000f00 */
[----:B------:R-:W-:Y:S05]  /*2d500*/  WARPSYNC.COLLECTIVE R15, `(.L_x_899) ;  /* 0x000000000f087348 */ /* 0x000fea0003c00000 */
[----:B------:R0:W1:Y:S02]  /*2d510*/  SHFL.IDX P6, R14, R13, R12, R11 ;  /* 0x0000000c0d0e7389 */ /* 0x00006400000c000b */
[----:B01----:R-:W-:Y:S01]  /*2d520*/  ENDCOLLECTIVE ;  /* 0x000000000000791b */ /* 0x003fe20003800000 */
.L_x_899:
        /* <DEDUP_REMOVED lines=12> */
.L_x_900:
[----:B------:R-:W-:-:S04]  /*2d5f0*/  @P2 IADD3 R2, P0, R26, R2, RZ ;  /* 0x000000021a022210 */ /* 0x000fc80007f1e0ff */
[----:B------:R-:W-:-:S05]  /*2d600*/  @P2 IADD3.X R3, RZ, R6, RZ, P0, !PT ;  /* 0x00000006ff032210 */ /* 0x000fca00007fe4ff */
[----:B------:R-:W-:Y:S01]  /*2d610*/  @!PT LDS RZ, [RZ] ;  /* 0x00000000fffff984 */ /* 0x000fe20000000800 */
[----:B------:R-:W-:Y:S01]  /*2d620*/  @!PT LDS RZ, [RZ] ;  /* 0x00000000fffff984 */ /* 0x000fe20000000800 */
[----:B------:R-:W-:Y:S01]  /*2d630*/  @!PT LDS RZ, [RZ] ;  /* 0x00000000fffff984 */ /* 0x000fe20000000800 */
[----:B------:R-:W-:Y:S01]  /*2d640*/  @P2 LDGSTS.E.BYPASS.LTC128B.128 [R21+0x1bc00], desc[UR50][R2.64], !P4 ;  /* 0x1bc0000002152fae */ /* 0x000fe2000e101d72 */
[----:B------:R-:W-:-:S03]  /*2d650*/  IMAD.MOV.U32 R13, RZ, RZ, R8 ;  /* 0x000000ffff0d7224 */ /* 0x000fc600078e0008 */
[----:B------:R-:W-:Y:S04]  /*2d660*/  @P2 LDGSTS.E.BYPASS.LTC128B.128 [R21+0x1e400], desc[UR50][R2.64+0x40], !P5 ;  /* 0x1e40004002152fae */ /* 0x000fe8000e901d72 */
[----:B------:R0:W-:Y:S02]  /*2d670*/  @P2 LDGSTS.E.BYPASS.LTC128B.128 [R21+0x20c00], desc[UR50][R2.64+0x80], !P1 ;  /* 0x20c0008002152fae */ /* 0x0001e4000c901d72 */
[----:B0-----:R-:W-:-:S07]  /*2d680*/  IMAD.MOV.U32 R3, RZ, RZ, R14 ;  /* 0x000000ffff037224 */ /* 0x001fce00078e000e */
[----:B------:R-:W-:Y:S05]  /*2d690*/  WARPSYNC.COLLECTIVE R15, `(.L_x_901) ;  /* 0x000000000f087348 */ /* 0x000fea0003c00000 */
[----:B------:R0:W1:Y:S02]  /*2d6a0*/  SHFL.IDX P6, R14, R13, R12, R11 ;  /* 0x0000000c0d0e7389 */ /* 0x00006400000c000b */
[----:B01----:R-:W-:Y:S01]  /*2d6b0*/  ENDCOLLECTIVE ;  /* 0x000000000000791b */ /* 0x003fe20003800000 */
.L_x_901:
[----:B------:R-:W-:Y:S01]  /*2d6c0*/  MOV R2, R14 ;  /* 0x0000000e00027202 */ /* 0x000fe20000000f00 */
[----:B------:R-:W-:Y:S06]  /*2d6d0*/  BRA `(.L_x_902) ;  /* 0xffffff8c00a07947 */ /* 0x000fec000383ffff */
.L_x_706:
[----:B------:R-:W-:Y:S01]  /*2d6e0*/  IMAD.MOV.U32 R13, RZ, RZ, R4 ;  /* 0x000000ffff0d7224 */ /* 0x000fe200078e0004 */
[----:B------:R-:W-:Y:S01]  /*2d6f0*/  MOV R11, 0x1c1f ;  /* 0x00001c1f000b7802 */ /* 0x000fe20000000f00 */
[----:B------:R-:W-:Y:S02]  /*2d700*/  IMAD.MOV.U32 R12, RZ, RZ, RZ ;  /* 0x000000ffff0c7224 */ /* 0x000fe400078e00ff */
[----:B------:R-:W-:Y:S02]  /*2d710*/  IMAD.MOV.U32 R15, RZ, RZ, -0x1 ;  /* 0xffffffffff0f7424 */ /* 0x000fe400078e00ff */
[----:B-----5:R-:W-:Y:S02]  /*2d720*/  IMAD R6, R17, R8, RZ ;  /* 0x0000000811067224 */ /* 0x020fe400078e02ff */
[----:B------:R-:W-:-:S07]  /*2d730*/  IMAD.IADD R0, R10, 0x1, R0 ;  /* 0x000000010a007824 */ /* 0x000fce00078e0200 */
[----:B------:R-:W-:Y:S05]  /*2d740*/  WARPSYNC.COLLECTIVE R15, `(.L_x_903) ;  /* 0x000000000f087348 */ /* 0x000fea0003c00000 */
[----:B------:R0:W1:Y:S02]  /*2d750*/  SHFL.IDX P6, R14, R13, R12, R11 ;  /* 0x0000000c0d0e7389 */ /* 0x00006400000c000b */
[----:B01----:R-:W-:Y:S01]  /*2d760*/  ENDCOLLECTIVE ;  /* 0x000000000000791b */ /* 0x003fe20003800000 */
.L_x_903:
[C---:B------:R-:W-:Y:S01]  /*2d770*/  VIADD R7, R0.reuse, 0x20 ;  /* 0x0000002000077836 */ /* 0x040fe20000000000 */
[----:B------:R-:W-:Y:S02]  /*2d780*/  ISETP.GE.AND P0, PT, R0, R6, PT ;  /* 0x000000060000720c */ /* 0x000fe40003f06270 */
[----:B------:R-:W-:Y:S01]  /*2d790*/  MOV R13, R5 ;  /* 0x00000005000d7202 */ /* 0x000fe20000000f00 */
[----:B------:R-:W-:-:S10]  /*2d7a0*/  IMAD.MOV.U32 R2, RZ, RZ, R14 ;  /* 0x000000ffff027224 */ /* 0x000fd400078e000e */
[----:B------:R-:W-:Y:S05]  /*2d7b0*/  WARPSYNC.COLLECTIVE R15, `(.L_x_904) ;  /* 0x000000000f087348 */ /* 0x000fea0003c00000 */
[----:B------:R0:W1:Y:S02]  /*2d7c0*/  SHFL.IDX P6, R14, R13, R12, R11 ;  /* 0x0000000c0d0e7389 */ /* 0x00006400000c000b */
[----:B01----:R-:W-:Y:S01]  /*2d7d0*/  ENDCOLLECTIVE ;  /* 0x000000000000791b */ /* 0x003fe20003800000 */
.L_x_904:
[----:B------:R-:W-:Y:S01]  /*2d7e0*/  IMAD.MOV.U32 R13, RZ, RZ, R4 ;  /* 0x000000ffff0d7224 */ /* 0x000fe200078e0004 */
[----:B------:R-:W-:Y:S01]  /*2d7f0*/  MOV R12, 0x1 ;  /* 0x00000001000c7802 */ /* 0x000fe20000000f00 */
[----:B------:R-:W-:-:S07]  /*2d800*/  IMAD.MOV.U32 R3, RZ, RZ, R14 ;  /* 0x000000ffff037224 */ /* 0x000fce00078e000e */
[----:B------:R-:W-:Y:S05]  /*2d810*/  WARPSYNC.COLLECTIVE R15, `(.L_x_905) ;  /* 0x000000000f087348 */ /* 0x000fea0003c00000 */
[----:B------:R0:W1:Y:S02]  /*2d820*/  SHFL.IDX P6, R14, R13, R12, R11 ;  /* 0x0000000c0d0e7389 */ /* 0x00006400000c000b */
[----:B01----:R-:W-:Y:S01]  /*2d830*/  ENDCOLLECTIVE ;  /* 0x000000000000791b */ /* 0x003fe20003800000 */
.L_x_905:
[----:B------:R-:W-:-:S04]  /*2d840*/  @!P0 IADD3 R3, P4, R20, R3, RZ ;  /* 0x0000000314038210 */ /* 0x000fc80007f9e0ff */
[----:B------:R-:W-:-:S04]  /*2d850*/  @!P0 IADD3.X R2, RZ, R2, RZ, P4, !PT ;  /* 0x00000002ff028210 */ /* 0x000fc800027fe4ff */
[----:B------:R-:W-:Y:S01]  /*2d860*/  @!P0 LOP3.LUT R3, R3, R2, RZ, 0x3c, !PT ;  /* 0x0000000203038212 */ /* 0x000fe200078e3cff */
[----:B------:R-:W-:-:S03]  /*2d870*/  IMAD.MOV.U32 R13, RZ, RZ, R5 ;  /* 0x000000ffff0d7224 */ /* 0x000fc600078e0005 */
[----:B------:R-:W-:-:S04]  /*2d880*/  @!P0 LOP3.LUT R2, R3, R2, RZ, 0x3c, !PT ;  /* 0x0000000203028212 */ /* 0x000fc800078e3cff */
[----:B------:R-:W-:-:S05]  /*2d890*/  @!P0 LOP3.LUT R3, R3, R2, RZ, 0x3c, !PT ;  /* 0x0000000203038212 */ /* 0x000fca00078e3cff */
[----:B------:R-:W-:Y:S01]  /*2d8a0*/  @!PT LDS RZ, [RZ] ;  /* 0x00000000fffff984 */ /* 0x000fe20000000800 */
[----:B------:R-:W-:Y:S01]  /*2d8b0*/  @!PT LDS RZ, [RZ] ;  /* 0x00000000fffff984 */ /* 0x000fe20000000800 */
[----:B------:R-:W-:Y:S01]  /*2d8c0*/  @!PT LDS RZ, [RZ] ;  /* 0x00000000fffff984 */ /* 0x000fe20000000800 */
[----:B------:R-:W-:Y:S04]  /*2d8d0*/  @!P0 LDGSTS.E.BYPASS.LTC128B.128 [R9+0x14400], desc[UR50][R2.64], !P3 ;  /* 0x1440000002098fae */ /* 0x000fe8000d901d72 */
[----:B------:R-:W-:Y:S04]  /*2d8e0*/  @!P0 LDGSTS.E.BYPASS.LTC128B.128 [R9+0x16400], desc[UR50][R2.64+0x40], !P2 ;  /* 0x1640004002098fae */ /* 0x000fe8000d101d72 */
[----:B------:R0:W-:Y:S01]  /*2d8f0*/  @!P0 LDGSTS.E.BYPASS.LTC128B.128 [R9+0x18400], desc[UR50][R2.64+0x80], !P1 ;  /* 0x1840008002098fae */ /* 0x0001e2000c901d72 */
[----:B------:R-:W-:Y:S01]  /*2d900*/  ISETP.GE.AND P0, PT, R7, R6, PT ;  /* 0x000000060700720c */ /* 0x000fe20003f06270 */
[----:B0-----:R-:W-:-:S12]  /*2d910*/  IMAD.MOV.U32 R2, RZ, RZ, R14 ;  /* 0x000000ffff027224 */ /* 0x001fd800078e000e */
[----:B------:R-:W-:Y:S05]  /*2d920*/  WARPSYNC.COLLECTIVE R15, `(.L_x_906) ;  /* 0x000000000f087348 */ /* 0x000fea0003c00000 */
[----:B------:R0:W1:Y:S02]  /*2d930*/  SHFL.IDX P6, R14, R13, R12, R11 ;  /* 0x0000000c0d0e7389 */ /* 0x00006400000c000b */
[----:B01----:R-:W-:Y:S01]  /*2d940*/  ENDCOLLECTIVE ;  /* 0x000000000000791b */ /* 0x003fe20003800000 */
.L_x_906:
[----:B------:R-:W-:Y:S01]  /*2d950*/  MOV R13, R4 ;  /* 0x00000004000d7202 */ /* 0x000fe20000000f00 */
[----:B------:R-:W-:Y:S01]  /*2d960*/  IMAD.MOV.U32 R12, RZ, RZ, 0x2 ;  /* 0x00000002ff0c7424 */ /* 0x000fe200078e00ff */
[----:B------:R-:W-:-:S07]  /*2d970*/  MOV R3, R14 ;  /* 0x0000000e00037202 */ /* 0x000fce0000000f00 */
[----:B------:R-:W-:Y:S05]  /*2d980*/  WARPSYNC.COLLECTIVE R15, `(.L_x_907) ;  /* 0x000000000f087348 */ /* 0x000fea0003c00000 */
[----:B------:R0:W1:Y:S02]  /*2d990*/  SHFL.IDX P6, R14, R13, R12, R11 ;  /* 0x0000000c0d0e7389 */ /* 0x00006400000c000b */
[----:B01----:R-:W-:Y:S01]  /*2d9a0*/  ENDCOLLECTIVE ;  /* 0x000000000000791b */ /* 0x003fe20003800000 */
.L_x_907:
[----:B------:R-:W-:-:S05]  /*2d9b0*/  @!P0 IADD3 R3, P4, R20, R3, RZ ;  /* 0x0000000314038210 */ /* 0x000fca0007f9e0ff */
[----:B------:R-:W-:-:S05]  /*2d9c0*/  @!P0 IMAD.X R2, RZ, RZ, R2, P4 ;  /* 0x000000ffff028224 */ /* 0x000fca00020e0602 */
[-C--:B------:R-:W-:Y:S02]  /*2d9d0*/  @!P0 LOP3.LUT R3, R3, R2.reuse, RZ, 0x3c, !PT ;  /* 0x0000000203038212 */ /* 0x080fe400078e3cff */
[----:B------:R-:W-:Y:S02]  /*2d9e0*/  MOV R13, R5 ;  /* 0x00000005000d7202 */ /* 0x000fe40000000f00 */
[----:B------:R-:W-:-:S04]  /*2d9f0*/  @!P0 LOP3.LUT R2, R3, R2, RZ, 0x3c, !PT ;  /* 0x0000000203028212 */ /* 0x000fc800078e3cff */
[----:B------:R-:W-:-:S05]  /*2da00*/  @!P0 LOP3.LUT R3, R3, R2, RZ, 0x3c, !PT ;  /* 0x0000000203038212 */ /* 0x000fca00078e3cff */
[----:B------:R-:W-:Y:S01]  /*2da10*/  @!PT LDS RZ, [RZ] ;  /* 0x00000000fffff984 */ /* 0x000fe20000000800 */
[----:B------:R-:W-:Y:S01]  /*2da20*/  @!PT LDS RZ, [RZ] ;  /* 0x00000000fffff984 */ /* 0x000fe20000000800 */
[----:B------:R-:W-:Y:S01]  /*2da30*/  @!PT LDS RZ, [RZ] ;  /* 0x00000000fffff984 */ /* 0x000fe20000000800 */
[----:B------:R-:W-:Y:S04]  /*2da40*/  @!P0 LDGSTS.E.BYPASS.LTC128B.128 [R9+0x14c00], desc[UR50][R2.64], !P3 ;  /* 0x14c0000002098fae */ /* 0x000fe8000d901d72 */
[----:B------:R-:W-:Y:S04]  /*2da50*/  @!P0 LDGSTS.E.BYPASS.LTC128B.128 [R9+0x16c00], desc[UR50][R2.64+0x40], !P2 ;  /* 0x16c0004002098fae */ /* 0x000fe8000d101d72 */
[----:B------:R0:W-:Y:S02]  /*2da60*/  @!P0 LDGSTS.E.BYPASS.LTC128B.128 [R9+0x18c00], desc[UR50][R2.64+0x80], !P1 ;  /* 0x18c0008002098fae */ /* 0x0001e4000c901d72 */
[----:B0-----:R-:W-:-:S05]  /*2da70*/  VIADD R2, R0, 0x40 ;  /* 0x0000004000027836 */ /* 0x001fca0000000000 */
[----:B------:R-:W-:Y:S01]  /*2da80*/  ISETP.GE.AND P0, PT, R2, R6, PT ;  /* 0x000000060200720c */ /* 0x000fe20003f06270 */
[----:B------:R-:W-:-:S12]  /*2da90*/  IMAD.MOV.U32 R2, RZ, RZ, R14 ;  /* 0x000000ffff027224 */ /* 0x000fd800078e000e */
[----:B------:R-:W-:Y:S05]  /*2daa0*/  WARPSYNC.COLLECTIVE R15, `(.L_x_908) ;  /* 0x000000000f087348 */ /* 0x000fea0003c00000 */
[----:B------:R0:W1:Y:S02]  /*2dab0*/  SHFL.IDX P6, R14, R13, R12, R11 ;  /* 0x0000000c0d0e7389 */ /* 0x00006400000c000b */
[----:B01----:R-:W-:Y:S01]  /*2dac0*/  ENDCOLLECTIVE ;  /* 0x000000000000791b */ /* 0x003fe20003800000 */
.L_x_908:
[----:B------:R-:W-:Y:S01]  /*2dad0*/  MOV R13, R4 ;  /* 0x00000004000d7202 */ /* 0x000fe20000000f00 */
[----:B------:R-:W-:Y:S02]  /*2dae0*/  IMAD.MOV.U32 R12, RZ, RZ, 0x3 ;  /* 0x00000003ff0c7424 */ /* 0x000fe400078e00ff */
[----:B------:R-:W-:-:S07]  /*2daf0*/  IMAD.MOV.U32 R3, RZ, RZ, R14 ;  /* 0x000000ffff037224 */ /* 0x000fce00078e000e */
[----:B------:R-:W-:Y:S05]  /*2db00*/  WARPSYNC.COLLECTIVE R15, `(.L_x_909) ;  /* 0x000000000f087348 */ /* 0x000fea0003c00000 */
[----:B------:R0:W1:Y:S02]  /*2db10*/  SHFL.IDX P6, R14, R13, R12, R11 ;  /* 0x0000000c0d0e7389 */ /* 0x00006400000c000b */
[----:B01----:R-:W-:Y:S01]  /*2db20*/  ENDCOLLECTIVE ;  /* 0x000000000000791b */ /* 0x003fe20003800000 */
.L_x_909:
[----:B------:R-:W-:-:S05]  /*2db30*/  @!P0 IADD3 R3, P4, R20, R3, RZ ;  /* 0x0000000314038210 */ /* 0x000fca0007f9e0ff */
[----:B------:R-:W-:-:S05]  /*2db40*/  @!P0 IMAD.X R2, RZ, RZ, R2, P4 ;  /* 0x000000ffff028224 */ /* 0x000fca00020e0602 */
[-C--:B------:R-:W-:Y:S02]  /*2db50*/  @!P0 LOP3.LUT R3, R3, R2.reuse, RZ, 0x3c, !PT ;  /* 0x0000000203038212 */ /* 0x080fe400078e3cff */
[----:B------:R-:W-:Y:S02]  /*2db60*/  MOV R13, R5 ;  /* 0x00000005000d7202 */ /* 0x000fe40000000f00 */
[----:B------:R-:W-:-:S04]  /*2db70*/  @!P0 LOP3.LUT R2, R3, R2, RZ, 0x3c, !PT ;  /* 0x0000000203028212 */ /* 0x000fc800078e3cff */
[----:B------:R-:W-:Y:S01]  /*2db80*/  @!P0 LOP3.LUT R3, R3, R2, RZ, 0x3c, !PT ;  /* 0x0000000203038212 */ /* 0x000fe200078e3cff */
[----:B------:R-:W-:-:S07]  /*2db90*/  IMAD.MOV.U32 R4, RZ, RZ, R14 ;  /* 0x000000ffff047224 */ /* 0x000fce00078e000e */
[----:B------:R-:W-:Y:S05]  /*2dba0*/  WARPSYNC.COLLECTIVE R15, `(.L_x_910) ;  /* 0x000000000f087348 */ /* 0x000fea0003c00000 */
[----:B------:R0:W1:Y:S02]  /*2dbb0*/  SHFL.IDX P6, R14, R13, R12, R11 ;  /* 0x0000000c0d0e7389 */ /* 0x00006400000c000b */
[----:B01----:R-:W-:Y:S01]  /*2dbc0*/  ENDCOLLECTIVE ;  /* 0x000000000000791b */ /* 0x003fe20003800000 */
.L_x_910:
[----:B------:R-:W-:Y:S01]  /*2dbd0*/  @!PT LDS RZ, [RZ] ;  /* 0x00000000fffff984 */ /* 0x000fe20000000800 */
[----:B------:R-:W-:Y:S01]  /*2dbe0*/  @!PT LDS RZ, [RZ] ;  /* 0x00000000fffff984 */ /* 0x000fe20000000800 */
[----:B------:R-:W-:Y:S01]  /*2dbf0*/  @!PT LDS RZ, [RZ] ;  /* 0x00000000fffff984 */ /* 0x000fe20000000800 */
[----:B------:R-:W-:Y:S04]  /*2dc00*/  @!P0 LDGSTS.E.BYPASS.LTC128B.128 [R9+0x15400], desc[UR50][R2.64], !P3 ;  /* 0x1540000002098fae */ /* 0x000fe8000d901d72 */
[----:B------:R-:W-:Y:S04]  /*2dc10*/  @!P0 LDGSTS.E.BYPASS.LTC128B.128 [R9+0x17400], desc[UR50][R2.64+0x40], !P2 ;  /* 0x1740004002098fae */ /* 0x000fe8000d101d72 */
[----:B------:R0:W-:Y:S02]  /*2dc20*/  @!P0 LDGSTS.E.BYPASS.LTC128B.128 [R9+0x19400], desc[UR50][R2.64+0x80], !P1 ;  /* 0x1940008002098fae */ /* 0x0001e4000c901d72 */
[----:B0-----:R-:W-:Y:S01]  /*2dc30*/  IMAD.MOV.U32 R2, RZ, RZ, R14 ;  /* 0x000000ffff027224 */ /* 0x001fe200078e000e */
[----:B------:R-:W-:Y:S06]  /*2dc40*/  BRA `(.L_x_911) ;  /* 0xffffff9000e07947 */ /* 0x000fec000383ffff */
.L_x_711:
[----:B-1----:R1:W2:Y:S02]  /*2dc50*/  SYNCS.PHASECHK.TRANS64.TRYWAIT P0, [R22+URZ+0x29820], R3 ;  /* 0x02982003160075a7 */ /* 0x0022a4000800017f */
[----:B--2---:R-:W-:Y:S05]  /*2dc60*/  @!P0 NANOSLEEP.SYNCS 0x989680 ;  /* 0x009896800000895d */ /* 0x004fea0003900000 */
[----:B------:R-:W2:Y:S02]  /*2dc70*/  @!P0 SYNCS.PHASECHK.TRANS64 P0, [R22+URZ+0x29820], R3 ;  /* 0x02982003160085a7 */ /* 0x000ea4000800007f */
[----:B--2---:R-:W-:Y:S05]  /*2dc80*/  @!P0 BRA `(.L_x_711) ;  /* 0xfffffffc00f08947 */ /* 0x004fea000383ffff */
[----:B------:R-:W-:Y:S05]  /*2dc90*/  BRA `(.L_x_912) ;  /* 0xffffff9400507947 */ /* 0x000fea000383ffff */
.L_x_715:
[----:B0-----:R0:W1:Y:S02]  /*2dca0*/  SYNCS.PHASECHK.TRANS64.TRYWAIT P0, [R0+URZ+0x29880], R31 ;  /* 0x0298801f000075a7 */ /* 0x001064000800017f */
[----:B-1----:R-:W-:Y:S05]  /*2dcb0*/  @!P0 NANOSLEEP.SYNCS 0x989680 ;  /* 0x009896800000895d */ /* 0x002fea0003900000 */
[----:B------:R-:W1:Y:S02]  /*2dcc0*/  @!P0 SYNCS.PHASECHK.TRANS64 P0, [R0+URZ+0x29880], R31 ;  /* 0x0298801f000085a7 */ /* 0x000e64000800007f */
[----:B-1----:R-:W-:Y:S05]  /*2dcd0*/  @!P0 BRA `(.L_x_715) ;  /* 0xfffffffc00f08947 */ /* 0x002fea000383ffff */
[----:B------:R-:W-:Y:S05]  /*2dce0*/  BRA `(.L_x_913) ;  /* 0xffffff9800707947 */ /* 0x000fea000383ffff */
.L_x_716:
        /* <DEDUP_REMOVED lines=8> */
.L_x_915:
[----:B------:R-:W-:Y:S05]  /*2dd70*/  BSYNC B0 ;  /* 0x0000000000007941 */ /* 0x000fea0003800000 */
.L_x_914:
[----:B------:R0:W5:Y:S01]  /*2dd80*/  LDL R17, [R1+0x4] ;  /* 0x0000040001117983 */ /* 0x0001620000100800 */
[----:B------:R-:W-:Y:S01]  /*2dd90*/  IMAD.MOV.U32 R13, RZ, RZ, R7 ;  /* 0x000000ffff0d7224 */ /* 0x000fe200078e0007 */
[----:B------:R-:W-:Y:S01]  /*2dda0*/  MOV R11, 0x1c1f ;  /* 0x00001c1f000b7802 */ /* 0x000fe20000000f00 */
[----:B------:R-:W-:Y:S01]  /*2ddb0*/  IMAD.MOV.U32 R12, RZ, RZ, RZ ;  /* 0x000000ffff0c7224 */ /* 0x000fe200078e00ff */
[----:B------:R-:W1:Y:S01]  /*2ddc0*/  S2R R2, SR_TID.X ;  /* 0x0000000000027919 */ /* 0x000e620000002100 */
[----:B------:R-:W-:Y:S01]  /*2ddd0*/  IMAD.MOV.U32 R15, RZ, RZ, -0x1 ;  /* 0xffffffffff0f7424 */ /* 0x000fe200078e00ff */
[----:B------:R-:W-:Y:S02]  /*2dde0*/  MOV R3, R14 ;  /* 0x0000000e00037202 */ /* 0x000fe40000000f00 */
[----:B0-----:R-:W-:-:S07]  /*2ddf0*/  IADD3 R10, R22, R10, R37 ;  /* 0x0000000a160a7210 */ /* 0x001fce0007ffe025 */
[----:B-1---5:R-:W-:Y:S05]  /*2de00*/  WARPSYNC.COLLECTIVE R15, `(.L_x_916) ;  /* 0x000000000f087348 */ /* 0x022fea0003c00000 */
[----:B------:R0:W2:Y:S02]  /*2de10*/  SHFL.IDX P6, R14, R13, R12, R11 ;  /* 0x0000000c0d0e7389 */ /* 0x0000a400000c000b */
[----:B012--5:R-:W-:Y:S01]  /*2de20*/  ENDCOLLECTIVE ;  /* 0x000000000000791b */ /* 0x027fe20003800000 */
.L_x_916:
[----:B------:R-:W-:Y:S01]  /*2de30*/  MOV R13, R9 ;  /* 0x00000009000d7202 */ /* 0x000fe20000000f00 */
[----:B------:R-:W-:Y:S02]  /*2de40*/  IMAD.MOV.U32 R12, RZ, RZ, 0x1 ;  /* 0x00000001ff0c7424 */ /* 0x000fe400078e00ff */
[----:B------:R-:W-:Y:S01]  /*2de50*/  IMAD.SHL.U32 R15, R2, 0x10, RZ ;  /* 0x00000010020f7824 */ /* 0x000fe200078e00ff */
[----:B------:R-:W-:-:S04]  /*2de60*/  MOV R2, R14 ;  /* 0x0000000e00027202 */ /* 0x000fc80000000f00 */
[----:B------:R-:W-:-:S04]  /*2de70*/  LOP3.LUT R15, R15, 0x30, RZ, 0xc0, !PT ;  /* 0x000000300f0f7812 */ /* 0x000fc800078ec0ff */
[----:B------:R-:W-:Y:S01]  /*2de80*/  IADD3 R2, P0, R15, R2, RZ ;  /* 0x000000020f027210 */ /* 0x000fe20007f1e0ff */
[----:B------:R-:W-:-:S04]  /*2de90*/  IMAD.MOV.U32 R15, RZ, RZ, -0x1 ;  /* 0xffffffffff0f7424 */ /* 0x000fc800078e00ff */
[----:B------:R-:W-:-:S08]  /*2dea0*/  IMAD.X R3, RZ, RZ, R3, P0 ;  /* 0x000000ffff037224 */ /* 0x000fd000000e0603 */
[----:B------:R-:W-:Y:S05]  /*2deb0*/  WARPSYNC.COLLECTIVE R15, `(.L_x_917) ;  /* 0x000000000f087348 */ /* 0x000fea0003c00000 */
[----:B------:R0:W1:Y:S02]  /*2dec0*/  SHFL.IDX P6, R14, R13, R12, R11 ;  /* 0x0000000c0d0e7389 */ /* 0x00006400000c000b */
[----:B01----:R-:W-:Y:S01]  /*2ded0*/  ENDCOLLECTIVE ;  /* 0x000000000000791b */ /* 0x003fe20003800000 */
.L_x_917:
[----:B------:R-:W-:Y:S01]  /*2dee0*/  @!PT LDS RZ, [RZ] ;  /* 0x00000000fffff984 */ /* 0x000fe20000000800 */
[----:B------:R-:W-:Y:S01]  /*2def0*/  @!PT LDS RZ, [RZ] ;  /* 0x00000000fffff984 */ /* 0x000fe20000000800 */
[----:B------:R-:W-:Y:S01]  /*2df00*/  @!PT LDS RZ, [RZ] ;  /* 0x00000000fffff984 */ /* 0x000fe20000000800 */
[----:B------:R-:W-:Y:S01]  /*2df10*/  LDGSTS.E.BYPASS.LTC128B.128 [R10+0xa400], desc[UR50][R2.64], !P3 ;  /* 0x0a400000020a7fae */ /* 0x000fe2000d901d72 */
[----:B------:R-:W-:Y:S02]  /*2df20*/  IMAD.MOV.U32 R13, RZ, RZ, R7 ;  /* 0x000000ffff0d7224 */ /* 0x000fe400078e0007 */
[----:B------:R-:W-:-:S05]  /*2df30*/  IMAD.IADD R17, R17, 0x1, R10 ;  /* 0x0000000111117824 */ /* 0x000fca00078e020a */
[----:B------:R0:W-:Y:S02]  /*2df40*/  LDGSTS.E.BYPASS.LTC128B.128 [R17+0xa400], desc[UR50][R2.64+0x40], !P1 ;  /* 0x0a40004002117fae */ /* 0x0001e4000c901d72 */
[----:B0-----:R-:W0:Y:S01]  /*2df50*/  S2R R2, SR_TID.X ;  /* 0x0000000000027919 */ /* 0x001e220000002100 */
[----:B------:R-:W-:-:S07]  /*2df60*/  MOV R3, R14 ;  /* 0x0000000e00037202 */ /* 0x000fce0000000f00 */
[----:B0-----:R-:W-:Y:S05]  /*2df70*/  WARPSYNC.COLLECTIVE R15, `(.L_x_918) ;  /* 0x000000000f087348 */ /* 0x001fea0003c00000 */
[----:B------:R1:W2:Y:S02]  /*2df80*/  SHFL.IDX P6, R14, R13, R12, R11 ;  /* 0x0000000c0d0e7389 */ /* 0x0002a400000c000b */
[----:B012---:R-:W-:Y:S01]  /*2df90*/  ENDCOLLECTIVE ;  /* 0x000000000000791b */ /* 0x007fe20003800000 */
.L_x_918:
[----:B------:R-:W-:Y:S01]  /*2dfa0*/  IMAD.MOV.U32 R13, RZ, RZ, R9 ;  /* 0x000000ffff0d7224 */ /* 0x000fe200078e0009 */
[----:B------:R-:W-:Y:S01]  /*2dfb0*/  MOV R12, 0x2 ;  /* 0x00000002000c7802 */ /* 0x000fe20000000f00 */
        /* <DEDUP_REMOVED lines=9> */
.L_x_919:
[----:B------:R-:W-:Y:S01]  /*2e050*/  @!PT LDS RZ, [RZ] ;  /* 0x00000000fffff984 */ /* 0x000fe20000000800 */
[----:B------:R-:W-:Y:S01]  /*2e060*/  @!PT LDS RZ, [RZ] ;  /* 0x00000000fffff984 */ /* 0x000fe20000000800 */
[----:B------:R-:W-:Y:S01]  /*2e070*/  @!PT LDS RZ, [RZ] ;  /* 0x00000000fffff984 */ /* 0x000fe20000000800 */
[----:B------:R-:W-:Y:S04]  /*2e080*/  LDGSTS.E.BYPASS.LTC128B.128 [R10+0xb400], desc[UR50][R2.64], !P3 ;  /* 0x0b400000020a7fae */ /* 0x000fe8000d901d72 */
[----:B------:R0:W-:Y:S01]  /*2e090*/  LDGSTS.E.BYPASS.LTC128B.128 [R17+0xb400], desc[UR50][R2.64+0x40], !P1 ;  /* 0x0b40004002117fae */ /* 0x0001e2000c901d72 */
[----:B------:R-:W-:Y:S01]  /*2e0a0*/  MOV R13, R7 ;  /* 0x00000007000d7202 */ /* 0x000fe20000000f00 */
[----:B0-----:R-:W0:Y:S01]  /*2e0b0*/  S2R R2, SR_TID.X ;  /* 0x0000000000027919 */ /* 0x001e220000002100 */
[----:B------:R-:W-:-:S07]  /*2e0c0*/  IMAD.MOV.U32 R3, RZ, RZ, R14 ;  /* 0x000000ffff037224 */ /* 0x000fce00078e000e */
[----:B0-----:R-:W-:Y:S05]  /*2e0d0*/  WARPSYNC.COLLECTIVE R15, `(.L_x_920) ;  /* 0x000000000f087348 */ /* 0x001fea0003c00000 */
[----:B------:R1:W2:Y:S02]  /*2e0e0*/  SHFL.IDX P6, R14, R13, R12, R11 ;  /* 0x0000000c0d0e7389 */ /* 0x0002a400000c000b */
[----:B012---:R-:W-:Y:S01]  /*2e0f0*/  ENDCOLLECTIVE ;  /* 0x000000000000791b */ /* 0x007fe20003800000 */
.L_x_920:
[----:B------:R-:W-:Y:S02]  /*2e100*/  IMAD.MOV.U32 R13, RZ, RZ, R9 ;  /* 0x000000ffff0d7224 */ /* 0x000fe400078e0009 */
[----:B------:R-:W-:Y:S02]  /*2e110*/  IMAD.MOV.U32 R12, RZ, RZ, 0x3 ;  /* 0x00000003ff0c7424 */ /* 0x000fe400078e00ff */
[----:B------:R-:W-:Y:S02]  /*2e120*/  IMAD.SHL.U32 R15, R2, 0x10, RZ ;  /* 0x00000010020f7824 */ /* 0x000fe400078e00ff */
[----:B------:R-:W-:-:S03]  /*2e130*/  IMAD.MOV.U32 R2, RZ, RZ, R14 ;  /* 0x000000ffff027224 */ /* 0x000fc600078e000e */
[----:B------:R-:W-:-:S04]  /*2e140*/  LOP3.LUT R15, R15, 0x30, RZ, 0xc0, !PT ;  /* 0x000000300f0f7812 */ /* 0x000fc800078ec0ff */
[----:B------:R-:W-:Y:S02]  /*2e150*/  IADD3 R2, P0, R15, R2, RZ ;  /* 0x000000020f027210 */ /* 0x000fe40007f1e0ff */
[----:B------:R-:W-:Y:S02]  /*2e160*/  MOV R15, 0xffffffff ;  /* 0xffffffff000f7802 */ /* 0x000fe40000000f00 */
[----:B------:R-:W-:-:S09]  /*2e170*/  IADD3.X R3, RZ, R3, RZ, P0, !PT ;  /* 0x00000003ff037210 */ /* 0x000fd200007fe4ff */
[----:B------:R-:W-:Y:S05]  /*2e180*/  WARPSYNC.COLLECTIVE R15, `(.L_x_921) ;  /* 0x000000000f087348 */ /* 0x000fea0003c00000 */
[----:B------:R0:W1:Y:S02]  /*2e190*/  SHFL.IDX P6, R14, R13, R12, R11 ;  /* 0x0000000c0d0e7389 */ /* 0x00006400000c000b */
[----:B01----:R-:W-:Y:S01]  /*2e1a0*/  ENDCOLLECTIVE ;  /* 0x000000000000791b */ /* 0x003fe20003800000 */
.L_x_921:
[----:B------:R-:W-:Y:S01]  /*2e1b0*/  @!PT LDS RZ, [RZ] ;  /* 0x00000000fffff984 */ /* 0x000fe20000000800 */
[----:B------:R-:W-:Y:S01]  /*2e1c0*/  @!PT LDS RZ, [RZ] ;  /* 0x00000000fffff984 */ /* 0x000fe20000000800 */
[----:B------:R-:W-:Y:S01]  /*2e1d0*/  @!PT LDS RZ, [RZ] ;  /* 0x00000000fffff984 */ /* 0x000fe20000000800 */
[----:B------:R-:W-:Y:S04]  /*2e1e0*/  LDGSTS.E.BYPASS.LTC128B.128 [R10+0xc400], desc[UR50][R2.64], !P3 ;  /* 0x0c400000020a7fae */ /* 0x000fe8000d901d72 */
[----:B------:R0:W-:Y:S01]  /*2e1f0*/  LDGSTS.E.BYPASS.LTC128B.128 [R17+0xc400], desc[UR50][R2.64+0x40], !P1 ;  /* 0x0c40004002117fae */ /* 0x0001e2000c901d72 */
[----:B------:R-:W-:Y:S01]  /*2e200*/  IMAD.MOV.U32 R13, RZ, RZ, R7 ;  /* 0x000000ffff0d7224 */ /* 0x000fe200078e0007 */
[----:B0-----:R-:W0:Y:S01]  /*2e210*/  S2R R3, SR_TID.X ;  /* 0x0000000000037919 */ /* 0x001e220000002100 */
[----:B------:R-:W-:-:S07]  /*2e220*/  IMAD.MOV.U32 R9, RZ, RZ, R14 ;  /* 0x000000ffff097224 */ /* 0x000fce00078e000e */
[----:B0-----:R-:W-:Y:S05]  /*2e230*/  WARPSYNC.COLLECTIVE R15, `(.L_x_922) ;  /* 0x000000000f087348 */ /* 0x001fea0003c00000 */
[----:B------:R1:W2:Y:S02]  /*2e240*/  SHFL.IDX P6, R14, R13, R12, R11 ;  /* 0x0000000c0d0e7389 */ /* 0x0002a400000c000b */
[----:B012---:R-:W-:Y:S01]  /*2e250*/  ENDCOLLECTIVE ;  /* 0x000000000000791b */ /* 0x007fe20003800000 */
.L_x_922:
[----:B------:R-:W-:Y:S01]  /*2e260*/  MOV R13, R24 ;  /* 0x00000018000d7202 */ /* 0x000fe20000000f00 */
[----:B------:R-:W-:Y:S02]  /*2e270*/  IMAD.MOV.U32 R12, RZ, RZ, RZ ;  /* 0x000000ffff0c7224 */ /* 0x000fe400078e00ff */
[----:B------:R-:W-:-:S07]  /*2e280*/  IMAD.MOV.U32 R2, RZ, RZ, R14 ;  /* 0x000000ffff027224 */ /* 0x000fce00078e000e */
[----:B------:R-:W-:Y:S05]  /*2e290*/  WARPSYNC.COLLECTIVE R15, `(.L_x_923) ;  /* 0x000000000f087348 */ /* 0x000fea0003c00000 */
[----:B------:R0:W1:Y:S02]  /*2e2a0*/  SHFL.IDX P6, R14, R13, R12, R11 ;  /* 0x0000000c0d0e7389 */ /* 0x00006400000c000b */
[----:B01----:R-:W-:Y:S01]  /*2e2b0*/  ENDCOLLECTIVE ;  /* 0x000000000000791b */ /* 0x003fe20003800000 */
.L_x_923:
[----:B------:R-:W-:-:S04]  /*2e2c0*/  SHF.L.U32 R3, R3, 0x4, RZ ;  /* 0x0000000403037819 */ /* 0x000fc800000006ff */
[----:B------:R-:W-:-:S04]  /*2e2d0*/  LOP3.LUT R3, R3, 0x30, RZ, 0xc0, !PT ;  /* 0x0000003003037812 */ /* 0x000fc800078ec0ff */
[----:B------:R-:W-:Y:S02]  /*2e2e0*/  IADD3 R2, P0, R3, R2, RZ ;  /* 0x0000000203027210 */ /* 0x000fe40007f1e0ff */
[----:B------:R-:W-:-:S03]  /*2e2f0*/  MOV R13, R25 ;  /* 0x00000019000d7202 */ /* 0x000fc60000000f00 */
[----:B------:R-:W-:-:S05]  /*2e300*/  IMAD.X R3, RZ, RZ, R9, P0 ;  /* 0x000000ffff037224 */ /* 0x000fca00000e0609 */
[----:B------:R-:W-:Y:S01]  /*2e310*/  @!PT LDS RZ, [RZ] ;  /* 0x00000000fffff984 */ /* 0x000fe20000000800 */
[----:B------:R-:W-:Y:S01]  /*2e320*/  @!PT LDS RZ, [RZ] ;  /* 0x00000000fffff984 */ /* 0x000fe20000000800 */
[----:B------:R-:W-:Y:S01]  /*2e330*/  @!PT LDS RZ, [RZ] ;  /* 0x00000000fffff984 */ /* 0x000fe20000000800 */
[----:B------:R0:W-:Y:S01]  /*2e340*/  LDGSTS.E.BYPASS.LTC128B.128 [R10+0xd400], desc[UR50][R2.64], !P3 ;  /* 0x0d400000020a7fae */ /* 0x0001e2000d901d72 */
[----:B------:R-:W-:-:S03]  /*2e350*/  IMAD.MOV.U32 R24, RZ, RZ, R14 ;  /* 0x000000ffff187224 */ /* 0x000fc600078e000e */
[----:B------:R0:W-:Y:S04]  /*2e360*/  LDGSTS.E.BYPASS.LTC128B.128 [R17+0xd400], desc[UR50][R2.64+0x40], !P1 ;  /* 0x0d40004002117fae */ /* 0x0001e8000c901d72 */
[----:B0-----:R-:W-:Y:S05]  /*2e370*/  WARPSYNC.COLLECTIVE R15, `(.L_x_924) ;  /* 0x000000000f087348 */ /* 0x001fea0003c00000 */
[----:B------:R1:W2:Y:S02]  /*2e380*/  SHFL.IDX P6, R14, R13, R12, R11 ;  /* 0x0000000c0d0e7389 */ /* 0x0002a400000c000b */
[----:B012---:R-:W-:Y:S01]  /*2e390*/  ENDCOLLECTIVE ;  /* 0x000000000000791b */ /* 0x007fe20003800000 */
.L_x_924:
[----:B------:R-:W-:Y:S01]  /*2e3a0*/  IMAD.MOV.U32 R2, RZ, RZ, R14 ;  /* 0x000000ffff027224 */ /* 0x000fe200078e000e */
[----:B------:R-:W-:Y:S06]  /*2e3b0*/  BRA `(.L_x_925) ;  /* 0xffffff9400e47947 */ /* 0x000fec000383ffff */
.L_x_721:
[----:B---3--:R3:W4:Y:S02]  /*2e3c0*/  SYNCS.PHASECHK.TRANS64.TRYWAIT P0, [R0+URZ+0x29840], R31 ;  /* 0x0298401f000075a7 */ /* 0x008724000800017f */
[----:B----4-:R-:W-:Y:S05]  /*2e3d0*/  @!P0 NANOSLEEP.SYNCS 0x989680 ;  /* 0x009896800000895d */ /* 0x010fea0003900000 */
[----:B------:R-:W4:Y:S02]  /*2e3e0*/  @!P0 SYNCS.PHASECHK.TRANS64 P0, [R0+URZ+0x29840], R31 ;  /* 0x0298401f000085a7 */ /* 0x000f24000800007f */
[----:B----4-:R-:W-:Y:S05]  /*2e3f0*/  @!P0 BRA `(.L_x_721) ;  /* 0xfffffffc00f08947 */ /* 0x010fea000383ffff */
[----:B------:R-:W-:Y:S05]  /*2e400*/  BRA `(.L_x_926) ;  /* 0xffffff9800447947 */ /* 0x000fea000383ffff */
.L_x_722:
[----:B------:R-:W-:Y:S01]  /*2e410*/  BSSY B0, `(.L_x_927) ;  /* 0x0000008000007945 */ /* 0x000fe20003800000 */
[----:B------:R-:W-:Y:S01]  /*2e420*/  IMAD.MOV.U32 R13, RZ, RZ, R6 ;  /* 0x000000ffff0d7224 */ /* 0x000fe200078e0006 */
[----:B------:R-:W-:Y:S01]  /*2e430*/  MOV R12, RZ ;  /* 0x000000ff000c7202 */ /* 0x000fe20000000f00 */
[----:B------:R-:W-:Y:S02]  /*2e440*/  IMAD.MOV.U32 R11, RZ, RZ, 0x1c1f ;  /* 0x00001c1fff0b7424 */ /* 0x000fe400078e00ff */
[----:B------:R-:W-:-:S07]  /*2e450*/  IMAD.MOV.U32 R15, RZ, RZ, -0x1 ;  /* 0xffffffffff0f7424 */ /* 0x000fce00078e00ff */
[----:B-123--:R-:W-:Y:S05]  /*2e460*/  WARPSYNC.COLLECTIVE R15, `(.L_x_928) ;  /* 0x000000000f087348 */ /* 0x00efea0003c00000 */
[----:B------:R0:W4:Y:S02]  /*2e470*/  SHFL.IDX P6, R14, R13, R12, R11 ;  /* 0x0000000c0d0e7389 */ /* 0x00012400000c000b */
[----:B01234-:R-:W-:Y:S01]  /*2e480*/  ENDCOLLECTIVE ;  /* 0x000000000000791b */ /* 0x01ffe20003800000 */
.L_x_928:
[----:B------:R-:W-:Y:S05]  /*2e490*/  BSYNC B0 ;  /* 0x0000000000007941 */ /* 0x000fea0003800000 */
.L_x_927:
[----:B------:R-:W-:Y:S01]  /*2e4a0*/  IMAD.MOV.U32 R13, RZ, RZ, R4 ;  /* 0x000000ffff0d7224 */ /* 0x000fe200078e0004 */
[----:B------:R-:W-:Y:S01]  /*2e4b0*/  MOV R11, 0x1c1f ;  /* 0x00001c1f000b7802 */ /* 0x000fe20000000f00 */
[----:B------:R-:W-:Y:S01]  /*2e4c0*/  IMAD.MOV.U32 R12, RZ, RZ, RZ ;  /* 0x000000ffff0c7224 */ /* 0x000fe200078e00ff */
[----:B------:R-:W-:Y:S01]  /*2e4d0*/  MOV R3, R14 ;  /* 0x0000000e00037202 */ /* 0x000fe20000000f00 */
[----:B------:R-:W-:Y:S02]  /*2e4e0*/  IMAD.MOV.U32 R15, RZ, RZ, -0x1 ;  /* 0xffffffffff0f7424 */ /* 0x000fe400078e00ff */
[----:B------:R-:W-:-:S07]  /*2e4f0*/  IMAD.IADD R7, R22, 0x1, R7 ;  /* 0x0000000116077824 */ /* 0x000fce00078e0207 */
[----:B------:R-:W-:Y:S05]  /*2e500*/  WARPSYNC.COLLECTIVE R15, `(.L_x_929) ;  /* 0x000000000f087348 */ /* 0x000fea0003c00000 */
[----:B------:R0:W1:Y:S02]  /*2e510*/  SHFL.IDX P6, R14, R13, R12, R11 ;  /* 0x0000000c0d0e7389 */ /* 0x00006400000c000b */
[----:B01----:R-:W-:Y:S01]  /*2e520*/  ENDCOLLECTIVE ;  /* 0x000000000000791b */ /* 0x003fe20003800000 */
.L_x_929:
[----:B------:R-:W-:Y:S01]  /*2e530*/  IMAD.MOV.U32 R13, RZ, RZ, R6 ;  /* 0x000000ffff0d7224 */ /* 0x000fe200078e0006 */
[----:B------:R-:W-:Y:S01]  /*2e540*/  MOV R12, 0x1 ;  /* 0x00000001000c7802 */ /* 0x000fe20000000f00 */
[----:B------:R-:W-:-:S07]  /*2e550*/  IMAD.MOV.U32 R2, RZ, RZ, R14 ;  /* 0x000000ffff027224 */ /* 0x000fce00078e000e */
[----:B------:R-:W-:Y:S05]  /*2e560*/  WARPSYNC.COLLECTIVE R15, `(.L_x_930) ;  /* 0x000000000f087348 */ /* 0x000fea0003c00000 */
[----:B------:R0:W1:Y:S02]  /*2e570*/  SHFL.IDX P6, R14, R13, R12, R11 ;  /* 0x0000000c0d0e7389 */ /* 0x00006400000c000b */
[----:B01----:R-:W-:Y:S01]  /*2e580*/  ENDCOLLECTIVE ;  /* 0x000000000000791b */ /* 0x003fe20003800000 */
.L_x_930:
[----:B------:R-:W-:-:S04]  /*2e590*/  IADD3 R2, P0, R10, R2, RZ ;  /* 0x000000020a027210 */ /* 0x000fc80007f1e0ff */
[----:B------:R-:W-:-:S05]  /*2e5a0*/  IADD3.X R3, RZ, R3, RZ, P0, !PT ;  /* 0x00000003ff037210 */ /* 0x000fca00007fe4ff */
        /* <DEDUP_REMOVED lines=11> */
.L_x_931:
[----:B------:R-:W-:Y:S01]  /*2e660*/  IMAD.MOV.U32 R13, RZ, RZ, R6 ;  /* 0x000000ffff0d7224 */ /* 0x000fe200078e0006 */
[----:B------:R-:W-:Y:S02]  /*2e670*/  MOV R12, 0x2 ;  /* 0x00000002000c7802 */ /* 0x000fe40000000f00 */
[----:B------:R-:W-:-:S07]  /*2e680*/  MOV R2, R14 ;  /* 0x0000000e00027202 */ /* 0x000fce0000000f00 */
[----:B------:R-:W-:Y:S05]  /*2e690*/  WARPSYNC.COLLECTIVE R15, `(.L_x_932) ;  /* 0x000000000f087348 */ /* 0x000fea0003c00000 */
[----:B------:R0:W1:Y:S02]  /*2e6a0*/  SHFL.IDX P6, R14, R13, R12, R11 ;  /* 0x0000000c0d0e7389 */ /* 0x00006400000c000b */
[----:B01----:R-:W-:Y:S01]  /*2e6b0*/  ENDCOLLECTIVE ;  /* 0x000000000000791b */ /* 0x003fe20003800000 */
.L_x_932:
        /* <DEDUP_REMOVED lines=13> */
.L_x_933:
[----:B------:R-:W-:Y:S01]  /*2e790*/  IMAD.MOV.U32 R13, RZ, RZ, R6 ;  /* 0x000000ffff0d7224 */ /* 0x000fe200078e0006 */
[----:B------:R-:W-:Y:S02]  /*2e7a0*/  MOV R12, 0x3 ;  /* 0x00000003000c7802 */ /* 0x000fe40000000f00 */
[----:B------:R-:W-:-:S07]  /*2e7b0*/  MOV R2, R14 ;  /* 0x0000000e00027202 */ /* 0x000fce0000000f00 */
[----:B------:R-:W-:Y:S05]  /*2e7c0*/  WARPSYNC.COLLECTIVE R15, `(.L_x_934) ;  /* 0x000000000f087348 */ /* 0x000fea0003c00000 */
[----:B------:R0:W1:Y:S02]  /*2e7d0*/  SHFL.IDX P6, R14, R13, R12, R11 ;  /* 0x0000000c0d0e7389 */ /* 0x00006400000c000b */
[----:B01----:R-:W-:Y:S01]  /*2e7e0*/  ENDCOLLECTIVE ;  /* 0x000000000000791b */ /* 0x003fe20003800000 */
.L_x_934:
        /* <DEDUP_REMOVED lines=13> */
.L_x_935:
[----:B------:R-:W-:Y:S01]  /*2e8c0*/  IMAD.MOV.U32 R13, RZ, RZ, R8 ;  /* 0x000000ffff0d7224 */ /* 0x000fe200078e0008 */
[----:B------:R-:W-:Y:S02]  /*2e8d0*/  MOV R12, RZ ;  /* 0x000000ff000c7202 */ /* 0x000fe40000000f00 */
[----:B------:R-:W-:-:S07]  /*2e8e0*/  MOV R2, R14 ;  /* 0x0000000e00027202 */ /* 0x000fce0000000f00 */
[----:B------:R-:W-:Y:S05]  /*2e8f0*/  WARPSYNC.COLLECTIVE R15, `(.L_x_936) ;  /* 0x000000000f087348 */ /* 0x000fea0003c00000 */
[----:B------:R0:W1:Y:S02]  /*2e900*/  SHFL.IDX P6, R14, R13, R12, R11 ;  /* 0x0000000c0d0e7389 */ /* 0x00006400000c000b */
[----:B01----:R-:W-:Y:S01]  /*2e910*/  ENDCOLLECTIVE ;  /* 0x000000000000791b */ /* 0x003fe20003800000 */
.L_x_936:
        /* <DEDUP_REMOVED lines=13> */
.L_x_937:
[----:B------:R-:W-:Y:S01]  /*2e9f0*/  MOV R2, R14 ;  /* 0x0000000e00027202 */ /* 0x000fe20000000f00 */
[----:B------:R-:W-:Y:S06]  /*2ea00*/  BRA `(.L_x_938) ;  /* 0xffffff9400e47947 */ /* 0x000fec000383ffff */
.L_x_727:
[----:B--2---:R2:W3:Y:S02]  /*2ea10*/  SYNCS.PHASECHK.TRANS64.TRYWAIT P0, [R3+URZ+0x29870], R0 ;  /* 0x02987000030075a7 */ /* 0x0044e4000800017f */
[----:B---3--:R-:W-:Y:S05]  /*2ea20*/  @!P0 NANOSLEEP.SYNCS 0x989680 ;  /* 0x009896800000895d */ /* 0x008fea0003900000 */
[----:B------:R-:W3:Y:S02]  /*2ea30*/  @!P0 SYNCS.PHASECHK.TRANS64 P0, [R3+URZ+0x29870], R0 ;  /* 0x02987000030085a7 */ /* 0x000ee4000800007f */
[----:B---3--:R-:W-:Y:S05]  /*2ea40*/  @!P0 BRA `(.L_x_727) ;  /* 0xfffffffc00f08947 */ /* 0x008fea000383ffff */
[----:B------:R-:W-:Y:S05]  /*2ea50*/  BRA `(.L_x_939) ;  /* 0xffffff9800507947 */ /* 0x000fea000383ffff */
.L_x_729:
[----:B--2---:R2:W3:Y:S02]  /*2ea60*/  SYNCS.PHASECHK.TRANS64.TRYWAIT P0, [R3+URZ+0x29860], R0 ;  /* 0x02986000030075a7 */ /* 0x0044e4000800017f */
[----:B---3--:R-:W-:Y:S05]  /*2ea70*/  @!P0 NANOSLEEP.SYNCS 0x989680 ;  /* 0x009896800000895d */ /* 0x008fea0003900000 */
[----:B------:R-:W3:Y:S02]  /*2ea80*/  @!P0 SYNCS.PHASECHK.TRANS64 P0, [R3+URZ+0x29860], R0 ;  /* 0x02986000030085a7 */ /* 0x000ee4000800007f */
[----:B---3--:R-:W-:Y:S05]  /*2ea90*/  @!P0 BRA `(.L_x_729) ;  /* 0xfffffffc00f08947 */ /* 0x008fea000383ffff */
[----:B------:R-:W-:Y:S05]  /*2eaa0*/  BRA `(.L_x_940) ;  /* 0xffffff9800607947 */ /* 0x000fea000383ffff */
.L_x_737:
[----:B0-----:R0:W3:Y:S02]  /*2eab0*/  SYNCS.PHASECHK.TRANS64.TRYWAIT P1, [R17+URZ+0x29870], R0 ;  /* 0x02987000110075a7 */ /* 0x0010e4000802017f */
[----:B---3--:R-:W-:Y:S05]  /*2eac0*/  @!P1 NANOSLEEP.SYNCS 0x989680 ;  /* 0x009896800000995d */ /* 0x008fea0003900000 */
[----:B------:R-:W3:Y:S02]  /*2ead0*/  @!P1 SYNCS.PHASECHK.TRANS64 P1, [R17+URZ+0x29870], R0 ;  /* 0x02987000110095a7 */ /* 0x000ee4000802007f */
[----:B---3--:R-:W-:Y:S05]  /*2eae0*/  @!P1 BRA `(.L_x_737) ;  /* 0xfffffffc00f09947 */ /* 0x008fea000383ffff */
[----:B------:R-:W-:Y:S05]  /*2eaf0*/  BRA `(.L_x_941) ;  /* 0xffffffa000247947 */ /* 0x000fea000383ffff */
.L_x_739:
[----:B0-----:R0:W3:Y:S02]  /*2eb00*/  SYNCS.PHASECHK.TRANS64.TRYWAIT P1, [R17+URZ+0x29860], R0 ;  /* 0x02986000110075a7 */ /* 0x0010e4000802017f */
[----:B---3--:R-:W-:Y:S05]  /*2eb10*/  @!P1 NANOSLEEP.SYNCS 0x989680 ;  /* 0x009896800000995d */ /* 0x008fea0003900000 */
[----:B------:R-:W3:Y:S02]  /*2eb20*/  @!P1 SYNCS.PHASECHK.TRANS64 P1, [R17+URZ+0x29860], R0 ;  /* 0x02986000110095a7 */ /* 0x000ee4000802007f */
[----:B---3--:R-:W-:Y:S05]  /*2eb30*/  @!P1 BRA `(.L_x_739) ;  /* 0xfffffffc00f09947 */ /* 0x008fea000383ffff */
[----:B------:R-:W-:Y:S05]  /*2eb40*/  BRA `(.L_x_942) ;  /* 0xffffffa000307947 */ /* 0x000fea000383ffff */
.L_x_744:
[----:B------:R-:W-:Y:S01]  /*2eb50*/  BSSY B0, `(.L_x_943) ;  /* 0x0000008000007945 */ /* 0x000fe20003800000 */
[----:B------:R-:W-:Y:S01]  /*2eb60*/  IMAD.MOV.U32 R13, RZ, RZ, R16 ;  /* 0x000000ffff0d7224 */ /* 0x000fe200078e0010 */
[----:B------:R-:W-:Y:S01]  /*2eb70*/  MOV R11, 0x1f ;  /* 0x0000001f000b7802 */ /* 0x000fe20000000f00 */
[----:B------:R-:W-:Y:S02]  /*2eb80*/  IMAD.MOV.U32 R12, RZ, RZ, RZ ;  /* 0x000000ffff0c7224 */ /* 0x000fe400078e00ff */
[----:B------:R-:W-:-:S07]  /*2eb90*/  IMAD.MOV.U32 R15, RZ, RZ, -0x1 ;  /* 0xffffffffff0f7424 */ /* 0x000fce00078e00ff */
[----:B-12---:R-:W-:Y:S05]  /*2eba0*/  WARPSYNC.COLLECTIVE R15, `(.L_x_944) ;  /* 0x000000000f087348 */ /* 0x006fea0003c00000 */
[----:B------:R0:W3:Y:S02]  /*2ebb0*/  SHFL.IDX P6, R14, R13, R12, R11 ;  /* 0x0000000c0d0e7389 */ /* 0x0000e400000c000b */
[----:B0123--:R-:W-:Y:S01]  /*2ebc0*/  ENDCOLLECTIVE ;  /* 0x000000000000791b */ /* 0x00ffe20003800000 */
.L_x_944:
[----:B------:R-:W-:Y:S05]  /*2ebd0*/  BSYNC B0 ;  /* 0x0000000000007941 */ /* 0x000fea0003800000 */
.L_x_943:
[----:B------:R-:W-:Y:S01]  /*2ebe0*/  MOV R13, R16 ;  /* 0x00000010000d7202 */ /* 0x000fe20000000f00 */
[----:B------:R-:W-:Y:S01]  /*2ebf0*/  IMAD.MOV.U32 R12, RZ, RZ, 0x1 ;  /* 0x00000001ff0c7424 */ /* 0x000fe200078e00ff */
[----:B------:R-:W-:Y:S01]  /*2ec00*/  MOV R15, 0xffffffff ;  /* 0xffffffff000f7802 */ /* 0x000fe20000000f00 */
[----:B------:R-:W-:Y:S02]  /*2ec10*/  IMAD.MOV.U32 R11, RZ, RZ, 0x1f ;  /* 0x0000001fff0b7424 */ /* 0x000fe400078e00ff */
[----:B------:R-:W-:Y:S02]  /*2ec20*/  IMAD.IADD R5, R19, 0x1, R8 ;  /* 0x0000000113057824 */ /* 0x000fe400078e0208 */
[----:B------:R-:W-:-:S07]  /*2ec30*/  IMAD.MOV.U32 R0, RZ, RZ, R14 ;  /* 0x000000ffff007224 */ /* 0x000fce00078e000e */
[----:B------:R-:W-:Y:S05]  /*2ec40*/  WARPSYNC.COLLECTIVE R15, `(.L_x_945) ;  /* 0x000000000f087348 */ /* 0x000fea0003c00000 */
[----:B------:R0:W1:Y:S02]  /*2ec50*/  SHFL.IDX P6, R14, R13, R12, R11 ;  /* 0x0000000c0d0e7389 */ /* 0x00006400000c000b */
[----:B01----:R-:W-:Y:S01]  /*2ec60*/  ENDCOLLECTIVE ;  /* 0x000000000000791b */ /* 0x003fe20003800000 */
.L_x_945:
[----:B------:R-:W-:Y:S02]  /*2ec70*/  ULDC UR4, c[0x0][0xc3c] ;  /* 0x00030f0000047ab9 */ /* 0x000fe40000000800 */
[----:B------:R-:W-:-:S13]  /*2ec80*/  ISETP.GE.OR P1, PT, R5, UR4, !P0 ;  /* 0x0000000405007c0c */ /* 0x000fda000c726670 */
[----:B------:R-:W0:Y:S01]  /*2ec90*/  @!P1 LDC.64 R2, c[0x0][0xc80] ;  /* 0x00032000ff029b82 */ /* 0x000e220000000a00 */
[----:B------:R-:W-:Y:S01]  /*2eca0*/  MOV R11, RZ ;  /* 0x000000ff000b7202 */ /* 0x000fe20000000f00 */
[----:B------:R-:W-:Y:S02]  /*2ecb0*/  IMAD.MOV.U32 R4, RZ, RZ, R14 ;  /* 0x000000ffff047224 */ /* 0x000fe400078e000e */
[----:B0-----:R-:W-:-:S06]  /*2ecc0*/  @!P1 IMAD.WIDE R2, R5, 0x4, R2 ;  /* 0x0000000405029825 */ /* 0x001fcc00078e0202 */
[----:B------:R0:W2:Y:S01]  /*2ecd0*/  @!P1 LDG.E R3, desc[UR50][R2.64] ;  /* 0x0000003202039981 */ /* 0x0000a2000c1e1900 */
[C---:B------:R-:W-:Y:S02]  /*2ece0*/  ISETP.GE.U32.AND P2, PT, R8.reuse, 0x2, PT ;  /* 0x000000020800780c */ /* 0x040fe40003f46070 */
[C---:B------:R-:W-:Y:S02]  /*2ecf0*/  ISETP.GE.U32.AND P3, PT, R8.reuse, 0x4, PT ;  /* 0x000000040800780c */ /* 0x040fe40003f66070 */
[C---:B------:R-:W-:Y:S02]  /*2ed00*/  ISETP.GE.U32.AND P4, PT, R8.reuse, 0x8, PT ;  /* 0x000000080800780c */ /* 0x040fe40003f86070 */
[C---:B------:R-:W-:Y:S02]  /*2ed10*/  ISETP.GE.U32.AND P5, PT, R8.reuse, 0x10, PT ;  /* 0x000000100800780c */ /* 0x040fe40003fa6070 */
[----:B0-----:R-:W-:Y:S01]  /*2ed20*/  MOV R2, RZ ;  /* 0x000000ff00027202 */ /* 0x001fe20000000f00 */
[----:B--2---:R-:W-:Y:S01]  /*2ed30*/  @!P1 IMAD.MOV.U32 R2, RZ, RZ, R3 ;  /* 0x000000ffff029224 */ /* 0x004fe200078e0003 */
[----:B------:R-:W-:-:S03]  /*2ed40*/  ISETP.NE.AND P1, PT, R8, RZ, PT ;  /* 0x000000ff0800720c */ /* 0x000fc60003f25270 */
[----:B------:R-:W-:-:S10]  /*2ed50*/  IMAD.MOV.U32 R13, RZ, RZ, R2 ;  /* 0x000000ffff0d7224 */ /* 0x000fd400078e0002 */
[----:B------:R-:W-:Y:S05]  /*2ed60*/  WARPSYNC.COLLECTIVE R15, `(.L_x_946) ;  /* 0x000000000f087348 */ /* 0x000fea0003c00000 */
[----:B------:R0:W1:Y:S02]  /*2ed70*/  SHFL.UP P6, R14, R13, R12, R11 ;  /* 0x0400000c0d0e7389 */ /* 0x00006400000c000b */
[----:B01----:R-:W-:Y:S01]  /*2ed80*/  ENDCOLLECTIVE ;  /* 0x000000000000791b */ /* 0x003fe20003800000 */
.L_x_946:
[----:B------:R-:W-:Y:S02]  /*2ed90*/  MOV R12, 0x2 ;  /* 0x00000002000c7802 */ /* 0x000fe40000000f00 */
[----:B------:R-:W-:-:S05]  /*2eda0*/  SEL R5, R14, RZ, P1 ;  /* 0x000000ff0e057207 */ /* 0x000fca0000800000 */
[----:B------:R-:W-:-:S04]  /*2edb0*/  IMAD.IADD R5, R2, 0x1, R5 ;  /* 0x0000000102057824 */ /* 0x000fc800078e0205 */
[----:B------:R-:W-:-:S07]  /*2edc0*/  IMAD.MOV.U32 R13, RZ, RZ, R5 ;  /* 0x000000ffff0d7224 */ /* 0x000fce00078e0005 */
[----:B------:R-:W-:Y:S05]  /*2edd0*/  WARPSYNC.COLLECTIVE R15, `(.L_x_947) ;  /* 0x000000000f087348 */ /* 0x000fea0003c00000 */
[----:B------:R0:W1:Y:S02]  /*2ede0*/  SHFL.UP P6, R14, R13, R12, R11 ;  /* 0x0400000c0d0e7389 */ /* 0x00006400000c000b */
[----:B01----:R-:W-:Y:S01]  /*2edf0*/  ENDCOLLECTIVE ;  /* 0x000000000000791b */ /* 0x003fe20003800000 */
.L_x_947:
[----:B------:R-:W-:Y:S02]  /*2ee00*/  MOV R12, 0x4 ;  /* 0x00000004000c7802 */ /* 0x000fe40000000f00 */
[----:B------:R-:W-:-:S05]  /*2ee10*/  SEL R6, R14, RZ, P2 ;  /* 0x000000ff0e067207 */ /* 0x000fca0001000000 */
[----:B------:R-:W-:-:S04]  /*2ee20*/  IMAD.IADD R6, R5, 0x1, R6 ;  /* 0x0000000105067824 */ /* 0x000fc800078e0206 */
[----:B------:R-:W-:-:S07]  /*2ee30*/  IMAD.MOV.U32 R13, RZ, RZ, R6 ;  /* 0x000000ffff0d7224 */ /* 0x000fce00078e0006 */
[----:B------:R-:W-:Y:S05]  /*2ee40*/  WARPSYNC.COLLECTIVE R15, `(.L_x_948) ;  /* 0x000000000f087348 */ /* 0x000fea0003c00000 */
[----:B------:R0:W1:Y:S02]  /*2ee50*/  SHFL.UP P6, R14, R13, R12, R11 ;  /* 0x0400000c0d0e7389 */ /* 0x00006400000c000b */
[----:B01----:R-:W-:Y:S01]  /*2ee60*/  ENDCOLLECTIVE ;  /* 0x000000000000791b */ /* 0x003fe20003800000 */
.L_x_948:
[----:B------:R-:W-:Y:S02]  /*2ee70*/  MOV R12, 0x8 ;  /* 0x00000008000c7802 */ /* 0x000fe40000000f00 */
[----:B------:R-:W-:-:S05]  /*2ee80*/  SEL R7, R14, RZ, P3 ;  /* 0x000000ff0e077207 */ /* 0x000fca0001800000 */
[----:B------:R-:W-:-:S04]  /*2ee90*/  IMAD.IADD R7, R6, 0x1, R7 ;  /* 0x0000000106077824 */ /* 0x000fc800078e0207 */
[----:B------:R-:W-:-:S07]  /*2eea0*/  IMAD.MOV.U32 R13, RZ, RZ, R7 ;  /* 0x000000ffff0d7224 */ /* 0x000fce00078e0007 */
[----:B------:R-:W-:Y:S05]  /*2eeb0*/  WARPSYNC.COLLECTIVE R15, `(.L_x_949) ;  /* 0x000000000f087348 */ /* 0x000fea0003c00000 */
[----:B------:R0:W1:Y:S02]  /*2eec0*/  SHFL.UP P6, R14, R13, R12, R11 ;  /* 0x0400000c0d0e7389 */ /* 0x00006400000c000b */
[----:B01----:R-:W-:Y:S01]  /*2eed0*/  ENDCOLLECTIVE ;  /* 0x000000000000791b */ /* 0x003fe20003800000 */
.L_x_949:
[----:B------:R-:W-:Y:S02]  /*2eee0*/  MOV R12, 0x10 ;  /* 0x00000010000c7802 */ /* 0x000fe40000000f00 */
[----:B------:R-:W-:-:S05]  /*2eef0*/  SEL R14, R14, RZ, P4 ;  /* 0x000000ff0e0e7207 */ /* 0x000fca0002000000 */
[----:B------:R-:W-:-:S04]  /*2ef00*/  IMAD.IADD R5, R7, 0x1, R14 ;  /* 0x0000000107057824 */ /* 0x000fc800078e020e */
[----:B------:R-:W-:-:S07]  /*2ef10*/  IMAD.MOV.U32 R13, RZ, RZ, R5 ;  /* 0x000000ffff0d7224 */ /* 0x000fce00078e0005 */
[----:B------:R-:W-:Y:S05]  /*2ef20*/  WARPSYNC.COLLECTIVE R15, `(.L_x_950) ;  /* 0x000000000f087348 */ /* 0x000fea0003c00000 */
[----:B------:R0:W1:Y:S02]  /*2ef30*/  SHFL.UP P6, R14, R13, R12, R11 ;  /* 0x0400000c0d0e7389 */ /* 0x00006400000c000b */
[----:B01----:R-:W-:Y:S01]  /*2ef40*/  ENDCOLLECTIVE ;  /* 0x000000000000791b */ /* 0x003fe20003800000 */
.L_x_950:
[----:B------:R-:W-:Y:S01]  /*2ef50*/  MOV R12, 0x1f ;  /* 0x0000001f000c7802 */ /* 0x000fe20000000f00 */
[----:B------:R-:W-:Y:S01]  /*2ef60*/  IMAD.MOV.U32 R11, RZ, RZ, 0x1f ;  /* 0x0000001fff0b7424 */ /* 0x000fe200078e00ff */
[----:B------:R-:W-:-:S05]  /*2ef70*/  SEL R14, R14, RZ, P5 ;  /* 0x000000ff0e0e7207 */ /* 0x000fca0002800000 */
[----:B------:R-:W-:-:S04]  /*2ef80*/  IMAD.IADD R3, R5, 0x1, R14 ;  /* 0x0000000105037824 */ /* 0x000fc800078e020e */
[----:B------:R-:W-:-:S07]  /*2ef90*/  IMAD.MOV.U32 R13, RZ, RZ, R3 ;  /* 0x000000ffff0d7224 */ /* 0x000fce00078e0003 */
[----:B------:R-:W-:Y:S05]  /*2efa0*/  WARPSYNC.COLLECTIVE R15, `(.L_x_951) ;  /* 0x000000000f087348 */ /* 0x000fea0003c00000 */
[----:B------:R0:W1:Y:S02]  /*2efb0*/  SHFL.IDX P6, R14, R13, R12, R11 ;  /* 0x0000000c0d0e7389 */ /* 0x00006400000c000b */
[----:B01----:R-:W-:Y:S01]  /*2efc0*/  ENDCOLLECTIVE ;  /* 0x000000000000791b */ /* 0x003fe20003800000 */
.L_x_951:
[----:B------:R-:W-:Y:S05]  /*2efd0*/  BRA `(.L_x_952) ;  /* 0xffffffa400447947 */ /* 0x000fea000383ffff */
.L_x_749:
[----:B------:R-:W-:Y:S01]  /*2efe0*/  BSSY B0, `(.L_x_953) ;  /* 0x0000008000007945 */ /* 0x000fe20003800000 */
[----:B-----5:R-:W-:Y:S01]  /*2eff0*/  IMAD.MOV.U32 R13, RZ, RZ, R2 ;  /* 0x000000ffff0d7224 */ /* 0x020fe200078e0002 */
[----:B------:R-:W-:Y:S01]  /*2f000*/  MOV R12, 0x1 ;  /* 0x00000001000c7802 */ /* 0x000fe20000000f00 */
[----:B------:R-:W-:Y:S02]  /*2f010*/  IMAD.MOV.U32 R11, RZ, RZ, RZ ;  /* 0x000000ffff0b7224 */ /* 0x000fe400078e00ff */
[----:B------:R-:W-:-:S07]  /*2f020*/  IMAD.MOV.U32 R15, RZ, RZ, -0x1 ;  /* 0xffffffffff0f7424 */ /* 0x000fce00078e00ff */
[----:B012---:R-:W-:Y:S05]  /*2f030*/  WARPSYNC.COLLECTIVE R15, `(.L_x_954) ;  /* 0x000000000f087348 */ /* 0x007fea0003c00000 */
[----:B------:R3:W4:Y:S02]  /*2f040*/  SHFL.UP P6, R14, R13, R12, R11 ;  /* 0x0400000c0d0e7389 */ /* 0x00072400000c000b */
[----:B01234-:R-:W-:Y:S01]  /*2f050*/  ENDCOLLECTIVE ;  /* 0x000000000000791b */ /* 0x01ffe20003800000 */
.L_x_954:
[----:B------:R-:W-:Y:S05]  /*2f060*/  BSYNC B0 ;  /* 0x0000000000007941 */ /* 0x000fea0003800000 */
.L_x_953:
[----:B------:R-:W-:Y:S01]  /*2f070*/  SEL R13, R14, RZ, P1 ;  /* 0x000000ff0e0d7207 */ /* 0x000fe20000800000 */
[----:B------:R-:W-:Y:S01]  /*2f080*/  IMAD.MOV.U32 R12, RZ, RZ, 0x2 ;  /* 0x00000002ff0c7424 */ /* 0x000fe200078e00ff */
[----:B------:R-:W-:Y:S01]  /*2f090*/  MOV R15, 0xffffffff ;  /* 0xffffffff000f7802 */ /* 0x000fe20000000f00 */
[----:B------:R-:W-:Y:S01]  /*2f0a0*/  IMAD.MOV.U32 R11, RZ, RZ, RZ ;  /* 0x000000ffff0b7224 */ /* 0x000fe200078e00ff */
[----:B------:R-:W-:-:S07]  /*2f0b0*/  IADD3 R13, R2, R13, RZ ;  /* 0x0000000d020d7210 */ /* 0x000fce0007ffe0ff */
[----:B------:R-:W-:Y:S05]  /*2f0c0*/  WARPSYNC.COLLECTIVE R15, `(.L_x_955) ;  /* 0x000000000f087348 */ /* 0x000fea0003c00000 */
[----:B------:R0:W1:Y:S02]  /*2f0d0*/  SHFL.UP P6, R14, R13, R12, R11 ;  /* 0x0400000c0d0e7389 */ /* 0x00006400000c000b */
[----:B01----:R-:W-:Y:S01]  /*2f0e0*/  ENDCOLLECTIVE ;  /* 0x000000000000791b */ /* 0x003fe20003800000 */
.L_x_955:
[----:B------:R-:W-:Y:S02]  /*2f0f0*/  MOV R12, 0x4 ;  /* 0x00000004000c7802 */ /* 0x000fe40000000f00 */
[----:B------:R-:W-:-:S05]  /*2f100*/  SEL R14, R14, RZ, P2 ;  /* 0x000000ff0e0e7207 */ /* 0x000fca0001000000 */
[----:B------:R-:W-:-:S04]  /*2f110*/  IMAD.IADD R3, R13, 0x1, R14 ;  /* 0x000000010d037824 */ /* 0x000fc800078e020e */
[----:B------:R-:W-:-:S07]  /*2f120*/  IMAD.MOV.U32 R13, RZ, RZ, R3 ;  /* 0x000000ffff0d7224 */ /* 0x000fce00078e0003 */
[----:B------:R-:W-:Y:S05]  /*2f130*/  WARPSYNC.COLLECTIVE R15, `(.L_x_956) ;  /* 0x000000000f087348 */ /* 0x000fea0003c00000 */
[----:B------:R0:W1:Y:S02]  /*2f140*/  SHFL.UP P6, R14, R13, R12, R11 ;  /* 0x0400000c0d0e7389 */ /* 0x00006400000c000b */
[----:B01----:R-:W-:Y:S01]  /*2f150*/  ENDCOLLECTIVE ;  /* 0x000000000000791b */ /* 0x003fe20003800000 */
.L_x_956:
[----:B------:R-:W-:Y:S02]  /*2f160*/  MOV R12, 0x8 ;  /* 0x00000008000c7802 */ /* 0x000fe40000000f00 */
[----:B------:R-:W-:-:S05]  /*2f170*/  SEL R14, R14, RZ, P3 ;  /* 0x000000ff0e0e7207 */ /* 0x000fca0001800000 */
[----:B------:R-:W-:-:S04]  /*2f180*/  IMAD.IADD R5, R3, 0x1, R14 ;  /* 0x0000000103057824 */ /* 0x000fc800078e020e */
[----:B------:R-:W-:-:S07]  /*2f190*/  IMAD.MOV.U32 R13, RZ, RZ, R5 ;  /* 0x000000ffff0d7224 */ /* 0x000fce00078e0005 */
[----:B------:R-:W-:Y:S05]  /*2f1a0*/  WARPSYNC.COLLECTIVE R15, `(.L_x_957) ;  /* 0x000000000f087348 */ /* 0x000fea0003c00000 */
[----:B------:R0:W1:Y:S02]  /*2f1b0*/  SHFL.UP P6, R14, R13, R12, R11 ;  /* 0x0400000c0d0e7389 */ /* 0x00006400000c000b */
[----:B01----:R-:W-:Y:S01]  /*2f1c0*/  ENDCOLLECTIVE ;  /* 0x000000000000791b */ /* 0x003fe20003800000 */
.L_x_957:
[----:B------:R-:W-:Y:S02]  /*2f1d0*/  MOV R12, 0x10 ;  /* 0x00000010000c7802 */ /* 0x000fe40000000f00 */
[----:B------:R-:W-:-:S05]  /*2f1e0*/  SEL R6, R14, RZ, P4 ;  /* 0x000000ff0e067207 */ /* 0x000fca0002000000 */
[----:B------:R-:W-:-:S04]  /*2f1f0*/  IMAD.IADD R6, R5, 0x1, R6 ;  /* 0x0000000105067824 */ /* 0x000fc800078e0206 */
[----:B------:R-:W-:-:S07]  /*2f200*/  IMAD.MOV.U32 R13, RZ, RZ, R6 ;  /* 0x000000ffff0d7224 */ /* 0x000fce00078e0006 */
[----:B------:R-:W-:Y:S05]  /*2f210*/  WARPSYNC.COLLECTIVE R15, `(.L_x_958) ;  /* 0x000000000f087348 */ /* 0x000fea0003c00000 */
[----:B------:R0:W1:Y:S02]  /*2f220*/  SHFL.UP P6, R14, R13, R12, R11 ;  /* 0x0400000c0d0e7389 */ /* 0x00006400000c000b */
[----:B01----:R-:W-:Y:S01]  /*2f230*/  ENDCOLLECTIVE ;  /* 0x000000000000791b */ /* 0x003fe20003800000 */
.L_x_958:
        /* <DEDUP_REMOVED lines=8> */
.L_x_959:
[----:B------:R-:W-:Y:S05]  /*2f2c0*/  BRA `(.L_x_960) ;  /* 0xffffffa400247947 */ /* 0x000fea000383ffff */
.L_x_751:
[----:B------:R-:W-:Y:S01]  /*2f2d0*/  BSSY B0, `(.L_x_961) ;  /* 0x0000006000007945 */ /* 0x000fe20003800000 */
[----:B------:R-:W-:Y:S01]  /*2f2e0*/  PLOP3.LUT P6, PT, P6, PT, PT, 0x8, 0x0 ;  /* 0x000000000000781c */ /* 0x000fe200037ce170 */
[----:B------:R-:W-:-:S12]  /*2f2f0*/  IMAD.MOV.U32 R15, RZ, RZ, -0x1 ;  /* 0xffffffffff0f7424 */ /* 0x000fd800078e00ff */
[----:B0-2---:R-:W-:Y:S05]  /*2f300*/  WARPSYNC.COLLECTIVE R15, `(.L_x_962) ;  /* 0x000000000f087348 */ /* 0x005fea0003c00000 */
[----:B------:R-:W-:Y:S01]  /*2f310*/  VOTE.ANY R14, PT, P6 ;  /* 0x00000000000e7806 */ /* 0x000fe200030e0100 */
[----:B0-2---:R-:W-:Y:S06]  /*2f320*/  ENDCOLLECTIVE ;  /* 0x000000000000791b */ /* 0x005fec0003800000 */
.L_x_962:
[----:B------:R-:W-:Y:S05]  /*2f330*/  BSYNC B0 ;  /* 0x0000000000007941 */ /* 0x000fea0003800000 */
.L_x_961:
[----:B------:R-:W-:Y:S01]  /*2f340*/  MOV R6, R14 ;  /* 0x0000000e00067202 */ /* 0x000fe20000000f00 */
[----:B------:R-:W-:Y:S01]  /*2f350*/  IMAD.MOV.U32 R13, RZ, RZ, R2 ;  /* 0x000000ffff0d7224 */ /* 0x000fe200078e0002 */
[----:B------:R-:W-:Y:S01]  /*2f360*/  MOV R11, 0x1f ;  /* 0x0000001f000b7802 */ /* 0x000fe20000000f00 */
[----:B------:R-:W-:Y:S01]  /*2f370*/  IMAD.MOV.U32 R15, RZ, RZ, -0x1 ;  /* 0xffffffffff0f7424 */ /* 0x000fe200078e00ff */
[----:B------:R-:W0:Y:S02]  /*2f380*/  POPC R4, R6 ;  /* 0x0000000600047309 */ /* 0x000e240000000000 */
[----:B0-----:R-:W-:-:S07]  /*2f390*/  IMAD.MOV.U32 R12, RZ, RZ, R4 ;  /* 0x000000ffff0c7224 */ /* 0x001fce00078e0004 */
[----:B------:R-:W-:Y:S05]  /*2f3a0*/  WARPSYNC.COLLECTIVE R15, `(.L_x_963) ;  /* 0x000000000f087348 */ /* 0x000fea0003c00000 */
[----:B------:R0:W1:Y:S02]  /*2f3b0*/  SHFL.IDX P6, R14, R13, R12, R11 ;  /* 0x0000000c0d0e7389 */ /* 0x00006400000c000b */
[----:B01----:R-:W-:Y:S01]  /*2f3c0*/  ENDCOLLECTIVE ;  /* 0x000000000000791b */ /* 0x003fe20003800000 */
.L_x_963:
[----:B------:R-:W-:Y:S01]  /*2f3d0*/  IMAD.MOV.U32 R17, RZ, RZ, R14 ;  /* 0x000000ffff117224 */ /* 0x000fe200078e000e */
[----:B------:R-:W-:Y:S06]  /*2f3e0*/  BRA `(.L_x_964) ;  /* 0xffffffa400147947 */ /* 0x000fec000383ffff */
.L_x_753:
[----:B------:R-:W-:Y:S01]  /*2f3f0*/  BSSY B0, `(.L_x_965) ;  /* 0x0000007000007945 */ /* 0x000fe20003800000 */
[----:B------:R-:W-:Y:S01]  /*2f400*/  MOV R13, R3 ;  /* 0x00000003000d7202 */ /* 0x000fe20000000f00 */
[----:B------:R-:W-:Y:S02]  /*2f410*/  IMAD.MOV.U32 R11, RZ, RZ, 0x1f ;  /* 0x0000001fff0b7424 */ /* 0x000fe400078e00ff */
[----:B------:R-:W-:-:S07]  /*2f420*/  IMAD.MOV.U32 R15, RZ, RZ, -0x1 ;  /* 0xffffffffff0f7424 */ /* 0x000fce00078e00ff */
[----:B012---:R-:W-:Y:S05]  /*2f430*/  WARPSYNC.COLLECTIVE R15, `(.L_x_966) ;  /* 0x000000000f087348 */ /* 0x007fea0003c00000 */
[----:B------:R3:W4:Y:S02]  /*2f440*/  SHFL.IDX P6, R14, R13, R12, R11 ;  /* 0x0000000c0d0e7389 */ /* 0x00072400000c000b */
[----:B01234-:R-:W-:Y:S01]  /*2f450*/  ENDCOLLECTIVE ;  /* 0x000000000000791b */ /* 0x01ffe20003800000 */
.L_x_966:
[----:B------:R-:W-:Y:S05]  /*2f460*/  BSYNC B0 ;  /* 0x0000000000007941 */ /* 0x000fea0003800000 */
.L_x_965:
[----:B------:R-:W-:Y:S05]  /*2f470*/  BRA `(.L_x_752) ;  /* 0xffffffa4000c7947 */ /* 0x000fea000383ffff */
.L_x_757:
[----:B0-----:R0:W1:Y:S02]  /*2f480*/  SYNCS.PHASECHK.TRANS64.TRYWAIT P0, [R4+URZ+0x29820], R0 ;  /* 0x02982000040075a7 */ /* 0x001064000800017f */
[----:B-1----:R-:W-:Y:S05]  /*2f490*/  @!P0 NANOSLEEP.SYNCS 0x989680 ;  /* 0x009896800000895d */ /* 0x002fea0003900000 */
[----:B------:R-:W1:Y:S02]  /*2f4a0*/  @!P0 SYNCS.PHASECHK.TRANS64 P0, [R4+URZ+0x29820], R0 ;  /* 0x02982000040085a7 */ /* 0x000e64000800007f */
[----:B-1----:R-:W-:Y:S05]  /*2f4b0*/  @!P0 BRA `(.L_x_757) ;  /* 0xfffffffc00f08947 */ /* 0x002fea000383ffff */
[----:B------:R-:W-:Y:S05]  /*2f4c0*/  BRA `(.L_x_967) ;  /* 0xffffffa800007947 */ /* 0x000fea000383ffff */
.L_x_758:
[----:B------:R-:W1:Y:S01]  /*2f4d0*/  S2R R2, SR_TID.X ;  /* 0x0000000000027919 */ /* 0x000e620000002100 */
[----:B------:R-:W-:Y:S01]  /*2f4e0*/  BSSY B0, `(.L_x_968) ;  /* 0x000000a000007945 */ /* 0x000fe20003800000 */
[----:B------:R-:W-:Y:S01]  /*2f4f0*/  IMAD.MOV.U32 R12, RZ, RZ, RZ ;  /* 0x000000ffff0c7224 */ /* 0x000fe200078e00ff */
[----:B------:R-:W-:Y:S01]  /*2f500*/  MOV R15, 0xffffffff ;  /* 0xffffffff000f7802 */ /* 0x000fe20000000f00 */
[----:B------:R-:W-:Y:S01]  /*2f510*/  IMAD.MOV.U32 R11, RZ, RZ, 0x1f ;  /* 0x0000001fff0b7424 */ /* 0x000fe200078e00ff */
[----:B-1----:R-:W-:-:S04]  /*2f520*/  SHF.R.U32.HI R2, RZ, 0x5, R2 ;  /* 0x00000005ff027819 */ /* 0x002fc80000011602 */
[----:B------:R-:W-:-:S04]  /*2f530*/  LOP3.LUT R2, R2, 0x3, RZ, 0xc0, !PT ;  /* 0x0000000302027812 */ /* 0x000fc800078ec0ff */
[----:B------:R-:W-:-:S07]  /*2f540*/  MOV R13, R2 ;  /* 0x00000002000d7202 */ /* 0x000fce0000000f00 */
[----:B0-----:R-:W-:Y:S05]  /*2f550*/  WARPSYNC.COLLECTIVE R15, `(.L_x_969) ;  /* 0x000000000f087348 */ /* 0x001fea0003c00000 */
[----:B------:R1:W2:Y:S02]  /*2f560*/  SHFL.IDX P6, R14, R13, R12, R11 ;  /* 0x0000000c0d0e7389 */ /* 0x0002a400000c000b */
[----:B012---:R-:W-:Y:S01]  /*2f570*/  ENDCOLLECTIVE ;  /* 0x000000000000791b */ /* 0x007fe20003800000 */
.L_x_969:
[----:B------:R-:W-:Y:S05]  /*2f580*/  BSYNC B0 ;  /* 0x0000000000007941 */ /* 0x000fea0003800000 */
.L_x_968:
[----:B------:R-:W-:Y:S05]  /*2f590*/  BRA `(.L_x_970) ;  /* 0xffffffa400e87947 */ /* 0x000fea000383ffff */
.L_x_759:
[----:B------:R-:W-:Y:S01]  /*2f5a0*/  BSSY B0, `(.L_x_971) ;  /* 0x0000006000007945 */ /* 0x000fe20003800000 */
[----:B------:R-:W-:-:S07]  /*2f5b0*/  IMAD.MOV.U32 R15, RZ, RZ, -0x1 ;  /* 0xffffffffff0f7424 */ /* 0x000fce00078e00ff */
[----:B0-----:R-:W-:Y:S05]  /*2f5c0*/  WARPSYNC.COLLECTIVE R15, `(.L_x_972) ;  /* 0x000000000f0c7348 */ /* 0x001fea0003c00000 */
[----:B------:R-:W-:Y:S02]  /*2f5d0*/  ELECT P6, UR62, PT ;  /* 0x00000000003e782f */ /* 0x000fe400038c0000 */
[----:B------:R-:W-:Y:S01]  /*2f5e0*/  MOV R14, UR62 ;  /* 0x0000003e000e7c02 */ /* 0x000fe20008000f00 */
[----:B0-----:R-:W-:Y:S10]  /*2f5f0*/  ENDCOLLECTIVE ;  /* 0x000000000000791b */ /* 0x001ff40003800000 */
.L_x_972:
[----:B------:R-:W-:Y:S05]  /*2f600*/  BSYNC B0 ;  /* 0x0000000000007941 */ /* 0x000fea0003800000 */
.L_x_971:
[----:B------:R-:W-:Y:S05]  /*2f610*/  BRA `(.L_x_973) ;  /* 0xffffffa400dc7947 */ /* 0x000fea000383ffff */
.L_x_761:
[----:B0-----:R0:W1:Y:S02]  /*2f620*/  SYNCS.PHASECHK.TRANS64.TRYWAIT P1, [R5+URZ+0x29840], R0 ;  /* 0x02984000050075a7 */ /* 0x001064000802017f */
[----:B-1----:R-:W-:Y:S05]  /*2f630*/  @!P1 NANOSLEEP.SYNCS 0x989680 ;  /* 0x009896800000995d */ /* 0x002fea0003900000 */
[----:B------:R-:W1:Y:S02]  /*2f640*/  @!P1 SYNCS.PHASECHK.TRANS64 P1, [R5+URZ+0x29840], R0 ;  /* 0x02984000050095a7 */ /* 0x000e64000802007f */
[----:B-1----:R-:W-:Y:S05]  /*2f650*/  @!P1 BRA `(.L_x_761) ;  /* 0xfffffffc00f09947 */ /* 0x002fea000383ffff */
[----:B------:R-:W-:Y:S05]  /*2f660*/  BRA `(.L_x_974) ;  /* 0xffffffa400fc7947 */ /* 0x000fea000383ffff */
.L_x_763:
[----:B-1----:R1:W2:Y:S02]  /*2f670*/  SYNCS.PHASECHK.TRANS64.TRYWAIT P1, [R23+URZ+0x29840], R2 ;  /* 0x02984002170075a7 */ /* 0x0022a4000802017f */
[----:B--2---:R-:W-:Y:S05]  /*2f680*/  @!P1 NANOSLEEP.SYNCS 0x989680 ;  /* 0x009896800000995d */ /* 0x004fea0003900000 */
[----:B------:R-:W2:Y:S02]  /*2f690*/  @!P1 SYNCS.PHASECHK.TRANS64 P1, [R23+URZ+0x29840], R2 ;  /* 0x02984002170095a7 */ /* 0x000ea4000802007f */
[----:B--2---:R-:W-:Y:S05]  /*2f6a0*/  @!P1 BRA `(.L_x_763) ;  /* 0xfffffffc00f09947 */ /* 0x004fea000383ffff */
[----:B------:R-:W-:Y:S05]  /*2f6b0*/  BRA `(.L_x_975) ;  /* 0xffffffa800087947 */ /* 0x000fea000383ffff */
.L_x_765:
[----:B--2---:R2:W3:Y:S02]  /*2f6c0*/  SYNCS.PHASECHK.TRANS64.TRYWAIT P1, [R5+URZ+0x29860], R0 ;  /* 0x02986000050075a7 */ /* 0x0044e4000802017f */
[----:B---3--:R-:W-:Y:S05]  /*2f6d0*/  @!P1 NANOSLEEP.SYNCS 0x989680 ;  /* 0x009896800000995d */ /* 0x008fea0003900000 */
[----:B------:R-:W3:Y:S02]  /*2f6e0*/  @!P1 SYNCS.PHASECHK.TRANS64 P1, [R5+URZ+0x29860], R0 ;  /* 0x02986000050095a7 */ /* 0x000ee4000802007f */
[----:B---3--:R-:W-:Y:S05]  /*2f6f0*/  @!P1 BRA `(.L_x_765) ;  /* 0xfffffffc00f09947 */ /* 0x008fea000383ffff */
[----:B------:R-:W-:Y:S05]  /*2f700*/  BRA `(.L_x_976) ;  /* 0xffffffa800047947 */ /* 0x000fea000383ffff */
.L_x_767:
[----:B---3--:R3:W4:Y:S02]  /*2f710*/  SYNCS.PHASECHK.TRANS64.TRYWAIT P1, [R23+URZ+0x29860], R2 ;  /* 0x02986002170075a7 */ /* 0x008724000802017f */
[----:B----4-:R-:W-:Y:S05]  /*2f720*/  @!P1 NANOSLEEP.SYNCS 0x989680 ;  /* 0x009896800000995d */ /* 0x010fea0003900000 */
[----:B------:R-:W4:Y:S02]  /*2f730*/  @!P1 SYNCS.PHASECHK.TRANS64 P1, [R23+URZ+0x29860], R2 ;  /* 0x02986002170095a7 */ /* 0x000f24000802007f */
[----:B----4-:R-:W-:Y:S05]  /*2f740*/  @!P1 BRA `(.L_x_767) ;  /* 0xfffffffc00f09947 */ /* 0x010fea000383ffff */
[----:B------:R-:W-:Y:S05]  /*2f750*/  BRA `(.L_x_977) ;  /* 0xffffffa800007947 */ /* 0x000fea000383ffff */
.L_x_769:
[----:B----4-:R4:W0:Y:S02]  /*2f760*/  SYNCS.PHASECHK.TRANS64.TRYWAIT P1, [R5+URZ+0x29880], R0 ;  /* 0x02988000050075a7 */ /* 0x010824000802017f */
[----:B0-----:R-:W-:Y:S05]  /*2f770*/  @!P1 NANOSLEEP.SYNCS 0x989680 ;  /* 0x009896800000995d */ /* 0x001fea0003900000 */
[----:B------:R-:W0:Y:S02]  /*2f780*/  @!P1 SYNCS.PHASECHK.TRANS64 P1, [R5+URZ+0x29880], R0 ;  /* 0x02988000050095a7 */ /* 0x000e24000802007f */
[----:B0-----:R-:W-:Y:S05]  /*2f790*/  @!P1 BRA `(.L_x_769) ;  /* 0xfffffffc00f09947 */ /* 0x001fea000383ffff */
[----:B------:R-:W-:Y:S05]  /*2f7a0*/  BRA `(.L_x_978) ;  /* 0xffffffa400fc7947 */ /* 0x000fea000383ffff */
.L_x_979:
        /* <DEDUP_REMOVED lines=13> */
.L_x_3192:


//--------------------- .text._ZN7cutlass13device_kernelIN5flash11enable_sm90INS1_16FlashAttnFwdSm90INS1_25CollectiveMainloopFwdSm90ILi2EN4cute5tupleIJNS5_1CILi1EEES8_S8_EEENS6_IJNS7_ILi128EEESA_NS7_ILi192EEEEEELi128ENS_12float_e4m3_tEfNS_4arch4Sm90ELb0ELb1ELb1ELb0ELb1ELb0ELb0ELb1ELb1ELb1ELb0ELb0EEENS1_21CollectiveEpilogueFwdINS6_IJSA_SA_SA_EEES9_NS_10bfloat16_tESF_Li256ELb0ELb1ELb0ELb1EEENS1_30DynamicPersistentTileSchedulerILi256ELi128ELb0ELb1ELb1EEEEEEEEEvNT_6ParamsE --------------------------
	.section	.text._ZN7cutlass13device_kernelIN5flash11enable_sm90INS1_16FlashAttnFwdSm90INS1_25CollectiveMainloopFwdSm90ILi2EN4cute5tupleIJNS5_1CILi1EEES8_S8_EEENS6_IJNS7_ILi128EEESA_NS7_ILi192EEEEEELi128ENS_12float_e4m3_tEfNS_4arch4Sm90ELb0ELb1ELb1ELb0ELb1ELb0ELb0ELb1ELb1ELb1ELb0ELb0EEENS1_21CollectiveEpilogueFwdINS6_IJSA_SA_SA_EEES9_NS_10bfloat16_tESF_Li256ELb0ELb1ELb0ELb1EEENS1_30DynamicPersistentTileSchedulerILi256ELi128ELb0ELb1ELb1EEEEEEEEEvNT_6ParamsE,"ax",@progbits
	.align	128
.text._ZN7cutlass13device_kernelIN5flash11enable_sm90INS1_16FlashAttnFwdSm90INS1_25CollectiveMainloopFwdSm90ILi2EN4cute5tupleIJNS5_1CILi1EEES8_S8_EEENS6_IJNS7_ILi128EEESA_NS7_ILi192EEEEEELi128ENS_12float_e4m3_tEfNS_4arch4Sm90ELb0ELb1ELb1ELb0ELb1ELb0ELb0ELb1ELb1ELb1ELb0ELb0EEENS1_21CollectiveEpilogueFwdINS6_IJSA_SA_SA_EEES9_NS_10bfloat16_tESF_Li256ELb0ELb1ELb0ELb1EEENS1_30DynamicPersistentTileSchedulerILi256ELi128ELb0ELb1ELb1EEEEEEEEEvNT_6ParamsE:
        .type           _ZN7cutlass13device_kernelIN5flash11enable_sm90INS1_16FlashAttnFwdSm90INS1_25CollectiveMainloopFwdSm90ILi2EN4cute5tupleIJNS5_1CILi1EEES8_S8_EEENS6_IJNS7_ILi128EEESA_NS7_ILi192EEEEEELi128ENS_12float_e4m3_tEfNS_4arch4Sm90ELb0ELb1ELb1ELb0ELb1ELb0ELb0ELb1ELb1ELb1ELb0ELb0EEENS1_21CollectiveEpilogueFwdINS6_IJSA_SA_SA_EEES9_NS_10bfloat16_tESF_Li256ELb0ELb1ELb0ELb1EEENS1_30DynamicPersistentTileSchedulerILi256ELi128ELb0ELb1ELb1EEEEEEEEEvNT_6ParamsE,@function
        .size           _ZN7cutlass13device_kernelIN5flash11enable_sm90INS1_16FlashAttnFwdSm90INS1_25CollectiveMainloopFwdSm90ILi2EN4cute5tupleIJNS5_1CILi1EEES8_S8_EEENS6_IJNS7_ILi128EEESA_NS7_ILi192EEEEEELi128ENS_12float_e4m3_tEfNS_4arch4Sm90ELb0ELb1ELb1ELb0ELb1ELb0ELb0ELb1ELb1ELb1ELb0ELb0EEENS1_21CollectiveEpilogueFwdINS6_IJSA_SA_SA_EEES9_NS_10bfloat16_tESF_Li256ELb0ELb1ELb0ELb1EEENS1_30DynamicPersistentTileSchedulerILi256ELi128ELb0ELb1ELb1EEEEEEEEEvNT_6ParamsE,(.L_x_3193 - _ZN7cutlass13device_kernelIN5flash11enable_sm90INS1_16FlashAttnFwdSm90INS1_25CollectiveMainloopFwdSm90ILi2EN4cute5tupleIJNS5_1CILi1EEES8_S8_EEENS6_IJNS7_ILi128EEESA_NS7_ILi192EEEEEELi128ENS_12float_e4m3_tEfNS_4arch4Sm90ELb0ELb1ELb1ELb0ELb1ELb0ELb0ELb1ELb1ELb1ELb0ELb0EEENS1_21CollectiveEpilogueFwdINS6_IJSA_SA_SA_EEES9_NS_10bfloat16_tESF_Li256ELb0ELb1ELb0ELb1EEENS1_30DynamicPersistentTileSchedulerILi256ELi128ELb0ELb1ELb1EEEEEEEEEvNT_6ParamsE)
        .other          _ZN7cutlass13device_kernelIN5flash11enable_sm90INS1_16FlashAttnFwdSm90INS1_25CollectiveMainloopFwdSm90ILi2EN4cute5tupleIJNS5_1CILi1EEES8_S8_EEENS6_IJNS7_ILi128EEESA_NS7_ILi192EEEEEELi128ENS_12float_e4m3_tEfNS_4arch4Sm90ELb0ELb1ELb1ELb0ELb1ELb0ELb0ELb1ELb1ELb1ELb0ELb0EEENS1_21CollectiveEpilogueFwdINS6_IJSA_SA_SA_EEES9_NS_10bfloat16_tESF_Li256ELb0ELb1ELb0ELb1EEENS1_30DynamicPersistentTileSchedulerILi256ELi128ELb0ELb1ELb1EEEEEEEEEvNT_6ParamsE,@"STO_CUDA_ENTRY STV_DEFAULT"
_ZN7cutlass13device_kernelIN5flash11enable_sm90INS1_16FlashAttnFwdSm90INS1_25CollectiveMainloopFwdSm90ILi2EN4cute5tupleIJNS5_1CILi1EEES8_S8_EEENS6_IJNS7_ILi128EEESA_NS7_ILi192EEEEEELi128ENS_12float_e4m3_tEfNS_4arch4Sm90ELb0ELb1ELb1ELb0ELb1ELb0ELb0ELb1ELb1ELb1ELb0ELb0EEENS1_21CollectiveEpilogueFwdINS6_IJSA_SA_SA_EEES9_NS_10bfloat16_tESF_Li256ELb0ELb1ELb0ELb1EEENS1_30DynamicPersistentTileSchedulerILi256ELi128ELb0ELb1ELb1EEEEEEEEEvNT_6ParamsE:
        /* <DEDUP_REMOVED lines=9> */
[----:B------:R-:W1:Y:S01]  /*0090*/  SHFL.IDX PT, R3, R3, RZ, 0x1f ;  /* 0x00001fff03037589 */ /* 0x000e6200000e0000 */
        /* <DEDUP_REMOVED lines=14> */
[----:B------:R0:W2:Y:S06]  /*0180*/  @!UP0 SYNCS.EXCH.64 URZ, [UR8+0x22800], UR4 ;  /* 0x02280004083f85b2 */ /* 0x0000ac0008000100 */
[----:B------:R0:W3:Y:S02]  /*0190*/  @!UP1 SYNCS.EXCH.64 URZ, [UR8+0x22820], UR6 ;  /* 0x02282006083f95b2 */ /* 0x0000e40008000100 */
[----:B01----:R-:W-:Y:S05]  /*01a0*/  @P1 BRA `(.L_x_980) ;  /* 0x0000000000481947 */ /* 0x003fea0003800000 */
        /* <DEDUP_REMOVED lines=14> */
[----:B------:R0:W4:Y:S01]  /*0290*/  SYNCS.EXCH.64 URZ, [UR8+0x22840], UR6 ;  /* 0x02284006083f75b2 */ /* 0x0001220008000100 */
[----:B------:R0:W0:Y:S01]  /*02a0*/  SYNCS.EXCH.64 URZ, [UR8+0x22838], UR4 ;  /* 0x02283804083f75b2 */ /* 0x0000220008000100 */
[----:B------:R0:W0:Y:S01]  /*02b0*/  SYNCS.EXCH.64 URZ, [UR8+0x22848], UR6 ;  /* 0x02284806083f75b2 */ /* 0x0000220008000100 */
[----:B------:R-:W-:Y:S01]  /*02c0*/  NOP ;  /* 0x0000000000007918 */ /* 0x000fe20000000000 */
.L_x_980:
[----:B------:R-:W5:Y:S01]  /*02d0*/  SHFL.IDX PT, R2, R0, RZ, 0x1f ;  /* 0x00001fff00027589 */ /* 0x000f6200000e0000 */
[----:B------:R-:W-:Y:S01]  /*02e0*/  NOP ;  /* 0x0000000000007918 */ /* 0x000fe20000000000 */
[----:B-----5:R-:W-:-:S13]  /*02f0*/  ISETP.NE.AND P0, PT, R2, RZ, PT ;  /* 0x000000ff0200720c */ /* 0x020fda0003f05270 */
        /* <DEDUP_REMOVED lines=17> */
[----:B------:R0:W0:Y:S01]  /*0410*/  SYNCS.EXCH.64 URZ, [UR8+0x22868], UR6 ;  /* 0x02286806083f75b2 */ /* 0x0000220008000100 */
[----:B------:R-:W-:Y:S01]  /*0420*/  NOP ;  /* 0x0000000000007918 */ /* 0x000fe20000000000 */
.L_x_981:
[----:B------:R-:W5:Y:S01]  /*0430*/  SHFL.IDX PT, R2, R0, RZ, 0x1f ;  /* 0x00001fff00027589 */ /* 0x000f6200000e0000 */
[----:B------:R-:W-:Y:S01]  /*0440*/  NOP ;  /* 0x0000000000007918 */ /* 0x000fe20000000000 */
[----:B-----5:R-:W-:-:S13]  /*0450*/  ISETP.NE.AND P0, PT, R2, RZ, PT ;  /* 0x000000ff0200720c */ /* 0x020fda0003f05270 */
        /* <DEDUP_REMOVED lines=13> */
[----:B------:R0:W0:Y:S01]  /*0530*/  SYNCS.EXCH.64 URZ, [UR6+0x22888], UR4 ;  /* 0x02288804063f75b2 */ /* 0x0000220008000100 */
[----:B------:R-:W-:Y:S01]  /*0540*/  NOP ;  /* 0x0000000000007918 */ /* 0x000fe20000000000 */
.L_x_982:
        /* <DEDUP_REMOVED lines=22> */
.L_x_983:
[----:B------:R-:W5:Y:S01]  /*06b0*/  SHFL.IDX PT, R2, R0, RZ, 0x1f ;  /* 0x00001fff00027589 */ /* 0x000f6200000e0000 */
[----:B------:R-:W0:Y:S01]  /*06c0*/  S2UR UR10, SR_CgaCtaId ;  /* 0x00000000000a79c3 */ /* 0x000e220000008800 */
[----:B------:R-:W-:Y:S01]  /*06d0*/  R2UR UR9, R3 ;  /* 0x00000000030972ca */ /* 0x000fe200000e0000 */
[----:B------:R-:W-:Y:S01]  /*06e0*/  NOP ;  /* 0x0000000000007918 */ /* 0x000fe20000000000 */
[----:B-----5:R-:W-:-:S13]  /*06f0*/  ISETP.NE.AND P0, PT, R2, RZ, PT ;  /* 0x000000ff0200720c */ /* 0x020fda0003f05270 */
        /* <DEDUP_REMOVED lines=19> */
.L_x_984:
[----:B------:R-:W-:Y:S01]  /*0830*/  UISETP.NE.AND UP0, UPT, UR9, URZ, UPT ;  /* 0x0000003f0900728c */ /* 0x000fe2000bf05270 */
[----:B------:R-:W-:Y:S01]  /*0840*/  NOP ;  /* 0x0000000000007918 */ /* 0x000fe20000000000 */
[----:B------:R-:W-:Y:S01]  /*0850*/  UMOV UR43, 0x1 ;  /* 0x00000001002b7882 */ /* 0x000fe20000000000 */
[----:B------:R-:W-:Y:S01]  /*0860*/  IMAD.U32 R35, RZ, RZ, UR10 ;  /* 0x0000000aff237e24 */ /* 0x000fe2000f8e00ff */
[----:B------:R-:W-:Y:S01]  /*0870*/  USEL UR43, UR43, 0x2, !UP0 ;  /* 0x000000022b2b7887 */ /* 0x000fe2000c000000 */
[----:B01234-:R-:W-:Y:S01]  /*0880*/  BAR.SYNC.DEFER_BLOCKING 0x0 ;  /* 0x0000000000007b1d */ /* 0x01ffe20000010000 */
[----:B------:R-:W-:-:S05]  /*0890*/  PLOP3.LUT P0, PT, PT, PT, UP0, 0x80, 0x0 ;  /* 0x000000000000781c */ /* 0x000fca0003f0f008 */
[----:B------:R-:W-:-:S08]  /*08a0*/  ULDC.64 UR48, c[0x0][0x208] ;  /* 0x0000820000307ab9 */ /* 0x000fd00000000a00 */
[----:B------:R-:W-:Y:S05]  /*08b0*/  @!P0 BRA `(.L_x_985) ;  /* 0x0000011000d88947 */ /* 0x000fea0003800000 */
.L_x_986:
[----:B------:R-:W-:-:S08]  /*08c0*/  NOP ;  /* 0x0000000000007918 */ /* 0x000fd00000000000 */
[----:B------:R-:W0:Y:S02]  /*08d0*/  USETMAXREG.TRY_ALLOC.CTAPOOL UP0, 0xe8 ;  /* 0x000000e8000079c8 */ /* 0x000e240008000600 */
[----:B0-----:R-:W-:-:S13]  /*08e0*/  PLOP3.LUT P0, PT, PT, PT, UP0, 0x80, 0x0 ;  /* 0x000000000000781c */ /* 0x001fda0003f0f008 */
[----:B------:R-:W-:Y:S05]  /*08f0*/  @!P0 BRA `(.L_x_986) ;  /* 0xfffffffc00f08947 */ /* 0x000fea000383ffff */
[----:B------:R-:W0:Y:S01]  /*0900*/  S2R R2, SR_TID.X ;  /* 0x0000000000027919 */ /* 0x000e220000002100 */
[----:B------:R-:W1:Y:S08]  /*0910*/  S2UR UR4, SR_CTAID.X ;  /* 0x00000000000479c3 */ /* 0x000e700000002500 */
[----:B------:R-:W-:Y:S08]  /*0920*/  BAR.ARV 0x4, 0x180 ;  /* 0x0106000000007b1d */ /* 0x000ff00000002000 */
        /* <DEDUP_REMOVED lines=9> */
[----:B------:R-:W-:Y:S01]  /*09c0*/  IMAD.MOV.U32 R171, RZ, RZ, RZ ;  /* 0x000000ffffab7224 */ /* 0x000fe200078e00ff */
[----:B------:R-:W-:Y:S01]  /*09d0*/  UMOV UR37, URZ ;  /* 0x0000003f00257c82 */ /* 0x000fe20008000000 */
[----:B------:R-:W-:Y:S01]  /*09e0*/  UMOV UR36, URZ ;  /* 0x0000003f00247c82 */ /* 0x000fe20008000000 */
[----:B------:R-:W-:-:S04]  /*09f0*/  SHF.R.S32.HI R3, RZ, 0x1f, R178 ;  /* 0x0000001fff037819 */ /* 0x000fc800000114b2 */
[CC--:B------:R-:W-:Y:S02]  /*0a00*/  LEA.HI R0, R3.reuse, R178.reuse, RZ, 0x7 ;  /* 0x000000b203007211 */ /* 0x0c0fe400078f38ff */
[CC--:B------:R-:W-:Y:S02]  /*0a10*/  LEA.HI R4, R3.reuse, R178.reuse, RZ, 0x5 ;  /* 0x000000b203047211 */ /* 0x0c0fe400078f28ff */
[----:B------:R-:W-:Y:S02]  /*0a20*/  LOP3.LUT R5, R0, 0xffffff80, RZ, 0xc0, !PT ;  /* 0xffffff8000057812 */ /* 0x000fe400078ec0ff */
[----:B------:R-:W-:Y:S01]  /*0a30*/  LEA.HI R2, R3, R178, RZ, 0x4 ;  /* 0x000000b203027211 */ /* 0x000fe200078f20ff */
[----:B------:R-:W-:Y:S01]  /*0a40*/  IMAD.SHL.U32 R4, R4, 0x20, RZ ;  /* 0x0000002004047824 */ /* 0x000fe200078e00ff */
[----:B------:R-:W-:Y:S01]  /*0a50*/  SHF.R.S32.HI R173, RZ, 0x7, R0 ;  /* 0x00000007ffad7819 */ /* 0x000fe20000011400 */
[----:B------:R-:W-:Y:S01]  /*0a60*/  IMAD.IADD R172, R178, 0x1, -R5 ;  /* 0x00000001b2ac7824 */ /* 0x000fe200078e0a05 */
[----:B------:R-:W-:-:S02]  /*0a70*/  SHF.R.S32.HI R7, RZ, 0x4, R2 ;  /* 0x00000004ff077819 */ /* 0x000fc40000011402 */
[----:B------:R-:W-:Y:S02]  /*0a80*/  LOP3.LUT R5, R2, 0x3fffff0, RZ, 0xc0, !PT ;  /* 0x03fffff002057812 */ /* 0x000fe400078ec0ff */
[----:B------:R-:W-:Y:S02]  /*0a90*/  SHF.R.S32.HI R9, RZ, 0x1f, R172 ;  /* 0x0000001fff097819 */ /* 0x000fe400000114ac */
[----:B------:R-:W-:Y:S01]  /*0aa0*/  LOP3.LUT R4, R4, 0xfffffc00, RZ, 0xc0, !PT ;  /* 0xfffffc0004047812 */ /* 0x000fe200078ec0ff */
[----:B------:R-:W-:Y:S01]  /*0ab0*/  IMAD.IADD R5, R178, 0x1, -R5 ;  /* 0x00000001b2057824 */ /* 0x000fe200078e0a05 */
[----:B------:R-:W-:Y:S02]  /*0ac0*/  LEA.HI R2, R2, R7, RZ, 0x1 ;  /* 0x0000000702027211 */ /* 0x000fe400078f08ff */
[----:B------:R-:W-:Y:S01]  /*0ad0*/  LEA.HI R6, R9, R172, RZ, 0x2 ;  /* 0x000000ac09067211 */ /* 0x000fe200078f10ff */
[----:B------:R-:W-:Y:S01]  /*0ae0*/  IMAD R5, R5, 0x40, R4 ;  /* 0x0000004005057824 */ /* 0x000fe200078e0204 */
[----:B------:R-:W-:-:S02]  /*0af0*/  LOP3.LUT R2, R2, 0x1ffffffe, RZ, 0xc0, !PT ;  /* 0x1ffffffe02027812 */ /* 0x000fc400078ec0ff */
[-C--:B------:R-:W-:Y:S02]  /*0b00*/  LEA.HI R4, R3, R178.reuse, RZ, 0x2 ;  /* 0x000000b203047211 */ /* 0x080fe400078f10ff */
[----:B------:R-:W-:Y:S01]  /*0b10*/  SHF.R.S32.HI R8, RZ, 0x2, R6 ;  /* 0x00000002ff087819 */ /* 0x000fe20000011406 */
[----:B------:R-:W-:Y:S01]  /*0b20*/  IMAD.IADD R2, R7, 0x1, -R2 ;  /* 0x0000000107027824 */ /* 0x000fe200078e0a02 */
[----:B------:R-:W-:Y:S02]  /*0b30*/  SHF.R.S32.HI R11, RZ, 0x1f, R6 ;  /* 0x0000001fff0b7819 */ /* 0x000fe40000011406 */
[----:B------:R-:W-:Y:S01]  /*0b40*/  LOP3.LUT R7, R4, 0xfffffffc, RZ, 0xc0, !PT ;  /* 0xfffffffc04077812 */ /* 0x000fe200078ec0ff */
[----:B------:R-:W-:Y:S01]  /*0b50*/  IMAD R175, R2, 0x8, R5 ;  /* 0x0000000802af7824 */ /* 0x000fe200078e0205 */
[----:B------:R-:W-:Y:S02]  /*0b60*/  LEA.HI R3, R3, R178, RZ, 0x3 ;  /* 0x000000b203037211 */ /* 0x000fe400078f18ff */
[----:B------:R-:W-:Y:S01]  /*0b70*/  LEA.HI R11, R11, R8, RZ, 0x3 ;  /* 0x000000080b0b7211 */ /* 0x000fe200078f18ff */
[----:B------:R-:W-:Y:S01]  /*0b80*/  IMAD.IADD R7, R178, 0x1, -R7 ;  /* 0x00000001b2077824 */ /* 0x000fe200078e0a07 */
[----:B------:R-:W-:-:S02]  /*0b90*/  LOP3.LUT R169, R3, 0xfffffff8, RZ, 0xc0, !PT ;  /* 0xfffffff803a97812 */ /* 0x000fc400078ec0ff */
[----:B------:R-:W-:Y:S02]  /*0ba0*/  LOP3.LUT R11, R11, 0xfffffff8, RZ, 0xc0, !PT ;  /* 0xfffffff80b0b7812 */ /* 0x000fe400078ec0ff */
[----:B------:R-:W-:Y:S01]  /*0bb0*/  LEA.HI R9, R9, R172, RZ, 0x5 ;  /* 0x000000ac09097211 */ /* 0x000fe200078f28ff */
[----:B------:R-:W-:Y:S01]  /*0bc0*/  IMAD.IADD R169, R178, 0x1, -R169 ;  /* 0x00000001b2a97824 */ /* 0x000fe200078e0aa9 */
[----:B------:R-:W-:Y:S01]  /*0bd0*/  LEA.HI R0, R0, R173, RZ, 0x1 ;  /* 0x000000ad00007211 */ /* 0x000fe200078f08ff */
[----:B------:R-:W-:Y:S01]  /*0be0*/  IMAD.IADD R8, R8, 0x1, -R11 ;  /* 0x0000000108087824 */ /* 0x000fe200078e0a0b */
[----:B------:R-:W-:Y:S01]  /*0bf0*/  LEA.HI R2, R7, R7, RZ, 0x1 ;  /* 0x0000000707027211 */ /* 0x000fe200078f08ff */
[----:B------:R-:W-:Y:S01]  /*0c00*/  IMAD.SHL.U32 R18, R169, 0x8, RZ ;  /* 0x00000008a9127824 */ /* 0x000fe200078e00ff */
[----:B------:R-:W-:Y:S02]  /*0c10*/  SHF.R.S32.HI R9, RZ, 0x5, R9 ;  /* 0x00000005ff097819 */ /* 0x000fe40000011409 */
[----:B------:R-:W-:Y:S01]  /*0c20*/  LOP3.LUT R0, R0, 0x3fffffe, RZ, 0xc0, !PT ;  /* 0x03fffffe00007812 */ /* 0x000fe200078ec0ff */
[----:B------:R-:W-:Y:S01]  /*0c30*/  VIADD R168, R18, 0x40 ;  /* 0x0000004012a87836 */ /* 0x000fe20000000000 */
[----:B------:R-:W-:Y:S01]  /*0c40*/  LOP3.LUT R2, R2, 0x1ffffffe, RZ, 0xc0, !PT ;  /* 0x1ffffffe02027812 */ /* 0x000fe200078ec0ff */
[----:B------:R-:W-:Y:S01]  /*0c50*/  IMAD R9, R9, 0x10, R8 ;  /* 0x0000001009097824 */ /* 0x000fe200078e0208 */
[----:B------:R-:W-:Y:S01]  /*0c60*/  LOP3.LUT R5, R6, 0x7ffffffc, RZ, 0xc0, !PT ;  /* 0x7ffffffc06057812 */ /* 0x000fe200078ec0ff */
[----:B------:R-:W-:Y:S01]  /*0c70*/  IMAD.IADD R0, R173, 0x1, -R0 ;  /* 0x00000001ad007824 */ /* 0x000fe200078e0a00 */
[----:B------:R-:W-:Y:S01]  /*0c80*/  SHF.R.S32.HI R170, RZ, 0x3, R3 ;  /* 0x00000003ffaa7819 */ /* 0x000fe20000011403 */
[----:B------:R-:W-:Y:S01]  /*0c90*/  IMAD.IADD R17, R7, 0x1, -R2 ;  /* 0x0000000107117824 */ /* 0x000fe200078e0a02 */
[----:B------:R-:W-:Y:S01]  /*0ca0*/  SHF.R.S32.HI R177, RZ, 0x1f, R18 ;  /* 0x0000001fffb17819 */ /* 0x000fe20000011412 */
[----:B------:R-:W-:Y:S01]  /*0cb0*/  IMAD R174, R0, 0x40, R9 ;  /* 0x0000004000ae7824 */ /* 0x000fe200078e0209 */
[----:B------:R-:W-:Y:S01]  /*0cc0*/  SHF.R.S32.HI R176, RZ, 0x1f, R168 ;  /* 0x0000001fffb07819 */ /* 0x000fe200000114a8 */
[----:B------:R-:W-:-:S02]  /*0cd0*/  IMAD.IADD R16, R172, 0x1, -R5 ;  /* 0x00000001ac107824 */ /* 0x000fc400078e0a05 */
[----:B------:R-:W-:-:S07]  /*0ce0*/  IMAD R17, R17, 0x8, R174 ;  /* 0x0000000811117824 */ /* 0x000fce00078e02ae */
.L_x_1091:
[----:B------:R-:W-:Y:S01]  /*0cf0*/  ULDC UR5, c[0x0][0xc60] ;  /* 0x0003180000057ab9 */ /* 0x000fe20000000800 */
[----:B------:R-:W-:Y:S01]  /*0d00*/  UMOV UR8, UR4 ;  /* 0x0000000400087c82 */ /* 0x000fe20008000000 */
[----:B------:R-:W-:-:S11]  /*0d10*/  UISETP.NE.AND UP0, UPT, UR5, 0x1, UPT ;  /* 0x000000010500788c */ /* 0x000fd6000bf05270 */
[----:B------:R-:W-:Y:S01]  /*0d20*/  @UP0 ULDC UR6, c[0x0][0xc64] ;  /* 0x0003190000060ab9 */ /* 0x000fe20000000800 */
[----:B------:R-:W-:Y:S01]  /*0d30*/  @UP0 ULDC UR9, c[0x0][0xc68] ;  /* 0x00031a0000090ab9 */ /* 0x000fe20000000800 */
[----:B------:R-:W-:-:S04]  /*0d40*/  UIMAD.WIDE.U32 UR6, UR4, UR6, URZ ;  /* 0x00000006040672a5 */ /* 0x000fc8000f8e003f */
[----:B------:R-:W-:-:S03]  /*0d50*/  @UP0 USHF.R.U32.HI UR8, URZ, UR9, UR7 ;  /* 0x000000093f080299 */ /* 0x000fc60008011607 */
[----:B------:R-:W-:Y:S02]  /*0d60*/  ULDC UR6, c[0x0][0xc78] ;  /* 0x00031e0000067ab9 */ /* 0x000fe40000000800 */
[----:B------:R-:W-:Y:S02]  /*0d70*/  UISETP.GE.AND UP0, UPT, UR8, UR6, UPT ;  /* 0x000000060800728c */ /* 0x000fe4000bf06270 */
[----:B------:R-:W-:-:S04]  /*0d80*/  UIADD3 UR6, -UR8, URZ, URZ ;  /* 0x0000003f08067290 */ /* 0x000fc8000fffe13f */
[----:B------:R-:W-:Y:S01]  /*0d90*/  PLOP3.LUT P0, PT, PT, PT, UP0, 0x80, 0x0 ;  /* 0x000000000000781c */ /* 0x000fe20003f0f008 */
[----:B------:R-:W-:-:S12]  /*0da0*/  UIMAD UR9, UR5, UR6, UR4 ;  /* 0x00000006050972a4 */ /* 0x000fd8000f8e0204 */
[----:B012345:R-:W-:Y:S05]  /*0db0*/  @!P0 BRA `(.L_x_987) ;  /* 0x0000000000208947 */ /* 0x03ffea0003800000 */
[----:B------:R-:W-:Y:S01]  /*0dc0*/  ULDC UR7, c[0x0][0xc6c] ;  /* 0x00031b0000077ab9 */ /* 0x000fe20000000800 */
[----:B------:R-:W-:Y:S01]  /*0dd0*/  UMOV UR6, UR9 ;  /* 0x0000000900067c82 */ /* 0x000fe20008000000 */
[----:B------:R-:W-:-:S11]  /*0de0*/  UISETP.NE.AND UP0, UPT, UR7, 0x1, UPT ;  /* 0x000000010700788c */ /* 0x000fd6000bf05270 */
[----:B------:R-:W-:Y:S02]  /*0df0*/  @UP0 ULDC.64 UR10, c[0x0][0xc70] ;  /* 0x00031c00000a0ab9 */ /* 0x000fe40000000a00 */
[----:B------:R-:W-:-:S04]  /*0e00*/  UIMAD.WIDE.U32 UR4, UR9, UR10, URZ ;  /* 0x0000000a090472a5 */ /* 0x000fc8000f8e003f */
[----:B------:R-:W-:-:S04]  /*0e10*/  @UP0 USHF.R.U32.HI UR6, URZ, UR11, UR5 ;  /* 0x0000000b3f060299 */ /* 0x000fc80008011605 */
[----:B------:R-:W-:Y:S01]  /*0e20*/  UIMAD UR4, UR6, UR7, URZ ;  /* 0x00000007060472a4 */ /* 0x000fe2000f8e023f */
[----:B------:R-:W-:Y:S11]  /*0e30*/  BRA `(.L_x_988) ;  /* 0x00000000001c7947 */ /* 0x000ff60003800000 */
.L_x_987:
[----:B------:R-:W-:Y:S01]  /*0e40*/  ULDC UR7, c[0x0][0xc54] ;  /* 0x0003150000077ab9 */ /* 0x000fe20000000800 */
[----:B------:R-:W-:Y:S01]  /*0e50*/  UMOV UR6, UR9 ;  /* 0x0000000900067c82 */ /* 0x000fe20008000000 */
[----:B------:R-:W-:-:S11]  /*0e60*/  UISETP.NE.AND UP0, UPT, UR7, 0x1, UPT ;  /* 0x000000010700788c */ /* 0x000fd6000bf05270 */
[----:B------:R-:W-:Y:S02]  /*0e70*/  @UP0 ULDC.64 UR10, c[0x0][0xc58] ;  /* 0x00031600000a0ab9 */ /* 0x000fe40000000a00 */
[----:B------:R-:W-:-:S04]  /*0e80*/  UIMAD.WIDE.U32 UR4, UR9, UR10, URZ ;  /* 0x0000000a090472a5 */ /* 0x000fc8000f8e003f */
[----:B------:R-:W-:-:S04]  /*0e90*/  @UP0 USHF.R.U32.HI UR6, URZ, UR11, UR5 ;  /* 0x0000000b3f060299 */ /* 0x000fc80008011605 */
[----:B------:R-:W-:-:S12]  /*0ea0*/  UIMAD UR4, UR6, UR7, URZ ;  /* 0x00000007060472a4 */ /* 0x000fd8000f8e023f */
.L_x_988:
[----:B------:R-:W0:Y:S01]  /*0eb0*/  LDC R23, c[0x0][0xc48] ;  /* 0x00031200ff177b82 */ /* 0x000e220000000800 */
[----:B------:R-:W-:Y:S01]  /*0ec0*/  ULOP3.LUT UR6, URZ, UR6, URZ, 0x33, !UPT ;  /* 0x000000063f067292 */ /* 0x000fe2000f8e333f */
[----:B------:R-:W-:Y:S01]  /*0ed0*/  ULDC.64 UR10, c[0x0][0x418] ;  /* 0x00010600000a7ab9 */ /* 0x000fe20000000a00 */
[----:B------:R-:W-:Y:S01]  /*0ee0*/  UIADD3 UR7, UR9, -UR4, URZ ;  /* 0x8000000409077290 */ /* 0x000fe2000fffe03f */
[----:B------:R-:W-:Y:S02]  /*0ef0*/  ULDC UR5, c[0x0][0x448] ;  /* 0x0001120000057ab9 */ /* 0x000fe40000000800 */
[----:B------:R-:W-:Y:S01]  /*0f00*/  ULDC UR4, c[0x0][0xc3c] ;  /* 0x00030f0000047ab9 */ /* 0x000fe20000000800 */
[----:B------:R-:W-:Y:S02]  /*0f10*/  UISETP.NE.U32.AND UP0, UPT, UR10, URZ, UPT ;  /* 0x0000003f0a00728c */ /* 0x000fe4000bf05070 */
[----:B------:R-:W-:Y:S02]  /*0f20*/  UISETP.NE.AND UP2, UPT, UR5, 0x1, UPT ;  /* 0x000000010500788c */ /* 0x000fe4000bf45270 */
[----:B------:R-:W-:-:S02]  /*0f30*/  UIADD3 UR6, UR6, UR4, URZ ;  /* 0x0000000406067290 */ /* 0x000fc4000fffe03f */
[----:B------:R-:W-:Y:S02]  /*0f40*/  UISETP.NE.AND.EX UP0, UPT, UR11, URZ, UPT, UP0 ;  /* 0x0000003f0b00728c */ /* 0x000fe4000bf05300 */
[----:B------:R-:W-:Y:S01]  /*0f50*/  USHF.L.U32 UR42, UR6, 0x7, URZ ;  /* 0x00000007062a7899 */ /* 0x000fe2000800063f */
[----:B------:R-:W-:Y:S01]  /*0f60*/  ULDC UR11, c[0x0][0xc54] ;  /* 0x00031500000b7ab9 */ /* 0x000fe20000000800 */
[----:B------:R-:W-:Y:S01]  /*0f70*/  ULDC UR41, c[0x0][0x424] ;  /* 0x0001090000297ab9 */ /* 0x000fe20000000800 */
[----:B------:R-:W-:Y:S02]  /*0f80*/  UIMAD UR11, UR8, UR11, UR7 ;  /* 0x0000000b080b72a4 */ /* 0x000fe4000f8e0207 */
[----:B------:R-:W-:Y:S01]  /*0f90*/  UIADD3 UR8, UR42, 0x7f, URZ ;  /* 0x0000007f2a087890 */ /* 0x000fe2000fffe03f */
[----:B0-----:R-:W-:Y:S01]  /*0fa0*/  ISETP.NE.AND P0, PT, R23, 0x1, PT ;  /* 0x000000011700780c */ /* 0x001fe20003f05270 */
[----:B------:R-:W-:Y:S01]  /*0fb0*/  ULDC UR47, c[0x0][0x288] ;  /* 0x0000a200002f7ab9 */ /* 0x000fe20000000800 */
[----:B------:R-:W-:Y:S01]  /*0fc0*/  ULDC.64 UR4, c[0x0][0x9e0] ;  /* 0x0002780000047ab9 */ /* 0x000fe20000000a00 */
[----:B------:R-:W-:Y:S01]  /*0fd0*/  @UP2 ULDC UR6, c[0x0][0x44c] ;  /* 0x0001130000062ab9 */ /* 0x000fe20000000800 */
[----:B------:R-:W-:Y:S01]  /*0fe0*/  UIADD3 UR9, -UR47, 0x1, URZ ;  /* 0x000000012f097890 */ /* 0x000fe2000fffe13f */
[----:B------:R-:W-:Y:S01]  /*0ff0*/  IMAD.U32 R19, RZ, RZ, UR11 ;  /* 0x0000000bff137e24 */ /* 0x000fe2000f8e00ff */
[----:B------:R-:W-:-:S02]  /*1000*/  UISETP.GE.AND UP1, UPT, UR5, 0x1, UPT ;  /* 0x000000010500788c */ /* 0x000fc4000bf26270 */
[----:B------:R-:W-:Y:S02]  /*1010*/  UIMAD.WIDE.U32 UR6, UR8, UR6, URZ ;  /* 0x00000006080672a5 */ /* 0x000fe4000f8e003f */
[----:B------:R-:W-:Y:S01]  /*1020*/  USEL UR41, UR41, 0x1, UP0 ;  /* 0x0000000129297887 */ /* 0x000fe20008000000 */
[----:B------:R-:W-:Y:S02]  /*1030*/  ULDC UR10, c[0x0][0x2f0] ;  /* 0x0000bc00000a7ab9 */ /* 0x000fe40000000800 */
[----:B------:R-:W0:Y:S01]  /*1040*/  @P0 LDC R0, c[0x0][0xc4c] ;  /* 0x00031300ff000b82 */ /* 0x000e220000000800 */
[----:B------:R-:W-:Y:S01]  /*1050*/  @UP2 ULDC UR12, c[0x0][0x450] ;  /* 0x00011400000c2ab9 */ /* 0x000fe20000000800 */
[----:B------:R-:W-:Y:S02]  /*1060*/  UIMAD UR9, UR41, UR10, UR9 ;  /* 0x0000000a290972a4 */ /* 0x000fe4000f8e0209 */
[----:B------:R-:W-:Y:S02]  /*1070*/  @UP2 USHF.R.U32.HI UR8, URZ, UR12, UR7 ;  /* 0x0000000c3f082299 */ /* 0x000fe40008011607 */
[----:B------:R-:W-:-:S02]  /*1080*/  UP2UR UR46, UPR, URZ, 0x4 ;  /* 0x000000043f2e7883 */ /* 0x000fc40008000000 */
[----:B------:R-:W1:Y:S01]  /*1090*/  @P0 LDC R3, c[0x0][0xc50] ;  /* 0x00031400ff030b82 */ /* 0x000e620000000800 */
[----:B------:R-:W-:Y:S02]  /*10a0*/  UIADD3 UR8, UR9, UR8, URZ ;  /* 0x0000000809087290 */ /* 0x000fe4000fffe03f */
[----:B------:R-:W-:Y:S02]  /*10b0*/  UP2UR UR45, UPR, URZ, 0x2 ;  /* 0x000000023f2d7883 */ /* 0x000fe40008000000 */
[----:B------:R-:W-:Y:S01]  /*10c0*/  UIADD3 UR4, UR8, UR4, URZ ;  /* 0x0000000408047290 */ /* 0x000fe2000fffe03f */
[----:B0-----:R-:W-:-:S05]  /*10d0*/  @P0 IMAD.HI.U32 R0, R0, UR11, RZ ;  /* 0x0000000b00000c27 */ /* 0x001fca000f8e00ff */
[----:B-1----:R-:W-:Y:S02]  /*10e0*/  @P0 SHF.R.U32.HI R19, RZ, R3, R0 ;  /* 0x00000003ff130219 */ /* 0x002fe40000011600 */
[----:B------:R-:W-:-:S03]  /*10f0*/  PLOP3.LUT P0, PT, PT, PT, UP1, 0x40, 0x0 ;  /* 0x000000000000781c */ /* 0x000fc60003f0e818 */
[----:B------:R-:W-:-:S04]  /*1100*/  IMAD.MOV R0, RZ, RZ, -R19 ;  /* 0x000000ffff007224 */ /* 0x000fc800078e0a13 */
[----:B------:R-:W-:Y:S02]  /*1110*/  IMAD R23, R23, R0, UR11 ;  /* 0x0000000b17177e24 */ /* 0x000fe4000f8e0200 */
[----:B------:R-:W-:-:S04]  /*1120*/  IMAD.U32 R0, RZ, RZ, UR4 ;  /* 0x00000004ff007e24 */ /* 0x000fc8000f8e00ff */
[----:B------:R-:W-:Y:S05]  /*1130*/  @P0 BRA `(.L_x_989) ;  /* 0x0000000000400947 */ /* 0x000fea0003800000 */
[----:B------:R-:W-:Y:S01]  /*1140*/  ISETP.LT.AND P0, PT, RZ, UR8, PT ;  /* 0x00000008ff007c0c */ /* 0x000fe2000bf01270 */
[----:B------:R-:W-:-:S12]  /*1150*/  UIADD3 UR4, UR8, -0x1, URZ ;  /* 0xffffffff08047890 */ /* 0x000fd8000fffe03f */
[----:B------:R-:W-:Y:S05]  /*1160*/  @P0 BRA `(.L_x_990) ;  /* 0x00000000001c0947 */ /* 0x000fea0003800000 */
[----:B------:R-:W-:Y:S02]  /*1170*/  UISETP.NE.AND UP0, UPT, UR5, 0x1, UPT ;  /* 0x000000010500788c */ /* 0x000fe4000bf05270 */
[----:B------:R-:W-:-:S09]  /*1180*/  UIADD3 UR4, -UR8, URZ, URZ ;  /* 0x0000003f08047290 */ /* 0x000fd2000fffe13f */
[----:B------:R-:W-:Y:S02]  /*1190*/  @UP0 ULDC.64 UR8, c[0x0][0x9e8] ;  /* 0x00027a0000080ab9 */ /* 0x000fe40000000a00 */
[----:B------:R-:W-:-:S04]  /*11a0*/  UIMAD.WIDE.U32 UR6, UR4, UR8, URZ ;  /* 0x00000008040672a5 */ /* 0x000fc8000f8e003f */
[----:B------:R-:W-:-:S04]  /*11b0*/  @UP0 USHF.R.U32.HI UR4, URZ, UR9, UR7 ;  /* 0x000000093f040299 */ /* 0x000fc80008011607 */
[----:B------:R-:W-:Y:S01]  /*11c0*/  ULOP3.LUT UR4, URZ, UR4, URZ, 0x33, !UPT ;  /* 0x000000043f047292 */ /* 0x000fe2000f8e333f */
[----:B------:R-:W-:Y:S11]  /*11d0*/  BRA `(.L_x_991) ;  /* 0x0000000000107947 */ /* 0x000ff60003800000 */
.L_x_990:
[----:B------:R-:W-:-:S11]  /*11e0*/  UISETP.NE.AND UP0, UPT, UR5, 0x1, UPT ;  /* 0x000000010500788c */ /* 0x000fd6000bf05270 */
[----:B------:R-:W-:Y:S02]  /*11f0*/  @UP0 ULDC.64 UR8, c[0x0][0x9e8] ;  /* 0x00027a0000080ab9 */ /* 0x000fe40000000a00 */
[----:B------:R-:W-:-:S04]  /*1200*/  UIMAD.WIDE.U32 UR6, UR4, UR8, URZ ;  /* 0x00000008040672a5 */ /* 0x000fc8000f8e003f */
[----:B------:R-:W-:-:S12]  /*1210*/  @UP0 USHF.R.U32.HI UR4, URZ, UR9, UR7 ;  /* 0x000000093f040299 */ /* 0x000fd80008011607 */
.L_x_991:
[----:B------:R-:W-:-:S06]  /*1220*/  UIMAD UR4, UR4, UR5, UR5 ;  /* 0x00000005040472a4 */ /* 0x000fcc000f8e0205 */
[----:B------:R-:W-:-:S07]  /*1230*/  VIMNMX R0, R0, UR4, PT ;  /* 0x0000000400007c48 */ /* 0x000fce000bfe0100 */
.L_x_989:
[----:B------:R-:W-:Y:S01]  /*1240*/  UISETP.NE.AND UP0, UPT, UR46, URZ, UPT ;  /* 0x0000003f2e00728c */ /* 0x000fe2000bf05270 */
[----:B------:R-:W-:Y:S01]  /*1250*/  VIADD R0, R0, 0x7f ;  /* 0x0000007f00007836 */ /* 0x000fe20000000000 */
[----:B------:R-:W-:Y:S01]  /*1260*/  UMOV UR9, UR42 ;  /* 0x0000002a00097c82 */ /* 0x000fe20008000000 */
[----:B------:R-:W-:Y:S02]  /*1270*/  UIMAD UR4, UR41, UR10, 0x7f ;  /* 0x0000007f290474a4 */ /* 0x000fe4000f8e020a */
[----:B------:R-:W-:Y:S01]  /*1280*/  UIMAD UR47, UR41, UR10, -UR47 ;  /* 0x0000000a292f72a4 */ /* 0x000fe2000f8e0a2f */
[----:B------:R-:W-:Y:S01]  /*1290*/  SHF.R.S32.HI R3, RZ, 0x1f, R0 ;  /* 0x0000001fff037819 */ /* 0x000fe20000011400 */
[----:B------:R-:W-:Y:S01]  /*12a0*/  USHF.R.S32.HI UR8, URZ, 0x1f, UR4 ;  /* 0x0000001f3f087899 */ /* 0x000fe20008011404 */
[----:B------:R-:W-:Y:S02]  /*12b0*/  ULDC UR10, c[0x0][0x9dc] ;  /* 0x00027700000a7ab9 */ /* 0x000fe40000000800 */
[----:B------:R-:W-:Y:S01]  /*12c0*/  LEA.HI R3, R3, R0, RZ, 0x7 ;  /* 0x0000000003037211 */ /* 0x000fe200078f38ff */
[----:B------:R-:W-:Y:S01]  /*12d0*/  @UP0 ULDC UR6, c[0x0][0x44c] ;  /* 0x0001130000060ab9 */ /* 0x000fe20000000800 */
[----:B------:R-:W-:Y:S01]  /*12e0*/  @UP0 ULDC UR11, c[0x0][0x450] ;  /* 0x00011400000b0ab9 */ /* 0x000fe20000000800 */
[----:B------:R-:W-:Y:S01]  /*12f0*/  UIMAD.WIDE.U32 UR6, UR42, UR6, URZ ;  /* 0x000000062a0672a5 */ /* 0x000fe2000f8e003f */
[----:B------:R-:W-:Y:S01]  /*1300*/  SHF.R.S32.HI R3, RZ, 0x7, R3 ;  /* 0x00000007ff037819 */ /* 0x000fe20000011403 */
[----:B------:R-:W-:-:S02]  /*1310*/  ULEA.HI UR8, UR8, UR4, URZ, 0x7 ;  /* 0x0000000408087291 */ /* 0x000fc4000f8f383f */
[----:B------:R-:W-:Y:S02]  /*1320*/  @UP0 USHF.R.U32.HI UR9, URZ, UR11, UR7 ;  /* 0x0000000b3f090299 */ /* 0x000fe40008011607 */
[----:B------:R-:W-:Y:S02]  /*1330*/  UISETP.GE.AND UP0, UPT, UR5, 0x1, UPT ;  /* 0x000000010500788c */ /* 0x000fe4000bf06270 */
[----:B------:R-:W-:Y:S02]  /*1340*/  UIADD3 UR4, UR47, UR9, URZ ;  /* 0x000000092f047290 */ /* 0x000fe4000fffe03f */
[----:B------:R-:W-:Y:S02]  /*1350*/  USHF.R.S32.HI UR8, URZ, 0x7, UR8 ;  /* 0x000000073f087899 */ /* 0x000fe40008011408 */
[----:B------:R-:W-:Y:S01]  /*1360*/  PLOP3.LUT P0, PT, PT, PT, UP0, 0x40, 0x0 ;  /* 0x000000000000781c */ /* 0x000fe20003f0e808 */
[----:B------:R-:W-:-:S03]  /*1370*/  UIADD3 UR6, UR4, -UR10, URZ ;  /* 0x8000000a04067290 */ /* 0x000fc6000fffe03f */
[----:B------:R-:W-:-:S03]  /*1380*/  VIMNMX R89, R3, UR8, PT ;  /* 0x0000000803597c48 */ /* 0x000fc6000bfe0100 */
[----:B------:R-:W-:-:S06]  /*1390*/  IMAD.U32 R2, RZ, RZ, UR6 ;  /* 0x00000006ff027e24 */ /* 0x000fcc000f8e00ff */
[----:B------:R-:W-:Y:S05]  /*13a0*/  @P0 BRA `(.L_x_992) ;  /* 0x0000000000400947 */ /* 0x000fea0003800000 */
[----:B------:R-:W-:-:S06]  /*13b0*/  UISETP.GT.AND UP0, UPT, UR4, -0x1, UPT ;  /* 0xffffffff0400788c */ /* 0x000fcc000bf04270 */
[----:B------:R-:W-:-:S13]  /*13c0*/  PLOP3.LUT P0, PT, PT, PT, UP0, 0x80, 0x0 ;  /* 0x000000000000781c */ /* 0x000fda0003f0f008 */
[----:B------:R-:W-:Y:S05]  /*13d0*/  @P0 BRA `(.L_x_993) ;  /* 0x00000000001c0947 */ /* 0x000fea0003800000 */
[----:B------:R-:W-:Y:S02]  /*13e0*/  UISETP.NE.AND UP0, UPT, UR5, 0x1, UPT ;  /* 0x000000010500788c */ /* 0x000fe4000bf05270 */
[----:B------:R-:W-:-:S09]  /*13f0*/  ULOP3.LUT UR4, URZ, UR4, URZ, 0x33, !UPT ;  /* 0x000000043f047292 */ /* 0x000fd2000f8e333f */
[----:B------:R-:W-:Y:S02]  /*1400*/  @UP0 ULDC.64 UR8, c[0x0][0x9e8] ;  /* 0x00027a0000080ab9 */ /* 0x000fe40000000a00 */
[----:B------:R-:W-:-:S04]  /*1410*/  UIMAD.WIDE.U32 UR6, UR4, UR8, URZ ;  /* 0x00000008040672a5 */ /* 0x000fc8000f8e003f */
[----:B------:R-:W-:-:S04]  /*1420*/  @UP0 USHF.R.U32.HI UR4, URZ, UR9, UR7 ;  /* 0x000000093f040299 */ /* 0x000fc80008011607 */
[----:B------:R-:W-:Y:S01]  /*1430*/  ULOP3.LUT UR4, URZ, UR4, URZ, 0x33, !UPT ;  /* 0x000000043f047292 */ /* 0x000fe2000f8e333f */
[----:B------:R-:W-:Y:S11]  /*1440*/  BRA `(.L_x_994) ;  /* 0x0000000000107947 */ /* 0x000ff60003800000 */
.L_x_993:
[----:B------:R-:W-:-:S11]  /*1450*/  UISETP.NE.AND UP0, UPT, UR5, 0x1, UPT ;  /* 0x000000010500788c */ /* 0x000fd6000bf05270 */
[----:B------:R-:W-:Y:S02]  /*1460*/  @UP0 ULDC.64 UR8, c[0x0][0x9e8] ;  /* 0x00027a0000080ab9 */ /* 0x000fe40000000a00 */
[----:B------:R-:W-:-:S04]  /*1470*/  UIMAD.WIDE.U32 UR6, UR4, UR8, URZ ;  /* 0x00000008040672a5 */ /* 0x000fc8000f8e003f */
[----:B------:R-:W-:-:S12]  /*1480*/  @UP0 USHF.R.U32.HI UR4, URZ, UR9, UR7 ;  /* 0x000000093f040299 */ /* 0x000fd80008011607 */
.L_x_994:
[----:B------:R-:W-:-:S06]  /*1490*/  UIMAD UR4, UR4, UR5, URZ ;  /* 0x00000005040472a4 */ /* 0x000fcc000f8e023f */
[----:B------:R-:W-:-:S07]  /*14a0*/  VIMNMX R2, R2, UR4, !PT ;  /* 0x0000000402027c48 */ /* 0x000fce000ffe0100 */
.L_x_992:
[----:B------:R-:W-:Y:S01]  /*14b0*/  SHF.R.S32.HI R3, RZ, 0x1f, R2 ;  /* 0x0000001fff037819 */ /* 0x000fe20000011402 */
[----:B------:R-:W-:Y:S01]  /*14c0*/  IMAD.MOV.U32 R0, RZ, RZ, RZ ;  /* 0x000000ffff007224 */ /* 0x000fe200078e00ff */
[----:B------:R-:W-:Y:S02]  /*14d0*/  PLOP3.LUT P0, PT, PT, PT, PT, 0x80, 0x0 ;  /* 0x000000000000781c */ /* 0x000fe40003f0f070 */
[----:B------:R-:W-:Y:S02]  /*14e0*/  CS2R R150, SRZ ;  /* 0x0000000000967805 */ /* 0x000fe4000001ff00 */
[----:B------:R-:W-:Y:S01]  /*14f0*/  LEA.HI R3, R3, R2, RZ, 0x7 ;  /* 0x0000000203037211 */ /* 0x000fe200078f38ff */
[----:B------:R-:W-:Y:S01]  /*1500*/  IMAD.MOV.U32 R2, RZ, RZ, RZ ;  /* 0x000000ffff027224 */ /* 0x000fe200078e00ff */
[----:B------:R-:W-:Y:S02]  /*1510*/  CS2R R4, SRZ ;  /* 0x0000000000047805 */ /* 0x000fe4000001ff00 */
[----:B------:R-:W-:-:S02]  /*1520*/  CS2R R148, SRZ ;  /* 0x0000000000947805 */ /* 0x000fc4000001ff00 */
[----:B------:R-:W-:Y:S02]  /*1530*/  SHF.R.S32.HI R3, RZ, 0x7, R3 ;  /* 0x00000007ff037819 */ /* 0x000fe40000011403 */
[----:B------:R-:W-:Y:S02]  /*1540*/  CS2R R6, SRZ ;  /* 0x0000000000067805 */ /* 0x000fe4000001ff00 */
[----:B------:R-:W-:Y:S02]  /*1550*/  CS2R R142, SRZ ;  /* 0x00000000008e7805 */ /* 0x000fe4000001ff00 */
[----:B------:R-:W-:Y:S02]  /*1560*/  CS2R R8, SRZ ;  /* 0x0000000000087805 */ /* 0x000fe4000001ff00 */
[----:B------:R-:W-:Y:S02]  /*1570*/  VIMNMX R22, RZ, R3, !PT ;  /* 0x00000003ff167248 */ /* 0x000fe40007fe0100 */
[----:B------:R-:W-:-:S02]  /*1580*/  CS2R R140, SRZ ;  /* 0x00000000008c7805 */ /* 0x000fc4000001ff00 */
[----:B------:R-:W-:Y:S02]  /*1590*/  CS2R R10, SRZ ;  /* 0x00000000000a7805 */ /* 0x000fe4000001ff00 */
[----:B------:R-:W-:Y:S02]  /*15a0*/  CS2R R134, SRZ ;  /* 0x0000000000867805 */ /* 0x000fe4000001ff00 */
[----:B------:R-:W-:Y:S02]  /*15b0*/  ISETP.GT.AND P1, PT, R89, R22, PT ;  /* 0x000000165900720c */ /* 0x000fe40003f24270 */
        /* <DEDUP_REMOVED lines=23> */
[----:B------:R-:W-:Y:S06]  /*1730*/  @!P1 BRA `(.L_x_995) ;  /* 0x000000e000789947 */ /* 0x000fec0003800000 */
        /* <DEDUP_REMOVED lines=22> */
[----:B------:R-:W-:Y:S02]  /*18a0*/  IMAD.U32 R10, RZ, RZ, UR6 ;  /* 0x00000006ff0a7e24 */ /* 0x000fe4000f8e00ff */
[----:B------:R-:W-:Y:S02]  /*18b0*/  IMAD.U32 R6, RZ, RZ, UR4 ;  /* 0x00000004ff067e24 */ /* 0x000fe4000f8e00ff */
[----:B------:R-:W-:-:S02]  /*18c0*/  IMAD.U32 R7, RZ, RZ, UR5 ;  /* 0x00000005ff077e24 */ /* 0x000fc4000f8e00ff */
[----:B------:R-:W-:Y:S02]  /*18d0*/  IMAD.U32 R11, RZ, RZ, UR7 ;  /* 0x00000007ff0b7e24 */ /* 0x000fe4000f8e00ff */
[----:B------:R-:W-:Y:S02]  /*18e0*/  IMAD.MOV.U32 R8, RZ, RZ, 0x70 ;  /* 0x00000070ff087424 */ /* 0x000fe400078e00ff */
[----:B------:R-:W-:Y:S02]  /*18f0*/  IMAD.MOV.U32 R12, RZ, RZ, 0x1 ;  /* 0x00000001ff0c7424 */ /* 0x000fe400078e00ff */
[----:B0-----:R-:W-:-:S07]  /*1900*/  IMAD.MOV.U32 R13, RZ, RZ, RZ ;  /* 0x000000ffff0d7224 */ /* 0x001fce00078e00ff */
[----:B------:R-:W-:-:S07]  /*1910*/  LEPC R20, `(.L_x_996) ;  /* 0x000000001014794e */ /* 0x000fce0000000000 */
[----:B-1----:R-:W-:Y:S05]  /*1920*/  CALL.ABS.NOINC R2 ;  /* 0x0000000002007343 */ /* 0x002fea0003c00000 */
.L_x_996:
[----:B------:R-:W0:Y:S01]  /*1930*/  LDC.64 R12, c[0x0][0x990] ;  /* 0x00026400ff0c7b82 */ /* 0x000e220000000a00 */
[----:B------:R-:W-:-:S07]  /*1940*/  ULDC UR4, c[0x0][0x9d8] ;  /* 0x0002760000047ab9 */ /* 0x000fce0000000800 */
[----:B------:R-:W1:Y:S01]  /*1950*/  LDC.64 R20, c[0x0][0x998] ;  /* 0x00026600ff147b82 */ /* 0x000e620000000a00 */
[----:B0-----:R-:W-:-:S04]  /*1960*/  ISETP.NE.U32.AND P0, PT, R12, RZ, PT ;  /* 0x000000ff0c00720c */ /* 0x001fc80003f05070 */
[----:B------:R-:W-:Y:S02]  /*1970*/  ISETP.NE.AND.EX P0, PT, R13, RZ, PT, P0 ;  /* 0x000000ff0d00720c */ /* 0x000fe40003f05300 */
[----:B-1----:R-:W-:-:S04]  /*1980*/  ISETP.NE.U32.AND P1, PT, R20, RZ, PT ;  /* 0x000000ff1400720c */ /* 0x002fc80003f25070 */
[----:B------:R-:W-:-:S07]  /*1990*/  ISETP.NE.AND.EX P1, PT, R21, RZ, PT, P1 ;  /* 0x000000ff1500720c */ /* 0x000fce0003f25310 */
[----:B------:R-:W0:Y:S01]  /*19a0*/  @P0 LDC.64 R8, c[0x0][0x9a8] ;  /* 0x00026a00ff080b82 */ /* 0x000e220000000a00 */
[----:B------:R-:W-:Y:S02]  /*19b0*/  @P0 SHF.R.S32.HI R3, RZ, 0x1f, R19 ;  /* 0x0000001fff030819 */ /* 0x000fe40000011413 */
[----:B------:R-:W-:-:S05]  /*19c0*/  @P0 SHF.R.S32.HI R7, RZ, 0x1f, R23 ;  /* 0x0000001fff070819 */ /* 0x000fca0000011417 */
[----:B------:R-:W1:Y:S01]  /*19d0*/  @P1 LDC.64 R10, c[0x0][0x9b8] ;  /* 0x00026e00ff0a1b82 */ /* 0x000e620000000a00 */
[----:B------:R-:W-:-:S07]  /*19e0*/  @P1 SHF.R.S32.HI R5, RZ, 0x1f, R19 ;  /* 0x0000001fff051819 */ /* 0x000fce0000011413 */
[----:B------:R-:W2:Y:S08]  /*19f0*/  @P1 LDC.64 R24, c[0x0][0x9c0] ;  /* 0x00027000ff181b82 */ /* 0x000eb00000000a00 */
[----:B------:R-:W3:Y:S01]  /*1a00*/  @P0 LDC.64 R14, c[0x0][0x9b0] ;  /* 0x00026c00ff0e0b82 */ /* 0x000ee20000000a00 */
[-C--:B0-----:R-:W-:Y:S02]  /*1a10*/  @P0 IMAD R0, R3, R8.reuse, RZ ;  /* 0x0000000803000224 */ /* 0x081fe400078e02ff */
[----:B------:R-:W-:-:S04]  /*1a20*/  @P0 IMAD.WIDE.U32 R2, R19, R8, RZ ;  /* 0x0000000813020225 */ /* 0x000fc800078e00ff */
[----:B------:R-:W-:Y:S02]  /*1a30*/  @P0 IMAD R9, R19, R9, R0 ;  /* 0x0000000913090224 */ /* 0x000fe400078e0200 */
[-C--:B-1----:R-:W-:Y:S02]  /*1a40*/  @P1 IMAD R4, R5, R10.reuse, RZ ;  /* 0x0000000a05041224 */ /* 0x082fe400078e02ff */
[----:B------:R-:W-:Y:S01]  /*1a50*/  @P0 IMAD.IADD R3, R3, 0x1, R9 ;  /* 0x0000000103030824 */ /* 0x000fe200078e0209 */
[----:B------:R-:W-:Y:S01]  /*1a60*/  @P1 SHF.R.S32.HI R9, RZ, 0x1f, R23 ;  /* 0x0000001fff091819 */ /* 0x000fe20000011417 */
[C---:B------:R-:W-:Y:S02]  /*1a70*/  @P1 IMAD R11, R19.reuse, R11, R4 ;  /* 0x0000000b130b1224 */ /* 0x040fe400078e0204 */
[----:B------:R-:W-:-:S04]  /*1a80*/  @P1 IMAD.WIDE.U32 R4, R19, R10, RZ ;  /* 0x0000000a13041225 */ /* 0x000fc800078e00ff */
[----:B--2---:R-:W-:Y:S02]  /*1a90*/  @P1 IMAD R6, R9, R24, RZ ;  /* 0x0000001809061224 */ /* 0x004fe400078e02ff */
[----:B------:R-:W-:Y:S02]  /*1aa0*/  @P1 IMAD.IADD R5, R5, 0x1, R11 ;  /* 0x0000000105051824 */ /* 0x000fe400078e020b */
[----:B------:R-:W-:Y:S02]  /*1ab0*/  @P1 IMAD R11, R23, R25, R6 ;  /* 0x00000019170b1224 */ /* 0x000fe400078e0206 */
[-C--:B---3--:R-:W-:Y:S02]  /*1ac0*/  @P0 IMAD R0, R7, R14.reuse, RZ ;  /* 0x0000000e07000224 */ /* 0x088fe400078e02ff */
[----:B------:R-:W-:-:S04]  /*1ad0*/  @P0 IMAD.WIDE.U32 R2, R23, R14, R2 ;  /* 0x0000000e17020225 */ /* 0x000fc800078e0002 */
[C---:B------:R-:W-:Y:S02]  /*1ae0*/  @P0 IMAD R9, R23.reuse, R15, R0 ;  /* 0x0000000f17090224 */ /* 0x040fe400078e0200 */
[----:B------:R-:W-:Y:S01]  /*1af0*/  @P1 IMAD.WIDE.U32 R6, R23, R24, R4 ;  /* 0x0000001817061225 */ /* 0x000fe200078e0004 */
[----:B------:R-:W-:-:S03]  /*1b00*/  @P0 LEA R4, P2, R2, R12, 0x2 ;  /* 0x0000000c02040211 */ /* 0x000fc600078410ff */
[----:B------:R-:W-:Y:S01]  /*1b10*/  @P0 IMAD.IADD R3, R3, 0x1, R9 ;  /* 0x0000000103030824 */ /* 0x000fe200078e0209 */
[----:B------:R-:W-:Y:S01]  /*1b20*/  @P1 LEA R8, P3, R6, R20, 0x2 ;  /* 0x0000001406081211 */ /* 0x000fe200078610ff */
[----:B------:R-:W-:-:S03]  /*1b30*/  @P1 IMAD.IADD R0, R7, 0x1, R11 ;  /* 0x0000000107001824 */ /* 0x000fc600078e020b */
[----:B------:R-:W-:Y:S01]  /*1b40*/  @P0 LEA.HI.X R5, R2, R13, R3, 0x2, P2 ;  /* 0x0000000d02050211 */ /* 0x000fe200010f1403 */
[----:B------:R-:W-:Y:S01]  /*1b50*/  IMAD.MOV.U32 R3, RZ, RZ, 0x3f800000 ;  /* 0x3f800000ff037424 */ /* 0x000fe200078e00ff */
[----:B------:R-:W-:Y:S01]  /*1b60*/  @P1 LEA.HI.X R9, R6, R21, R0, 0x2, P3 ;  /* 0x0000001506091211 */ /* 0x000fe200018f1400 */
[----:B------:R-:W-:-:S04]  /*1b70*/  IMAD.MOV.U32 R0, RZ, RZ, 0x3f800000 ;  /* 0x3f800000ff007424 */ /* 0x000fc800078e00ff */
[----:B------:R-:W2:Y:S04]  /*1b80*/  @P0 LDG.E R3, desc[UR48][R4.64] ;  /* 0x0000003004030981 */ /* 0x000ea8000c1e1900 */
[----:B------:R-:W2:Y:S01]  /*1b90*/  @P1 LDG.E R0, desc[UR48][R8.64] ;  /* 0x0000003008001981 */ /* 0x000ea2000c1e1900 */
[----:B------:R-:W-:Y:S01]  /*1ba0*/  LEA.HI R2, R171, R171, RZ, 0x1 ;  /* 0x000000abab027211 */ /* 0x000fe200078f08ff */
[----:B------:R-:W-:-:S03]  /*1bb0*/  IMAD.U32 R6, RZ, RZ, UR44 ;  /* 0x0000002cff067e24 */ /* 0x000fc6000f8e00ff */
[----:B------:R-:W-:Y:S02]  /*1bc0*/  LOP3.LUT R2, R2, 0xfffffffe, RZ, 0xc0, !PT ;  /* 0xfffffffe02027812 */ /* 0x000fe400078ec0ff */
[----:B------:R-:W-:-:S03]  /*1bd0*/  ISETP.NE.AND P0, PT, R6, 0x3, PT ;  /* 0x000000030600780c */ /* 0x000fc60003f05270 */
[----:B------:R-:W-:-:S05]  /*1be0*/  IMAD.IADD R2, R171, 0x1, -R2 ;  /* 0x00000001ab027824 */ /* 0x000fca00078e0a02 */
[----:B------:R-:W-:-:S04]  /*1bf0*/  SHF.L.U32 R2, R2, 0x1f, RZ ;  /* 0x0000001f02027819 */ /* 0x000fc800000006ff */
[----:B------:R-:W0:Y:S01]  /*1c00*/  SYNCS.PHASECHK.TRANS64.TRYWAIT P1, [UR38+0x22800], R2 ;  /* 0x02280002ff0075a7 */ /* 0x000e220008020166 */
[----:B--2---:R-:W-:-:S04]  /*1c10*/  FMUL.FTZ R0, R3, R0 ;  /* 0x0000000003007220 */ /* 0x004fc80000410000 */
[----:B------:R-:W-:Y:S01]  /*1c20*/  FMUL.FTZ R0, R0, UR4 ;  /* 0x0000000400007c20 */ /* 0x000fe20008410000 */
[----:B0-----:R-:W-:Y:S06]  /*1c30*/  @!P1 BRA `(.L_x_997) ;  /* 0x0000014c00089947 */ /* 0x001fec0003800000 */
.L_x_1181:
[----:B------:R-:W-:Y:S05]  /*1c40*/  @!P0 BRA `(.L_x_998) ;  /* 0x0000000000048947 */ /* 0x000fea0003800000 */
[----:B------:R-:W-:Y:S01]  /*1c50*/  BPT.TRAP 0x1 ;  /* 0x000000040000795c */ /* 0x000fe20000300000 */
.L_x_998:
[----:B------:R-:W-:Y:S02]  /*1c60*/  IMAD.U32 R7, RZ, RZ, UR36 ;  /* 0x00000024ff077e24 */ /* 0x000fe4000f8e00ff */
[----:B0-----:R-:W-:-:S03]  /*1c70*/  IMAD.U32 R2, RZ, RZ, UR37 ;  /* 0x00000025ff027e24 */ /* 0x001fc6000f8e00ff */
[----:B------:R-:W-:Y:S02]  /*1c80*/  LEA R7, R7, UR38, 0x3 ;  /* 0x0000002607077c11 */ /* 0x000fe4000f8e18ff */
[----:B------:R-:W-:-:S04]  /*1c90*/  SHF.L.U32 R2, R2, 0x1f, RZ ;  /* 0x0000001f02027819 */ /* 0x000fc800000006ff */
[----:B------:R0:W1:Y:S01]  /*1ca0*/  SYNCS.PHASECHK.TRANS64.TRYWAIT P1, [R7+URZ+0x22830], R2 ;  /* 0x02283002070075a7 */ /* 0x000062000802017f */
[----:B------:R-:W-:Y:S05]  /*1cb0*/  @!P0 BRA `(.L_x_999) ;  /* 0x0000000000048947 */ /* 0x000fea0003800000 */
[----:B------:R-:W-:Y:S01]  /*1cc0*/  BPT.TRAP 0x1 ;  /* 0x000000040000795c */ /* 0x000fe20000300000 */
.L_x_999:
[----:B-1----:R-:W-:Y:S05]  /*1cd0*/  @P1 BRA `(.L_x_1000) ;  /* 0x0000000000081947 */ /* 0x002fea0003800000 */
[----:B------:R-:W1:Y:S02]  /*1ce0*/  SYNCS.PHASECHK.TRANS64.TRYWAIT P1, [R7+URZ+0x22830], R2 ;  /* 0x02283002070075a7 */ /* 0x000e64000802017f */
[----:B-1----:R-:W-:Y:S05]  /*1cf0*/  @!P1 BRA `(.L_x_1001) ;  /* 0x0000014800f09947 */ /* 0x002fea0003800000 */
.L_x_1000:
        /* <DEDUP_REMOVED lines=8> */
[----:B------:R-:W-:Y:S01]  /*1d80*/  UMOV UR5, 0x80000020 ;  /* 0x8000002000057882 */ /* 0x000fe20000000000 */
[----:B------:R-:W-:Y:S02]  /*1d90*/  UMOV UR7, 0x80000020 ;  /* 0x8000002000077882 */ /* 0x000fe40000000000 */
[----:B------:R-:W-:Y:S02]  /*1da0*/  ULOP3.LUT UR28, UR4, 0x10000, URZ, 0xfc, !UPT ;  /* 0x00010000041c7892 */ /* 0x000fe4000f8efc3f */
[----:B------:R-:W-:Y:S02]  /*1db0*/  UIADD3 UR4, UR24, 0x2, URZ ;  /* 0x0000000218047890 */ /* 0x000fe4000fffe03f */
[----:B------:R-:W-:Y:S02]  /*1dc0*/  UIMAD UR26, UR36, 0x600, UR28 ;  /* 0x00000600241a78a4 */ /* 0x000fe4000f8e021c */
[----:B------:R-:W-:-:S02]  /*1dd0*/  UIADD3 UR8, UR24, 0x200, URZ ;  /* 0x0000020018087890 */ /* 0x000fc4000fffe03f */
[----:B------:R-:W-:Y:S02]  /*1de0*/  UIADD3 UR6, UR26, 0x2, URZ ;  /* 0x000000021a067890 */ /* 0x000fe4000fffe03f */
[----:B------:R-:W-:Y:S01]  /*1df0*/  UIADD3 UR10, UR26, 0x200, URZ ;  /* 0x000002001a0a7890 */ /* 0x000fe2000fffe03f */
[----:B------:R-:W-:Y:S02]  /*1e00*/  UMOV UR9, 0x80000020 ;  /* 0x8000002000097882 */ /* 0x000fe40000000000 */
[----:B------:R-:W-:Y:S01]  /*1e10*/  QGMMA.64x128x32.F32.E4M3.E4M3 R24, gdesc[UR24], RZ, !UPT, gsb0 ;  /* 0x01e00000181879f3 */ /* 0x000fe2000c0008ff */
[----:B------:R-:W-:Y:S01]  /*1e20*/  UMOV UR11, 0x80000020 ;  /* 0x80000020000b7882 */ /* 0x000fe20000000000 */
[----:B------:R-:W-:Y:S02]  /*1e30*/  UIADD3 UR12, UR24, 0x202, URZ ;  /* 0x00000202180c7890 */ /* 0x000fe4000fffe03f */
[----:B------:R-:W-:Y:S01]  /*1e40*/  UIADD3 UR14, UR26, 0x202, URZ ;  /* 0x000002021a0e7890 */ /* 0x000fe2000fffe03f */
[----:B------:R-:W-:Y:S01]  /*1e50*/  UMOV UR13, 0x80000020 ;  /* 0x80000020000d7882 */ /* 0x000fe20000000000 */
[----:B------:R-:W-:Y:S01]  /*1e60*/  UMOV UR15, 0x80000020 ;  /* 0x80000020000f7882 */ /* 0x000fe20000000000 */
[----:B------:R-:W-:-:S02]  /*1e70*/  UIADD3 UR16, UR24, 0x400, URZ ;  /* 0x0000040018107890 */ /* 0x000fc4000fffe03f */
[----:B------:R-:W-:Y:S01]  /*1e80*/  UIADD3 UR18, UR26, 0x400, URZ ;  /* 0x000004001a127890 */ /* 0x000fe2000fffe03f */
[----:B------:R-:W-:Y:S01]  /*1e90*/  UMOV UR17, 0x80000020 ;  /* 0x8000002000117882 */ /* 0x000fe20000000000 */
[----:B------:R-:W-:Y:S01]  /*1ea0*/  UMOV UR19, 0x80000020 ;  /* 0x8000002000137882 */ /* 0x000fe20000000000 */
[----:B------:R-:W-:Y:S02]  /*1eb0*/  UIADD3 UR20, UR24, 0x402, URZ ;  /* 0x0000040218147890 */ /* 0x000fe4000fffe03f */
[----:B------:R-:W-:Y:S01]  /*1ec0*/  UIADD3 UR22, UR26, 0x402, URZ ;  /* 0x000004021a167890 */ /* 0x000fe2000fffe03f */
[----:B------:R-:W-:Y:S01]  /*1ed0*/  UMOV UR21, 0x80000020 ;  /* 0x8000002000157882 */ /* 0x000fe20000000000 */
[----:B------:R-:W-:Y:S01]  /*1ee0*/  UMOV UR23, 0x80000020 ;  /* 0x8000002000177882 */ /* 0x000fe20000000000 */
[----:B------:R-:W-:Y:S02]  /*1ef0*/  WARPGROUP.DEPBAR.LE gsb0, 0x0 ;  /* 0x00008000000079c5 */ /* 0x000fe40000010000 */
[----:B------:R-:W-:-:S06]  /*1f00*/  WARPGROUP.ARRIVE ;  /* 0x00000000000079c5 */ /* 0x000fcc0000000000 */
[----:B------:R-:W-:Y:S03]  /*1f10*/  QGMMA.64x128x32.F32.E4M3.E4M3 R24, gdesc[UR4], R24, gsb0 ;  /* 0x01e00000041879f3 */ /* 0x000fe60008000818 */
[----:B------:R-:W-:Y:S02]  /*1f20*/  WARPGROUP.DEPBAR.LE gsb0, 0x0 ;  /* 0x00008000000079c5 */ /* 0x000fe40000010000 */
[----:B------:R-:W-:-:S07]  /*1f30*/  WARPGROUP.ARRIVE ;  /* 0x00000000000079c5 */ /* 0x000fce0000000000 */
        /* <DEDUP_REMOVED lines=11> */
[----:B------:R-:W-:Y:S05]  /*1ff0*/  @!P0 BRA `(.L_x_1002) ;  /* 0x0000000000048947 */ /* 0x000fea0003800000 */
[----:B------:R-:W-:Y:S01]  /*2000*/  BPT.TRAP 0x1 ;  /* 0x000000040000795c */ /* 0x000fe20000300000 */
.L_x_1002:
[----:B------:R-:W-:Y:S01]  /*2010*/  UISETP.NE.AND UP1, UPT, UR46, URZ, UPT ;  /* 0x0000003f2e00728c */ /* 0x000fe2000bf25270 */
[C---:B------:R-:W-:Y:S01]  /*2020*/  FMUL.FTZ R44, R0.reuse, R44 ;  /* 0x0000002c002c7220 */ /* 0x040fe20000410000 */
[----:B------:R-:W-:Y:S01]  /*2030*/  R2UR UR6, R7 ;  /* 0x00000000070672ca */ /* 0x000fe200000e0000 */
[----:B------:R-:W2:Y:S01]  /*2040*/  LDC R6, c[0x0][0x2f0] ;  /* 0x0000bc00ff067b82 */ /* 0x000ea20000000800 */
[C---:B------:R-:W-:Y:S01]  /*2050*/  FMUL.FTZ R37, R0.reuse, R37 ;  /* 0x0000002500257220 */ /* 0x040fe20000410000 */
[----:B------:R3:W4:Y:S01]  /*2060*/  MUFU.TANH R116, R44 ;  /* 0x0000002c00747308 */ /* 0x0007220000002400 */
[----:B------:R-:W-:Y:S01]  /*2070*/  PLOP3.LUT P1, PT, PT, PT, UP1, 0x80, 0x0 ;  /* 0x000000000000781c */ /* 0x000fe20003f2f018 */
[C---:B------:R-:W-:Y:S01]  /*2080*/  FMUL.FTZ R20, R0.reuse, R28 ;  /* 0x0000001c00147220 */ /* 0x040fe20000410000 */
[----:B------:R-:W-:Y:S01]  /*2090*/  PLOP3.LUT P2, PT, PT, PT, UP1, 0x80, 0x0 ;  /* 0x000000000000781c */ /* 0x000fe20003f4f018 */
[----:B------:R-:W-:Y:S01]  /*20a0*/  FMUL.FTZ R61, R0, R61 ;  /* 0x0000003d003d7220 */ /* 0x000fe20000410000 */
[----:B------:R-:W-:Y:S01]  /*20b0*/  IMAD.MOV.U32 R28, RZ, RZ, -0x80 ;  /* 0xffffff80ff1c7424 */ /* 0x000fe200078e00ff */
[----:B------:R-:W-:Y:S01]  /*20c0*/  @UP1 ULDC UR7, c[0x0][0x44c] ;  /* 0x0001130000071ab9 */ /* 0x000fe20000000800 */
[----:B01----:R-:W0:Y:S01]  /*20d0*/  LDC R7, c[0x0][0x288] ;  /* 0x0000a200ff077b82 */ /* 0x003e220000000800 */
[----:B------:R1:W0:Y:S01]  /*20e0*/  MUFU.TANH R120, R37 ;  /* 0x0000002500787308 */ /* 0x0002220000002400 */
[----:B---3--:R-:W-:-:S02]  /*20f0*/  VIADD R44, R17, UR42 ;  /* 0x0000002a112c7c36 */ /* 0x008fc40008000000 */
[C---:B------:R-:W-:Y:S01]  /*2100*/  FMUL.FTZ R88, R0.reuse, R67 ;  /* 0x0000004300587220 */ /* 0x040fe20000410000 */
[C---:B------:R-:W-:Y:S01]  /*2110*/  FMUL.FTZ R3, R0.reuse, R27 ;  /* 0x0000001b00037220 */ /* 0x040fe20000410000 */
[----:B------:R-:W-:Y:S01]  /*2120*/  UIADD3 UR6, UR6, 0x22840, URZ ;  /* 0x0002284006067890 */ /* 0x000fe2000fffe03f */
[----:B------:R-:W-:Y:S01]  /*2130*/  FMUL.FTZ R27, R0, R35 ;  /* 0x00000023001b7220 */ /* 0x000fe20000410000 */
[----:B------:R-:W-:Y:S01]  /*2140*/  @P1 IMAD.HI.U32 R15, R44, UR7, RZ ;  /* 0x000000072c0f1c27 */ /* 0x000fe2000f8e00ff */
[----:B------:R-:W-:-:S03]  /*2150*/  @UP1 ULDC UR7, c[0x0][0x450] ;  /* 0x0001140000071ab9 */ /* 0x000fc60000000800 */
[C---:B------:R-:W-:Y:S01]  /*2160*/  FMUL.FTZ R41, R0.reuse, R41 ;  /* 0x0000002900297220 */ /* 0x040fe20000410000 */
[C---:B-1----:R-:W-:Y:S01]  /*2170*/  FMUL.FTZ R37, R0.reuse, R46 ;  /* 0x0000002e00257220 */ /* 0x042fe20000410000 */
[C---:B------:R-:W-:Y:S01]  /*2180*/  FMUL.FTZ R45, R0.reuse, R45 ;  /* 0x0000002d002d7220 */ /* 0x040fe20000410000 */
[----:B------:R-:W-:Y:S01]  /*2190*/  @P2 SHF.R.U32.HI R44, RZ, UR7, R15 ;  /* 0x00000007ff2c2c19 */ /* 0x000fe2000801160f */
[----:B------:R1:W3:Y:S01]  /*21a0*/  MUFU.TANH R46, R61 ;  /* 0x0000003d002e7308 */ /* 0x0002e20000002400 */
[C---:B------:R-:W-:Y:S01]  /*21b0*/  FMUL.FTZ R49, R0.reuse, R49 ;  /* 0x0000003100317220 */ /* 0x040fe20000410000 */
[C---:B------:R-:W-:Y:S01]  /*21c0*/  FMUL.FTZ R53, R0.reuse, R53 ;  /* 0x0000003500357220 */ /* 0x040fe20000410000 */
[C---:B------:R-:W-:Y:S01]  /*21d0*/  FMUL.FTZ R57, R0.reuse, R57 ;  /* 0x0000003900397220 */ /* 0x040fe20000410000 */
[----:B------:R-:W5:Y:S01]  /*21e0*/  SHFL.IDX PT, R67, R44, RZ, 0x1c1f ;  /* 0x001c1fff2c437589 */ /* 0x000f6200000e0000 */
[C---:B------:R-:W-:Y:S01]  /*21f0*/  FMUL.FTZ R8, R0.reuse, R31 ;  /* 0x0000001f00087220 */ /* 0x040fe20000410000 */
[C---:B------:R-:W-:Y:S01]  /*2200*/  FMUL.FTZ R35, R0.reuse, R43 ;  /* 0x0000002b00237220 */ /* 0x040fe20000410000 */
[----:B------:R-:W-:Y:S01]  /*2210*/  UISETP.NE.AND UP0, UPT, UR45, URZ, UPT ;  /* 0x0000003f2d00728c */ /* 0x000fe2000bf05270 */
[----:B------:R-:W-:Y:S01]  /*2220*/  FMUL.FTZ R31, R0, R39 ;  /* 0x00000027001f7220 */ /* 0x000fe20000410000 */
[----:B-1----:R-:W-:-:S02]  /*2230*/  IMAD R61, R89, R28, 0x80 ;  /* 0x00000080593d7424 */ /* 0x002fc400078e021c */
[C---:B------:R-:W-:Y:S01]  /*2240*/  FMUL.FTZ R43, R0.reuse, R51 ;  /* 0x00000033002b7220 */ /* 0x040fe20000410000 */
[C---:B------:R-:W-:Y:S01]  /*2250*/  FMUL.FTZ R4, R0.reuse, R24 ;  /* 0x0000001800047220 */ /* 0x040fe20000410000 */
[C---:B------:R-:W-:Y:S01]  /*2260*/  FMUL.FTZ R2, R0.reuse, R26 ;  /* 0x0000001a00027220 */ /* 0x040fe20000410000 */
[----:B------:R-:W-:Y:S02]  /*2270*/  VIADD R21, R61, 0x1 ;  /* 0x000000013d157836 */ /* 0x000fe40000000000 */
[C---:B------:R-:W-:Y:S01]  /*2280*/  FMUL.FTZ R5, R0.reuse, R30 ;  /* 0x0000001e00057220 */ /* 0x040fe20000410000 */
[C---:B------:R-:W-:Y:S01]  /*2290*/  FMUL.FTZ R39, R0.reuse, R47 ;  /* 0x0000002f00277220 */ /* 0x040fe20000410000 */
[C---:B------:R-:W-:Y:S01]  /*22a0*/  FMUL.FTZ R51, R0.reuse, R59 ;  /* 0x0000003b00337220 */ /* 0x040fe20000410000 */
[----:B------:R-:W-:Y:S01]  /*22b0*/  UPRMT UR6, UR40, 0x654, UR6 ;  /* 0x0000065428067896 */ /* 0x000fe20008000006 */
[C---:B------:R-:W-:Y:S01]  /*22c0*/  FMUL.FTZ R14, R0.reuse, R25 ;  /* 0x00000019000e7220 */ /* 0x040fe20000410000 */
[C---:B------:R-:W-:Y:S01]  /*22d0*/  FMUL.FTZ R24, R0.reuse, R29 ;  /* 0x0000001d00187220 */ /* 0x040fe20000410000 */
[C---:B------:R-:W-:Y:S01]  /*22e0*/  FMUL.FTZ R26, R0.reuse, R33 ;  /* 0x00000021001a7220 */ /* 0x040fe20000410000 */
[----:B------:R1:W0:Y:S01]  /*22f0*/  MUFU.TANH R102, R41 ;  /* 0x0000002900667308 */ /* 0x0002220000002400 */
[----:B------:R-:W-:Y:S01]  /*2300*/  FMUL.FTZ R47, R0, R55 ;  /* 0x00000037002f7220 */ /* 0x000fe20000410000 */
[----:B------:R-:W-:-:S02]  /*2310*/  IMAD R59, R16, -0x2, R21 ;  /* 0xfffffffe103b7824 */ /* 0x000fc400078e0215 */
[C---:B------:R-:W-:Y:S01]  /*2320*/  FMUL.FTZ R25, R0.reuse, R32 ;  /* 0x0000002000197220 */ /* 0x040fe20000410000 */
[C---:B------:R-:W-:Y:S01]  /*2330*/  FMUL.FTZ R9, R0.reuse, R34 ;  /* 0x0000002200097220 */ /* 0x040fe20000410000 */
[C---:B------:R-:W-:Y:S01]  /*2340*/  FMUL.FTZ R36, R0.reuse, R36 ;  /* 0x0000002400247220 */ /* 0x040fe20000410000 */
[C---:B------:R-:W-:Y:S01]  /*2350*/  FMUL.FTZ R29, R0.reuse, R38 ;  /* 0x00000026001d7220 */ /* 0x040fe20000410000 */
[C---:B------:R-:W-:Y:S01]  /*2360*/  FMUL.FTZ R40, R0.reuse, R40 ;  /* 0x0000002800287220 */ /* 0x040fe20000410000 */
[----:B------:R4:W0:Y:S01]  /*2370*/  MUFU.TANH R114, R45 ;  /* 0x0000002d00727308 */ /* 0x0008220000002400 */
[C---:B------:R-:W-:Y:S01]  /*2380*/  FMUL.FTZ R33, R0.reuse, R42 ;  /* 0x0000002a00217220 */ /* 0x040fe20000410000 */
[C---:B-1----:R-:W-:Y:S01]  /*2390*/  FMUL.FTZ R41, R0.reuse, R50 ;  /* 0x0000003200297220 */ /* 0x042fe20000410000 */
[C---:B------:R-:W-:Y:S01]  /*23a0*/  FMUL.FTZ R56, R0.reuse, R56 ;  /* 0x0000003800387220 */ /* 0x040fe20000410000 */
[C---:B------:R-:W-:Y:S01]  /*23b0*/  FMUL.FTZ R55, R0.reuse, R63 ;  /* 0x0000003f00377220 */ /* 0x040fe20000410000 */
[C---:B------:R-:W-:Y:S01]  /*23c0*/  FMUL.FTZ R65, R0.reuse, R65 ;  /* 0x0000004100417220 */ /* 0x040fe20000410000 */
[C---:B------:R-:W-:Y:S01]  /*23d0*/  FMUL.FTZ R69, R0.reuse, R69 ;  /* 0x0000004500457220 */ /* 0x040fe20000410000 */
[C---:B------:R-:W-:Y:S01]  /*23e0*/  FMUL.FTZ R90, R0.reuse, R70 ;  /* 0x00000046005a7220 */ /* 0x040fe20000410000 */
[----:B------:R1:W0:Y:S01]  /*23f0*/  MUFU.TANH R110, R49 ;  /* 0x00000031006e7308 */ /* 0x0002220000002400 */
[C---:B----4-:R-:W-:Y:S01]  /*2400*/  FMUL.FTZ R45, R0.reuse, R54 ;  /* 0x00000036002d7220 */ /* 0x050fe20000410000 */
[C---:B------:R-:W-:Y:S01]  /*2410*/  FMUL.FTZ R92, R0.reuse, R71 ;  /* 0x00000047005c7220 */ /* 0x040fe20000410000 */
[C---:B------:R-:W-:Y:S01]  /*2420*/  FMUL.FTZ R94, R0.reuse, R74 ;  /* 0x0000004a005e7220 */ /* 0x040fe20000410000 */
[C---:B------:R-:W-:Y:S01]  /*2430*/  FMUL.FTZ R96, R0.reuse, R75 ;  /* 0x0000004b00607220 */ /* 0x040fe20000410000 */
[C---:B------:R-:W-:Y:S01]  /*2440*/  FMUL.FTZ R76, R0.reuse, R76 ;  /* 0x0000004c004c7220 */ /* 0x040fe20000410000 */
[C---:B------:R-:W-:Y:S01]  /*2450*/  FMUL.FTZ R77, R0.reuse, R77 ;  /* 0x0000004d004d7220 */ /* 0x040fe20000410000 */
[C---:B------:R-:W-:Y:S01]  /*2460*/  FMUL.FTZ R11, R0.reuse, R78 ;  /* 0x0000004e000b7220 */ /* 0x040fe20000410000 */
[----:B------:R4:W0:Y:S01]  /*2470*/  MUFU.TANH R104, R53 ;  /* 0x0000003500687308 */ /* 0x0008220000002400 */
[C---:B-1----:R-:W-:Y:S01]  /*2480*/  FMUL.FTZ R49, R0.reuse, R58 ;  /* 0x0000003a00317220 */ /* 0x042fe20000410000 */
[C---:B------:R-:W-:Y:S01]  /*2490*/  FMUL.FTZ R10, R0.reuse, R79 ;  /* 0x0000004f000a7220 */ /* 0x040fe20000410000 */
        /* <DEDUP_REMOVED lines=13> */
[C---:B------:R-:W-:Y:S01]  /*2570*/  FMUL.FTZ R72, R0.reuse, R72 ;  /* 0x0000004800487220 */ /* 0x040fe20000410000 */
[C---:B-1----:R-:W-:Y:S01]  /*2580*/  FMUL.FTZ R57, R0.reuse, R66 ;  /* 0x0000004200397220 */ /* 0x042fe20000410000 */
[----:B------:R-:W-:Y:S01]  /*2590*/  FMUL.FTZ R73, R0, R73 ;  /* 0x0000004900497220 */ /* 0x000fe20000410000 */
[----:B------:R-:W-:Y:S01]  /*25a0*/  PLOP3.LUT P1, PT, PT, PT, UP0, 0x40, 0x0 ;  /* 0x000000000000781c */ /* 0x000fe20003f2e808 */
[C---:B--2---:R-:W-:Y:S01]  /*25b0*/  IMAD R28, R6.reuse, UR41, R59 ;  /* 0x00000029061c7c24 */ /* 0x044fe2000f8e023b */
[----:B------:R-:W1:Y:S01]  /*25c0*/  MUFU.TANH R4, R4 ;  /* 0x0000000400047308 */ /* 0x000e620000002400 */
[----:B------:R-:W-:Y:S01]  /*25d0*/  ULDC UR30, c[0x0][0x9dc] ;  /* 0x00027700001e7ab9 */ /* 0x000fe20000000800 */
[----:B------:R-:W-:Y:S01]  /*25e0*/  SYNCS.ARRIVE.TRANS64.RED.A1T0 RZ, [UR6], RZ ;  /* 0x000000ffffff79a7 */ /* 0x000fe20008100406 */
[----:B------:R-:W-:Y:S01]  /*25f0*/  ULOP3.LUT UR6, URZ, UR30, URZ, 0x33, !UPT ;  /* 0x0000001e3f067292 */ /* 0x000fe2000f8e333f */
[----:B------:R-:W-:Y:S01]  /*2600*/  IMAD R59, R6, UR41, R61 ;  /* 0x00000029063b7c24 */ /* 0x000fe2000f8e023d */
[----:B------:R-:W-:Y:S01]  /*2610*/  ULDC UR11, c[0x0][0x9e0] ;  /* 0x00027800000b7ab9 */ /* 0x000fe20000000800 */
[----:B0-----:R-:W-:-:S02]  /*2620*/  IMAD.IADD R28, R28, 0x1, -R7 ;  /* 0x000000011c1c7824 */ /* 0x001fc400078e0a07 */
[C---:B------:R-:W-:Y:S01]  /*2630*/  FMUL.FTZ R48, R0.reuse, R48 ;  /* 0x0000003000307220 */ /* 0x040fe20000410000 */
[----:B------:R-:W0:Y:S01]  /*2640*/  MUFU.TANH R14, R14 ;  /* 0x0000000e000e7308 */ /* 0x000e220000002400 */
[----:B------:R-:W-:Y:S01]  /*2650*/  FMUL.FTZ R52, R0, R52 ;  /* 0x0000003400347220 */ /* 0x000fe20000410000 */
[----:B------:R-:W-:Y:S01]  /*2660*/  IMAD R58, R16, -0x2, R59 ;  /* 0xfffffffe103a7824 */ /* 0x000fe200078e023b */
[----:B------:R-:W-:Y:S01]  /*2670*/  LEA R54, R89, 0xffffff80, 0x7 ;  /* 0xffffff8059367811 */ /* 0x000fe200078e38ff */
[C---:B------:R-:W-:Y:S02]  /*2680*/  VIADD R63, R28.reuse, UR11 ;  /* 0x0000000b1c3f7c36 */ /* 0x040fe40008000000 */
[----:B------:R-:W-:Y:S02]  /*2690*/  VIADD R62, R28, UR6 ;  /* 0x000000061c3e7c36 */ /* 0x000fe40008000000 */
[----:B------:R-:W2:Y:S08]  /*26a0*/  MUFU.TANH R2, R2 ;  /* 0x0000000200027308 */ /* 0x000eb00000002400 */
[----:B------:R-:W4:Y:S08]  /*26b0*/  MUFU.TANH R3, R3 ;  /* 0x0000000300037308 */ /* 0x000f300000002400 */
[----:B------:R-:W0:Y:S08]  /*26c0*/  MUFU.TANH R20, R20 ;  /* 0x0000001400147308 */ /* 0x000e300000002400 */
        /* <DEDUP_REMOVED lines=49> */
[----:B------:R5:W0:Y:S08]  /*29e0*/  MUFU.TANH R112, R48 ;  /* 0x0000003000707308 */ /* 0x000a300000002400 */
[----:B------:R3:W0:Y:S01]  /*29f0*/  MUFU.TANH R106, R52 ;  /* 0x00000034006a7308 */ /* 0x0006220000002400 */
[----:B-----5:R-:W-:Y:S01]  /*2a00*/  VIADDMNMX R48, R67, R63, R58, PT ;  /* 0x0000003f43307246 */ /* 0x020fe2000380013a */
[----:B---3--:R-:W-:Y:S01]  /*2a10*/  IMAD.IADD R52, R62, 0x1, R67 ;  /* 0x000000013e347824 */ /* 0x008fe200078e0243 */
[----:B-12-4-:R-:W-:Y:S06]  /*2a20*/  @P1 BRA `(.L_x_1003) ;  /* 0x0000000000641947 */ /* 0x016fec0003800000 */
[----:B------:R-:W-:Y:S01]  /*2a30*/  IMAD R28, R6, UR41, R67 ;  /* 0x00000029061c7c24 */ /* 0x000fe2000f8e0243 */
[----:B------:R-:W-:Y:S03]  /*2a40*/  BSSY B0, `(.L_x_1004) ;  /* 0x0000013000007945 */ /* 0x000fe60003800000 */
[----:B------:R-:W-:-:S05]  /*2a50*/  IMAD.IADD R59, R28, 0x1, -R7 ;  /* 0x000000011c3b7824 */ /* 0x000fca00078e0a07 */
[----:B------:R-:W-:-:S13]  /*2a60*/  ISETP.GT.AND P1, PT, R59, -0x1, PT ;  /* 0xffffffff3b00780c */ /* 0x000fda0003f24270 */
[----:B------:R-:W-:Y:S05]  /*2a70*/  @P1 BRA `(.L_x_1005) ;  /* 0x0000000000241947 */ /* 0x000fea0003800000 */
[----:B------:R-:W-:Y:S01]  /*2a80*/  ULDC UR6, c[0x0][0x9e4] ;  /* 0x0002790000067ab9 */ /* 0x000fe20000000800 */
[----:B------:R-:W-:Y:S01]  /*2a90*/  LOP3.LUT R59, RZ, R59, RZ, 0x33, !PT ;  /* 0x0000003bff3b7212 */ /* 0x000fe200078e33ff */
[----:B------:R-:W-:-:S05]  /*2aa0*/  IMAD.U32 R60, RZ, RZ, UR6 ;  /* 0x00000006ff3c7e24 */ /* 0x000fca000f8e00ff */
[----:B------:R-:W-:-:S13]  /*2ab0*/  ISETP.NE.AND P1, PT, R60, 0x1, PT ;  /* 0x000000013c00780c */ /* 0x000fda0003f25270 */
[----:B------:R-:W1:Y:S02]  /*2ac0*/  @P1 LDC.64 R66, c[0x0][0x9e8] ;  /* 0x00027a00ff421b82 */ /* 0x000e640000000a00 */
[----:B-1----:R-:W-:-:S05]  /*2ad0*/  @P1 IMAD.HI.U32 R28, R59, R66, RZ ;  /* 0x000000423b1c1227 */ /* 0x002fca00078e00ff */
[----:B------:R-:W-:-:S04]  /*2ae0*/  @P1 SHF.R.U32.HI R59, RZ, R67, R28 ;  /* 0x00000043ff3b1219 */ /* 0x000fc8000001161c */
[----:B------:R-:W-:Y:S01]  /*2af0*/  LOP3.LUT R59, RZ, R59, RZ, 0x33, !PT ;  /* 0x0000003bff3b7212 */ /* 0x000fe200078e33ff */
[----:B------:R-:W-:Y:S06]  /*2b00*/  BRA `(.L_x_1006) ;  /* 0x0000000000187947 */ /* 0x000fec0003800000 */
.L_x_1005:
[----:B------:R-:W-:Y:S02]  /*2b10*/  ULDC UR6, c[0x0][0x9e4] ;  /* 0x0002790000067ab9 */ /* 0x000fe40000000800 */
[----:B------:R-:W-:-:S05]  /*2b20*/  IMAD.U32 R60, RZ, RZ, UR6 ;  /* 0x00000006ff3c7e24 */ /* 0x000fca000f8e00ff */
[----:B------:R-:W-:-:S13]  /*2b30*/  ISETP.NE.AND P1, PT, R60, 0x1, PT ;  /* 0x000000013c00780c */ /* 0x000fda0003f25270 */
[----:B------:R-:W1:Y:S02]  /*2b40*/  @P1 LDC.64 R66, c[0x0][0x9e8] ;  /* 0x00027a00ff421b82 */ /* 0x000e640000000a00 */
[----:B-1----:R-:W-:-:S05]  /*2b50*/  @P1 IMAD.HI.U32 R28, R59, R66, RZ ;  /* 0x000000423b1c1227 */ /* 0x002fca00078e00ff */
[----:B------:R-:W-:-:S07]  /*2b60*/  @P1 SHF.R.U32.HI R59, RZ, R67, R28 ;  /* 0x00000043ff3b1219 */ /* 0x000fce000001161c */
.L_x_1006:
[----:B------:R-:W-:Y:S05]  /*2b70*/  BSYNC B0 ;  /* 0x0000000000007941 */ /* 0x000fea0003800000 */
.L_x_1004:
[----:B------:R-:W-:-:S04]  /*2b80*/  IMAD R59, R59, R60, -R54 ;  /* 0x0000003c3b3b7224 */ /* 0x000fc800078e0a36 */
[----:B------:R-:W-:-:S05]  /*2b90*/  IMAD R59, R16, -0x2, R59 ;  /* 0xfffffffe103b7824 */ /* 0x000fca00078e023b */
[----:B------:R-:W-:Y:S02]  /*2ba0*/  VIADDMNMX R48, R59, R60, R48, PT ;  /* 0x0000003c3b307246 */ /* 0x000fe40003800130 */
[----:B------:R-:W-:-:S07]  /*2bb0*/  VIMNMX R52, R52, R59, !PT ;  /* 0x0000003b34347248 */ /* 0x000fce0007fe0100 */
.L_x_1003:
[C---:B------:R-:W-:Y:S01]  /*2bc0*/  ISETP.GE.AND P2, PT, R61.reuse, 0x9, PT ;  /* 0x000000093d00780c */ /* 0x040fe20003f46270 */
[----:B------:R-:W-:Y:S01]  /*2bd0*/  UISETP.NE.AND UP0, UPT, UR45, URZ, UPT ;  /* 0x0000003f2d00728c */ /* 0x000fe2000bf05270 */
[C---:B------:R-:W-:Y:S02]  /*2be0*/  ISETP.GE.AND P1, PT, R61.reuse, 0x2, PT ;  /* 0x000000023d00780c */ /* 0x040fe40003f26270 */
[C---:B------:R-:W-:Y:S02]  /*2bf0*/  ISETP.GT.AND P3, PT, R52.reuse, 0x8, !P2 ;  /* 0x000000083400780c */ /* 0x040fe40005764270 */
[----:B------:R-:W-:Y:S02]  /*2c00*/  ISETP.GT.AND P4, PT, R52, 0x1, !P1 ;  /* 0x000000013400780c */ /* 0x000fe40004f84270 */
[----:B------:R-:W-:Y:S02]  /*2c10*/  ISETP.LT.OR P3, PT, R48, 0x9, P3 ;  /* 0x000000093000780c */ /* 0x000fe40001f61670 */
[----:B------:R-:W-:-:S02]  /*2c20*/  ISETP.GE.AND P5, PT, R61, 0x11, PT ;  /* 0x000000113d00780c */ /* 0x000fc40003fa6270 */
[----:B0-----:R-:W-:Y:S02]  /*2c30*/  FSEL R126, R20, -INF , !P3 ;  /* 0xff800000147e7808 */ /* 0x001fe40005800000 */
[----:B------:R-:W-:Y:S02]  /*2c40*/  ISETP.LT.OR P4, PT, R48, 0x2, P4 ;  /* 0x000000023000780c */ /* 0x000fe40002781670 */
[----:B------:R-:W-:Y:S02]  /*2c50*/  ISETP.GT.AND P3, PT, R52, 0x10, !P5 ;  /* 0x000000103400780c */ /* 0x000fe40006f64270 */
[----:B------:R-:W-:Y:S02]  /*2c60*/  ISETP.GE.AND P6, PT, R61, 0xa, PT ;  /* 0x0000000a3d00780c */ /* 0x000fe40003fc6270 */
[----:B------:R-:W-:Y:S02]  /*2c70*/  FSEL R128, R14, -INF , !P4 ;  /* 0xff8000000e807808 */ /* 0x000fe40006000000 */
[----:B------:R-:W-:-:S02]  /*2c80*/  P2R R66, PR, RZ, 0x20 ;  /* 0x00000020ff427803 */ /* 0x000fc40000000000 */
[----:B------:R-:W-:Y:S02]  /*2c90*/  ISETP.LT.OR P3, PT, R48, 0x11, P3 ;  /* 0x000000113000780c */ /* 0x000fe40001f61670 */
[----:B------:R-:W-:Y:S02]  /*2ca0*/  ISETP.GT.AND P4, PT, R52, 0x9, !P6 ;  /* 0x000000093400780c */ /* 0x000fe40007784270 */
[----:B------:R-:W-:Y:S02]  /*2cb0*/  ISETP.GE.AND P5, PT, R61, 0x12, PT ;  /* 0x000000123d00780c */ /* 0x000fe40003fa6270 */
[----:B------:R-:W-:Y:S02]  /*2cc0*/  FSEL R124, R25, -INF , !P3 ;  /* 0xff800000197c7808 */ /* 0x000fe40005800000 */
[----:B------:R-:W-:Y:S02]  /*2cd0*/  ISETP.LT.OR P4, PT, R48, 0xa, P4 ;  /* 0x0000000a3000780c */ /* 0x000fe40002781670 */
[----:B------:R-:W-:-:S02]  /*2ce0*/  ISETP.GT.AND P3, PT, R52, 0x11, !P5 ;  /* 0x000000113400780c */ /* 0x000fc40006f64270 */
[----:B------:R-:W-:Y:S02]  /*2cf0*/  FSEL R98, R24, -INF , !P4 ;  /* 0xff80000018627808 */ /* 0x000fe40006000000 */
[----:B------:R-:W-:Y:S02]  /*2d00*/  ISETP.LT.OR P3, PT, R48, 0x12, P3 ;  /* 0x000000123000780c */ /* 0x000fe40001f61670 */
[----:B------:R-:W-:Y:S02]  /*2d10*/  ISETP.GE.AND P4, PT, R61, 0x19, PT ;  /* 0x000000193d00780c */ /* 0x000fe40003f86270 */
[----:B------:R-:W-:Y:S02]  /*2d20*/  FSEL R100, R26, -INF , !P3 ;  /* 0xff8000001a647808 */ /* 0x000fe40005800000 */
[----:B------:R-:W-:Y:S02]  /*2d30*/  ISETP.GT.AND P3, PT, R52, 0x18, !P4 ;  /* 0x000000183400780c */ /* 0x000fe40006764270 */
[----:B------:R-:W-:-:S02]  /*2d40*/  P2R R68, PR, RZ, 0x10 ;  /* 0x00000010ff447803 */ /* 0x000fc40000000000 */
[----:B------:R-:W-:Y:S02]  /*2d50*/  ISETP.LT.OR P3, PT, R48, 0x19, P3 ;  /* 0x000000193000780c */ /* 0x000fe40001f61670 */
[----:B------:R-:W-:Y:S02]  /*2d60*/  ISETP.GE.AND P4, PT, R61, 0x1a, PT ;  /* 0x0000001a3d00780c */ /* 0x000fe40003f86270 */
[----:B------:R-:W-:Y:S02]  /*2d70*/  FSEL R122, R36, -INF , !P3 ;  /* 0xff800000247a7808 */ /* 0x000fe40005800000 */
[----:B------:R-:W-:Y:S02]  /*2d80*/  ISETP.GT.AND P3, PT, R52, 0x19, !P4 ;  /* 0x000000193400780c */ /* 0x000fe40006764270 */
[----:B------:R-:W-:Y:S02]  /*2d90*/  P2R R70, PR, RZ, 0x10 ;  /* 0x00000010ff467803 */ /* 0x000fe40000000000 */
[----:B------:R-:W-:-:S02]  /*2da0*/  ISETP.LT.OR P3, PT, R48, 0x1a, P3 ;  /* 0x0000001a3000780c */ /* 0x000fc40001f61670 */
[C---:B------:R-:W-:Y:S02]  /*2db0*/  ISETP.GE.AND P4, PT, R61.reuse, 0x21, PT ;  /* 0x000000213d00780c */ /* 0x040fe40003f86270 */
[----:B------:R-:W-:Y:S02]  /*2dc0*/  FSEL R120, R120, -INF , !P3 ;  /* 0xff80000078787808 */ /* 0x000fe40005800000 */
[----:B------:R-:W-:Y:S02]  /*2dd0*/  ISETP.GT.AND P3, PT, R52, 0x20, !P4 ;  /* 0x000000203400780c */ /* 0x000fe40006764270 */
[----:B------:R-:W-:Y:S02]  /*2de0*/  P2R R71, PR, RZ, 0x10 ;  /* 0x00000010ff477803 */ /* 0x000fe40000000000 */
[----:B------:R-:W-:Y:S02]  /*2df0*/  ISETP.LT.OR P3, PT, R48, 0x21, P3 ;  /* 0x000000213000780c */ /* 0x000fe40001f61670 */
[----:B------:R-:W-:-:S02]  /*2e00*/  ISETP.GE.AND P4, PT, R61, 0x22, PT ;  /* 0x000000223d00780c */ /* 0x000fc40003f86270 */
[----:B------:R-:W-:Y:S02]  /*2e10*/  FSEL R118, R40, -INF , !P3 ;  /* 0xff80000028767808 */ /* 0x000fe40005800000 */
[----:B------:R-:W-:Y:S02]  /*2e20*/  ISETP.GT.AND P3, PT, R52, 0x21, !P4 ;  /* 0x000000213400780c */ /* 0x000fe40006764270 */
[----:B------:R-:W-:Y:S02]  /*2e30*/  P2R R72, PR, RZ, 0x10 ;  /* 0x00000010ff487803 */ /* 0x000fe40000000000 */
[----:B------:R-:W-:Y:S02]  /*2e40*/  ISETP.LT.OR P3, PT, R48, 0x22, P3 ;  /* 0x000000223000780c */ /* 0x000fe40001f61670 */
[----:B------:R-:W-:Y:S02]  /*2e50*/  ISETP.GE.AND P4, PT, R61, 0x29, PT ;  /* 0x000000293d00780c */ /* 0x000fe40003f86270 */
[----:B------:R-:W-:-:S02]  /*2e60*/  FSEL R102, R102, -INF , !P3 ;  /* 0xff80000066667808 */ /* 0x000fc40005800000 */
[----:B------:R-:W-:Y:S02]  /*2e70*/  ISETP.GT.AND P3, PT, R52, 0x28, !P4 ;  /* 0x000000283400780c */ /* 0x000fe40006764270 */
[----:B------:R-:W-:Y:S02]  /*2e80*/  P2R R73, PR, RZ, 0x10 ;  /* 0x00000010ff497803 */ /* 0x000fe40000000000 */
[----:B------:R-:W-:Y:S02]  /*2e90*/  ISETP.LT.OR P3, PT, R48, 0x29, P3 ;  /* 0x000000293000780c */ /* 0x000fe40001f61670 */
[----:B------:R-:W-:Y:S02]  /*2ea0*/  ISETP.GE.AND P4, PT, R61, 0x2a, PT ;  /* 0x0000002a3d00780c */ /* 0x000fe40003f86270 */
[----:B------:R-:W-:Y:S02]  /*2eb0*/  FSEL R116, R116, -INF , !P3 ;  /* 0xff80000074747808 */ /* 0x000fe40005800000 */
[----:B------:R-:W-:-:S02]  /*2ec0*/  ISETP.GT.AND P3, PT, R52, 0x29, !P4 ;  /* 0x000000293400780c */ /* 0x000fc40006764270 */
[----:B------:R-:W-:Y:S02]  /*2ed0*/  P2R R74, PR, RZ, 0x10 ;  /* 0x00000010ff4a7803 */ /* 0x000fe40000000000 */
        /* <DEDUP_REMOVED lines=81> */
[----:B------:R-:W-:Y:S02]  /*33f0*/  P2R R67, PR, RZ, 0x20 ;  /* 0x00000020ff437803 */ /* 0x000fe40000000000 */
[----:B------:R-:W-:-:S02]  /*3400*/  FSEL R28, R77, -INF , !P3 ;  /* 0xff8000004d1c7808 */ /* 0x000fc40005800000 */
[----:B------:R-:W-:Y:S02]  /*3410*/  ISETP.GE.AND P3, PT, R61, 0x71, PT ;  /* 0x000000713d00780c */ /* 0x000fe40003f66270 */
[----:B------:R-:W-:Y:S02]  /*3420*/  P2R R64, PR, RZ, 0x40 ;  /* 0x00000040ff407803 */ /* 0x000fe40000000000 */
[----:B------:R-:W-:-:S04]  /*3430*/  ISETP.GT.AND P4, PT, R52, 0x70, !P3 ;  /* 0x000000703400780c */ /* 0x000fc80005f84270 */
[----:B------:R-:W-:-:S04]  /*3440*/  ISETP.LT.OR P4, PT, R48, 0x71, P4 ;  /* 0x000000713000780c */ /* 0x000fc80002781670 */
[----:B------:R-:W-:Y:S02]  /*3450*/  FSEL R26, R80, -INF , !P4 ;  /* 0xff800000501a7808 */ /* 0x000fe40006000000 */
[----:B------:R-:W-:-:S04]  /*3460*/  ISETP.GE.AND P4, PT, R61, 0x72, PT ;  /* 0x000000723d00780c */ /* 0x000fc80003f86270 */
        /* <DEDUP_REMOVED lines=8> */
[----:B------:R-:W-:Y:S02]  /*34f0*/  P2R R65, PR, RZ, 0x40 ;  /* 0x00000040ff417803 */ /* 0x000fe40000000000 */
[----:B------:R-:W-:-:S04]  /*3500*/  ISETP.GT.AND P6, PT, R52, RZ, !P6 ;  /* 0x000000ff3400720c */ /* 0x000fc800077c4270 */
[----:B------:R-:W-:-:S04]  /*3510*/  ISETP.LT.OR P6, PT, R48, 0x1, P6 ;  /* 0x000000013000780c */ /* 0x000fc800037c1670 */
[----:B------:R-:W-:Y:S02]  /*3520*/  FSEL R130, R4, -INF , !P6 ;  /* 0xff80000004827808 */ /* 0x000fe40007000000 */
[----:B------:R-:W-:Y:S02]  /*3530*/  ISETP.GE.AND P6, PT, R61, 0x7a, PT ;  /* 0x0000007a3d00780c */ /* 0x000fe40003fc6270 */
[----:B------:R-:W0:Y:S02]  /*3540*/  SHFL.IDX PT, R61, R44, 0x1, 0x1c1f ;  /* 0x003c1f002c3d7f89 */ /* 0x000e2400000e0000 */
[----:B------:R-:W-:Y:S02]  /*3550*/  P2R R77, PR, RZ, 0x40 ;  /* 0x00000040ff4d7803 */ /* 0x000fe40000000000 */
[----:B------:R-:W-:-:S04]  /*3560*/  ISETP.GT.AND P6, PT, R52, 0x79, !P6 ;  /* 0x000000793400780c */ /* 0x000fc800077c4270 */
[----:B------:R-:W-:-:S04]  /*3570*/  ISETP.LT.OR P6, PT, R48, 0x7a, P6 ;  /* 0x0000007a3000780c */ /* 0x000fc800037c1670 */
[----:B------:R-:W-:Y:S02]  /*3580*/  FSEL R20, R85, -INF , !P6 ;  /* 0xff80000055147808 */ /* 0x000fe40007000000 */
[----:B------:R-:W-:Y:S02]  /*3590*/  PLOP3.LUT P6, PT, PT, PT, UP0, 0x40, 0x0 ;  /* 0x000000000000781c */ /* 0x000fe40003fce808 */
[----:B0-----:R-:W-:Y:S01]  /*35a0*/  VIADDMNMX R25, R61, R63, R58, PT ;  /* 0x0000003f3d197246 */ /* 0x001fe2000380013a */
[----:B------:R-:W-:-:S10]  /*35b0*/  IMAD.IADD R59, R62, 0x1, R61 ;  /* 0x000000013e3b7824 */ /* 0x000fd400078e023d */
[----:B------:R-:W-:Y:S05]  /*35c0*/  @P6 BRA `(.L_x_1007) ;  /* 0x0000000000646947 */ /* 0x000fea0003800000 */
        /* <DEDUP_REMOVED lines=9> */
[----:B------:R-:W0:Y:S02]  /*3660*/  @P6 LDC.64 R62, c[0x0][0x9e8] ;  /* 0x00027a00ff3e6b82 */ /* 0x000e240000000a00 */
[----:B0-----:R-:W-:-:S05]  /*3670*/  @P6 IMAD.HI.U32 R62, R61, R62, RZ ;  /* 0x0000003e3d3e6227 */ /* 0x001fca00078e00ff */
[----:B------:R-:W-:-:S04]  /*3680*/  @P6 SHF.R.U32.HI R61, RZ, R63, R62 ;  /* 0x0000003fff3d6219 */ /* 0x000fc8000001163e */
[----:B------:R-:W-:Y:S01]  /*3690*/  LOP3.LUT R61, RZ, R61, RZ, 0x33, !PT ;  /* 0x0000003dff3d7212 */ /* 0x000fe200078e33ff */
[----:B------:R-:W-:Y:S06]  /*36a0*/  BRA `(.L_x_1010) ;  /* 0x0000000000187947 */ /* 0x000fec0003800000 */
.L_x_1009:
[----:B------:R-:W-:Y:S02]  /*36b0*/  ULDC UR6, c[0x0][0x9e4] ;  /* 0x0002790000067ab9 */ /* 0x000fe40000000800 */
[----:B------:R-:W-:-:S05]  /*36c0*/  IMAD.U32 R44, RZ, RZ, UR6 ;  /* 0x00000006ff2c7e24 */ /* 0x000fca000f8e00ff */
[----:B------:R-:W-:-:S13]  /*36d0*/  ISETP.NE.AND P6, PT, R44, 0x1, PT ;  /* 0x000000012c00780c */ /* 0x000fda0003fc5270 */
[----:B------:R-:W0:Y:S02]  /*36e0*/  @P6 LDC.64 R62, c[0x0][0x9e8] ;  /* 0x00027a00ff3e6b82 */ /* 0x000e240000000a00 */
[----:B0-----:R-:W-:-:S05]  /*36f0*/  @P6 IMAD.HI.U32 R62, R61, R62, RZ ;  /* 0x0000003e3d3e6227 */ /* 0x001fca00078e00ff */
[----:B------:R-:W-:-:S07]  /*3700*/  @P6 SHF.R.U32.HI R61, RZ, R63, R62 ;  /* 0x0000003fff3d6219 */ /* 0x000fce000001163e */
.L_x_1010:
[----:B------:R-:W-:Y:S05]  /*3710*/  BSYNC B0 ;  /* 0x0000000000007941 */ /* 0x000fea0003800000 */
.L_x_1008:
[----:B------:R-:W-:-:S04]  /*3720*/  IMAD R61, R61, R44, -R54 ;  /* 0x0000002c3d3d7224 */ /* 0x000fc800078e0a36 */
[----:B------:R-:W-:-:S05]  /*3730*/  IMAD R4, R16, -0x2, R61 ;  /* 0xfffffffe10047824 */ /* 0x000fca00078e023d */
[----:B------:R-:W-:Y:S02]  /*3740*/  VIADDMNMX R25, R4, R44, R25, PT ;  /* 0x0000002c04197246 */ /* 0x000fe40003800119 */
[----:B------:R-:W-:-:S07]  /*3750*/  VIMNMX R59, R59, R4, !PT ;  /* 0x000000043b3b7248 */ /* 0x000fce0007fe0100 */
.L_x_1007:
[----:B------:R-:W-:Y:S01]  /*3760*/  ISETP.GT.AND P1, PT, R59, 0x1, !P1 ;  /* 0x000000013b00780c */ /* 0x000fe20004f24270 */
[----:B------:R-:W-:Y:S01]  /*3770*/  ULDC UR6, c[0x0][0x988] ;  /* 0x0002620000067ab9 */ /* 0x000fe20000000800 */
[----:B------:R-:W-:Y:S01]  /*3780*/  ISETP.NE.AND P6, PT, R64, RZ, PT ;  /* 0x000000ff4000720c */ /* 0x000fe20003fc5270 */
[----:B------:R-:W-:Y:S01]  /*3790*/  UISETP.NE.AND UP1, UPT, UR46, URZ, UPT ;  /* 0x0000003f2e00728c */ /* 0x000fe2000bf25270 */
[----:B------:R-:W-:Y:S01]  /*37a0*/  ISETP.LT.OR P1, PT, R25, 0x2, P1 ;  /* 0x000000021900780c */ /* 0x000fe20000f21670 */
[----:B------:R-:W-:Y:S01]  /*37b0*/  UISETP.NE.AND UP0, UPT, UR45, URZ, UPT ;  /* 0x0000003f2d00728c */ /* 0x000fe2000bf05270 */
[----:B------:R-:W-:Y:S01]  /*37c0*/  ISETP.GT.AND P2, PT, R59, 0x8, !P2 ;  /* 0x000000083b00780c */ /* 0x000fe20005744270 */
[----:B------:R-:W-:Y:S01]  /*37d0*/  UMOV UR10, UR42 ;  /* 0x0000002a000a7c82 */ /* 0x000fe20008000000 */
[----:B------:R-:W-:Y:S02]  /*37e0*/  FSEL R44, R3, -INF , !P1 ;  /* 0xff800000032c7808 */ /* 0x000fe40004800000 */
[----:B------:R-:W-:-:S02]  /*37f0*/  ISETP.GT.AND P1, PT, R59, 0x9, !P6 ;  /* 0x000000093b00780c */ /* 0x000fc40007724270 */
[----:B------:R-:W-:Y:S02]  /*3800*/  FMNMX.FTZ R3, R130, R128, !PT ;  /* 0x0000008082037209 */ /* 0x000fe40007810000 */
[----:B------:R-:W-:Y:S01]  /*3810*/  ISETP.LT.OR P1, PT, R25, 0xa, P1 ;  /* 0x0000000a1900780c */ /* 0x000fe20000f21670 */
[----:B------:R-:W-:Y:S01]  /*3820*/  @UP1 ULDC UR14, c[0x0][0x450] ;  /* 0x00011400000e1ab9 */ /* 0x000fe20000000800 */
[----:B------:R-:W-:Y:S02]  /*3830*/  FMNMX.FTZ R3, R126, R3, !PT ;  /* 0x000000037e037209 */ /* 0x000fe40007810000 */
[----:B------:R-:W-:Y:S02]  /*3840*/  FSEL R8, R8, -INF , !P1 ;  /* 0xff80000008087808 */ /* 0x000fe40004800000 */
[----:B------:R-:W-:Y:S02]  /*3850*/  ISETP.NE.AND P1, PT, R66, RZ, PT ;  /* 0x000000ff4200720c */ /* 0x000fe40003f25270 */
[----:B------:R-:W-:-:S02]  /*3860*/  FMNMX.FTZ R3, R98, R3, !PT ;  /* 0x0000000362037209 */ /* 0x000fc40007810000 */
[----:B------:R-:W-:Y:S02]  /*3870*/  ISETP.GT.AND P1, PT, R59, 0x10, !P1 ;  /* 0x000000103b00780c */ /* 0x000fe40004f24270 */
[----:B------:R-:W-:Y:S02]  /*3880*/  FMNMX.FTZ R3, R124, R3, !PT ;  /* 0x000000037c037209 */ /* 0x000fe40007810000 */
[----:B------:R-:W-:Y:S02]  /*3890*/  ISETP.LT.OR P1, PT, R25, 0x11, P1 ;  /* 0x000000111900780c */ /* 0x000fe40000f21670 */
[----:B------:R-:W-:Y:S02]  /*38a0*/  FMNMX.FTZ R3, R100, R3, !PT ;  /* 0x0000000364037209 */ /* 0x000fe40007810000 */
[----:B------:R-:W-:Y:S02]  /*38b0*/  FSEL R52, R9, -INF , !P1 ;  /* 0xff80000009347808 */ /* 0x000fe40004800000 */
[----:B------:R-:W-:-:S02]  /*38c0*/  ISETP.NE.AND P1, PT, R67, RZ, PT ;  /* 0x000000ff4300720c */ /* 0x000fc40003f25270 */
[----:B------:R-:W-:Y:S02]  /*38d0*/  FMNMX.FTZ R3, R122, R3, !PT ;  /* 0x000000037a037209 */ /* 0x000fe40007810000 */
[----:B------:R-:W-:Y:S02]  /*38e0*/  ISETP.GT.AND P1, PT, R59, 0x11, !P1 ;  /* 0x000000113b00780c */ /* 0x000fe40004f24270 */
[C---:B------:R-:W-:Y:S02]  /*38f0*/  ISETP.LT.OR P2, PT, R25.reuse, 0x9, P2 ;  /* 0x000000091900780c */ /* 0x040fe40001741670 */
[----:B------:R-:W-:Y:S02]  /*3900*/  ISETP.LT.OR P1, PT, R25, 0x12, P1 ;  /* 0x000000121900780c */ /* 0x000fe40000f21670 */
[----:B------:R-:W-:Y:S02]  /*3910*/  FMNMX.FTZ R3, R120, R3, !PT ;  /* 0x0000000378037209 */ /* 0x000fe40007810000 */
[----:B------:R-:W-:-:S02]  /*3920*/  FSEL R54, R27, -INF , !P1 ;  /* 0xff8000001b367808 */ /* 0x000fc40004800000 */
[----:B------:R-:W-:Y:S02]  /*3930*/  ISETP.NE.AND P1, PT, R68, RZ, PT ;  /* 0x000000ff4400720c */ /* 0x000fe40003f25270 */
[----:B------:R-:W-:Y:S01]  /*3940*/  FSEL R48, R5, -INF , !P2 ;  /* 0xff80000005307808 */ /* 0x000fe20005000000 */
[----:B------:R-:W-:Y:S01]  /*3950*/  IMAD.U32 R5, RZ, RZ, UR6 ;  /* 0x00000006ff057e24 */ /* 0x000fe2000f8e00ff */
[----:B------:R-:W-:Y:S01]  /*3960*/  ISETP.GT.AND P1, PT, R59, 0x18, !P1 ;  /* 0x000000183b00780c */ /* 0x000fe20004f24270 */
[----:B------:R-:W-:Y:S01]  /*3970*/  @UP1 ULDC UR6, c[0x0][0x44c] ;  /* 0x0001130000061ab9 */ /* 0x000fe20000000800 */
[----:B------:R-:W-:Y:S01]  /*3980*/  ISETP.NE.AND P2, PT, R78, RZ, PT ;  /* 0x000000ff4e00720c */ /* 0x000fe20003f45270 */
[----:B------:R-:W-:Y:S01]  /*3990*/  UIMAD.WIDE.U32 UR6, UR42, UR6, URZ ;  /* 0x000000062a0672a5 */ /* 0x000fe2000f8e003f */
[----:B------:R-:W-:Y:S02]  /*39a0*/  ISETP.LT.OR P1, PT, R25, 0x19, P1 ;  /* 0x000000191900780c */ /* 0x000fe40000f21670 */
[----:B------:R-:W-:Y:S01]  /*39b0*/  FMNMX.FTZ R3, R118, R3, !PT ;  /* 0x0000000376037209 */ /* 0x000fe20007810000 */
[----:B------:R-:W-:Y:S01]  /*39c0*/  @UP1 USHF.R.U32.HI UR10, URZ, UR14, UR7 ;  /* 0x0000000e3f0a1299 */ /* 0x000fe20008011607 */
[----:B------:R-:W-:-:S02]  /*39d0*/  FSEL R56, R29, -INF , !P1 ;  /* 0xff8000001d387808 */ /* 0x000fc40004800000 */
[----:B------:R-:W-:Y:S01]  /*39e0*/  ISETP.NE.AND P1, PT, R70, RZ, PT ;  /* 0x000000ff4600720c */ /* 0x000fe20003f25270 */
[----:B------:R-:W-:Y:S01]  /*39f0*/  UIADD3 UR47, UR47, UR10, URZ ;  /* 0x0000000a2f2f7290 */ /* 0x000fe2000fffe03f */
[----:B------:R-:W-:Y:S02]  /*3a00*/  FMNMX.FTZ R3, R102, R3, !PT ;  /* 0x0000000366037209 */ /* 0x000fe40007810000 */
[----:B------:R-:W-:Y:S01]  /*3a10*/  ISETP.GT.AND P1, PT, R59, 0x19, !P1 ;  /* 0x000000193b00780c */ /* 0x000fe20004f24270 */
[----:B------:R-:W-:Y:S01]  /*3a20*/  UIADD3 UR6, UR47, UR11, URZ ;  /* 0x0000000b2f067290 */ /* 0x000fe2000fffe03f */
[----:B------:R-:W-:Y:S02]  /*3a30*/  ISETP.NE.AND P6, PT, R79, RZ, PT ;  /* 0x000000ff4f00720c */ /* 0x000fe40003fc5270 */
[----:B------:R-:W-:Y:S02]  /*3a40*/  ISETP.LT.OR P1, PT, R25, 0x1a, P1 ;  /* 0x0000001a1900780c */ /* 0x000fe40000f21670 */
[----:B------:R-:W-:-:S02]  /*3a50*/  FMNMX.FTZ R3, R116, R3, !PT ;  /* 0x0000000374037209 */ /* 0x000fc40007810000 */
[----:B------:R-:W-:Y:S02]  /*3a60*/  FSEL R58, R31, -INF , !P1 ;  /* 0xff8000001f3a7808 */ /* 0x000fe40004800000 */
[----:B------:R-:W-:Y:S02]  /*3a70*/  ISETP.NE.AND P1, PT, R71, RZ, PT ;  /* 0x000000ff4700720c */ /* 0x000fe40003f25270 */
[----:B------:R-:W-:Y:S02]  /*3a80*/  FMNMX.FTZ R3, R114, R3, !PT ;  /* 0x0000000372037209 */ /* 0x000fe40007810000 */
[----:B------:R-:W-:Y:S02]  /*3a90*/  ISETP.GT.AND P1, PT, R59, 0x20, !P1 ;  /* 0x000000203b00780c */ /* 0x000fe40004f24270 */
[----:B------:R-:W-:Y:S02]  /*3aa0*/  FMNMX.FTZ R3, R112, R3, !PT ;  /* 0x0000000370037209 */ /* 0x000fe40007810000 */
[----:B------:R-:W-:-:S02]  /*3ab0*/  ISETP.LT.OR P1, PT, R25, 0x21, P1 ;  /* 0x000000211900780c */ /* 0x000fc40000f21670 */
[----:B------:R-:W-:Y:S02]  /*3ac0*/  FMNMX.FTZ R3, R110, R3, !PT ;  /* 0x000000036e037209 */ /* 0x000fe40007810000 */
[----:B------:R-:W-:Y:S02]  /*3ad0*/  FSEL R62, R33, -INF , !P1 ;  /* 0xff800000213e7808 */ /* 0x000fe40004800000 */
[----:B------:R-:W-:Y:S02]  /*3ae0*/  ISETP.NE.AND P1, PT, R72, RZ, PT ;  /* 0x000000ff4800720c */ /* 0x000fe40003f25270 */
[----:B------:R-:W-:Y:S02]  /*3af0*/  FMNMX.FTZ R3, R106, R3, !PT ;  /* 0x000000036a037209 */ /* 0x000fe40007810000 */
[----:B------:R-:W-:Y:S02]  /*3b00*/  ISETP.GT.AND P1, PT, R59, 0x21, !P1 ;  /* 0x000000213b00780c */ /* 0x000fe40004f24270 */
[----:B------:R-:W-:-:S02]  /*3b10*/  FMNMX.FTZ R3, R104, R3, !PT ;  /* 0x0000000368037209 */ /* 0x000fc40007810000 */
[----:B------:R-:W-:Y:S02]  /*3b20*/  ISETP.LT.OR P1, PT, R25, 0x22, P1 ;  /* 0x000000221900780c */ /* 0x000fe40000f21670 */
[----:B------:R-:W-:Y:S02]  /*3b30*/  FMNMX.FTZ R3, R108, R3, !PT ;  /* 0x000000036c037209 */ /* 0x000fe40007810000 */
[----:B------:R-:W-:Y:S02]  /*3b40*/  FSEL R64, R35, -INF , !P1 ;  /* 0xff80000023407808 */ /* 0x000fe40004800000 */
[----:B------:R-:W-:Y:S02]  /*3b50*/  ISETP.NE.AND P1, PT, R73, RZ, PT ;  /* 0x000000ff4900720c */ /* 0x000fe40003f25270 */
[----:B------:R-:W-:Y:S02]  /*3b60*/  FMNMX.FTZ R3, R60, R3, !PT ;  /* 0x000000033c037209 */ /* 0x000fe40007810000 */
[----:B------:R-:W-:-:S02]  /*3b70*/  ISETP.GT.AND P1, PT, R59, 0x28, !P1 ;  /* 0x000000283b00780c */ /* 0x000fc40004f24270 */
[----:B------:R-:W-:Y:S02]  /*3b80*/  FMNMX.FTZ R3, R50, R3, !PT ;  /* 0x0000000332037209 */ /* 0x000fe40007810000 */
[----:B------:R-:W-:Y:S02]  /*3b90*/  ISETP.LT.OR P1, PT, R25, 0x29, P1 ;  /* 0x000000291900780c */ /* 0x000fe40000f21670 */
        /* <DEDUP_REMOVED lines=12> */
[----:B------:R-:W-:Y:S02]  /*3c60*/  FMNMX.FTZ R3, R34, R3, !PT ;  /* 0x0000000322037209 */ /* 0x000fe40007810000 */
[----:B------:R-:W-:Y:S02]  /*3c70*/  ISETP.LT.OR P1, PT, R25, 0x31, P1 ;  /* 0x000000311900780c */ /* 0x000fe40000f21670 */
[----:B------:R-:W-:Y:S02]  /*3c80*/  FMNMX.FTZ R3, R32, R3, !PT ;  /* 0x0000000320037209 */ /* 0x000fe40007810000 */
[----:B------:R-:W-:-:S02]  /*3c90*/  FSEL R70, R41, -INF , !P1 ;  /* 0xff80000029467808 */ /* 0x000fc40004800000 */
[----:B------:R-:W-:Y:S02]  /*3ca0*/  ISETP.GT.AND P1, PT, R59, 0x31, !P2 ;  /* 0x000000313b00780c */ /* 0x000fe40005724270 */
[----:B------:R-:W-:Y:S02]  /*3cb0*/  FMNMX.FTZ R3, R30, R3, !PT ;  /* 0x000000031e037209 */ /* 0x000fe40007810000 */
[----:B------:R-:W-:Y:S02]  /*3cc0*/  ISETP.LT.OR P1, PT, R25, 0x32, P1 ;  /* 0x000000321900780c */ /* 0x000fe40000f21670 */
[----:B------:R-:W-:Y:S02]  /*3cd0*/  FMNMX.FTZ R3, R28, R3, !PT ;  /* 0x000000031c037209 */ /* 0x000fe40007810000 */
[----:B------:R-:W-:Y:S02]  /*3ce0*/  FSEL R72, R43, -INF , !P1 ;  /* 0xff8000002b487808 */ /* 0x000fe40004800000 */
        /* <DEDUP_REMOVED lines=10> */
[----:B------:R-:W-:Y:S01]  /*3d90*/  ISETP.NE.AND P2, PT, R69, RZ, PT ;  /* 0x000000ff4500720c */ /* 0x000fe20003f45270 */
[----:B------:R-:W0:Y:S01]  /*3da0*/  SHFL.BFLY PT, R4, R3, 0x2, 0x1f ;  /* 0x0c401f0003047f89 */ /* 0x000e2200000e0000 */
[----:B------:R-:W-:Y:S02]  /*3db0*/  FSEL R76, R47, -INF , !P1 ;  /* 0xff8000002f4c7808 */ /* 0x000fe40004800000 */
[----:B------:R-:W-:-:S02]  /*3dc0*/  ISETP.NE.AND P1, PT, R83, RZ, PT ;  /* 0x000000ff5300720c */ /* 0x000fc40003f25270 */
[----:B------:R-:W-:Y:S02]  /*3dd0*/  ISETP.NE.AND P6, PT, R101, RZ, PT ;  /* 0x000000ff6500720c */ /* 0x000fe40003fc5270 */
[C---:B------:R-:W-:Y:S02]  /*3de0*/  ISETP.GT.AND P1, PT, R59.reuse, 0x40, !P1 ;  /* 0x000000403b00780c */ /* 0x040fe40004f24270 */
[----:B------:R-:W-:Y:S02]  /*3df0*/  ISETP.GT.AND P3, PT, R59, 0x70, !P3 ;  /* 0x000000703b00780c */ /* 0x000fe40005f64270 */
[----:B------:R-:W-:Y:S02]  /*3e00*/  ISETP.LT.OR P1, PT, R25, 0x41, P1 ;  /* 0x000000411900780c */ /* 0x000fe40000f21670 */
[----:B------:R-:W-:Y:S02]  /*3e10*/  ISETP.GT.AND P4, PT, R59, 0x71, !P4 ;  /* 0x000000713b00780c */ /* 0x000fe40006784270 */
[----:B------:R-:W-:-:S02]  /*3e20*/  FSEL R78, R49, -INF , !P1 ;  /* 0xff800000314e7808 */ /* 0x000fc40004800000 */
[----:B------:R-:W-:Y:S02]  /*3e30*/  ISETP.NE.AND P1, PT, R86, RZ, PT ;  /* 0x000000ff5600720c */ /* 0x000fe40003f25270 */
[----:B------:R-:W-:Y:S02]  /*3e40*/  ISETP.LT.OR P3, PT, R25, 0x71, P3 ;  /* 0x000000711900780c */ /* 0x000fe40001f61670 */
[C---:B------:R-:W-:Y:S02]  /*3e50*/  ISETP.GT.AND P1, PT, R59.reuse, 0x41, !P1 ;  /* 0x000000413b00780c */ /* 0x040fe40004f24270 */
[----:B------:R-:W-:Y:S02]  /*3e60*/  ISETP.GT.AND P5, PT, R59, 0x78, !P5 ;  /* 0x000000783b00780c */ /* 0x000fe40006fa4270 */
[----:B------:R-:W-:Y:S02]  /*3e70*/  ISETP.LT.OR P1, PT, R25, 0x42, P1 ;  /* 0x000000421900780c */ /* 0x000fe40000f21670 */
[----:B0-----:R-:W-:-:S02]  /*3e80*/  FMNMX.FTZ R9, R3, R4, !PT ;  /* 0x0000000403097209 */ /* 0x001fc40007810000 */
[----:B------:R-:W-:Y:S02]  /*3e90*/  FSEL R80, R51, -INF , !P1 ;  /* 0xff80000033507808 */ /* 0x000fe40004800000 */
[----:B------:R-:W-:Y:S01]  /*3ea0*/  ISETP.NE.AND P1, PT, R87, RZ, PT ;  /* 0x000000ff5700720c */ /* 0x000fe20003f25270 */
[----:B------:R-:W0:Y:S01]  /*3eb0*/  SHFL.BFLY PT, R4, R9, 0x1, 0x1f ;  /* 0x0c201f0009047f89 */ /* 0x000e2200000e0000 */
[----:B------:R-:W-:Y:S02]  /*3ec0*/  ISETP.LT.OR P4, PT, R25, 0x72, P4 ;  /* 0x000000721900780c */ /* 0x000fe40002781670 */
[----:B------:R-:W-:Y:S02]  /*3ed0*/  ISETP.GT.AND P1, PT, R59, 0x48, !P1 ;  /* 0x000000483b00780c */ /* 0x000fe40004f24270 */
[C---:B------:R-:W-:Y:S02]  /*3ee0*/  ISETP.LT.OR P5, PT, R25.reuse, 0x79, P5 ;  /* 0x000000791900780c */ /* 0x040fe40002fa1670 */
[----:B------:R-:W-:-:S04]  /*3ef0*/  ISETP.LT.OR P1, PT, R25, 0x49, P1 ;  /* 0x000000491900780c */ /* 0x000fc80000f21670 */
[----:B------:R-:W-:Y:S02]  /*3f00*/  FSEL R82, R53, -INF , !P1 ;  /* 0xff80000035527808 */ /* 0x000fe40004800000 */
[----:B------:R-:W-:-:S04]  /*3f10*/  ISETP.NE.AND P1, PT, R91, RZ, PT ;  /* 0x000000ff5b00720c */ /* 0x000fc80003f25270 */
[----:B------:R-:W-:-:S04]  /*3f20*/  ISETP.GT.AND P1, PT, R59, 0x49, !P1 ;  /* 0x000000493b00780c */ /* 0x000fc80004f24270 */
[----:B------:R-:W-:Y:S02]  /*3f30*/  ISETP.LT.OR P1, PT, R25, 0x4a, P1 ;  /* 0x0000004a1900780c */ /* 0x000fe40000f21670 */
[----:B0-----:R-:W-:Y:S02]  /*3f40*/  FMNMX.FTZ R4, R9, R4, !PT ;  /* 0x0000000409047209 */ /* 0x001fe40007810000 */
[----:B------:R-:W-:Y:S02]  /*3f50*/  FSEL R84, R55, -INF , !P1 ;  /* 0xff80000037547808 */ /* 0x000fe40004800000 */
[----:B------:R-:W-:Y:S01]  /*3f60*/  ISETP.NE.AND P1, PT, R93, RZ, PT ;  /* 0x000000ff5d00720c */ /* 0x000fe20003f25270 */
[----:B------:R-:W-:-:S03]  /*3f70*/  FFMA.FTZ R27, R4, R5, -8 ;  /* 0xc1000000041b7423 */ /* 0x000fc60000010005 */
[----:B------:R-:W-:-:S04]  /*3f80*/  ISETP.GT.AND P1, PT, R59, 0x50, !P1 ;  /* 0x000000503b00780c */ /* 0x000fc80004f24270 */
[----:B------:R-:W-:-:S04]  /*3f90*/  ISETP.LT.OR P1, PT, R25, 0x51, P1 ;  /* 0x000000511900780c */ /* 0x000fc80000f21670 */
[----:B------:R-:W-:Y:S02]  /*3fa0*/  FSEL R86, R57, -INF , !P1 ;  /* 0xff80000039567808 */ /* 0x000fe40004800000 */
[----:B------:R-:W-:-:S04]  /*3fb0*/  ISETP.NE.AND P1, PT, R95, RZ, PT ;  /* 0x000000ff5f00720c */ /* 0x000fc80003f25270 */
        /* <DEDUP_REMOVED lines=11> */
[----:B------:R-:W-:Y:S02]  /*4070*/  ISETP.GT.AND P1, PT, R59, 0x60, !P2 ;  /* 0x000000603b00780c */ /* 0x000fe40005724270 */
[----:B------:R-:W-:Y:S02]  /*4080*/  ISETP.NE.AND P2, PT, R105, RZ, PT ;  /* 0x000000ff6900720c */ /* 0x000fe40003f45270 */
[----:B------:R-:W-:Y:S02]  /*4090*/  ISETP.LT.OR P1, PT, R25, 0x61, P1 ;  /* 0x000000611900780c */ /* 0x000fe40000f21670 */
[----:B------:R-:W-:Y:S02]  /*40a0*/  ISETP.GT.AND P2, PT, R59, 0x69, !P2 ;  /* 0x000000693b00780c */ /* 0x000fe40005744270 */
[----:B------:R-:W-:-:S02]  /*40b0*/  FSEL R94, R94, -INF , !P1 ;  /* 0xff8000005e5e7808 */ /* 0x000fc40004800000 */
[----:B------:R-:W-:Y:S02]  /*40c0*/  ISETP.GT.AND P1, PT, R59, 0x61, !P6 ;  /* 0x000000613b00780c */ /* 0x000fe40007724270 */
[----:B------:R-:W-:Y:S02]  /*40d0*/  ISETP.NE.AND P6, PT, R65, RZ, PT ;  /* 0x000000ff4100720c */ /* 0x000fe40003fc5270 */
[C---:B------:R-:W-:Y:S02]  /*40e0*/  ISETP.LT.OR P1, PT, R25.reuse, 0x62, P1 ;  /* 0x000000621900780c */ /* 0x040fe40000f21670 */
[----:B------:R-:W-:Y:S02]  /*40f0*/  ISETP.LT.OR P2, PT, R25, 0x6a, P2 ;  /* 0x0000006a1900780c */ /* 0x000fe40001741670 */
[----:B------:R-:W-:Y:S02]  /*4100*/  FSEL R96, R96, -INF , !P1 ;  /* 0xff80000060607808 */ /* 0x000fe40004800000 */
[----:B------:R-:W-:-:S04]  /*4110*/  FSETP.NEU.FTZ.AND P1, PT, R4, -INF , PT ;  /* 0xff8000000400780b */ /* 0x000fc80003f3d000 */
[----:B------:R-:W-:Y:S02]  /*4120*/  FSEL R39, R27, RZ, P1 ;  /* 0x000000ff1b277208 */ /* 0x000fe40000800000 */
[----:B------:R-:W-:Y:S02]  /*4130*/  ISETP.GT.AND P1, PT, R59, RZ, !P6 ;  /* 0x000000ff3b00720c */ /* 0x000fe40007724270 */
[----:B------:R-:W-:Y:S01]  /*4140*/  ISETP.NE.AND P6, PT, R77, RZ, PT ;  /* 0x000000ff4d00720c */ /* 0x000fe20003fc5270 */
[----:B------:R-:W-:-:S01]  /*4150*/  FFMA.FTZ R106, R106, R5, -R39 ;  /* 0x000000056a6a7223 */ /* 0x000fc20000010827 */
[----:B------:R-:W-:Y:S01]  /*4160*/  ISETP.LT.OR P1, PT, R25, 0x1, P1 ;  /* 0x000000011900780c */ /* 0x000fe20000f21670 */
[----:B------:R-:W-:-:S01]  /*4170*/  FFMA.FTZ R45, R104, R5, -R39 ;  /* 0x00000005682d7223 */ /* 0x000fc20000010827 */
[-CC-:B------:R-:W-:Y:S01]  /*4180*/  FFMA.FTZ R118, R118, R5.reuse, -R39.reuse ;  /* 0x0000000576767223 */ /* 0x180fe20000010827 */
[----:B------:R0:W-:Y:S01]  /*4190*/  MUFU.EX2 R43, R106 ;  /* 0x0000006a002b7308 */ /* 0x0001e20000000800 */
[----:B------:R-:W-:Y:S01]  /*41a0*/  FSEL R37, R2, -INF , !P1 ;  /* 0xff80000002257808 */ /* 0x000fe20004800000 */
[-CC-:B------:R-:W-:Y:S01]  /*41b0*/  FFMA.FTZ R110, R110, R5.reuse, -R39.reuse ;  /* 0x000000056e6e7223 */ /* 0x180fe20000010827 */
[----:B------:R-:W-:Y:S01]  /*41c0*/  ISETP.NE.AND P1, PT, R103, RZ, PT ;  /* 0x000000ff6700720c */ /* 0x000fe20003f25270 */
[-CC-:B------:R-:W-:Y:S01]  /*41d0*/  FFMA.FTZ R112, R112, R5.reuse, -R39.reuse ;  /* 0x0000000570707223 */ /* 0x180fe20000010827 */
[----:B------:R-:W-:Y:S01]  /*41e0*/  FMNMX.FTZ R27, R37, R44, !PT ;  /* 0x0000002c251b7209 */ /* 0x000fe20007810000 */
[-CC-:B------:R-:W-:Y:S01]  /*41f0*/  FFMA.FTZ R122, R122, R5.reuse, -R39.reuse ;  /* 0x000000057a7a7223 */ /* 0x180fe20000010827 */
[----:B------:R-:W-:Y:S01]  /*4200*/  ISETP.GT.AND P1, PT, R59, 0x68, !P1 ;  /* 0x000000683b00780c */ /* 0x000fe20004f24270 */
[--C-:B------:R-:W-:Y:S01]  /*4210*/  FFMA.FTZ R2, R130, R5, -R39.reuse ;  /* 0x0000000582027223 */ /* 0x100fe20000010827 */
[----:B------:R-:W-:Y:S01]  /*4220*/  FMNMX.FTZ R29, R48, R27, !PT ;  /* 0x0000001b301d7209 */ /* 0x000fe20007810000 */
[-CC-:B------:R-:W-:Y:S01]  /*4230*/  FFMA.FTZ R3, R128, R5.reuse, -R39.reuse ;  /* 0x0000000580037223 */ /* 0x180fe20000010827 */
[----:B------:R-:W-:Y:S01]  /*4240*/  ISETP.LT.OR P1, PT, R25, 0x69, P1 ;  /* 0x000000691900780c */ /* 0x000fe20000f21670 */
[--C-:B------:R-:W-:Y:S01]  /*4250*/  FFMA.FTZ R9, R126, R5, -R39.reuse ;  /* 0x000000057e097223 */ /* 0x100fe20000010827 */
[----:B------:R-:W-:Y:S01]  /*4260*/  FMNMX.FTZ R29, R8, R29, !PT ;  /* 0x0000001d081d7209 */ /* 0x000fe20007810000 */
[----:B------:R-:W-:Y:S01]  /*4270*/  MUFU.EX2 R2, R2 ;  /* 0x0000000200027308 */ /* 0x000fe20000000800 */
[----:B------:R-:W-:Y:S01]  /*4280*/  FSEL R104, R11, -INF , !P1 ;  /* 0xff8000000b687808 */ /* 0x000fe20004800000 */
[--C-:B------:R-:W-:Y:S01]  /*4290*/  FFMA.FTZ R98, R98, R5, -R39.reuse ;  /* 0x0000000562627223 */ /* 0x100fe20000010827 */
[----:B------:R-:W-:Y:S01]  /*42a0*/  FMNMX.FTZ R29, R52, R29, !PT ;  /* 0x0000001d341d7209 */ /* 0x000fe20007810000 */
[-CC-:B------:R-:W-:Y:S01]  /*42b0*/  FFMA.FTZ R124, R124, R5.reuse, -R39.reuse ;  /* 0x000000057c7c7223 */ /* 0x180fe20000010827 */
[----:B0-----:R-:W-:Y:S01]  /*42c0*/  FSEL R106, R10, -INF , !P2 ;  /* 0xff8000000a6a7808 */ /* 0x001fe20005000000 */
[--C-:B------:R-:W-:Y:S01]  /*42d0*/  FFMA.FTZ R10, R108, R5, -R39.reuse ;  /* 0x000000056c0a7223 */ /* 0x100fe20000010827 */
[----:B------:R-:W-:Y:S01]  /*42e0*/  FMNMX.FTZ R29, R54, R29, !PT ;  /* 0x0000001d361d7209 */ /* 0x000fe20007810000 */
[----:B------:R-:W0:Y:S01]  /*42f0*/  MUFU.EX2 R3, R3 ;  /* 0x0000000300037308 */ /* 0x000e220000000800 */
[----:B------:R-:W-:Y:S01]  /*4300*/  FSEL R108, R13, -INF , !P3 ;  /* 0xff8000000d6c7808 */ /* 0x000fe20005800000 */
[--C-:B------:R-:W-:Y:S01]  /*4310*/  FFMA.FTZ R100, R100, R5, -R39.reuse ;  /* 0x0000000564647223 */ /* 0x100fe20000010827 */
[----:B------:R-:W-:Y:S01]  /*4320*/  FMNMX.FTZ R31, R56, R29, !PT ;  /* 0x0000001d381f7209 */ /* 0x000fe20007810000 */
[-CC-:B------:R-:W-:Y:S01]  /*4330*/  FFMA.FTZ R120, R120, R5.reuse, -R39.reuse ;  /* 0x0000000578787223 */ /* 0x180fe20000010827 */
[----:B------:R-:W-:Y:S01]  /*4340*/  ISETP.GT.AND P6, PT, R59, 0x79, !P6 ;  /* 0x000000793b00780c */ /* 0x000fe200077c4270 */
[--C-:B------:R-:W-:Y:S01]  /*4350*/  FFMA.FTZ R102, R102, R5, -R39.reuse ;  /* 0x0000000566667223 */ /* 0x100fe20000010827 */
[----:B------:R-:W-:Y:S01]  /*4360*/  FMNMX.FTZ R31, R58, R31, !PT ;  /* 0x0000001f3a1f7209 */ /* 0x000fe20007810000 */
[----:B------:R-:W-:Y:S01]  /*4370*/  MUFU.EX2 R47, R10 ;  /* 0x0000000a002f7308 */ /* 0x000fe20000000800 */
[----:B------:R-:W-:Y:S01]  /*4380*/  ISETP.LT.OR P6, PT, R25, 0x7a, P6 ;  /* 0x0000007a1900780c */ /* 0x000fe200037c1670 */
[--C-:B------:R-:W-:Y:S01]  /*4390*/  FFMA.FTZ R116, R116, R5, -R39.reuse ;  /* 0x0000000574747223 */ /* 0x100fe20000010827 */
[----:B------:R-:W-:Y:S01]  /*43a0*/  FMNMX.FTZ R31, R62, R31, !PT ;  /* 0x0000001f3e1f7209 */ /* 0x000fe20007810000 */
[-CC-:B------:R-:W-:Y:S01]  /*43b0*/  FFMA.FTZ R114, R114, R5.reuse, -R39.reuse ;  /* 0x0000000572727223 */ /* 0x180fe20000010827 */
[----:B------:R-:W-:-:S01]  /*43c0*/  FFMA.FTZ R50, R50, R5, -R39 ;  /* 0x0000000532327223 */ /* 0x000fc20000010827 */
        /* <DEDUP_REMOVED lines=12> */
[----:B------:R-:W-:Y:S01]  /*4490*/  FFMA.FTZ R14, R14, R5, -R39 ;  /* 0x000000050e0e7223 */ /* 0x000fe20000010827 */
[----:B------:R-:W-:-:S04]  /*44a0*/  FMNMX.FTZ R33, R70, R33, !PT ;  /* 0x0000002146217209 */ /* 0x000fc80007810000 */
[----:B------:R-:W-:Y:S01]  /*44b0*/  FMNMX.FTZ R33, R72, R33, !PT ;  /* 0x0000002148217209 */ /* 0x000fe20007810000 */
[----:B------:R1:W-:Y:S03]  /*44c0*/  MUFU.EX2 R118, R110 ;  /* 0x0000006e00767308 */ /* 0x0003e60000000800 */
[----:B------:R-:W-:-:S04]  /*44d0*/  FMNMX.FTZ R33, R74, R33, !PT ;  /* 0x000000214a217209 */ /* 0x000fc80007810000 */
[----:B------:R-:W-:Y:S01]  /*44e0*/  FMNMX.FTZ R33, R76, R33, !PT ;  /* 0x000000214c217209 */ /* 0x000fe20007810000 */
[----:B------:R-:W2:Y:S01]  /*44f0*/  MUFU.EX2 R9, R9 ;  /* 0x0000000900097308 */ /* 0x000ea20000000800 */
[----:B-1----:R-:W-:Y:S01]  /*4500*/  FSEL R110, R12, -INF , !P4 ;  /* 0xff8000000c6e7808 */ /* 0x002fe20006000000 */
[----:B------:R-:W-:Y:S01]  /*4510*/  FFMA.FTZ R12, R60, R5, -R39 ;  /* 0x000000053c0c7223 */ /* 0x000fe20000010827 */
[----:B------:R-:W-:Y:S02]  /*4520*/  FMNMX.FTZ R33, R78, R33, !PT ;  /* 0x000000214e217209 */ /* 0x000fe40007810000 */
[----:B------:R-:W-:Y:S02]  /*4530*/  FSEL R60, R15, -INF , !P5 ;  /* 0xff8000000f3c7808 */ /* 0x000fe40006800000 */
[----:B------:R-:W-:Y:S01]  /*4540*/  FMNMX.FTZ R33, R80, R33, !PT ;  /* 0x0000002150217209 */ /* 0x000fe20007810000 */
[----:B------:R-:W-:Y:S03]  /*4550*/  MUFU.EX2 R122, R12 ;  /* 0x0000000c007a7308 */ /* 0x000fe60000000800 */
[----:B------:R-:W-:-:S04]  /*4560*/  FMNMX.FTZ R35, R82, R33, !PT ;  /* 0x0000002152237209 */ /* 0x000fc80007810000 */
[----:B------:R-:W-:Y:S01]  /*4570*/  FMNMX.FTZ R35, R84, R35, !PT ;  /* 0x0000002354237209 */ /* 0x000fe20007810000 */
[----:B------:R1:W-:Y:S03]  /*4580*/  MUFU.EX2 R33, R112 ;  /* 0x0000007000217308 */ /* 0x0003e60000000800 */
[----:B------:R-:W-:-:S04]  /*4590*/  FMNMX.FTZ R35, R86, R35, !PT ;  /* 0x0000002356237209 */ /* 0x000fc80007810000 */
[----:B------:R-:W-:Y:S01]  /*45a0*/  FMNMX.FTZ R35, R88, R35, !PT ;  /* 0x0000002358237209 */ /* 0x000fe20007810000 */
[----:B------:R-:W3:Y:S01]  /*45b0*/  MUFU.EX2 R98, R98 ;  /* 0x0000006200627308 */ /* 0x000ee20000000800 */
[----:B-1----:R-:W-:Y:S01]  /*45c0*/  FSEL R112, R21, -INF , !P6 ;  /* 0xff80000015707808 */ /* 0x002fe20007000000 */
[----:B------:R-:W-:Y:S01]  /*45d0*/  FFMA.FTZ R21, R32, R5, -R39 ;  /* 0x0000000520157223 */ /* 0x000fe20000010827 */
[----:B------:R-:W-:-:S04]  /*45e0*/  FMNMX.FTZ R35, R90, R35, !PT ;  /* 0x000000235a237209 */ /* 0x000fc80007810000 */
[----:B------:R-:W-:Y:S01]  /*45f0*/  FMNMX.FTZ R35, R92, R35, !PT ;  /* 0x000000235c237209 */ /* 0x000fe20007810000 */
[----:B------:R-:W1:Y:S03]  /*4600*/  MUFU.EX2 R27, R124 ;  /* 0x0000007c001b7308 */ /* 0x000e660000000800 */
[----:B------:R-:W-:-:S04]  /*4610*/  FMNMX.FTZ R35, R94, R35, !PT ;  /* 0x000000235e237209 */ /* 0x000fc80007810000 */
[----:B------:R-:W-:Y:S01]  /*4620*/  FMNMX.FTZ R35, R96, R35, !PT ;  /* 0x0000002360237209 */ /* 0x000fe20007810000 */
[----:B------:R-:W4:Y:S03]  /*4630*/  MUFU.EX2 R100, R100 ;  /* 0x0000006400647308 */ /* 0x000f260000000800 */
        /* <DEDUP_REMOVED lines=8> */
[----:B------:R-:W-:-:S01]  /*46c0*/  FFMA.FTZ R35, R40, R5, -R39 ;  /* 0x0000000528237223 */ /* 0x000fc20000010827 */
[----:B------:R-:W-:Y:S03]  /*46d0*/  MUFU.EX2 R116, R116 ;  /* 0x0000007400747308 */ /* 0x000fe60000000800 */
[----:B------:R-:W5:Y:S05]  /*46e0*/  SHFL.BFLY PT, R11, R10, 0x2, 0x1f ;  /* 0x0c401f000a0b7f89 */ /* 0x000f6a00000e0000 */
[----:B------:R-:W-:Y:S08]  /*46f0*/  MUFU.EX2 R41, R114 ;  /* 0x0000007200297308 */ /* 0x000ff00000000800 */
[----:B------:R-:W-:Y:S08]  /*4700*/  MUFU.EX2 R114, R45 ;  /* 0x0000002d00727308 */ /* 0x000ff00000000800 */
[----:B------:R-:W-:Y:S01]  /*4710*/  MUFU.EX2 R50, R50 ;  /* 0x0000003200327308 */ /* 0x000fe20000000800 */
[----:B-----5:R-:W-:Y:S01]  /*4720*/  FMNMX.FTZ R15, R10, R11, !PT ;  /* 0x0000000b0a0f7209 */ /* 0x020fe20007810000 */
[-CC-:B------:R-:W-:Y:S01]  /*4730*/  FFMA.FTZ R10, R24, R5.reuse, -R39.reuse ;  /* 0x00000005180a7223 */ /* 0x180fe20000010827 */
[----:B------:R-:W-:-:S03]  /*4740*/  FFMA.FTZ R11, R28, R5, -R39 ;  /* 0x000000051c0b7223 */ /* 0x000fc60000010827 */
[----:B------:R-:W5:Y:S02]  /*4750*/  SHFL.BFLY PT, R12, R15, 0x1, 0x1f ;  /* 0x0c201f000f0c7f89 */ /* 0x000f6400000e0000 */
[----:B------:R-:W-:Y:S08]  /*4760*/  MUFU.EX2 R45, R46 ;  /* 0x0000002e002d7308 */ /* 0x000ff00000000800 */
[----:B------:R-:W-:Y:S08]  /*4770*/  MUFU.EX2 R38, R38 ;  /* 0x0000002600267308 */ /* 0x000ff00000000800 */
[----:B------:R-:W-:Y:S01]  /*4780*/  MUFU.EX2 R25, R25 ;  /* 0x0000001900197308 */ /* 0x000fe20000000800 */
[----:B-----5:R-:W-:Y:S01]  /*4790*/  FMNMX.FTZ R12, R15, R12, !PT ;  /* 0x0000000c0f0c7209 */ /* 0x020fe20007810000 */
[----:B------:R-:W-:-:S06]  /*47a0*/  FFMA.FTZ R15, R20, R5, -R39 ;  /* 0x00000005140f7223 */ /* 0x000fcc0000010827 */
[----:B------:R-:W-:Y:S01]  /*47b0*/  MUFU.EX2 R42, R42 ;  /* 0x0000002a002a7308 */ /* 0x000fe20000000800 */
[C---:B------:R-:W-:Y:S01]  /*47c0*/  FSETP.NEU.FTZ.AND P1, PT, R12.reuse, -INF , PT ;  /* 0xff8000000c00780b */ /* 0x040fe20003f3d000 */
[----:B------:R-:W-:-:S05]  /*47d0*/  FFMA.FTZ R24, R12, R5, -8 ;  /* 0xc10000000c187423 */ /* 0x000fca0000010005 */
[----:B------:R-:W-:Y:S01]  /*47e0*/  FSEL R39, R24, RZ, P1 ;  /* 0x000000ff18277208 */ /* 0x000fe20000800000 */
[----:B------:R-:W-:Y:S01]  /*47f0*/  MUFU.EX2 R35, R35 ;  /* 0x0000002300237308 */ /* 0x000fe20000000800 */
[----:B------:R-:W-:-:S03]  /*4800*/  PLOP3.LUT P1, PT, PT, PT, UP0, 0x40, 0x0 ;  /* 0x000000000000781c */ /* 0x000fc60003f2e808 */
[-CC-:B------:R-:W-:Y:S01]  /*4810*/  FFMA.FTZ R37, R37, R5.reuse, -R39.reuse ;  /* 0x0000000525257223 */ /* 0x180fe20000010827 */
[----:B------:R-:W-:-:S01]  /*4820*/  FFMA.FTZ R44, R44, R5, -R39 ;  /* 0x000000052c2c7223 */ /* 0x000fc20000010827 */
[-CC-:B------:R-:W-:Y:S01]  /*4830*/  FFMA.FTZ R8, R8, R5.reuse, -R39.reuse ;  /* 0x0000000508087223 */ /* 0x180fe20000010827 */
[----:B------:R-:W-:-:S01]  /*4840*/  FFMA.FTZ R48, R48, R5, -R39 ;  /* 0x0000000530307223 */ /* 0x000fc20000010827 */
[-CC-:B------:R-:W-:Y:S01]  /*4850*/  FFMA.FTZ R52, R52, R5.reuse, -R39.reuse ;  /* 0x0000000534347223 */ /* 0x180fe20000010827 */
[----:B------:R-:W-:-:S01]  /*4860*/  FFMA.FTZ R54, R54, R5, -R39 ;  /* 0x0000000536367223 */ /* 0x000fc20000010827 */
[----:B------:R0:W-:Y:S01]  /*4870*/  MUFU.EX2 R49, R8 ;  /* 0x0000000800317308 */ /* 0x0001e20000000800 */
[----:B------:R-:W-:-:S01]  /*4880*/  FFMA.FTZ R56, R56, R5, -R39 ;  /* 0x0000000538387223 */ /* 0x000fc20000010827 */
[-CC-:B------:R-:W-:Y:S01]  /*4890*/  FFMA.FTZ R58, R58, R5.reuse, -R39.reuse ;  /* 0x000000053a3a7223 */ /* 0x180fe20000010827 */
[----:B------:R-:W-:-:S01]  /*48a0*/  FFMA.FTZ R62, R62, R5, -R39 ;  /* 0x000000053e3e7223 */ /* 0x000fc20000010827 */
[-CC-:B------:R-:W-:Y:S01]  /*48b0*/  FFMA.FTZ R64, R64, R5.reuse, -R39.reuse ;  /* 0x0000000540407223 */ /* 0x180fe20000010827 */
[----:B------:R-:W-:-:S01]  /*48c0*/  FFMA.FTZ R66, R66, R5, -R39 ;  /* 0x0000000542427223 */ /* 0x000fc20000010827 */
[-CC-:B------:R-:W-:Y:S01]  /*48d0*/  FFMA.FTZ R68, R68, R5.reuse, -R39.reuse ;  /* 0x0000000544447223 */ /* 0x180fe20000010827 */
[----:B------:R-:W-:-:S01]  /*48e0*/  FFMA.FTZ R70, R70, R5, -R39 ;  /* 0x0000000546467223 */ /* 0x000fc20000010827 */
[----:B------:R-:W-:Y:S01]  /*48f0*/  MUFU.EX2 R37, R37 ;  /* 0x0000002500257308 */ /* 0x000fe20000000800 */
[----:B0-----:R-:W-:-:S01]  /*4900*/  FADD.FTZ R8, R2, R3 ;  /* 0x0000000302087221 */ /* 0x001fc20000010000 */
[-CC-:B------:R-:W-:Y:S01]  /*4910*/  FFMA.FTZ R72, R72, R5.reuse, -R39.reuse ;  /* 0x0000000548487223 */ /* 0x180fe20000010827 */
[----:B------:R-:W-:-:S01]  /*4920*/  FFMA.FTZ R74, R74, R5, -R39 ;  /* 0x000000054a4a7223 */ /* 0x000fc20000010827 */
[----:B------:R-:W-:Y:S01]  /*4930*/  FFMA.FTZ R76, R76, R5, -R39 ;  /* 0x000000054c4c7223 */ /* 0x000fe20000010827 */
[----:B--2---:R-:W-:-:S01]  /*4940*/  FADD.FTZ R65, R9, R8 ;  /* 0x0000000809417221 */ /* 0x004fc20000010000 */
[-CC-:B------:R-:W-:Y:S01]  /*4950*/  FFMA.FTZ R78, R78, R5.reuse, -R39.reuse ;  /* 0x000000054e4e7223 */ /* 0x180fe20000010827 */
[----:B------:R-:W-:-:S01]  /*4960*/  FFMA.FTZ R80, R80, R5, -R39 ;  /* 0x0000000550507223 */ /* 0x000fc20000010827 */
[----:B------:R-:W0:Y:S01]  /*4970*/  MUFU.EX2 R44, R44 ;  /* 0x0000002c002c7308 */ /* 0x000e220000000800 */
[----:B---3--:R-:W-:-:S01]  /*4980*/  FADD.FTZ R8, R98, R65 ;  /* 0x0000004162087221 */ /* 0x008fc20000010000 */
[----:B------:R-:W-:Y:S01]  /*4990*/  F2FP.SATFINITE.E4M3.F32.PACK_AB_MERGE_C R98, R98, R9, RZ ;  /* 0x000000096262723e */ /* 0x000fe200048070ff */
[----:B------:R-:W-:-:S01]  /*49a0*/  FFMA.FTZ R82, R82, R5, -R39 ;  /* 0x0000000552527223 */ /* 0x000fc20000010827 */
[----:B------:R-:W-:Y:S01]  /*49b0*/  FFMA.FTZ R84, R84, R5, -R39 ;  /* 0x0000000554547223 */ /* 0x000fe20000010827 */
[----:B-1----:R-:W-:-:S01]  /*49c0*/  FADD.FTZ R65, R27, R8 ;  /* 0x000000081b417221 */ /* 0x002fc20000010000 */
[----:B------:R-:W-:Y:S01]  /*49d0*/  F2FP.SATFINITE.E4M3.F32.PACK_AB_MERGE_C R164, R3, R2, R98 ;  /* 0x0000000203a4723e */ /* 0x000fe20004807062 */
[----:B------:R-:W-:-:S01]  /*49e0*/  FFMA.FTZ R86, R86, R5, -R39 ;  /* 0x0000000556567223 */ /* 0x000fc20000010827 */
[----:B------:R-:W1:Y:S01]  /*49f0*/  MUFU.EX2 R48, R48 ;  /* 0x0000003000307308 */ /* 0x000e620000000800 */
[----:B----4-:R-:W-:-:S01]  /*4a00*/  FADD.FTZ R8, R100, R65 ;  /* 0x0000004164087221 */ /* 0x010fc20000010000 */
[-CC-:B------:R-:W-:Y:S01]  /*4a10*/  FFMA.FTZ R88, R88, R5.reuse, -R39.reuse ;  /* 0x0000000558587223 */ /* 0x180fe20000010827 */
[----:B------:R-:W-:-:S01]  /*4a20*/  FFMA.FTZ R90, R90, R5, -R39 ;  /* 0x000000055a5a7223 */ /* 0x000fc20000010827 */
[----:B------:R-:W-:Y:S01]  /*4a30*/  FFMA.FTZ R92, R92, R5, -R39 ;  /* 0x000000055c5c7223 */ /* 0x000fe20000010827 */
[----:B------:R-:W-:-:S01]  /*4a40*/  FADD.FTZ R69, R29, R8 ;  /* 0x000000081d457221 */ /* 0x000fc20000010000 */
[-CC-:B------:R-:W-:Y:S01]  /*4a50*/  FFMA.FTZ R94, R94, R5.reuse, -R39.reuse ;  /* 0x000000055e5e7223 */ /* 0x180fe20000010827 */
[----:B------:R-:W-:-:S01]  /*4a60*/  FFMA.FTZ R96, R96, R5, -R39 ;  /* 0x0000000560607223 */ /* 0x000fc20000010827 */
[----:B------:R-:W2:Y:S01]  /*4a70*/  MUFU.EX2 R52, R52 ;  /* 0x0000003400347308 */ /* 0x000ea20000000800 */
[----:B0-----:R-:W-:-:S01]  /*4a80*/  FADD.FTZ R67, R37, R44 ;  /* 0x0000002c25437221 */ /* 0x001fc20000010000 */
[C---:B------:R-:W-:Y:S01]  /*4a90*/  FADD.FTZ R20, R120.reuse, R69 ;  /* 0x0000004578147221 */ /* 0x040fe20000010000 */
[----:B------:R-:W-:Y:S01]  /*4aa0*/  F2FP.SATFINITE.E4M3.F32.PACK_AB_MERGE_C R120, R120, R29, RZ ;  /* 0x0000001d7878723e */ /* 0x000fe200048070ff */
[-CC-:B------:R-:W-:Y:S01]  /*4ab0*/  FFMA.FTZ R104, R104, R5.reuse, -R39.reuse ;  /* 0x0000000568687223 */ /* 0x180fe20000010827 */
[----:B------:R-:W-:-:S01]  /*4ac0*/  FFMA.FTZ R106, R106, R5, -R39 ;  /* 0x000000056a6a7223 */ /* 0x000fc20000010827 */
[----:B------:R-:W-:Y:S01]  /*4ad0*/  FADD.FTZ R29, R31, R20 ;  /* 0x000000141f1d7221 */ /* 0x000fe20000010000 */
[----:B------:R-:W-:Y:S01]  /*4ae0*/  F2FP.SATFINITE.E4M3.F32.PACK_AB_MERGE_C R166, R100, R27, R120 ;  /* 0x0000001b64a6723e */ /* 0x000fe20004807078 */
[----:B------:R-:W0:Y:S01]  /*4af0*/  MUFU.EX2 R51, R54 ;  /* 0x0000003600337308 */ /* 0x000e220000000800 */
[----:B-1----:R-:W-:-:S01]  /*4b00*/  FADD.FTZ R8, R48, R67 ;  /* 0x0000004330087221 */ /* 0x002fc20000010000 */
[----:B------:R-:W-:Y:S01]  /*4b10*/  FADD.FTZ R29, R102, R29 ;  /* 0x0000001d661d7221 */ /* 0x000fe20000010000 */
[----:B------:R-:W-:Y:S01]  /*4b20*/  F2FP.SATFINITE.E4M3.F32.PACK_AB_MERGE_C R20, R114, R43, RZ ;  /* 0x0000002b7214723e */ /* 0x000fe200048070ff */
[----:B------:R-:W-:Y:S01]  /*4b30*/  FFMA.FTZ R108, R108, R5, -R39 ;  /* 0x000000056c6c7223 */ /* 0x000fe20000010827 */
[----:B------:R-:W-:-:S01]  /*4b40*/  FADD.FTZ R9, R49, R8 ;  /* 0x0000000831097221 */ /* 0x000fc20000010000 */
[----:B------:R-:W-:Y:S01]  /*4b50*/  FADD.FTZ R8, R116, R29 ;  /* 0x0000001d74087221 */ /* 0x000fe20000010000 */
[----:B------:R-:W-:Y:S01]  /*4b60*/  F2FP.SATFINITE.E4M3.F32.PACK_AB_MERGE_C R116, R41, R116, RZ ;  /* 0x000000742974723e */ /* 0x000fe200048070ff */
[----:B------:R-:W1:Y:S01]  /*4b70*/  MUFU.EX2 R56, R56 ;  /* 0x0000003800387308 */ /* 0x000e620000000800 */
[----:B--2---:R-:W-:-:S01]  /*4b80*/  FADD.FTZ R2, R52, R9 ;  /* 0x0000000934027221 */ /* 0x004fc20000010000 */
[----:B------:R-:W-:Y:S01]  /*4b90*/  FADD.FTZ R8, R41, R8 ;  /* 0x0000000829087221 */ /* 0x000fe20000010000 */
[----:B------:R-:W-:Y:S01]  /*4ba0*/  F2FP.SATFINITE.E4M3.F32.PACK_AB_MERGE_C R160, R102, R31, R116 ;  /* 0x0000001f66a0723e */ /* 0x000fe20004807074 */
[--C-:B------:R-:W-:Y:S01]  /*4bb0*/  FFMA.FTZ R110, R110, R5, -R39.reuse ;  /* 0x000000056e6e7223 */ /* 0x100fe20000010827 */
[----:B------:R-:W-:Y:S01]  /*4bc0*/  F2FP.SATFINITE.E4M3.F32.PACK_AB_MERGE_C R162, R118, R33, R20 ;  /* 0x0000002176a2723e */ /* 0x000fe20004807014 */
[----:B------:R-:W-:Y:S01]  /*4bd0*/  FADD.FTZ R27, R33, R8 ;  /* 0x00000008211b7221 */ /* 0x000fe20000010000 */
[----:B------:R-:W-:-:S01]  /*4be0*/  FFMA.FTZ R60, R60, R5, -R39 ;  /* 0x000000053c3c7223 */ /* 0x000fc20000010827 */
[----:B------:R-:W2:Y:S01]  /*4bf0*/  MUFU.EX2 R53, R58 ;  /* 0x0000003a00357308 */ /* 0x000ea20000000800 */
[----:B0-----:R-:W-:-:S01]  /*4c00*/  FADD.FTZ R9, R51, R2 ;  /* 0x0000000233097221 */ /* 0x001fc20000010000 */
[----:B------:R-:W-:Y:S01]  /*4c10*/  FADD.FTZ R8, R118, R27 ;  /* 0x0000001b76087221 */ /* 0x000fe20000010000 */
[----:B------:R-:W-:-:S01]  /*4c20*/  FFMA.FTZ R39, R112, R5, -R39 ;  /* 0x0000000570277223 */ /* 0x000fc20000010827 */
[----:B------:R-:W-:-:S02]  /*4c30*/  F2FP.SATFINITE.E4M3.F32.PACK_AB_MERGE_C R48, R49, R48, RZ ;  /* 0x000000303130723e */ /* 0x000fc400048070ff */
[----:B------:R-:W-:-:S01]  /*4c40*/  FADD.FTZ R43, R43, R8 ;  /* 0x000000082b2b7221 */ /* 0x000fc20000010000 */
[----:B------:R-:W-:Y:S01]  /*4c50*/  F2FP.SATFINITE.E4M3.F32.PACK_AB_MERGE_C R8, R45, R50, RZ ;  /* 0x000000322d08723e */ /* 0x000fe200048070ff */
[----:B------:R-:W0:Y:S01]  /*4c60*/  MUFU.EX2 R62, R62 ;  /* 0x0000003e003e7308 */ /* 0x000e220000000800 */
[----:B-1----:R-:W-:-:S01]  /*4c70*/  FADD.FTZ R2, R56, R9 ;  /* 0x0000000938027221 */ /* 0x002fc20000010000 */
[----:B------:R-:W-:Y:S01]  /*4c80*/  FADD.FTZ R114, R114, R43 ;  /* 0x0000002b72727221 */ /* 0x000fe20000010000 */
[----:B------:R-:W-:Y:S02]  /*4c90*/  F2FP.SATFINITE.E4M3.F32.PACK_AB_MERGE_C R156, R122, R47, R8 ;  /* 0x0000002f7a9c723e */ /* 0x000fe40004807008 */
[----:B------:R-:W-:Y:S01]  /*4ca0*/  F2FP.SATFINITE.E4M3.F32.PACK_AB_MERGE_C R8, R25, R38, RZ ;  /* 0x000000261908723e */ /* 0x000fe200048070ff */
[----:B------:R-:W-:-:S01]  /*4cb0*/  FADD.FTZ R47, R47, R114 ;  /* 0x000000722f2f7221 */ /* 0x000fc20000010000 */
[----:B------:R-:W-:Y:S01]  /*4cc0*/  F2FP.SATFINITE.E4M3.F32.PACK_AB_MERGE_C R165, R44, R37, R48 ;  /* 0x000000252ca5723e */ /* 0x000fe20004807030 */
[----:B------:R-:W1:Y:S01]  /*4cd0*/  MUFU.EX2 R55, R64 ;  /* 0x0000004000377308 */ /* 0x000e620000000800 */
[----:B--2---:R-:W-:-:S01]  /*4ce0*/  FADD.FTZ R9, R53, R2 ;  /* 0x0000000235097221 */ /* 0x004fc20000010000 */
[----:B------:R-:W-:Y:S01]  /*4cf0*/  FADD.FTZ R47, R122, R47 ;  /* 0x0000002f7a2f7221 */ /* 0x000fe20000010000 */
[----:B------:R-:W-:-:S02]  /*4d00*/  F2FP.SATFINITE.E4M3.F32.PACK_AB_MERGE_C R158, R35, R42, R8 ;  /* 0x0000002a239e723e */ /* 0x000fc40004807008 */
[----:B------:R-:W-:Y:S01]  /*4d10*/  F2FP.SATFINITE.E4M3.F32.PACK_AB_MERGE_C R53, R53, R56, RZ ;  /* 0x000000383535723e */ /* 0x000fe200048070ff */
[----:B------:R-:W-:-:S02]  /*4d20*/  FADD.FTZ R50, R50, R47 ;  /* 0x0000002f32327221 */ /* 0x000fc40000010000 */
[----:B------:R-:W2:Y:S01]  /*4d30*/  MUFU.EX2 R66, R66 ;  /* 0x0000004200427308 */ /* 0x000ea20000000800 */
[----:B0-----:R-:W-:-:S01]  /*4d40*/  FADD.FTZ R2, R62, R9 ;  /* 0x000000093e027221 */ /* 0x001fc20000010000 */
[----:B------:R-:W-:Y:S01]  /*4d50*/  FADD.FTZ R45, R45, R50 ;  /* 0x000000322d2d7221 */ /* 0x000fe20000010000 */
[----:B------:R-:W-:-:S03]  /*4d60*/  F2FP.SATFINITE.E4M3.F32.PACK_AB_MERGE_C R167, R51, R52, R53 ;  /* 0x0000003433a7723e */ /* 0x000fc60004807035 */
[----:B------:R-:W-:Y:S02]  /*4d70*/  FADD.FTZ R42, R42, R45 ;  /* 0x0000002d2a2a7221 */ /* 0x000fe40000010000 */
[----:B------:R-:W0:Y:S01]  /*4d80*/  MUFU.EX2 R57, R68 ;  /* 0x0000004400397308 */ /* 0x000e220000000800 */
[----:B-1----:R-:W-:-:S01]  /*4d90*/  FADD.FTZ R27, R55, R2 ;  /* 0x00000002371b7221 */ /* 0x002fc20000010000 */
[----:B------:R-:W-:-:S04]  /*4da0*/  FADD.FTZ R35, R35, R42 ;  /* 0x0000002a23237221 */ /* 0x000fc80000010000 */
[----:B------:R-:W-:Y:S02]  /*4db0*/  FADD.FTZ R38, R38, R35 ;  /* 0x0000002326267221 */ /* 0x000fe40000010000 */
[----:B------:R-:W1:Y:S01]  /*4dc0*/  MUFU.EX2 R70, R70 ;  /* 0x0000004600467308 */ /* 0x000e620000000800 */
[----:B--2---:R-:W-:-:S01]  /*4dd0*/  FADD.FTZ R2, R66, R27 ;  /* 0x0000001b42027221 */ /* 0x004fc20000010000 */
[----:B------:R-:W-:-:S06]  /*4de0*/  FADD.FTZ R33, R25, R38 ;  /* 0x0000002619217221 */ /* 0x000fcc0000010000 */
[----:B------:R-:W2:Y:S01]  /*4df0*/  MUFU.EX2 R59, R72 ;  /* 0x00000048003b7308 */ /* 0x000ea20000000800 */
[----:B0-----:R-:W-:-:S01]  /*4e00*/  FADD.FTZ R27, R57, R2 ;  /* 0x00000002391b7221 */ /* 0x001fc20000010000 */
[----:B------:R-:W-:-:S04]  /*4e10*/  F2FP.SATFINITE.E4M3.F32.PACK_AB_MERGE_C R57, R57, R66, RZ ;  /* 0x000000423939723e */ /* 0x000fc800048070ff */
[----:B------:R-:W-:Y:S02]  /*4e20*/  F2FP.SATFINITE.E4M3.F32.PACK_AB_MERGE_C R161, R55, R62, R57 ;  /* 0x0000003e37a1723e */ /* 0x000fe40004807039 */
        /* <DEDUP_REMOVED lines=8> */
[----:B------:R-:W-:-:S04]  /*4eb0*/  F2FP.SATFINITE.E4M3.F32.PACK_AB_MERGE_C R61, R61, R74, RZ ;  /* 0x0000004a3d3d723e */ /* 0x000fc800048070ff */
[----:B------:R-:W-:Y:S02]  /*4ec0*/  F2FP.SATFINITE.E4M3.F32.PACK_AB_MERGE_C R163, R59, R70, R61 ;  /* 0x000000463ba3723e */ /* 0x000fe4000480703d */
[----:B------:R-:W1:Y:S01]  /*4ed0*/  MUFU.EX2 R82, R82 ;  /* 0x0000005200527308 */ /* 0x000e620000000800 */
[----:B--2---:R-:W-:-:S07]  /*4ee0*/  FADD.FTZ R2, R78, R29 ;  /* 0x0000001d4e027221 */ /* 0x004fce0000010000 */
[----:B------:R-:W2:Y:S01]  /*4ef0*/  MUFU.EX2 R65, R84 ;  /* 0x0000005400417308 */ /* 0x000ea20000000800 */
[----:B0-----:R-:W-:-:S07]  /*4f00*/  FADD.FTZ R31, R63, R2 ;  /* 0x000000023f1f7221 */ /* 0x001fce0000010000 */
[----:B------:R-:W0:Y:S01]  /*4f10*/  MUFU.EX2 R86, R86 ;  /* 0x0000005600567308 */ /* 0x000e220000000800 */
[----:B-1----:R-:W-:-:S07]  /*4f20*/  FADD.FTZ R2, R82, R31 ;  /* 0x0000001f52027221 */ /* 0x002fce0000010000 */
[----:B------:R-:W1:Y:S01]  /*4f30*/  MUFU.EX2 R3, R88 ;  /* 0x0000005800037308 */ /* 0x000e620000000800 */
[C---:B--2---:R-:W-:Y:S01]  /*4f40*/  F2FP.SATFINITE.E4M3.F32.PACK_AB_MERGE_C R82, R65.reuse, R82, RZ ;  /* 0x000000524152723e */ /* 0x044fe200048070ff */
[----:B------:R-:W-:-:S03]  /*4f50*/  FADD.FTZ R65, R65, R2 ;  /* 0x0000000241417221 */ /* 0x000fc60000010000 */
[----:B------:R-:W-:-:S03]  /*4f60*/  F2FP.SATFINITE.E4M3.F32.PACK_AB_MERGE_C R157, R63, R78, R82 ;  /* 0x0000004e3f9d723e */ /* 0x000fc60004807052 */
[----:B------:R-:W2:Y:S01]  /*4f70*/  MUFU.EX2 R90, R90 ;  /* 0x0000005a005a7308 */ /* 0x000ea20000000800 */
[----:B0-----:R-:W-:-:S07]  /*4f80*/  FADD.FTZ R2, R86, R65 ;  /* 0x0000004156027221 */ /* 0x001fce0000010000 */
[----:B------:R-:W-:Y:S01]  /*4f90*/  MUFU.EX2 R30, R30 ;  /* 0x0000001e001e7308 */ /* 0x000fe20000000800 */
[----:B-1----:R-:W-:-:S07]  /*4fa0*/  FADD.FTZ R31, R3, R2 ;  /* 0x00000002031f7221 */ /* 0x002fce0000010000 */
[----:B------:R-:W0:Y:S01]  /*4fb0*/  MUFU.EX2 R11, R11 ;  /* 0x0000000b000b7308 */ /* 0x000e220000000800 */
[----:B--2---:R-:W-:-:S07]  /*4fc0*/  FADD.FTZ R2, R90, R31 ;  /* 0x0000001f5a027221 */ /* 0x004fce0000010000 */
[----:B------:R-:W1:Y:S08]  /*4fd0*/  MUFU.EX2 R9, R92 ;  /* 0x0000005c00097308 */ /* 0x000e700000000800 */
[----:B------:R-:W-:Y:S01]  /*4fe0*/  MUFU.EX2 R34, R34 ;  /* 0x0000002200227308 */ /* 0x000fe20000000800 */
[----:B0-----:R-:W-:-:S07]  /*4ff0*/  F2FP.SATFINITE.E4M3.F32.PACK_AB_MERGE_C R8, R11, R30, RZ ;  /* 0x0000001e0b08723e */ /* 0x001fce00048070ff */
[----:B------:R-:W0:Y:S01]  /*5000*/  MUFU.EX2 R21, R21 ;  /* 0x0000001500157308 */ /* 0x000e220000000800 */
[C---:B-1----:R-:W-:Y:S01]  /*5010*/  F2FP.SATFINITE.E4M3.F32.PACK_AB_MERGE_C R90, R9.reuse, R90, RZ ;  /* 0x0000005a095a723e */ /* 0x042fe200048070ff */
[----:B------:R-:W-:-:S03]  /*5020*/  FADD.FTZ R9, R9, R2 ;  /* 0x0000000209097221 */ /* 0x000fc60000010000 */
[----:B------:R-:W-:-:S03]  /*5030*/  F2FP.SATFINITE.E4M3.F32.PACK_AB_MERGE_C R159, R3, R86, R90 ;  /* 0x00000056039f723e */ /* 0x000fc6000480705a */
[----:B------:R-:W1:Y:S08]  /*5040*/  MUFU.EX2 R94, R94 ;  /* 0x0000005e005e7308 */ /* 0x000e700000000800 */
[----:B------:R-:W2:Y:S01]  /*5050*/  MUFU.EX2 R27, R96 ;  /* 0x00000060001b7308 */ /* 0x000ea20000000800 */
[----:B0-----:R-:W-:Y:S01]  /*5060*/  F2FP.SATFINITE.E4M3.F32.PACK_AB_MERGE_C R152, R21, R34, R8 ;  /* 0x000000221598723e */ /* 0x001fe20004807008 */
[----:B------:R-:W-:-:S04]  /*5070*/  FADD.FTZ R34, R34, R33 ;  /* 0x0000002122227221 */ /* 0x000fc80000010000 */
[----:B------:R-:W-:Y:S02]  /*5080*/  FADD.FTZ R21, R21, R34 ;  /* 0x0000002215157221 */ /* 0x000fe40000010000 */
[----:B------:R-:W0:Y:S01]  /*5090*/  MUFU.EX2 R104, R104 ;  /* 0x0000006800687308 */ /* 0x000e220000000800 */
[----:B-1----:R-:W-:-:S01]  /*50a0*/  FADD.FTZ R2, R94, R9 ;  /* 0x000000095e027221 */ /* 0x002fc20000010000 */
[----:B------:R-:W-:-:S04]  /*50b0*/  FADD.FTZ R30, R30, R21 ;  /* 0x000000151e1e7221 */ /* 0x000fc80000010000 */
[----:B------:R-:W-:Y:S01]  /*50c0*/  FADD.FTZ R30, R11, R30 ;  /* 0x0000001e0b1e7221 */ /* 0x000fe20000010000 */
[----:B------:R-:W-:Y:S01]  /*50d0*/  VIADD R11, R89, 0xfffffffe ;  /* 0xfffffffe590b7836 */ /* 0x000fe20000000000 */
[----:B------:R-:W-:Y:S01]  /*50e0*/  MUFU.EX2 R14, R14 ;  /* 0x0000000e000e7308 */ /* 0x000fe20000000800 */
[----:B--2---:R-:W-:-:S07]  /*50f0*/  FADD.FTZ R3, R27, R2 ;  /* 0x000000021b037221 */ /* 0x004fce0000010000 */
[----:B------:R-:W1:Y:S01]  /*5100*/  MUFU.EX2 R15, R15 ;  /* 0x0000000f000f7308 */ /* 0x000e620000000800 */
[----:B0-----:R-:W-:-:S07]  /*5110*/  FADD.FTZ R2, R104, R3 ;  /* 0x0000000368027221 */ /* 0x001fce0000010000 */
[----:B------:R-:W0:Y:S08]  /*5120*/  MUFU.EX2 R29, R106 ;  /* 0x0000006a001d7308 */ /* 0x000e300000000800 */
[----:B------:R-:W-:Y:S01]  /*5130*/  MUFU.EX2 R13, R13 ;  /* 0x0000000d000d7308 */ /* 0x000fe20000000800 */
[----:B-1----:R-:W-:-:S07]  /*5140*/  F2FP.SATFINITE.E4M3.F32.PACK_AB_MERGE_C R8, R15, R14, RZ ;  /* 0x0000000e0f08723e */ /* 0x002fce00048070ff */
[----:B------:R-:W1:Y:S01]  /*5150*/  MUFU.EX2 R10, R10 ;  /* 0x0000000a000a7308 */ /* 0x000e620000000800 */
[C---:B0-----:R-:W-:Y:S01]  /*5160*/  F2FP.SATFINITE.E4M3.F32.PACK_AB_MERGE_C R104, R29.reuse, R104, RZ ;  /* 0x000000681d68723e */ /* 0x041fe200048070ff */
[----:B------:R-:W-:-:S03]  /*5170*/  FADD.FTZ R29, R29, R2 ;  /* 0x000000021d1d7221 */ /* 0x000fc60000010000 */
[----:B------:R-:W-:-:S03]  /*5180*/  F2FP.SATFINITE.E4M3.F32.PACK_AB_MERGE_C R153, R27, R94, R104 ;  /* 0x0000005e1b99723e */ /* 0x000fc60004807068 */
[----:B------:R-:W0:Y:S08]  /*5190*/  MUFU.EX2 R108, R108 ;  /* 0x0000006c006c7308 */ /* 0x000e300000000800 */
[----:B------:R-:W2:Y:S01]  /*51a0*/  MUFU.EX2 R25, R110 ;  /* 0x0000006e00197308 */ /* 0x000ea20000000800 */
[----:B-1----:R-:W-:Y:S01]  /*51b0*/  F2FP.SATFINITE.E4M3.F32.PACK_AB_MERGE_C R154, R10, R13, R8 ;  /* 0x0000000d0a9a723e */ /* 0x002fe20004807008 */
[----:B------:R-:W-:-:S04]  /*51c0*/  FADD.FTZ R13, R13, R30 ;  /* 0x0000001e0d0d7221 */ /* 0x000fc80000010000 */
[----:B------:R-:W-:Y:S02]  /*51d0*/  FADD.FTZ R13, R10, R13 ;  /* 0x0000000d0a0d7221 */ /* 0x000fe40000010000 */
[----:B------:R-:W1:Y:S01]  /*51e0*/  MUFU.EX2 R60, R60 ;  /* 0x0000003c003c7308 */ /* 0x000e620000000800 */
[----:B0-----:R-:W-:-:S01]  /*51f0*/  FADD.FTZ R2, R108, R29 ;  /* 0x0000001d6c027221 */ /* 0x001fc20000010000 */
[----:B------:R-:W-:-:S06]  /*5200*/  FADD.FTZ R14, R14, R13 ;  /* 0x0000000d0e0e7221 */ /* 0x000fcc0000010000 */
[----:B------:R-:W0:Y:S01]  /*5210*/  MUFU.EX2 R39, R39 ;  /* 0x0000002700277308 */ /* 0x000e220000000800 */
[----:B--2---:R-:W-:-:S04]  /*5220*/  FADD.FTZ R3, R25, R2 ;  /* 0x0000000219037221 */ /* 0x004fc80000010000 */
[----:B-1----:R-:W-:Y:S01]  /*5230*/  FADD.FTZ R2, R60, R3 ;  /* 0x000000033c027221 */ /* 0x002fe20000010000 */
[----:B------:R-:W-:-:S01]  /*5240*/  FADD.FTZ R3, R15, R14 ;  /* 0x0000000e0f037221 */ /* 0x000fc20000010000 */
[C---:B0-----:R-:W-:Y:S02]  /*5250*/  F2FP.SATFINITE.E4M3.F32.PACK_AB_MERGE_C R8, R39.reuse, R60, RZ ;  /* 0x0000003c2708723e */ /* 0x041fe400048070ff */
[----:B------:R-:W-:-:S02]  /*5260*/  FADD.FTZ R2, R39, R2 ;  /* 0x0000000227027221 */ /* 0x000fc40000010000 */
[----:B------:R-:W-:Y:S01]  /*5270*/  F2FP.SATFINITE.E4M3.F32.PACK_AB_MERGE_C R155, R25, R108, R8 ;  /* 0x0000006c199b723e */ /* 0x000fe20004807008 */
[----:B------:R-:W-:Y:S01]  /*5280*/  IMAD.U32 R8, RZ, RZ, UR6 ;  /* 0x00000006ff087e24 */ /* 0x000fe2000f8e00ff */
[----:B------:R-:W-:Y:S06]  /*5290*/  @P1 BRA `(.L_x_1011) ;  /* 0x00000000004c1947 */ /* 0x000fec0003800000 */
[----:B------:R-:W-:Y:S01]  /*52a0*/  ISETP.LT.AND P1, PT, RZ, UR47, PT ;  /* 0x0000002fff007c0c */ /* 0x000fe2000bf21270 */
[----:B------:R-:W-:-:S06]  /*52b0*/  UIADD3 UR6, UR47, -0x1, URZ ;  /* 0xffffffff2f067890 */ /* 0x000fcc000fffe03f */
[----:B------:R-:W-:-:S06]  /*52c0*/  IMAD.U32 R9, RZ, RZ, UR6 ;  /* 0x00000006ff097e24 */ /* 0x000fcc000f8e00ff */
[----:B------:R-:W-:Y:S05]  /*52d0*/  @P1 BRA `(.L_x_1012) ;  /* 0x0000000000201947 */ /* 0x000fea0003800000 */
[----:B------:R-:W0:Y:S01]  /*52e0*/  LDC R14, c[0x0][0x9e4] ;  /* 0x00027900ff0e7b82 */ /* 0x000e220000000800 */
[----:B------:R-:W-:Y:S01]  /*52f0*/  IMAD R9, RZ, RZ, -UR47 ;  /* 0x8000002fff097e24 */ /* 0x000fe2000f8e02ff */
[----:B0-----:R-:W-:-:S13]  /*5300*/  ISETP.NE.AND P1, PT, R14, 0x1, PT ;  /* 0x000000010e00780c */ /* 0x001fda0003f25270 */
[----:B------:R-:W0:Y:S02]  /*5310*/  @P1 LDC.64 R20, c[0x0][0x9e8] ;  /* 0x00027a00ff141b82 */ /* 0x000e240000000a00 */
[----:B0-----:R-:W-:-:S05]  /*5320*/  @P1 IMAD.HI.U32 R10, R9, R20, RZ ;  /* 0x00000014090a1227 */ /* 0x001fca00078e00ff */
[----:B------:R-:W-:-:S04]  /*5330*/  @P1 SHF.R.U32.HI R9, RZ, R21, R10 ;  /* 0x00000015ff091219 */ /* 0x000fc8000001160a */
[----:B------:R-:W-:Y:S01]  /*5340*/  LOP3.LUT R9, RZ, R9, RZ, 0x33, !PT ;  /* 0x00000009ff097212 */ /* 0x000fe200078e33ff */
[----:B------:R-:W-:Y:S06]  /*5350*/  BRA `(.L_x_1013) ;  /* 0x0000000000147947 */ /* 0x000fec0003800000 */
.L_x_1012:
[----:B------:R-:W0:Y:S02]  /*5360*/  LDC R14, c[0x0][0x9e4] ;  /* 0x00027900ff0e7b82 */ /* 0x000e240000000800 */
[----:B0-----:R-:W-:-:S13]  /*5370*/  ISETP.NE.AND P1, PT, R14, 0x1, PT ;  /* 0x000000010e00780c */ /* 0x001fda0003f25270 */
[----:B------:R-:W0:Y:S02]  /*5380*/  @P1 LDC.64 R20, c[0x0][0x9e8] ;  /* 0x00027a00ff141b82 */ /* 0x000e240000000a00 */
[----:B0-----:R-:W-:-:S05]  /*5390*/  @P1 IMAD.HI.U32 R10, R9, R20, RZ ;  /* 0x00000014090a1227 */ /* 0x001fca00078e00ff */
[----:B------:R-:W-:-:S07]  /*53a0*/  @P1 SHF.R.U32.HI R9, RZ, R21, R10 ;  /* 0x00000015ff091219 */ /* 0x000fce000001160a */
.L_x_1013:
[----:B------:R-:W-:-:S05]  /*53b0*/  IMAD R9, R9, R14, R14 ;  /* 0x0000000e09097224 */ /* 0x000fca00078e020e */
[----:B------:R-:W-:-:S07]  /*53c0*/  VIMNMX R8, R8, R9, PT ;  /* 0x0000000908087248 */ /* 0x000fce0003fe0100 */
.L_x_1011:
[----:B------:R-:W-:Y:S02]  /*53d0*/  SHF.R.S32.HI R9, RZ, 0x1f, R8 ;  /* 0x0000001fff097819 */ /* 0x000fe40000011408 */
[----:B------:R-:W-:Y:S02]  /*53e0*/  CS2R R150, SRZ ;  /* 0x0000000000967805 */ /* 0x000fe4000001ff00 */
[----:B------:R-:W-:Y:S02]  /*53f0*/  CS2R R148, SRZ ;  /* 0x0000000000947805 */ /* 0x000fe4000001ff00 */
[----:B------:R-:W-:Y:S02]  /*5400*/  CS2R R146, SRZ ;  /* 0x0000000000927805 */ /* 0x000fe4000001ff00 */
[----:B------:R-:W-:Y:S02]  /*5410*/  LEA.HI R9, R9, R8, RZ, 0x7 ;  /* 0x0000000809097211 */ /* 0x000fe400078f38ff */
[----:B------:R-:W-:-:S02]  /*5420*/  CS2R R144, SRZ ;  /* 0x0000000000907805 */ /* 0x000fc4000001ff00 */
[----:B------:R-:W-:Y:S02]  /*5430*/  CS2R R142, SRZ ;  /* 0x00000000008e7805 */ /* 0x000fe4000001ff00 */
[----:B------:R-:W-:Y:S02]  /*5440*/  CS2R R140, SRZ ;  /* 0x00000000008c7805 */ /* 0x000fe4000001ff00 */
[----:B------:R-:W-:Y:S02]  /*5450*/  SHF.R.S32.HI R9, RZ, 0x7, R9 ;  /* 0x00000007ff097819 */ /* 0x000fe40000011409 */
[----:B------:R-:W-:Y:S02]  /*5460*/  CS2R R138, SRZ ;  /* 0x00000000008a7805 */ /* 0x000fe4000001ff00 */
[----:B------:R-:W-:Y:S02]  /*5470*/  CS2R R136, SRZ ;  /* 0x0000000000887805 */ /* 0x000fe4000001ff00 */
[----:B------:R-:W-:-:S02]  /*5480*/  CS2R R134, SRZ ;  /* 0x0000000000867805 */ /* 0x000fc4000001ff00 */
[----:B------:R-:W-:Y:S02]  /*5490*/  VIMNMX R10, R22, R9, !PT ;  /* 0x00000009160a7248 */ /* 0x000fe40007fe0100 */
        /* <DEDUP_REMOVED lines=23> */
[----:B------:R-:W-:Y:S01]  /*5610*/  CS2R R88, SRZ ;  /* 0x0000000000587805 */ /* 0x000fe2000001ff00 */
[----:B------:R-:W-:Y:S06]  /*5620*/  @!P1 BRA `(.L_x_1014) ;  /* 0x0000003800009947 */ /* 0x000fec0003800000 */
[----:B------:R-:W-:Y:S01]  /*5630*/  IMAD.MOV.U32 R9, RZ, RZ, R12 ;  /* 0x000000ffff097224 */ /* 0x000fe200078e000c */
[----:B------:R-:W-:Y:S01]  /*5640*/  UMOV UR33, UR37 ;  /* 0x0000002500217c82 */ /* 0x000fe20008000000 */
[----:B------:R-:W-:Y:S01]  /*5650*/  IMAD.MOV.U32 R8, RZ, RZ, R4 ;  /* 0x000000ffff087224 */ /* 0x000fe200078e0004 */
[----:B------:R-:W-:Y:S01]  /*5660*/  UMOV UR32, UR36 ;  /* 0x0000002400207c82 */ /* 0x000fe20008000000 */
[----:B------:R-:W-:Y:S01]  /*5670*/  IMAD.MOV.U32 R151, RZ, RZ, RZ ;  /* 0x000000ffff977224 */ /* 0x000fe200078e00ff */
[----:B------:R-:W-:Y:S01]  /*5680*/  ULDC UR29, c[0x0][0x9e4] ;  /* 0x00027900001d7ab9 */ /* 0x000fe20000000800 */
[----:B------:R-:W-:Y:S01]  /*5690*/  ULDC UR30, c[0x0][0x9dc] ;  /* 0x00027700001e7ab9 */ /* 0x000fe20000000800 */
[----:B------:R-:W-:-:S05]  /*56a0*/  ULDC UR31, c[0x0][0x9e0] ;  /* 0x00027800001f7ab9 */ /* 0x000fca0000000800 */
.L_x_1033:
[----:B------:R-:W-:Y:S01]  /*56b0*/  ISETP.NE.AND P2, PT, RZ, UR39, PT ;  /* 0x00000027ff007c0c */ /* 0x000fe2000bf45270 */
[----:B------:R-:W-:-:S04]  /*56c0*/  UISETP.NE.AND UP0, UPT, UR32, 0x1, UPT ;  /* 0x000000012000788c */ /* 0x000fc8000bf05270 */
[----:B------:R-:W-:-:S04]  /*56d0*/  USEL UR37, URZ, 0x1, UP0 ;  /* 0x000000013f257887 */ /* 0x000fc80008000000 */
[----:B------:R-:W-:-:S04]  /*56e0*/  ULOP3.LUT UR37, UR33, UR37, URZ, 0x3c, !UPT ;  /* 0x0000002521257292 */ /* 0x000fc8000f8e3c3f */
[----:B------:R-:W-:Y:S08]  /*56f0*/  @P2 BRA `(.L_x_1015) ;  /* 0x0000000000382947 */ /* 0x000ff00003800000 */
[----:B------:R-:W-:Y:S05]  /*5700*/  @!P0 BRA `(.L_x_1016) ;  /* 0x0000000000048947 */ /* 0x000fea0003800000 */
[----:B------:R-:W-:Y:S01]  /*5710*/  BPT.TRAP 0x1 ;  /* 0x000000040000795c */ /* 0x000fe20000300000 */
.L_x_1016:
        /* <DEDUP_REMOVED lines=9> */
.L_x_1017:
[----:B-1----:R-:W-:Y:S05]  /*57b0*/  @P1 BRA `(.L_x_1015) ;  /* 0x0000000000081947 */ /* 0x002fea0003800000 */
[----:B------:R-:W1:Y:S02]  /*57c0*/  SYNCS.PHASECHK.TRANS64.TRYWAIT P1, [UR6+0x22830], R4 ;  /* 0x02283004ff0075a7 */ /* 0x000e640008020146 */
[----:B-1----:R-:W-:Y:S05]  /*57d0*/  @!P1 BRA `(.L_x_1018) ;  /* 0x00000110004c9947 */ /* 0x002fea0003800000 */
.L_x_1015:
[----:B-1----:R-:W1:Y:S01]  /*57e0*/  S2R R5, SR_TID.X ;  /* 0x0000000000057919 */ /* 0x002e620000002100 */
[----:B------:R-:W-:Y:S01]  /*57f0*/  UIADD3 UR36, UR32, 0x1, URZ ;  /* 0x0000000120247890 */ /* 0x000fe2000fffe03f */
[----:B------:R-:W-:Y:S01]  /*5800*/  UMOV UR27, 0x80000020 ;  /* 0x80000020001b7882 */ /* 0x000fe20000000000 */
[----:B------:R-:W-:Y:S02]  /*5810*/  UMOV UR7, 0x80000020 ;  /* 0x8000002000077882 */ /* 0x000fe40000000000 */
[----:B------:R-:W-:Y:S01]  /*5820*/  UISETP.NE.AND UP0, UPT, UR36, 0x2, UPT ;  /* 0x000000022400788c */ /* 0x000fe2000bf05270 */
[----:B------:R-:W-:Y:S01]  /*5830*/  UMOV UR11, 0x80000020 ;  /* 0x80000020000b7882 */ /* 0x000fe20000000000 */
[----:B------:R-:W-:Y:S02]  /*5840*/  UMOV UR15, 0x80000020 ;  /* 0x80000020000f7882 */ /* 0x000fe40000000000 */
[----:B------:R-:W-:Y:S01]  /*5850*/  USEL UR36, UR36, URZ, UP0 ;  /* 0x0000003f24247287 */ /* 0x000fe20008000000 */
[----:B------:R-:W-:Y:S01]  /*5860*/  UMOV UR19, 0x80000020 ;  /* 0x8000002000137882 */ /* 0x000fe20000000000 */
[----:B------:R-:W-:-:S02]  /*5870*/  UMOV UR23, 0x80000020 ;  /* 0x8000002000177882 */ /* 0x000fc40000000000 */
[----:B------:R-:W-:-:S04]  /*5880*/  UIMAD UR26, UR36, 0x600, UR28 ;  /* 0x00000600241a78a4 */ /* 0x000fc8000f8e021c */
[----:B------:R-:W-:Y:S02]  /*5890*/  UIADD3 UR6, UR26, 0x2, URZ ;  /* 0x000000021a067890 */ /* 0x000fe4000fffe03f */
[----:B------:R-:W-:Y:S02]  /*58a0*/  UIADD3 UR10, UR26, 0x200, URZ ;  /* 0x000002001a0a7890 */ /* 0x000fe4000fffe03f */
[----:B------:R-:W-:Y:S02]  /*58b0*/  UIADD3 UR14, UR26, 0x202, URZ ;  /* 0x000002021a0e7890 */ /* 0x000fe4000fffe03f */
[----:B------:R-:W-:Y:S02]  /*58c0*/  UIADD3 UR18, UR26, 0x400, URZ ;  /* 0x000004001a127890 */ /* 0x000fe4000fffe03f */
[----:B------:R-:W-:Y:S01]  /*58d0*/  UIADD3 UR22, UR26, 0x402, URZ ;  /* 0x000004021a167890 */ /* 0x000fe2000fffe03f */
[----:B-1----:R-:W-:-:S05]  /*58e0*/  SHF.R.U32.HI R5, RZ, 0x7, R5 ;  /* 0x00000007ff057819 */ /* 0x002fca0000011605 */
[----:B0-----:R-:W-:-:S05]  /*58f0*/  VIADD R4, R5, 0x8 ;  /* 0x0000000805047836 */ /* 0x001fca0000000000 */
[----:B------:R0:W-:Y:S06]  /*5900*/  BAR.SYNC.DEFER_BLOCKING R4, 0x100 ;  /* 0x000400040000751d */ /* 0x0001ec0000010000 */
[----:B------:R-:W-:-:S06]  /*5910*/  WARPGROUP.ARRIVE ;  /* 0x00000000000079c5 */ /* 0x000fcc0000000000 */
[----:B------:R-:W-:Y:S03]  /*5920*/  QGMMA.64x128x32.F32.E4M3.E4M3 R24, gdesc[UR24], RZ, !UPT, gsb0 ;  /* 0x01e00000181879f3 */ /* 0x000fe6000c0008ff */
        /* <DEDUP_REMOVED lines=16> */
[----:B0-----:R-:W-:Y:S05]  /*5a30*/  @P2 BRA `(.L_x_1019) ;  /* 0x00000000002c2947 */ /* 0x001fea0003800000 */
[----:B------:R-:W-:Y:S05]  /*5a40*/  @!P0 BRA `(.L_x_1020) ;  /* 0x0000000000048947 */ /* 0x000fea0003800000 */
[----:B------:R-:W-:Y:S01]  /*5a50*/  BPT.TRAP 0x1 ;  /* 0x000000040000795c */ /* 0x000fe20000300000 */
.L_x_1020:
[----:B------:R-:W-:Y:S01]  /*5a60*/  ULEA UR6, UR32, UR38, 0x3 ;  /* 0x0000002620067291 */ /* 0x000fe2000f8e183f */
[----:B------:R-:W-:-:S05]  /*5a70*/  IMAD.U32 R4, RZ, RZ, UR33 ;  /* 0x00000021ff047e24 */ /* 0x000fca000f8e00ff */
[----:B------:R-:W-:-:S04]  /*5a80*/  SHF.L.U32 R4, R4, 0x1f, RZ ;  /* 0x0000001f04047819 */ /* 0x000fc800000006ff */
[----:B------:R0:W1:Y:S01]  /*5a90*/  SYNCS.PHASECHK.TRANS64.TRYWAIT P1, [UR6+0x22850], R4 ;  /* 0x02285004ff0075a7 */ /* 0x0000620008020146 */
[----:B------:R-:W-:Y:S05]  /*5aa0*/  @!P0 BRA `(.L_x_1021) ;  /* 0x0000000000048947 */ /* 0x000fea0003800000 */
[----:B------:R-:W-:Y:S01]  /*5ab0*/  BPT.TRAP 0x1 ;  /* 0x000000040000795c */ /* 0x000fe20000300000 */
.L_x_1021:
[----:B-1----:R-:W-:Y:S05]  /*5ac0*/  @P1 BRA `(.L_x_1019) ;  /* 0x0000000000081947 */ /* 0x002fea0003800000 */
[----:B------:R-:W1:Y:S02]  /*5ad0*/  SYNCS.PHASECHK.TRANS64.TRYWAIT P1, [UR6+0x22850], R4 ;  /* 0x02285004ff0075a7 */ /* 0x000e640008020146 */
[----:B-1----:R-:W-:Y:S05]  /*5ae0*/  @!P1 BRA `(.L_x_1022) ;  /* 0x0000010c00a09947 */ /* 0x002fea0003800000 */
.L_x_1019:
[----:B------:R-:W-:Y:S01]  /*5af0*/  UIADD3 UR6, UR38, 0x400, URZ ;  /* 0x0000040026067890 */ /* 0x000fe2000fffe03f */
[----:B------:R-:W-:Y:S01]  /*5b00*/  WARPGROUP.ARRIVE ;  /* 0x00000000000079c5 */ /* 0x000fe20000000000 */
[----:B------:R-:W-:-:S05]  /*5b10*/  UMOV UR7, 0x40000040 ;  /* 0x4000004000077882 */ /* 0x000fca0000000000 */
[----:B-1----:R-:W1:Y:S01]  /*5b20*/  S2R R5, SR_TID.X ;  /* 0x0000000000057919 */ /* 0x002e620000002100 */
[----:B------:R-:W-:-:S04]  /*5b30*/  USHF.R.U32.HI UR6, URZ, 0x4, UR6 ;  /* 0x000000043f067899 */ /* 0x000fc80008011606 */
[----:B------:R-:W-:-:S04]  /*5b40*/  ULOP3.LUT UR6, UR6, 0x3fff, URZ, 0xc0, !UPT ;  /* 0x00003fff06067892 */ /* 0x000fc8000f8ec03f */
[----:B------:R-:W-:-:S04]  /*5b50*/  ULOP3.LUT UR6, UR6, 0x10000, URZ, 0xfc, !UPT ;  /* 0x0001000006067892 */ /* 0x000fc8000f8efc3f */
[----:B------:R-:W-:-:S07]  /*5b60*/  ULEA UR10, UR32, UR6, 0xa ;  /* 0x00000006200a7291 */ /* 0x000fce000f8e503f */
[----:B------:R-:W-:Y:S02]  /*5b70*/  UMOV UR6, UR10 ;  /* 0x0000000a00067c82 */ /* 0x000fe40008000000 */
[----:B------:R-:W-:Y:S01]  /*5b80*/  QGMMA.64x128x32.F32.E4M3.E4M3 R88, R164, gdesc[UR4], R88, gsb0 ;  /* 0x01e00004a4587df3 */ /* 0x000fe20008000858 */
[----:B------:R-:W-:Y:S01]  /*5b90*/  UIADD3 UR6, UR10, 0x2, URZ ;  /* 0x000000020a067890 */ /* 0x000fe2000fffe03f */
[----:B------:R-:W-:Y:S01]  /*5ba0*/  UMOV UR7, 0x40000040 ;  /* 0x4000004000077882 */ /* 0x000fe20000000000 */
[----:B-1----:R-:W-:-:S04]  /*5bb0*/  SHF.R.U32.HI R5, RZ, 0x7, R5 ;  /* 0x00000007ff057819 */ /* 0x002fc80000011605 */
[----:B0-----:R-:W-:Y:S01]  /*5bc0*/  IADD3 R4, -R5, 0xb, RZ ;  /* 0x0000000b05047810 */ /* 0x001fe20007ffe1ff */
[----:B------:R-:W-:Y:S02]  /*5bd0*/  WARPGROUP.DEPBAR.LE gsb0, 0x0 ;  /* 0x00008000000079c5 */ /* 0x000fe40000010000 */
[----:B------:R-:W-:-:S06]  /*5be0*/  WARPGROUP.ARRIVE ;  /* 0x00000000000079c5 */ /* 0x000fcc0000000000 */
        /* <DEDUP_REMOVED lines=15> */
.L_x_1023:
[----:B------:R-:W-:Y:S01]  /*5ce0*/  UISETP.NE.AND UP1, UPT, UR46, URZ, UPT ;  /* 0x0000003f2e00728c */ /* 0x000fe2000bf25270 */
[C---:B------:R-:W-:Y:S01]  /*5cf0*/  FMUL.FTZ R20, R0.reuse, R35 ;  /* 0x0000002300147220 */ /* 0x040fe20000410000 */
[C---:B------:R-:W-:Y:S01]  /*5d00*/  FMUL.FTZ R35, R0.reuse, R59 ;  /* 0x0000003b00237220 */ /* 0x040fe20000410000 */
[----:B------:R-:W-:Y:S01]  /*5d10*/  VIADD R59, R17, UR42 ;  /* 0x0000002a113b7c36 */ /* 0x000fe20008000000 */
[----:B------:R-:W1:Y:S01]  /*5d20*/  LDC R6, c[0x0][0x2f0] ;  /* 0x0000bc00ff067b82 */ /* 0x000e620000000800 */
[C---:B------:R-:W-:Y:S01]  /*5d30*/  FMUL.FTZ R155, R0.reuse, R29 ;  /* 0x0000001d009b7220 */ /* 0x040fe20000410000 */
[----:B------:R-:W-:Y:S01]  /*5d40*/  PLOP3.LUT P1, PT, PT, PT, UP1, 0x80, 0x0 ;  /* 0x000000000000781c */ /* 0x000fe20003f2f018 */
[C---:B------:R-:W-:Y:S01]  /*5d50*/  FMUL.FTZ R29, R0.reuse, R46 ;  /* 0x0000002e001d7220 */ /* 0x040fe20000410000 */
[----:B------:R-:W-:Y:S01]  /*5d60*/  PLOP3.LUT P2, PT, PT, PT, UP1, 0x80, 0x0 ;  /* 0x000000000000781c */ /* 0x000fe20003f4f018 */
[----:B------:R-:W-:Y:S01]  /*5d70*/  ULEA UR6, UR36, UR38, 0x3 ;  /* 0x0000002624067291 */ /* 0x000fe2000f8e183f */
[C---:B------:R-:W-:Y:S01]  /*5d80*/  FMUL.FTZ R157, R0.reuse, R33 ;  /* 0x00000021009d7220 */ /* 0x040fe20000410000 */
[----:B------:R-:W-:Y:S01]  /*5d90*/  @UP1 ULDC UR7, c[0x0][0x44c] ;  /* 0x0001130000071ab9 */ /* 0x000fe20000000800 */
[----:B------:R-:W2:Y:S01]  /*5da0*/  LDC R7, c[0x0][0x288] ;  /* 0x0000a200ff077b82 */ /* 0x000ea20000000800 */
[C---:B------:R-:W-:Y:S01]  /*5db0*/  FMUL.FTZ R46, R0.reuse, R82 ;  /* 0x00000052002e7220 */ /* 0x040fe20000410000 */
[----:B------:R-:W-:Y:S01]  /*5dc0*/  FMUL.FTZ R33, R0, R54 ;  /* 0x0000003600217220 */ /* 0x000fe20000410000 */
[----:B------:R-:W-:-:S02]  /*5dd0*/  IMAD.SHL.U32 R82, R11, 0x80, RZ ;  /* 0x000000800b527824 */ /* 0x000fc400078e00ff */
[C---:B------:R-:W-:Y:S01]  /*5de0*/  FMUL.FTZ R54, R0.reuse, R60 ;  /* 0x0000003c00367220 */ /* 0x040fe20000410000 */
[----:B------:R-:W-:Y:S01]  /*5df0*/  UIADD3 UR6, UR6, 0x22840, URZ ;  /* 0x0002284006067890 */ /* 0x000fe2000fffe03f */
[----:B------:R-:W-:Y:S01]  /*5e00*/  FMUL.FTZ R14, R0, R30 ;  /* 0x0000001e000e7220 */ /* 0x000fe20000410000 */
[----:B0-----:R-:W-:Y:S01]  /*5e10*/  @P1 IMAD.HI.U32 R4, R59, UR7, RZ ;  /* 0x000000073b041c27 */ /* 0x001fe2000f8e00ff */
[----:B------:R-:W-:-:S03]  /*5e20*/  @UP1 ULDC UR7, c[0x0][0x450] ;  /* 0x0001140000071ab9 */ /* 0x000fc60000000800 */
[C---:B------:R-:W-:Y:S01]  /*5e30*/  FMUL.FTZ R15, R0.reuse, R31 ;  /* 0x0000001f000f7220 */ /* 0x040fe20000410000 */
[C---:B------:R-:W-:Y:S01]  /*5e40*/  FMUL.FTZ R30, R0.reuse, R50 ;  /* 0x00000032001e7220 */ /* 0x040fe20000410000 */
[----:B------:R-:W-:Y:S01]  /*5e50*/  UISETP.NE.AND UP0, UPT, UR45, URZ, UPT ;  /* 0x0000003f2d00728c */ /* 0x000fe2000bf05270 */
[----:B------:R-:W-:Y:S01]  /*5e60*/  @P2 SHF.R.U32.HI R59, RZ, UR7, R4 ;  /* 0x00000007ff3b2c19 */ /* 0x000fe20008011604 */
[C---:B------:R-:W-:Y:S01]  /*5e70*/  FMUL.FTZ R152, R0.reuse, R24 ;  /* 0x0000001800987220 */ /* 0x040fe20000410000 */
[C---:B------:R-:W-:Y:S01]  /*5e80*/  FMUL.FTZ R21, R0.reuse, R34 ;  /* 0x0000002200157220 */ /* 0x040fe20000410000 */
[C---:B------:R-:W-:Y:S01]  /*5e90*/  FMUL.FTZ R31, R0.reuse, R51 ;  /* 0x00000033001f7220 */ /* 0x040fe20000410000 */
[----:B------:R-:W-:Y:S01]  /*5ea0*/  FMUL.FTZ R50, R0, R52 ;  /* 0x0000003400327220 */ /* 0x000fe20000410000 */
[----:B------:R-:W0:Y:S01]  /*5eb0*/  SHFL.IDX PT, R60, R59, RZ, 0x1c1f ;  /* 0x001c1fff3b3c7589 */ /* 0x000e2200000e0000 */
[----:B------:R-:W-:Y:S01]  /*5ec0*/  IADD3 R5, -R82, 0x1, RZ ;  /* 0x0000000152057810 */ /* 0x000fe20007ffe1ff */
        /* <DEDUP_REMOVED lines=10> */
[----:B------:R-:W-:Y:S01]  /*5f70*/  UPRMT UR6, UR40, 0x654, UR6 ;  /* 0x0000065428067896 */ /* 0x000fe20008000006 */
        /* <DEDUP_REMOVED lines=38> */
[----:B------:R-:W-:Y:S01]  /*61e0*/  FMUL.FTZ R80, R0, R80 ;  /* 0x0000005000507220 */ /* 0x000fe20000410000 */
[----:B------:R-:W-:Y:S01]  /*61f0*/  IMAD R5, R16, -0x2, R5 ;  /* 0xfffffffe10057824 */ /* 0x000fe200078e0205 */
[----:B------:R-:W-:Y:S01]  /*6200*/  PLOP3.LUT P1, PT, PT, PT, UP0, 0x40, 0x0 ;  /* 0x000000000000781c */ /* 0x000fe20003f2e808 */
[----:B------:R-:W3:Y:S01]  /*6210*/  MUFU.TANH R152, R152 ;  /* 0x0000009800987308 */ /* 0x000ee20000002400 */
[----:B------:R-:W-:Y:S01]  /*6220*/  SYNCS.ARRIVE.TRANS64.RED.A1T0 RZ, [UR6], RZ ;  /* 0x000000ffffff79a7 */ /* 0x000fe20008100406 */
[----:B-1----:R-:W-:Y:S01]  /*6230*/  IMAD R4, R6, UR41, R5 ;  /* 0x0000002906047c24 */ /* 0x002fe2000f8e0205 */
[----:B------:R-:W-:-:S03]  /*6240*/  ULOP3.LUT UR6, URZ, UR30, URZ, 0x33, !UPT ;  /* 0x0000001e3f067292 */ /* 0x000fc6000f8e333f */
[----:B--2---:R-:W-:Y:S02]  /*6250*/  IMAD.IADD R4, R4, 0x1, -R7 ;  /* 0x0000000104047824 */ /* 0x004fe400078e0a07 */
[----:B------:R-:W1:Y:S02]  /*6260*/  MUFU.TANH R153, R153 ;  /* 0x0000009900997308 */ /* 0x000e640000002400 */
[C---:B------:R-:W-:Y:S02]  /*6270*/  VIADD R67, R4.reuse, UR31 ;  /* 0x0000001f04437c36 */ /* 0x040fe40008000000 */
[----:B------:R-:W-:Y:S02]  /*6280*/  VIADD R69, R4, UR6 ;  /* 0x0000000604457c36 */ /* 0x000fe40008000000 */
[--C-:B0-----:R-:W-:Y:S02]  /*6290*/  IMAD.IADD R61, R67, 0x1, R60.reuse ;  /* 0x00000001433d7824 */ /* 0x101fe400078e023c */
[----:B------:R-:W0:Y:S01]  /*62a0*/  MUFU.TANH R12, R12 ;  /* 0x0000000c000c7308 */ /* 0x000e220000002400 */
[----:B------:R-:W-:-:S07]  /*62b0*/  IMAD.IADD R63, R69, 0x1, R60 ;  /* 0x00000001453f7824 */ /* 0x000fce00078e023c */
        /* <DEDUP_REMOVED lines=51> */
[----:B------:R-:W0:Y:S08]  /*65f0*/  MUFU.TANH R44, R44 ;  /* 0x0000002c002c7308 */ /* 0x000e300000002400 */
[----:B------:R-:W0:Y:S08]  /*6600*/  MUFU.TANH R45, R45 ;  /* 0x0000002d002d7308 */ /* 0x000e300000002400 */
[----:B------:R0:W0:Y:S08]  /*6610*/  MUFU.TANH R72, R80 ;  /* 0x0000005000487308 */ /* 0x0000300000002400 */
[----:B------:R-:W0:Y:S08]  /*6620*/  MUFU.TANH R81, R81 ;  /* 0x0000005100517308 */ /* 0x000e300000002400 */
[----:B------:R-:W0:Y:S08]  /*6630*/  MUFU.TANH R46, R46 ;  /* 0x0000002e002e7308 */ /* 0x000e300000002400 */
[----:B------:R-:W0:Y:S08]  /*6640*/  MUFU.TANH R47, R47 ;  /* 0x0000002f002f7308 */ /* 0x000e300000002400 */
[----:B------:R-:W0:Y:S08]  /*6650*/  MUFU.TANH R84, R84 ;  /* 0x0000005400547308 */ /* 0x000e300000002400 */
[----:B------:R-:W0:Y:S08]  /*6660*/  MUFU.TANH R85, R85 ;  /* 0x0000005500557308 */ /* 0x000e300000002400 */
[----:B------:R-:W0:Y:S08]  /*6670*/  MUFU.TANH R48, R48 ;  /* 0x0000003000307308 */ /* 0x000e300000002400 */
[----:B------:R-:W0:Y:S01]  /*6680*/  MUFU.TANH R49, R49 ;  /* 0x0000003100317308 */ /* 0x000e220000002400 */
[----:B-1234-:R-:W-:Y:S05]  /*6690*/  @P1 BRA `(.L_x_1024) ;  /* 0x00000000005c1947 */ /* 0x01efea0003800000 */
[----:B------:R-:W-:Y:S01]  /*66a0*/  IMAD R4, R6, UR41, R60 ;  /* 0x0000002906047c24 */ /* 0x000fe2000f8e023c */
[----:B------:R-:W-:Y:S03]  /*66b0*/  BSSY B0, `(.L_x_1025) ;  /* 0x0000011000007945 */ /* 0x000fe60003800000 */
[----:B------:R-:W-:-:S05]  /*66c0*/  IMAD.IADD R65, R4, 0x1, -R7 ;  /* 0x0000000104417824 */ /* 0x000fca00078e0a07 */
[----:B------:R-:W-:-:S13]  /*66d0*/  ISETP.GT.AND P1, PT, R65, -0x1, PT ;  /* 0xffffffff4100780c */ /* 0x000fda0003f24270 */
[----:B------:R-:W-:Y:S05]  /*66e0*/  @P1 BRA `(.L_x_1026) ;  /* 0x0000000000201947 */ /* 0x000fea0003800000 */
[----:B------:R-:W-:Y:S01]  /*66f0*/  IMAD.U32 R60, RZ, RZ, UR29 ;  /* 0x0000001dff3c7e24 */ /* 0x000fe2000f8e00ff */
[----:B------:R-:W-:-:S04]  /*6700*/  LOP3.LUT R65, RZ, R65, RZ, 0x33, !PT ;  /* 0x00000041ff417212 */ /* 0x000fc800078e33ff */
[----:B------:R-:W-:-:S13]  /*6710*/  ISETP.NE.AND P1, PT, R60, 0x1, PT ;  /* 0x000000013c00780c */ /* 0x000fda0003f25270 */
[----:B------:R-:W1:Y:S02]  /*6720*/  @P1 LDC.64 R4, c[0x0][0x9e8] ;  /* 0x00027a00ff041b82 */ /* 0x000e640000000a00 */
[----:B-1----:R-:W-:-:S05]  /*6730*/  @P1 IMAD.HI.U32 R4, R65, R4, RZ ;  /* 0x0000000441041227 */ /* 0x002fca00078e00ff */
[----:B------:R-:W-:-:S04]  /*6740*/  @P1 SHF.R.U32.HI R65, RZ, R5, R4 ;  /* 0x00000005ff411219 */ /* 0x000fc80000011604 */
[----:B------:R-:W-:Y:S01]  /*6750*/  LOP3.LUT R65, RZ, R65, RZ, 0x33, !PT ;  /* 0x00000041ff417212 */ /* 0x000fe200078e33ff */
[----:B------:R-:W-:Y:S06]  /*6760*/  BRA `(.L_x_1027) ;  /* 0x0000000000147947 */ /* 0x000fec0003800000 */
.L_x_1026:
[----:B------:R-:W-:-:S05]  /*6770*/  IMAD.U32 R60, RZ, RZ, UR29 ;  /* 0x0000001dff3c7e24 */ /* 0x000fca000f8e00ff */
[----:B------:R-:W-:-:S13]  /*6780*/  ISETP.NE.AND P1, PT, R60, 0x1, PT ;  /* 0x000000013c00780c */ /* 0x000fda0003f25270 */
[----:B------:R-:W1:Y:S02]  /*6790*/  @P1 LDC.64 R4, c[0x0][0x9e8] ;  /* 0x00027a00ff041b82 */ /* 0x000e640000000a00 */
[----:B-1----:R-:W-:-:S05]  /*67a0*/  @P1 IMAD.HI.U32 R4, R65, R4, RZ ;  /* 0x0000000441041227 */ /* 0x002fca00078e00ff */
[----:B------:R-:W-:-:S07]  /*67b0*/  @P1 SHF.R.U32.HI R65, RZ, R5, R4 ;  /* 0x00000005ff411219 */ /* 0x000fce0000011604 */
.L_x_1027:
[----:B------:R-:W-:Y:S05]  /*67c0*/  BSYNC B0 ;  /* 0x0000000000007941 */ /* 0x000fea0003800000 */
.L_x_1025:
[----:B------:R-:W-:-:S04]  /*67d0*/  IMAD R65, R65, R60, -R82 ;  /* 0x0000003c41417224 */ /* 0x000fc800078e0a52 */
[----:B------:R-:W-:-:S05]  /*67e0*/  IMAD R4, R16, -0x2, R65 ;  /* 0xfffffffe10047824 */ /* 0x000fca00078e0241 */
[----:B------:R-:W-:Y:S02]  /*67f0*/  VIADDMNMX R61, R4, R60, R61, PT ;  /* 0x0000003c043d7246 */ /* 0x000fe4000380013d */
[----:B------:R-:W-:-:S07]  /*6800*/  VIMNMX R63, R63, R4, !PT ;  /* 0x000000043f3f7248 */ /* 0x000fce0007fe0100 */
.L_x_1024:
[----:B------:R-:W-:Y:S01]  /*6810*/  ISETP.GT.AND P1, PT, R11, -0x1, PT ;  /* 0xffffffff0b00780c */ /* 0x000fe20003f24270 */
[----:B------:R-:W1:Y:S01]  /*6820*/  SHFL.IDX PT, R4, R59, 0x1, 0x1c1f ;  /* 0x003c1f003b047f89 */ /* 0x000e6200000e0000 */
[----:B------:R-:W-:Y:S02]  /*6830*/  UISETP.NE.AND UP0, UPT, UR45, URZ, UPT ;  /* 0x0000003f2d00728c */ /* 0x000fe4000bf05270 */
[C---:B------:R-:W-:Y:S02]  /*6840*/  ISETP.GT.AND P3, PT, R63.reuse, 0x8, P1 ;  /* 0x000000083f00780c */ /* 0x040fe40000f64270 */
[----:B------:R-:W-:Y:S02]  /*6850*/  ISETP.GT.AND P6, PT, R63, RZ, P1 ;  /* 0x000000ff3f00720c */ /* 0x000fe40000fc4270 */
[----:B------:R-:W-:Y:S02]  /*6860*/  ISETP.LT.OR P3, PT, R61, 0x9, P3 ;  /* 0x000000093d00780c */ /* 0x000fe40001f61670 */
[----:B------:R-:W-:-:S02]  /*6870*/  ISETP.GT.AND P2, PT, R63, 0x1, P1 ;  /* 0x000000013f00780c */ /* 0x000fc40000f44270 */
[----:B------:R-:W-:Y:S02]  /*6880*/  FSEL R184, R154, -INF , !P3 ;  /* 0xff8000009ab87808 */ /* 0x000fe40005800000 */
[----:B------:R-:W-:Y:S02]  /*6890*/  ISETP.GT.AND P3, PT, R63, 0x19, P1 ;  /* 0x000000193f00780c */ /* 0x000fe40000f64270 */
[C---:B------:R-:W-:Y:S02]  /*68a0*/  ISETP.LT.OR P6, PT, R61.reuse, 0x1, P6 ;  /* 0x000000013d00780c */ /* 0x040fe400037c1670 */
[C---:B------:R-:W-:Y:S02]  /*68b0*/  ISETP.LT.OR P2, PT, R61.reuse, 0x2, P2 ;  /* 0x000000023d00780c */ /* 0x040fe40001741670 */
[----:B------:R-:W-:Y:S02]  /*68c0*/  ISETP.LT.OR P3, PT, R61, 0x1a, P3 ;  /* 0x0000001a3d00780c */ /* 0x000fe40001f61670 */
[----:B------:R-:W-:-:S02]  /*68d0*/  FSEL R186, R152, -INF , !P6 ;  /* 0xff80000098ba7808 */ /* 0x000fc40007000000 */
[----:B------:R-:W-:Y:S02]  /*68e0*/  FSEL R166, R153, -INF , !P2 ;  /* 0xff80000099a67808 */ /* 0x000fe40005000000 */
[C---:B------:R-:W-:Y:S02]  /*68f0*/  ISETP.GT.AND P5, PT, R63.reuse, 0x9, P1 ;  /* 0x000000093f00780c */ /* 0x040fe40000fa4270 */
[C---:B------:R-:W-:Y:S02]  /*6900*/  ISETP.GT.AND P4, PT, R63.reuse, 0x10, P1 ;  /* 0x000000103f00780c */ /* 0x040fe40000f84270 */
[C---:B------:R-:W-:Y:S02]  /*6910*/  ISETP.GT.AND P6, PT, R63.reuse, 0x11, P1 ;  /* 0x000000113f00780c */ /* 0x040fe40000fc4270 */
[----:B------:R-:W-:Y:S02]  /*6920*/  ISETP.GT.AND P2, PT, R63, 0x18, P1 ;  /* 0x000000183f00780c */ /* 0x000fe40000f44270 */
[----:B0-----:R-:W-:-:S02]  /*6930*/  FSEL R194, R159, -INF , !P3 ;  /* 0xff8000009fc27808 */ /* 0x001fc40005800000 */
[----:B------:R-:W-:Y:S02]  /*6940*/  ISETP.GT.AND P3, PT, R63, 0x30, P1 ;  /* 0x000000303f00780c */ /* 0x000fe40000f64270 */
[C---:B------:R-:W-:Y:S02]  /*6950*/  ISETP.LT.OR P5, PT, R61.reuse, 0xa, P5 ;  /* 0x0000000a3d00780c */ /* 0x040fe40002fa1670 */
[C---:B------:R-:W-:Y:S02]  /*6960*/  ISETP.LT.OR P4, PT, R61.reuse, 0x11, P4 ;  /* 0x000000113d00780c */ /* 0x040fe40002781670 */
[C---:B------:R-:W-:Y:S02]  /*6970*/  ISETP.LT.OR P6, PT, R61.reuse, 0x12, P6 ;  /* 0x000000123d00780c */ /* 0x040fe400037c1670 */
[C---:B------:R-:W-:Y:S02]  /*6980*/  ISETP.LT.OR P2, PT, R61.reuse, 0x19, P2 ;  /* 0x000000193d00780c */ /* 0x040fe40001741670 */
[----:B------:R-:W-:-:S02]  /*6990*/  ISETP.LT.OR P3, PT, R61, 0x31, P3 ;  /* 0x000000313d00780c */ /* 0x000fc40001f61670 */
[----:B------:R-:W-:Y:S02]  /*69a0*/  FSEL R200, R155, -INF , !P5 ;  /* 0xff8000009bc87808 */ /* 0x000fe40006800000 */
[----:B------:R-:W-:Y:S02]  /*69b0*/  FSEL R202, R156, -INF , !P4 ;  /* 0xff8000009cca7808 */ /* 0x000fe40006000000 */
[----:B------:R-:W-:Y:S02]  /*69c0*/  FSEL R198, R157, -INF , !P6 ;  /* 0xff8000009dc67808 */ /* 0x000fe40007000000 */
[----:B------:R-:W-:Y:S02]  /*69d0*/  FSEL R196, R158, -INF , !P2 ;  /* 0xff8000009ec47808 */ /* 0x000fe40005000000 */
[C---:B------:R-:W-:Y:S02]  /*69e0*/  ISETP.GT.AND P5, PT, R63.reuse, 0x20, P1 ;  /* 0x000000203f00780c */ /* 0x040fe40000fa4270 */
[----:B------:R-:W-:-:S02]  /*69f0*/  ISETP.GT.AND P4, PT, R63, 0x21, P1 ;  /* 0x000000213f00780c */ /* 0x000fc40000f84270 */
[C---:B------:R-:W-:Y:S02]  /*6a00*/  ISETP.GT.AND P6, PT, R63.reuse, 0x28, P1 ;  /* 0x000000283f00780c */ /* 0x040fe40000fc4270 */
[C---:B------:R-:W-:Y:S02]  /*6a10*/  ISETP.GT.AND P2, PT, R63.reuse, 0x29, P1 ;  /* 0x000000293f00780c */ /* 0x040fe40000f44270 */
[----:B------:R-:W-:Y:S02]  /*6a20*/  FSEL R180, R164, -INF , !P3 ;  /* 0xff800000a4b47808 */ /* 0x000fe40005800000 */
[----:B------:R-:W-:Y:S02]  /*6a30*/  ISETP.GT.AND P3, PT, R63, 0x41, P1 ;  /* 0x000000413f00780c */ /* 0x000fe40000f64270 */
[C---:B------:R-:W-:Y:S02]  /*6a40*/  ISETP.LT.OR P5, PT, R61.reuse, 0x21, P5 ;  /* 0x000000213d00780c */ /* 0x040fe40002fa1670 */
[----:B------:R-:W-:-:S02]  /*6a50*/  ISETP.LT.OR P4, PT, R61, 0x22, P4 ;  /* 0x000000223d00780c */ /* 0x000fc40002781670 */
[C---:B------:R-:W-:Y:S02]  /*6a60*/  ISETP.LT.OR P6, PT, R61.reuse, 0x29, P6 ;  /* 0x000000293d00780c */ /* 0x040fe400037c1670 */
[C---:B------:R-:W-:Y:S02]  /*6a70*/  ISETP.LT.OR P2, PT, R61.reuse, 0x2a, P2 ;  /* 0x0000002a3d00780c */ /* 0x040fe40001741670 */
[----:B------:R-:W-:Y:S02]  /*6a80*/  ISETP.LT.OR P3, PT, R61, 0x42, P3 ;  /* 0x000000423d00780c */ /* 0x000fe40001f61670 */
[----:B------:R-:W-:Y:S02]  /*6a90*/  FSEL R192, R160, -INF , !P5 ;  /* 0xff800000a0c07808 */ /* 0x000fe40006800000 */
[----:B------:R-:W-:Y:S02]  /*6aa0*/  FSEL R190, R161, -INF , !P4 ;  /* 0xff800000a1be7808 */ /* 0x000fe40006000000 */
[----:B------:R-:W-:-:S02]  /*6ab0*/  FSEL R188, R162, -INF , !P6 ;  /* 0xff800000a2bc7808 */ /* 0x000fc40007000000 */
[----:B------:R-:W-:Y:S02]  /*6ac0*/  FSEL R182, R163, -INF , !P2 ;  /* 0xff800000a3b67808 */ /* 0x000fe40005000000 */
[C---:B------:R-:W-:Y:S02]  /*6ad0*/  ISETP.GT.AND P5, PT, R63.reuse, 0x31, P1 ;  /* 0x000000313f00780c */ /* 0x040fe40000fa4270 */
[C---:B------:R-:W-:Y:S02]  /*6ae0*/  ISETP.GT.AND P4, PT, R63.reuse, 0x38, P1 ;  /* 0x000000383f00780c */ /* 0x040fe40000f84270 */
[C---:B------:R-:W-:Y:S02]  /*6af0*/  ISETP.GT.AND P6, PT, R63.reuse, 0x39, P1 ;  /* 0x000000393f00780c */ /* 0x040fe40000fc4270 */
[----:B------:R-:W-:Y:S02]  /*6b00*/  ISETP.GT.AND P2, PT, R63, 0x40, P1 ;  /* 0x000000403f00780c */ /* 0x000fe40000f44270 */
[----:B------:R-:W-:-:S02]  /*6b10*/  FSEL R78, R53, -INF , !P3 ;  /* 0xff800000354e7808 */ /* 0x000fc40005800000 */
        /* <DEDUP_REMOVED lines=8> */
[----:B------:R-:W-:Y:S01]  /*6ba0*/  FSEL R154, R51, -INF , !P6 ;  /* 0xff800000339a7808 */ /* 0x000fe20007000000 */
[----:B-1----:R-:W-:Y:S01]  /*6bb0*/  IMAD.IADD R51, R67, 0x1, R4 ;  /* 0x0000000143337824 */ /* 0x002fe200078e0204 */
        /* <DEDUP_REMOVED lines=13> */
[----:B------:R-:W-:Y:S01]  /*6c90*/  FSEL R60, R55, -INF , !P4 ;  /* 0xff800000373c7808 */ /* 0x000fe20006000000 */
[----:B------:R-:W-:Y:S01]  /*6ca0*/  IMAD.IADD R55, R69, 0x1, R4 ;  /* 0x0000000145377824 */ /* 0x000fe200078e0204 */
[----:B------:R-:W-:-:S02]  /*6cb0*/  FSEL R56, R56, -INF , !P6 ;  /* 0xff80000038387808 */ /* 0x000fc40007000000 */
[----:B------:R-:W-:Y:S02]  /*6cc0*/  FSEL R62, R57, -INF , !P2 ;  /* 0xff800000393e7808 */ /* 0x000fe40005000000 */
[C---:B------:R-:W-:Y:S02]  /*6cd0*/  ISETP.GT.AND P5, PT, R63.reuse, 0x59, P1 ;  /* 0x000000593f00780c */ /* 0x040fe40000fa4270 */
[C---:B------:R-:W-:Y:S02]  /*6ce0*/  ISETP.GT.AND P4, PT, R63.reuse, 0x60, P1 ;  /* 0x000000603f00780c */ /* 0x040fe40000f84270 */
[C---:B------:R-:W-:Y:S02]  /*6cf0*/  ISETP.GT.AND P6, PT, R63.reuse, 0x61, P1 ;  /* 0x000000613f00780c */ /* 0x040fe40000fc4270 */
[----:B------:R-:W-:Y:S02]  /*6d00*/  ISETP.GT.AND P2, PT, R63, 0x68, P1 ;  /* 0x000000683f00780c */ /* 0x000fe40000f44270 */
[----:B------:R-:W-:-:S02]  /*6d10*/  FSEL R76, R76, -INF , !P3 ;  /* 0xff8000004c4c7808 */ /* 0x000fc40005800000 */
[----:B------:R-:W-:Y:S02]  /*6d20*/  PLOP3.LUT P3, PT, PT, PT, UP0, 0x40, 0x0 ;  /* 0x000000000000781c */ /* 0x000fe40003f6e808 */
[C---:B------:R-:W-:Y:S02]  /*6d30*/  ISETP.LT.OR P5, PT, R61.reuse, 0x5a, P5 ;  /* 0x0000005a3d00780c */ /* 0x040fe40002fa1670 */
[C---:B------:R-:W-:Y:S02]  /*6d40*/  ISETP.LT.OR P4, PT, R61.reuse, 0x61, P4 ;  /* 0x000000613d00780c */ /* 0x040fe40002781670 */
[C---:B------:R-:W-:Y:S02]  /*6d50*/  ISETP.LT.OR P6, PT, R61.reuse, 0x62, P6 ;  /* 0x000000623d00780c */ /* 0x040fe400037c1670 */
[----:B------:R-:W-:Y:S02]  /*6d60*/  ISETP.LT.OR P2, PT, R61, 0x69, P2 ;  /* 0x000000693d00780c */ /* 0x000fe40001741670 */
[----:B------:R-:W-:-:S02]  /*6d70*/  FSEL R64, R64, -INF , !P5 ;  /* 0xff80000040407808 */ /* 0x000fc40006800000 */
[----:B------:R-:W-:Y:S02]  /*6d80*/  FSEL R66, R66, -INF , !P4 ;  /* 0xff80000042427808 */ /* 0x000fe40006000000 */
[----:B------:R-:W-:Y:S02]  /*6d90*/  FSEL R68, R68, -INF , !P6 ;  /* 0xff80000044447808 */ /* 0x000fe40007000000 */
[----:B------:R-:W-:Y:S02]  /*6da0*/  FSEL R70, R70, -INF , !P2 ;  /* 0xff80000046467808 */ /* 0x000fe40005000000 */
[C---:B------:R-:W-:Y:S02]  /*6db0*/  ISETP.GT.AND P5, PT, R63.reuse, 0x70, P1 ;  /* 0x000000703f00780c */ /* 0x040fe40000fa4270 */
[C---:B------:R-:W-:Y:S02]  /*6dc0*/  ISETP.GT.AND P4, PT, R63.reuse, 0x71, P1 ;  /* 0x000000713f00780c */ /* 0x040fe40000f84270 */
[----:B------:R-:W-:-:S02]  /*6dd0*/  ISETP.GT.AND P6, PT, R63, 0x78, P1 ;  /* 0x000000783f00780c */ /* 0x000fc40000fc4270 */
[----:B------:R-:W-:Y:S02]  /*6de0*/  ISETP.GT.AND P2, PT, R63, 0x79, P1 ;  /* 0x000000793f00780c */ /* 0x000fe40000f44270 */
[C---:B------:R-:W-:Y:S02]  /*6df0*/  ISETP.LT.OR P5, PT, R61.reuse, 0x71, P5 ;  /* 0x000000713d00780c */ /* 0x040fe40002fa1670 */
[C---:B------:R-:W-:Y:S02]  /*6e00*/  ISETP.LT.OR P4, PT, R61.reuse, 0x72, P4 ;  /* 0x000000723d00780c */ /* 0x040fe40002781670 */
[C---:B------:R-:W-:Y:S02]  /*6e10*/  ISETP.LT.OR P6, PT, R61.reuse, 0x79, P6 ;  /* 0x000000793d00780c */ /* 0x040fe400037c1670 */
[----:B------:R-:W-:Y:S02]  /*6e20*/  ISETP.LT.OR P2, PT, R61, 0x7a, P2 ;  /* 0x0000007a3d00780c */ /* 0x000fe40001741670 */
[----:B------:R-:W-:-:S02]  /*6e30*/  FSEL R72, R72, -INF , !P5 ;  /* 0xff80000048487808 */ /* 0x000fc40006800000 */
[----:B------:R-:W-:Y:S02]  /*6e40*/  FSEL R54, R81, -INF , !P4 ;  /* 0xff80000051367808 */ /* 0x000fe40006000000 */
[----:B------:R-:W-:Y:S02]  /*6e50*/  FSEL R52, R84, -INF , !P6 ;  /* 0xff80000054347808 */ /* 0x000fe40007000000 */
[----:B------:R-:W-:Y:S01]  /*6e60*/  FSEL R50, R85, -INF , !P2 ;  /* 0xff80000055327808 */ /* 0x000fe20005000000 */
[----:B------:R-:W-:Y:S06]  /*6e70*/  @P3 BRA `(.L_x_1028) ;  /* 0x00000000005c3947 */ /* 0x000fec0003800000 */
        /* <DEDUP_REMOVED lines=8> */
[----:B------:R-:W0:Y:S02]  /*6f00*/  @P2 LDC.64 R4, c[0x0][0x9e8] ;  /* 0x00027a00ff042b82 */ /* 0x000e240000000a00 */
[----:B0-----:R-:W-:-:S05]  /*6f10*/  @P2 IMAD.HI.U32 R4, R53, R4, RZ ;  /* 0x0000000435042227 */ /* 0x001fca00078e00ff */
[----:B------:R-:W-:-:S04]  /*6f20*/  @P2 SHF.R.U32.HI R53, RZ, R5, R4 ;  /* 0x00000005ff352219 */ /* 0x000fc80000011604 */
[----:B------:R-:W-:Y:S01]  /*6f30*/  LOP3.LUT R53, RZ, R53, RZ, 0x33, !PT ;  /* 0x00000035ff357212 */ /* 0x000fe200078e33ff */
[----:B------:R-:W-:Y:S06]  /*6f40*/  BRA `(.L_x_1031) ;  /* 0x0000000000147947 */ /* 0x000fec0003800000 */
.L_x_1030:
[----:B------:R-:W-:-:S05]  /*6f50*/  IMAD.U32 R57, RZ, RZ, UR29 ;  /* 0x0000001dff397e24 */ /* 0x000fca000f8e00ff */
[----:B------:R-:W-:-:S13]  /*6f60*/  ISETP.NE.AND P2, PT, R57, 0x1, PT ;  /* 0x000000013900780c */ /* 0x000fda0003f45270 */
[----:B------:R-:W0:Y:S02]  /*6f70*/  @P2 LDC.64 R4, c[0x0][0x9e8] ;  /* 0x00027a00ff042b82 */ /* 0x000e240000000a00 */
[----:B0-----:R-:W-:-:S05]  /*6f80*/  @P2 IMAD.HI.U32 R4, R53, R4, RZ ;  /* 0x0000000435042227 */ /* 0x001fca00078e00ff */
[----:B------:R-:W-:-:S07]  /*6f90*/  @P2 SHF.R.U32.HI R53, RZ, R5, R4 ;  /* 0x00000005ff352219 */ /* 0x000fce0000011604 */
.L_x_1031:
[----:B------:R-:W-:Y:S05]  /*6fa0*/  BSYNC B0 ;  /* 0x0000000000007941 */ /* 0x000fea0003800000 */
.L_x_1029:
[----:B------:R-:W-:-:S04]  /*6fb0*/  IMAD R53, R53, R57, -R82 ;  /* 0x0000003935357224 */ /* 0x000fc800078e0a52 */
[----:B------:R-:W-:-:S05]  /*6fc0*/  IMAD R4, R16, -0x2, R53 ;  /* 0xfffffffe10047824 */ /* 0x000fca00078e0235 */
[----:B------:R-:W-:Y:S02]  /*6fd0*/  VIADDMNMX R51, R4, R57, R51, PT ;  /* 0x0000003904337246 */ /* 0x000fe40003800133 */
[----:B------:R-:W-:-:S07]  /*6fe0*/  VIMNMX R55, R55, R4, !PT ;  /* 0x0000000437377248 */ /* 0x000fce0007fe0100 */
.L_x_1028:
[----:B------:R-:W-:Y:S02]  /*6ff0*/  FMNMX.FTZ R5, R186, R8, !PT ;  /* 0x00000008ba057209 */ /* 0x000fe40007810000 */
[C---:B------:R-:W-:Y:S02]  /*7000*/  ISETP.GT.AND P6, PT, R55.reuse, 0x1, P1 ;  /* 0x000000013700780c */ /* 0x040fe40000fc4270 */
[----:B------:R-:W-:Y:S02]  /*7010*/  FMNMX.FTZ R5, R166, R5, !PT ;  /* 0x00000005a6057209 */ /* 0x000fe40007810000 */
[----:B------:R-:W-:Y:S02]  /*7020*/  ISETP.GT.AND P5, PT, R55, 0x10, P1 ;  /* 0x000000103700780c */ /* 0x000fe40000fa4270 */
[----:B------:R-:W-:Y:S02]  /*7030*/  FMNMX.FTZ R5, R184, R5, !PT ;  /* 0x00000005b8057209 */ /* 0x000fe40007810000 */
[----:B------:R-:W-:-:S02]  /*7040*/  ISETP.LT.OR P6, PT, R51, 0x2, P6 ;  /* 0x000000023300780c */ /* 0x000fc400037c1670 */
[----:B------:R-:W-:Y:S02]  /*7050*/  FMNMX.FTZ R5, R200, R5, !PT ;  /* 0x00000005c8057209 */ /* 0x000fe40007810000 */
[----:B------:R-:W-:Y:S02]  /*7060*/  ISETP.LT.OR P5, PT, R51, 0x11, P5 ;  /* 0x000000113300780c */ /* 0x000fe40002fa1670 */
[----:B------:R-:W-:Y:S02]  /*7070*/  FMNMX.FTZ R5, R202, R5, !PT ;  /* 0x00000005ca057209 */ /* 0x000fe40007810000 */
[----:B------:R-:W-:Y:S02]  /*7080*/  FSEL R82, R13, -INF , !P6 ;  /* 0xff8000000d527808 */ /* 0x000fe40007000000 */
[----:B------:R-:W-:Y:S02]  /*7090*/  FMNMX.FTZ R5, R198, R5, !PT ;  /* 0x00000005c6057209 */ /* 0x000fe40007810000 */
[----:B------:R-:W-:-:S02]  /*70a0*/  FSEL R152, R21, -INF , !P5 ;  /* 0xff80000015987808 */ /* 0x000fc40006800000 */
[----:B------:R-:W-:Y:S02]  /*70b0*/  FMNMX.FTZ R5, R196, R5, !PT ;  /* 0x00000005c4057209 */ /* 0x000fe40007810000 */
[----:B------:R-:W-:Y:S02]  /*70c0*/  ISETP.GT.AND P5, PT, R55, 0x20, P1 ;  /* 0x000000203700780c */ /* 0x000fe40000fa4270 */
[----:B------:R-:W-:Y:S02]  /*70d0*/  FMNMX.FTZ R5, R194, R5, !PT ;  /* 0x00000005c2057209 */ /* 0x000fe40007810000 */
[----:B------:R-:W-:Y:S02]  /*70e0*/  ISETP.LT.OR P5, PT, R51, 0x21, P5 ;  /* 0x000000213300780c */ /* 0x000fe40002fa1670 */
[----:B------:R-:W-:Y:S02]  /*70f0*/  FMNMX.FTZ R5, R192, R5, !PT ;  /* 0x00000005c0057209 */ /* 0x000fe40007810000 */
[----:B------:R-:W-:-:S02]  /*7100*/  ISETP.GT.AND P4, PT, R55, 0x9, P1 ;  /* 0x000000093700780c */ /* 0x000fc40000f84270 */
[----:B------:R-:W-:Y:S02]  /*7110*/  FMNMX.FTZ R5, R190, R5, !PT ;  /* 0x00000005be057209 */ /* 0x000fe40007810000 */
[----:B------:R-:W-:Y:S02]  /*7120*/  ISETP.GT.AND P2, PT, R55, 0x11, P1 ;  /* 0x000000113700780c */ /* 0x000fe40000f44270 */
[----:B------:R-:W-:Y:S02]  /*7130*/  FMNMX.FTZ R5, R188, R5, !PT ;  /* 0x00000005bc057209 */ /* 0x000fe40007810000 */
[C---:B------:R-:W-:Y:S02]  /*7140*/  ISETP.LT.OR P4, PT, R51.reuse, 0xa, P4 ;  /* 0x0000000a3300780c */ /* 0x040fe40002781670 */
[----:B------:R-:W-:Y:S02]  /*7150*/  FMNMX.FTZ R5, R182, R5, !PT ;  /* 0x00000005b6057209 */ /* 0x000fe40007810000 */
[----:B------:R-:W-:-:S02]  /*7160*/  ISETP.LT.OR P2, PT, R51, 0x12, P2 ;  /* 0x000000123300780c */ /* 0x000fc40001741670 */
[----:B------:R-:W-:Y:S02]  /*7170*/  FMNMX.FTZ R5, R180, R5, !PT ;  /* 0x00000005b4057209 */ /* 0x000fe40007810000 */
[----:B------:R-:W-:Y:S02]  /*7180*/  FSEL R86, R15, -INF , !P4 ;  /* 0xff8000000f567808 */ /* 0x000fe40006000000 */
[----:B------:R-:W-:Y:S02]  /*7190*/  FMNMX.FTZ R5, R162, R5, !PT ;  /* 0x00000005a2057209 */ /* 0x000fe40007810000 */
[----:B------:R-:W-:Y:S02]  /*71a0*/  FSEL R158, R20, -INF , !P2 ;  /* 0xff800000149e7808 */ /* 0x000fe40005000000 */
        /* <DEDUP_REMOVED lines=23> */
[----:B------:R-:W-:Y:S02]  /*7320*/  ISETP.GT.AND P3, PT, R55, 0x28, P1 ;  /* 0x000000283700780c */ /* 0x000fe40000f64270 */
[----:B------:R-:W-:Y:S02]  /*7330*/  FMNMX.FTZ R5, R70, R5, !PT ;  /* 0x0000000546057209 */ /* 0x000fe40007810000 */
[----:B------:R-:W-:-:S02]  /*7340*/  ISETP.LT.OR P3, PT, R51, 0x29, P3 ;  /* 0x000000293300780c */ /* 0x000fc40001f61670 */
[----:B------:R-:W-:Y:S02]  /*7350*/  FMNMX.FTZ R5, R76, R5, !PT ;  /* 0x000000054c057209 */ /* 0x000fe40007810000 */
[----:B------:R-:W-:Y:S02]  /*7360*/  ISETP.GT.AND P4, PT, R55, 0x29, P1 ;  /* 0x000000293700780c */ /* 0x000fe40000f84270 */
[----:B------:R-:W-:Y:S02]  /*7370*/  FMNMX.FTZ R5, R72, R5, !PT ;  /* 0x0000000548057209 */ /* 0x000fe40007810000 */
[----:B------:R-:W-:Y:S02]  /*7380*/  ISETP.LT.OR P4, PT, R51, 0x2a, P4 ;  /* 0x0000002a3300780c */ /* 0x000fe40002781670 */
[----:B------:R-:W-:Y:S02]  /*7390*/  FMNMX.FTZ R5, R54, R5, !PT ;  /* 0x0000000536057209 */ /* 0x000fe40007810000 */
[----:B------:R-:W-:-:S02]  /*73a0*/  FSEL R28, R28, -INF , !P4 ;  /* 0xff8000001c1c7808 */ /* 0x000fc40006000000 */
[----:B------:R-:W-:Y:S02]  /*73b0*/  FMNMX.FTZ R5, R52, R5, !PT ;  /* 0x0000000534057209 */ /* 0x000fe40007810000 */
[----:B------:R-:W-:Y:S02]  /*73c0*/  ISETP.GT.AND P4, PT, R55, 0x39, P1 ;  /* 0x000000393700780c */ /* 0x000fe40000f84270 */
[----:B------:R-:W-:Y:S02]  /*73d0*/  FMNMX.FTZ R53, R50, R5, !PT ;  /* 0x0000000532357209 */ /* 0x000fe40007810000 */
[----:B------:R-:W0:Y:S01]  /*73e0*/  LDC R5, c[0x0][0x988] ;  /* 0x00026200ff057b82 */ /* 0x000e220000000800 */
[----:B------:R-:W-:Y:S02]  /*73f0*/  ISETP.LT.OR P4, PT, R51, 0x3a, P4 ;  /* 0x0000003a3300780c */ /* 0x000fe40002781670 */
[----:B------:R-:W1:Y:S02]  /*7400*/  SHFL.BFLY PT, R4, R53, 0x2, 0x1f ;  /* 0x0c401f0035047f89 */ /* 0x000e6400000e0000 */
[----:B-1----:R-:W-:-:S05]  /*7410*/  FMNMX.FTZ R57, R53, R4, !PT ;  /* 0x0000000435397209 */ /* 0x002fca0007810000 */
[----:B------:R-:W1:Y:S02]  /*7420*/  SHFL.BFLY PT, R4, R57, 0x1, 0x1f ;  /* 0x0c201f0039047f89 */ /* 0x000e6400000e0000 */
[----:B-1----:R-:W-:-:S04]  /*7430*/  FMNMX.FTZ R4, R57, R4, !PT ;  /* 0x0000000439047209 */ /* 0x002fc80007810000 */
[C---:B------:R-:W-:Y:S01]  /*7440*/  FSETP.NEU.FTZ.AND P6, PT, R4.reuse, -INF , PT ;  /* 0xff8000000400780b */ /* 0x040fe20003fdd000 */
[----:B0-----:R-:W-:-:S05]  /*7450*/  FFMA.FTZ R53, R4, R5, -8 ;  /* 0xc100000004357423 */ /* 0x001fca0000010005 */
[----:B------:R-:W-:-:S05]  /*7460*/  FSEL R53, R53, RZ, P6 ;  /* 0x000000ff35357208 */ /* 0x000fca0003000000 */
[-CC-:B------:R-:W-:Y:S01]  /*7470*/  FFMA.FTZ R13, R166, R5.reuse, -R53.reuse ;  /* 0x00000005a60d7223 */ /* 0x180fe20000010835 */
[----:B------:R-:W-:Y:S01]  /*7480*/  FSEL R166, R26, -INF , !P5 ;  /* 0xff8000001aa67808 */ /* 0x000fe20006800000 */
[-CC-:B------:R-:W-:Y:S01]  /*7490*/  FFMA.FTZ R20, R200, R5.reuse, -R53.reuse ;  /* 0x00000005c8147223 */ /* 0x180fe20000010835 */
[----:B------:R-:W-:Y:S01]  /*74a0*/  ISETP.GT.AND P5, PT, R55, RZ, P1 ;  /* 0x000000ff3700720c */ /* 0x000fe20000fa4270 */
[-CC-:B------:R-:W-:Y:S01]  /*74b0*/  FFMA.FTZ R15, R184, R5.reuse, -R53.reuse ;  /* 0x00000005b80f7223 */ /* 0x180fe20000010835 */
[----:B------:R-:W-:Y:S01]  /*74c0*/  FSEL R184, R27, -INF , !P2 ;  /* 0xff8000001bb87808 */ /* 0x000fe20005000000 */
[-CC-:B------:R-:W-:Y:S01]  /*74d0*/  FFMA.FTZ R14, R186, R5.reuse, -R53.reuse ;  /* 0x00000005ba0e7223 */ /* 0x180fe20000010835 */
[----:B------:R-:W-:Y:S01]  /*74e0*/  ISETP.LT.OR P5, PT, R51, 0x1, P5 ;  /* 0x000000013300780c */ /* 0x000fe20002fa1670 */
[-CC-:B------:R-:W-:Y:S01]  /*74f0*/  FFMA.FTZ R24, R198, R5.reuse, -R53.reuse ;  /* 0x00000005c6187223 */ /* 0x180fe20000010835 */
[----:B------:R-:W-:Y:S01]  /*7500*/  FSEL R186, R29, -INF , !P3 ;  /* 0xff8000001dba7808 */ /* 0x000fe20005800000 */
[-CC-:B------:R-:W-:Y:S01]  /*7510*/  FFMA.FTZ R26, R194, R5.reuse, -R53.reuse ;  /* 0x00000005c21a7223 */ /* 0x180fe20000010835 */
[----:B------:R-:W-:Y:S01]  /*7520*/  FSEL R200, R12, -INF , !P5 ;  /* 0xff8000000cc87808 */ /* 0x000fe20006800000 */
[-CC-:B------:R-:W-:Y:S01]  /*7530*/  FFMA.FTZ R12, R196, R5.reuse, -R53.reuse ;  /* 0x00000005c40c7223 */ /* 0x180fe20000010835 */
[C---:B------:R-:W-:Y:S01]  /*7540*/  ISETP.GT.AND P2, PT, R55.reuse, 0x30, P1 ;  /* 0x000000303700780c */ /* 0x040fe20000f44270 */
[--C-:B------:R-:W-:Y:S01]  /*7550*/  FFMA.FTZ R202, R202, R5, -R53.reuse ;  /* 0x00000005caca7223 */ /* 0x100fe20000010835 */
[----:B------:R-:W-:Y:S01]  /*7560*/  FMNMX.FTZ R21, R200, R9, !PT ;  /* 0x00000009c8157209 */ /* 0x000fe20007810000 */
[-CC-:B------:R-:W-:Y:S01]  /*7570*/  FFMA.FTZ R57, R52, R5.reuse, -R53.reuse ;  /* 0x0000000534397223 */ /* 0x180fe20000010835 */
[----:B------:R-:W-:Y:S01]  /*7580*/  ISETP.GT.AND P3, PT, R55, 0x31, P1 ;  /* 0x000000313700780c */ /* 0x000fe20000f64270 */
[--C-:B------:R-:W-:Y:S01]  /*7590*/  FFMA.FTZ R162, R162, R5, -R53.reuse ;  /* 0x00000005a2a27223 */ /* 0x100fe20000010835 */
[----:B------:R-:W-:Y:S01]  /*75a0*/  FMNMX.FTZ R25, R82, R21, !PT ;  /* 0x0000001552197209 */ /* 0x000fe20007810000 */
[--C-:B------:R-:W-:Y:S01]  /*75b0*/  FFMA.FTZ R154, R154, R5, -R53.reuse ;  /* 0x000000059a9a7223 */ /* 0x100fe20000010835 */
[----:B------:R-:W-:Y:S01]  /*75c0*/  ISETP.LT.OR P2, PT, R51, 0x31, P2 ;  /* 0x000000313300780c */ /* 0x000fe20001741670 */
[----:B------:R0:W-:Y:S01]  /*75d0*/  MUFU.EX2 R21, R202 ;  /* 0x000000ca00157308 */ /* 0x0001e20000000800 */
[----:B------:R-:W-:Y:S01]  /*75e0*/  FMNMX.FTZ R25, R84, R25, !PT ;  /* 0x0000001954197209 */ /* 0x000fe20007810000 */
[-CC-:B------:R-:W-:Y:S01]  /*75f0*/  FFMA.FTZ R60, R60, R5.reuse, -R53.reuse ;  /* 0x000000053c3c7223 */ /* 0x180fe20000010835 */
[----:B------:R-:W-:Y:S01]  /*7600*/  ISETP.GT.AND P5, PT, R55, 0x38, P1 ;  /* 0x000000383700780c */ /* 0x000fe20000fa4270 */
[----:B------:R-:W-:Y:S01]  /*7610*/  FFMA.FTZ R54, R54, R5, -R53 ;  /* 0x0000000536367223 */ /* 0x000fe20000010835 */
[----:B------:R-:W-:-:S02]  /*7620*/  FMNMX.FTZ R25, R86, R25, !PT ;  /* 0x0000001956197209 */ /* 0x000fc40007810000 */
[----:B------:R-:W-:Y:S01]  /*7630*/  FSEL R30, R30, -INF , !P2 ;  /* 0xff8000001e1e7808 */ /* 0x000fe20005000000 */
[----:B------:R-:W-:Y:S01]  /*7640*/  MUFU.EX2 R14, R14 ;  /* 0x0000000e000e7308 */ /* 0x000fe20000000800 */
[----:B------:R-:W-:Y:S01]  /*7650*/  FMNMX.FTZ R25, R152, R25, !PT ;  /* 0x0000001998197209 */ /* 0x000fe20007810000 */
[----:B0-----:R-:W-:Y:S01]  /*7660*/  FFMA.FTZ R202, R78, R5, -R53 ;  /* 0x000000054eca7223 */ /* 0x001fe20000010835 */
[C---:B------:R-:W-:Y:S02]  /*7670*/  ISETP.LT.OR P3, PT, R51.reuse, 0x32, P3 ;  /* 0x000000323300780c */ /* 0x040fe40001f61670 */
[----:B------:R-:W-:Y:S02]  /*7680*/  FMNMX.FTZ R27, R158, R25, !PT ;  /* 0x000000199e1b7209 */ /* 0x000fe40007810000 */
[----:B------:R-:W-:Y:S01]  /*7690*/  ISETP.LT.OR P5, PT, R51, 0x39, P5 ;  /* 0x000000393300780c */ /* 0x000fe20002fa1670 */
[----:B------:R0:W-:Y:S01]  /*76a0*/  MUFU.EX2 R25, R12 ;  /* 0x0000000c00197308 */ /* 0x0001e20000000800 */
[----:B------:R-:W-:-:S02]  /*76b0*/  FMNMX.FTZ R27, R160, R27, !PT ;  /* 0x0000001ba01b7209 */ /* 0x000fc40007810000 */
[----:B------:R-:W-:Y:S02]  /*76c0*/  FSEL R198, R31, -INF , !P3 ;  /* 0xff8000001fc67808 */ /* 0x000fe40005800000 */
[----:B------:R-:W-:Y:S02]  /*76d0*/  FMNMX.FTZ R27, R164, R27, !PT ;  /* 0x0000001ba41b7209 */ /* 0x000fe40007810000 */
[----:B------:R-:W-:Y:S01]  /*76e0*/  ISETP.GT.AND P2, PT, R55, 0x40, P1 ;  /* 0x000000403700780c */ /* 0x000fe20000f44270 */
[----:B------:R-:W-:Y:S01]  /*76f0*/  MUFU.EX2 R13, R13 ;  /* 0x0000000d000d7308 */ /* 0x000fe20000000800 */
[----:B------:R-:W-:Y:S01]  /*7700*/  FMNMX.FTZ R27, R166, R27, !PT ;  /* 0x0000001ba61b7209 */ /* 0x000fe20007810000 */
[----:B0-----:R-:W-:Y:S01]  /*7710*/  FFMA.FTZ R12, R192, R5, -R53 ;  /* 0x00000005c00c7223 */ /* 0x001fe20000010835 */
[----:B------:R-:W-:Y:S02]  /*7720*/  FSEL R196, R33, -INF , !P5 ;  /* 0xff80000021c47808 */ /* 0x000fe40006800000 */
[----:B------:R-:W-:-:S02]  /*7730*/  FMNMX.FTZ R29, R184, R27, !PT ;  /* 0x0000001bb81d7209 */ /* 0x000fc40007810000 */
[----:B------:R-:W-:Y:S01]  /*7740*/  ISETP.GT.AND P3, PT, R55, 0x41, P1 ;  /* 0x000000413700780c */ /* 0x000fe20000f64270 */
[----:B------:R0:W-:Y:S01]  /*7750*/  MUFU.EX2 R27, R12 ;  /* 0x0000000c001b7308 */ /* 0x0001e20000000800 */
[----:B------:R-:W-:Y:S02]  /*7760*/  FMNMX.FTZ R29, R186, R29, !PT ;  /* 0x0000001dba1d7209 */ /* 0x000fe40007810000 */
[----:B------:R-:W-:Y:S02]  /*7770*/  ISETP.LT.OR P2, PT, R51, 0x41, P2 ;  /* 0x000000413300780c */ /* 0x000fe40001741670 */
[----:B------:R-:W-:Y:S02]  /*7780*/  FMNMX.FTZ R29, R28, R29, !PT ;  /* 0x0000001d1c1d7209 */ /* 0x000fe40007810000 */
[----:B------:R-:W-:Y:S01]  /*7790*/  FSEL R194, R32, -INF , !P4 ;  /* 0xff80000020c27808 */ /* 0x000fe20006000000 */
[----:B------:R-:W-:-:S01]  /*77a0*/  FFMA.FTZ R32, R190, R5, -R53 ;  /* 0x00000005be207223 */ /* 0x000fc20000010835 */
[----:B------:R-:W-:Y:S01]  /*77b0*/  FMNMX.FTZ R29, R30, R29, !PT ;  /* 0x0000001d1e1d7209 */ /* 0x000fe20007810000 */
[----:B0-----:R-:W-:-:S01]  /*77c0*/  FFMA.FTZ R12, R188, R5, -R53 ;  /* 0x00000005bc0c7223 */ /* 0x001fc20000010835 */
[----:B------:R-:W-:Y:S01]  /*77d0*/  ISETP.GT.AND P5, PT, R55, 0x48, P1 ;  /* 0x000000483700780c */ /* 0x000fe20000fa4270 */
[----:B------:R-:W-:Y:S01]  /*77e0*/  MUFU.EX2 R15, R15 ;  /* 0x0000000f000f7308 */ /* 0x000fe20000000800 */
[----:B------:R-:W-:-:S02]  /*77f0*/  FMNMX.FTZ R31, R198, R29, !PT ;  /* 0x0000001dc61f7209 */ /* 0x000fc40007810000 */
[----:B------:R-:W-:Y:S02]  /*7800*/  FSEL R34, R34, -INF , !P2 ;  /* 0xff80000022227808 */ /* 0x000fe40005000000 */
[----:B------:R-:W-:Y:S02]  /*7810*/  FMNMX.FTZ R31, R196, R31, !PT ;  /* 0x0000001fc41f7209 */ /* 0x000fe40007810000 */
[----:B------:R-:W-:Y:S01]  /*7820*/  ISETP.LT.OR P3, PT, R51, 0x42, P3 ;  /* 0x000000423300780c */ /* 0x000fe20001f61670 */
[----:B------:R0:W-:Y:S01]  /*7830*/  MUFU.EX2 R29, R12 ;  /* 0x0000000c001d7308 */ /* 0x0001e20000000800 */
[----:B------:R-:W-:Y:S02]  /*7840*/  FMNMX.FTZ R31, R194, R31, !PT ;  /* 0x0000001fc21f7209 */ /* 0x000fe40007810000 */
[----:B------:R-:W-:Y:S02]  /*7850*/  ISETP.GT.AND P4, PT, R55, 0x49, P1 ;  /* 0x000000493700780c */ /* 0x000fe40000f84270 */
[----:B------:R-:W-:-:S02]  /*7860*/  ISETP.LT.OR P5, PT, R51, 0x49, P5 ;  /* 0x000000493300780c */ /* 0x000fc40002fa1670 */
[----:B------:R-:W-:Y:S01]  /*7870*/  FSEL R192, R35, -INF , !P3 ;  /* 0xff80000023c07808 */ /* 0x000fe20005800000 */
[----:B------:R-:W-:Y:S01]  /*7880*/  MUFU.EX2 R20, R20 ;  /* 0x0000001400147308 */ /* 0x000fe20000000800 */
[----:B------:R-:W-:Y:S01]  /*7890*/  FMNMX.FTZ R31, R34, R31, !PT ;  /* 0x0000001f221f7209 */ /* 0x000fe20007810000 */
[----:B0-----:R-:W-:Y:S01]  /*78a0*/  FFMA.FTZ R12, R180, R5, -R53 ;  /* 0x00000005b40c7223 */ /* 0x001fe20000010835 */
[----:B------:R-:W-:Y:S02]  /*78b0*/  ISETP.GT.AND P2, PT, R55, 0x50, P1 ;  /* 0x000000503700780c */ /* 0x000fe40000f44270 */
[----:B------:R-:W-:Y:S02]  /*78c0*/  FSEL R36, R36, -INF , !P5 ;  /* 0xff80000024247808 */ /* 0x000fe40006800000 */
[----:B------:R-:W-:Y:S01]  /*78d0*/  ISETP.LT.OR P4, PT, R51, 0x4a, P4 ;  /* 0x0000004a3300780c */ /* 0x000fe20002781670 */
[----:B------:R-:W-:Y:S01]  /*78e0*/  MUFU.EX2 R24, R24 ;  /* 0x0000001800187308 */ /* 0x000fe20000000800 */
[----:B------:R-:W-:-:S02]  /*78f0*/  FMNMX.FTZ R33, R192, R31, !PT ;  /* 0x0000001fc0217209 */ /* 0x000fc40007810000 */
[----:B------:R-:W-:Y:S02]  /*7900*/  ISETP.GT.AND P3, PT, R55, 0x51, P1 ;  /* 0x000000513700780c */ /* 0x000fe40000f64270 */
[----:B------:R-:W-:Y:S02]  /*7910*/  ISETP.LT.OR P2, PT, R51, 0x51, P2 ;  /* 0x000000513300780c */ /* 0x000fe40001741670 */
[----:B------:R-:W-:Y:S01]  /*7920*/  FSEL R188, R37, -INF , !P4 ;  /* 0xff80000025bc7808 */ /* 0x000fe20006000000 */
[----:B------:R0:W-:Y:S01]  /*7930*/  MUFU.EX2 R31, R12 ;  /* 0x0000000c001f7308 */ /* 0x0001e20000000800 */
[----:B------:R-:W-:Y:S02]  /*7940*/  FMNMX.FTZ R33, R36, R33, !PT ;  /* 0x0000002124217209 */ /* 0x000fe40007810000 */
[----:B------:R-:W-:Y:S02]  /*7950*/  ISETP.GT.AND P5, PT, R55, 0x58, P1 ;  /* 0x000000583700780c */ /* 0x000fe40000fa4270 */
[----:B------:R-:W-:Y:S01]  /*7960*/  FSEL R190, R38, -INF , !P2 ;  /* 0xff80000026be7808 */ /* 0x000fe20005000000 */
[--C-:B------:R-:W-:Y:S01]  /*7970*/  FFMA.FTZ R38, R182, R5, -R53.reuse ;  /* 0x00000005b6267223 */ /* 0x100fe20000010835 */
[----:B------:R-:W-:Y:S01]  /*7980*/  ISETP.LT.OR P3, PT, R51, 0x52, P3 ;  /* 0x000000523300780c */ /* 0x000fe20001f61670 */
[----:B------:R-:W-:Y:S01]  /*7990*/  MUFU.EX2 R26, R26 ;  /* 0x0000001a001a7308 */ /* 0x000fe20000000800 */
[----:B------:R-:W-:Y:S01]  /*79a0*/  FMNMX.FTZ R33, R188, R33, !PT ;  /* 0x00000021bc217209 */ /* 0x000fe20007810000 */
[----:B0-----:R-:W-:Y:S01]  /*79b0*/  FFMA.FTZ R12, R156, R5, -R53 ;  /* 0x000000059c0c7223 */ /* 0x001fe20000010835 */
[----:B------:R-:W-:-:S02]  /*79c0*/  ISETP.GT.AND P4, PT, R55, 0x59, P1 ;  /* 0x000000593700780c */ /* 0x000fc40000f84270 */
[----:B------:R-:W-:Y:S02]  /*79d0*/  ISETP.LT.OR P5, PT, R51, 0x59, P5 ;  /* 0x000000593300780c */ /* 0x000fe40002fa1670 */
[----:B------:R-:W-:Y:S01]  /*79e0*/  FSEL R182, R39, -INF , !P3 ;  /* 0xff80000027b67808 */ /* 0x000fe20005800000 */
[----:B------:R-:W-:Y:S01]  /*79f0*/  MUFU.EX2 R32, R32 ;  /* 0x0000002000207308 */ /* 0x000fe20000000800 */
[----:B------:R-:W-:Y:S02]  /*7a00*/  FMNMX.FTZ R33, R190, R33, !PT ;  /* 0x00000021be217209 */ /* 0x000fe40007810000 */
        /* <DEDUP_REMOVED lines=9> */
[----:B------:R-:W-:Y:S01]  /*7aa0*/  FMNMX.FTZ R35, R40, R35, !PT ;  /* 0x0000002328237209 */ /* 0x000fe20007810000 */
[----:B------:R-:W-:Y:S01]  /*7ab0*/  FFMA.FTZ R41, R74, R5, -R53 ;  /* 0x000000054a297223 */ /* 0x000fe20000010835 */
[----:B------:R-:W-:Y:S02]  /*7ac0*/  ISETP.GT.AND P5, PT, R55, 0x68, P1 ;  /* 0x000000683700780c */ /* 0x000fe40000fa4270 */
[----:B------:R-:W-:-:S02]  /*7ad0*/  FSEL R42, R42, -INF , !P2 ;  /* 0xff8000002a2a7808 */ /* 0x000fc40005000000 */
[----:B------:R-:W-:Y:S01]  /*7ae0*/  ISETP.LT.OR P3, PT, R51, 0x62, P3 ;  /* 0x000000623300780c */ /* 0x000fe20001f61670 */
[----:B------:R-:W-:Y:S01]  /*7af0*/  MUFU.EX2 R162, R162 ;  /* 0x000000a200a27308 */ /* 0x000fe20000000800 */
[----:B------:R-:W-:Y:S01]  /*7b00*/  FMNMX.FTZ R35, R180, R35, !PT ;  /* 0x00000023b4237209 */ /* 0x000fe20007810000 */
[-CC-:B0-----:R-:W-:Y:S01]  /*7b10*/  FFMA.FTZ R12, R80, R5.reuse, -R53.reuse ;  /* 0x00000005500c7223 */ /* 0x181fe20000010835 */
[----:B------:R-:W-:Y:S02]  /*7b20*/  ISETP.GT.AND P4, PT, R55, 0x69, P1 ;  /* 0x000000693700780c */ /* 0x000fe40000f84270 */
[----:B------:R-:W-:Y:S02]  /*7b30*/  ISETP.LT.OR P5, PT, R51, 0x69, P5 ;  /* 0x000000693300780c */ /* 0x000fe40002fa1670 */
[----:B------:R-:W-:Y:S01]  /*7b40*/  FSEL R156, R43, -INF , !P3 ;  /* 0xff8000002b9c7808 */ /* 0x000fe20005800000 */
[----:B------:R-:W-:Y:S01]  /*7b50*/  FFMA.FTZ R43, R66, R5, -R53 ;  /* 0x00000005422b7223 */ /* 0x000fe20000010835 */
[----:B------:R-:W-:Y:S01]  /*7b60*/  FMNMX.FTZ R35, R42, R35, !PT ;  /* 0x000000232a237209 */ /* 0x000fe20007810000 */
[----:B------:R-:W-:Y:S01]  /*7b70*/  MUFU.EX2 R154, R154 ;  /* 0x0000009a009a7308 */ /* 0x000fe20000000800 */
[----:B------:R-:W-:-:S02]  /*7b80*/  ISETP.GT.AND P2, PT, R55, 0x70, P1 ;  /* 0x000000703700780c */ /* 0x000fc40000f44270 */
[----:B------:R-:W-:Y:S02]  /*7b90*/  FSEL R44, R44, -INF , !P5 ;  /* 0xff8000002c2c7808 */ /* 0x000fe40006800000 */
[----:B------:R-:W-:Y:S02]  /*7ba0*/  ISETP.LT.OR P4, PT, R51, 0x6a, P4 ;  /* 0x0000006a3300780c */ /* 0x000fe40002781670 */
[----:B------:R-:W-:Y:S01]  /*7bb0*/  FMNMX.FTZ R37, R156, R35, !PT ;  /* 0x000000239c257209 */ /* 0x000fe20007810000 */
[----:B------:R-:W-:Y:S01]  /*7bc0*/  MUFU.EX2 R202, R202 ;  /* 0x000000ca00ca7308 */ /* 0x000fe20000000800 */
[----:B------:R-:W-:Y:S02]  /*7bd0*/  ISETP.GT.AND P3, PT, R55, 0x71, P1 ;  /* 0x000000713700780c */ /* 0x000fe40000f64270 */
[----:B------:R-:W-:Y:S02]  /*7be0*/  ISETP.LT.OR P2, PT, R51, 0x71, P2 ;  /* 0x000000713300780c */ /* 0x000fe40001741670 */
[----:B------:R-:W-:-:S02]  /*7bf0*/  FSEL R80, R45, -INF , !P4 ;  /* 0xff8000002d507808 */ /* 0x000fc40006000000 */
[----:B------:R-:W-:Y:S01]  /*7c00*/  FMNMX.FTZ R37, R44, R37, !PT ;  /* 0x000000252c257209 */ /* 0x000fe20007810000 */
[----:B------:R0:W-:Y:S01]  /*7c10*/  MUFU.EX2 R35, R12 ;  /* 0x0000000c00237308 */ /* 0x0001e20000000800 */
[----:B------:R-:W-:Y:S02]  /*7c20*/  ISETP.GT.AND P5, PT, R55, 0x78, P1 ;  /* 0x000000783700780c */ /* 0x000fe40000fa4270 */
[----:B------:R-:W-:Y:S02]  /*7c30*/  ISETP.LT.OR P3, PT, R51, 0x72, P3 ;  /* 0x000000723300780c */ /* 0x000fe40001f61670 */
[----:B------:R-:W-:Y:S02]  /*7c40*/  FSEL R46, R46, -INF , !P2 ;  /* 0xff8000002e2e7808 */ /* 0x000fe40005000000 */
[----:B------:R-:W-:Y:S01]  /*7c50*/  FMNMX.FTZ R37, R80, R37, !PT ;  /* 0x0000002550257209 */ /* 0x000fe20007810000 */
[----:B------:R-:W-:Y:S01]  /*7c60*/  MUFU.EX2 R60, R60 ;  /* 0x0000003c003c7308 */ /* 0x000fe20000000800 */
[----:B------:R-:W-:-:S02]  /*7c70*/  ISETP.GT.AND P1, PT, R55, 0x79, P1 ;  /* 0x000000793700780c */ /* 0x000fc40000f24270 */
[----:B------:R-:W-:Y:S02]  /*7c80*/  ISETP.LT.OR P5, PT, R51, 0x79, P5 ;  /* 0x000000793300780c */ /* 0x000fe40002fa1670 */
[----:B------:R-:W-:Y:S01]  /*7c90*/  FSEL R78, R47, -INF , !P3 ;  /* 0xff8000002f4e7808 */ /* 0x000fe20005800000 */
[--C-:B------:R-:W-:Y:S01]  /*7ca0*/  FFMA.FTZ R47, R58, R5, -R53.reuse ;  /* 0x000000053a2f7223 */ /* 0x100fe20000010835 */
[----:B------:R-:W-:Y:S01]  /*7cb0*/  FMNMX.FTZ R37, R46, R37, !PT ;  /* 0x000000252e257209 */ /* 0x000fe20007810000 */
[-CC-:B------:R-:W-:Y:S01]  /*7cc0*/  FFMA.FTZ R58, R64, R5.reuse, -R53.reuse ;  /* 0x00000005403a7223 */ /* 0x180fe20000010835 */
[----:B------:R-:W-:Y:S01]  /*7cd0*/  ISETP.LT.OR P1, PT, R51, 0x7a, P1 ;  /* 0x0000007a3300780c */ /* 0x000fe20000f21670 */
[----:B------:R-:W-:Y:S01]  /*7ce0*/  FFMA.FTZ R64, R76, R5, -R53 ;  /* 0x000000054c407223 */ /* 0x000fe20000010835 */
[----:B------:R-:W-:Y:S01]  /*7cf0*/  FSEL R48, R48, -INF , !P5 ;  /* 0xff80000030307808 */ /* 0x000fe20006800000 */
[----:B------:R-:W-:Y:S01]  /*7d00*/  MUFU.EX2 R43, R43 ;  /* 0x0000002b002b7308 */ /* 0x000fe20000000800 */
[----:B------:R-:W-:-:S02]  /*7d10*/  FMNMX.FTZ R39, R78, R37, !PT ;  /* 0x000000254e277209 */ /* 0x000fc40007810000 */
[----:B------:R-:W-:Y:S02]  /*7d20*/  FSEL R74, R49, -INF , !P1 ;  /* 0xff800000314a7808 */ /* 0x000fe40004800000 */
[----:B------:R-:W-:Y:S02]  /*7d30*/  FMNMX.FTZ R39, R48, R39, !PT ;  /* 0x0000002730277209 */ /* 0x000fe40007810000 */
[----:B------:R-:W-:Y:S01]  /*7d40*/  FSEL R51, R4, RZ, P6 ;  /* 0x000000ff04337208 */ /* 0x000fe20003000000 */
[----:B------:R-:W-:Y:S01]  /*7d50*/  MUFU.EX2 R37, R41 ;  /* 0x0000002900257308 */ /* 0x000fe20000000800 */
[----:B0-----:R-:W-:Y:S01]  /*7d60*/  FMNMX.FTZ R12, R74, R39, !PT ;  /* 0x000000274a0c7209 */ /* 0x001fe20007810000 */
[-CC-:B------:R-:W-:Y:S01]  /*7d70*/  FFMA.FTZ R39, R56, R5.reuse, -R53.reuse ;  /* 0x0000000538277223 */ /* 0x180fe20000010835 */
[----:B------:R-:W-:-:S01]  /*7d80*/  FFMA.FTZ R56, R62, R5, -R53 ;  /* 0x000000053e387223 */ /* 0x000fc20000010835 */
[----:B------:R-:W-:Y:S01]  /*7d90*/  FADD.FTZ R52, -R51, R8 ;  /* 0x0000000833347221 */ /* 0x000fe20000010100 */
[----:B------:R-:W-:-:S01]  /*7da0*/  FFMA.FTZ R62, R68, R5, -R53 ;  /* 0x00000005443e7223 */ /* 0x000fc20000010835 */
[----:B------:R-:W0:Y:S01]  /*7db0*/  SHFL.BFLY PT, R45, R12, 0x2, 0x1f ;  /* 0x0c401f000c2d7f89 */ /* 0x000e2200000e0000 */
[----:B------:R-:W-:-:S01]  /*7dc0*/  FFMA.FTZ R8, R50, R5, -R53 ;  /* 0x0000000532087223 */ /* 0x000fc20000010835 */
[----:B------:R1:W-:Y:S08]  /*7dd0*/  MUFU.EX2 R41, R47 ;  /* 0x0000002f00297308 */ /* 0x0003f00000000800 */
[----:B------:R-:W-:Y:S01]  /*7de0*/  MUFU.EX2 R39, R39 ;  /* 0x0000002700277308 */ /* 0x000fe20000000800 */
[----:B-1----:R-:W-:-:S07]  /*7df0*/  FFMA.FTZ R47, R72, R5, -R53 ;  /* 0x00000005482f7223 */ /* 0x002fce0000010835 */
[----:B------:R-:W-:Y:S01]  /*7e00*/  MUFU.EX2 R56, R56 ;  /* 0x0000003800387308 */ /* 0x000fe20000000800 */
[----:B0-----:R-:W-:Y:S01]  /*7e10*/  FMNMX.FTZ R49, R12, R45, !PT ;  /* 0x0000002d0c317209 */ /* 0x001fe20007810000 */
[-C--:B------:R-:W-:Y:S01]  /*7e20*/  FFMA.FTZ R45, R70, R5.reuse, -R53 ;  /* 0x00000005462d7223 */ /* 0x080fe20000010835 */
[----:B------:R-:W-:-:S05]  /*7e30*/  FMUL.FTZ R53, R52, R5 ;  /* 0x0000000534357220 */ /* 0x000fca0000410000 */
[----:B------:R-:W-:Y:S01]  /*7e40*/  MUFU.EX2 R58, R58 ;  /* 0x0000003a003a7308 */ /* 0x000fe20000000800 */
[----:B------:R-:W0:Y:S07]  /*7e50*/  SHFL.BFLY PT, R12, R49, 0x1, 0x1f ;  /* 0x0c201f00310c7f89 */ /* 0x000e2e00000e0000 */
[----:B------:R-:W1:Y:S08]  /*7e60*/  MUFU.EX2 R53, R53 ;  /* 0x0000003500357308 */ /* 0x000e700000000800 */
[----:B------:R-:W-:Y:S08]  /*7e70*/  MUFU.EX2 R62, R62 ;  /* 0x0000003e003e7308 */ /* 0x000ff00000000800 */
[----:B------:R-:W-:Y:S01]  /*7e80*/  MUFU.EX2 R45, R45 ;  /* 0x0000002d002d7308 */ /* 0x000fe20000000800 */
[----:B0-----:R-:W-:-:S04]  /*7e90*/  FMNMX.FTZ R12, R49, R12, !PT ;  /* 0x0000000c310c7209 */ /* 0x001fc80007810000 */
[C---:B------:R-:W-:Y:S01]  /*7ea0*/  FSETP.NEU.FTZ.AND P1, PT, R12.reuse, -INF , PT ;  /* 0xff8000000c00780b */ /* 0x040fe20003f3d000 */
[----:B------:R-:W-:-:S02]  /*7eb0*/  FFMA.FTZ R51, R12, R5, -8 ;  /* 0xc10000000c337423 */ /* 0x000fc40000010005 */
[----:B------:R0:W-:Y:S01]  /*7ec0*/  MUFU.EX2 R49, R57 ;  /* 0x0000003900317308 */ /* 0x0001e20000000800 */
[----:B------:R-:W-:Y:S02]  /*7ed0*/  FSEL R72, R12, RZ, P1 ;  /* 0x000000ff0c487208 */ /* 0x000fe40000800000 */
[----:B------:R-:W-:-:S03]  /*7ee0*/  FSEL R51, R51, RZ, P1 ;  /* 0x000000ff33337208 */ /* 0x000fc60000800000 */
[----:B------:R-:W-:Y:S02]  /*7ef0*/  FADD.FTZ R72, -R72, R9 ;  /* 0x0000000948487221 */ /* 0x000fe40000010100 */
[----:B------:R-:W-:Y:S01]  /*7f00*/  MUFU.EX2 R64, R64 ;  /* 0x0000004000407308 */ /* 0x000fe20000000800 */
[----:B------:R-:W-:-:S01]  /*7f10*/  FFMA.FTZ R55, R200, R5, -R51 ;  /* 0x00000005c8377223 */ /* 0x000fc20000010833 */
[-CC-:B------:R-:W-:Y:S01]  /*7f20*/  FFMA.FTZ R50, R82, R5.reuse, -R51.reuse ;  /* 0x0000000552327223 */ /* 0x180fe20000010833 */
[-C--:B------:R-:W-:Y:S01]  /*7f30*/  FMUL.FTZ R72, R72, R5.reuse ;  /* 0x0000000548487220 */ /* 0x080fe20000410000 */
[-CC-:B------:R-:W-:Y:S01]  /*7f40*/  FFMA.FTZ R52, R84, R5.reuse, -R51.reuse ;  /* 0x0000000554347223 */ /* 0x180fe20000010833 */
[----:B0-----:R-:W-:-:S01]  /*7f50*/  FFMA.FTZ R57, R86, R5, -R51 ;  /* 0x0000000556397223 */ /* 0x001fc20000010833 */
[-CC-:B------:R-:W-:Y:S01]  /*7f60*/  FFMA.FTZ R59, R152, R5.reuse, -R51.reuse ;  /* 0x00000005983b7223 */ /* 0x180fe20000010833 */
[----:B------:R-:W-:-:S01]  /*7f70*/  FFMA.FTZ R66, R158, R5, -R51 ;  /* 0x000000059e427223 */ /* 0x000fc20000010833 */
[----:B------:R-:W-:Y:S01]  /*7f80*/  MUFU.EX2 R55, R55 ;  /* 0x0000003700377308 */ /* 0x000fe20000000800 */
[----:B-1----:R-:W-:-:S01]  /*7f90*/  FFMA.FTZ R82, R53, R3, R14 ;  /* 0x0000000335527223 */ /* 0x002fc2000001000e */
[-CC-:B------:R-:W-:Y:S01]  /*7fa0*/  FFMA.FTZ R61, R160, R5.reuse, -R51.reuse ;  /* 0x00000005a03d7223 */ /* 0x180fe20000010833 */
[----:B------:R-:W-:-:S01]  /*7fb0*/  FFMA.FTZ R68, R164, R5, -R51 ;  /* 0x00000005a4447223 */ /* 0x000fc20000010833 */
[----:B------:R-:W-:Y:S01]  /*7fc0*/  FFMA.FTZ R63, R166, R5, -R51 ;  /* 0x00000005a63f7223 */ /* 0x000fe20000010833 */
[----:B------:R-:W-:-:S01]  /*7fd0*/  FADD.FTZ R82, R13, R82 ;  /* 0x000000520d527221 */ /* 0x000fc20000010000 */
[-CC-:B------:R-:W-:Y:S01]  /*7fe0*/  FFMA.FTZ R70, R184, R5.reuse, -R51.reuse ;  /* 0x00000005b8467223 */ /* 0x180fe20000010833 */
[----:B------:R-:W-:-:S01]  /*7ff0*/  FFMA.FTZ R65, R186, R5, -R51 ;  /* 0x00000005ba417223 */ /* 0x000fc20000010833 */
[----:B------:R-:W0:Y:S01]  /*8000*/  MUFU.EX2 R72, R72 ;  /* 0x0000004800487308 */ /* 0x000e220000000800 */
[----:B------:R-:W-:-:S01]  /*8010*/  FADD.FTZ R73, R15, R82 ;  /* 0x000000520f497221 */ /* 0x000fc20000010000 */
[-CC-:B------:R-:W-:Y:S01]  /*8020*/  FFMA.FTZ R28, R28, R5.reuse, -R51.reuse ;  /* 0x000000051c1c7223 */ /* 0x180fe20000010833 */
[----:B------:R-:W-:-:S01]  /*8030*/  FFMA.FTZ R30, R30, R5, -R51 ;  /* 0x000000051e1e7223 */ /* 0x000fc20000010833 */
[----:B------:R-:W-:Y:S01]  /*8040*/  FFMA.FTZ R67, R198, R5, -R51 ;  /* 0x00000005c6437223 */ /* 0x000fe20000010833 */
[----:B------:R-:W-:-:S01]  /*8050*/  FADD.FTZ R82, R20, R73 ;  /* 0x0000004914527221 */ /* 0x000fc20000010000 */
        /* <DEDUP_REMOVED lines=16> */
[----:B------:R-:W-:-:S02]  /*8160*/  FFMA.FTZ R48, R48, R5, -R51 ;  /* 0x0000000530307223 */ /* 0x000fc40000010833 */
[----:B------:R-:W0:Y:S01]  /*8170*/  MUFU.EX2 R57, R57 ;  /* 0x0000003900397308 */ /* 0x000e220000000800 */
[----:B-1----:R-:W-:-:S07]  /*8180*/  FADD.FTZ R3, R50, R3 ;  /* 0x0000000332037221 */ /* 0x002fce0000010000 */
[----:B------:R-:W1:Y:S01]  /*8190*/  MUFU.EX2 R59, R59 ;  /* 0x0000003b003b7308 */ /* 0x000e620000000800 */
[----:B--2---:R-:W-:-:S01]  /*81a0*/  FADD.FTZ R2, R52, R3 ;  /* 0x0000000334027221 */ /* 0x004fc20000010000 */
[----:B------:R-:W-:Y:S01]  /*81b0*/  FADD.FTZ R3, R21, R82 ;  /* 0x0000005215037221 */ /* 0x000fe20000010000 */
[----:B------:R-:W-:-:S05]  /*81c0*/  FFMA.FTZ R82, R182, R5, -R51 ;  /* 0x00000005b6527223 */ /* 0x000fca0000010833 */
[----:B------:R-:W2:Y:S01]  /*81d0*/  MUFU.EX2 R66, R66 ;  /* 0x0000004200427308 */ /* 0x000ea20000000800 */
[----:B0-----:R-:W-:-:S07]  /*81e0*/  FADD.FTZ R2, R57, R2 ;  /* 0x0000000239027221 */ /* 0x001fce0000010000 */
[----:B------:R-:W0:Y:S01]  /*81f0*/  MUFU.EX2 R61, R61 ;  /* 0x0000003d003d7308 */ /* 0x000e220000000800 */
[----:B-1----:R-:W-:-:S01]  /*8200*/  FADD.FTZ R75, R59, R2 ;  /* 0x000000023b4b7221 */ /* 0x002fc20000010000 */
[----:B------:R-:W-:-:S04]  /*8210*/  FADD.FTZ R2, R24, R3 ;  /* 0x0000000318027221 */ /* 0x000fc80000010000 */
[----:B------:R-:W-:Y:S02]  /*8220*/  FADD.FTZ R3, R25, R2 ;  /* 0x0000000219037221 */ /* 0x000fe40000010000 */
[----:B------:R-:W1:Y:S01]  /*8230*/  MUFU.EX2 R68, R68 ;  /* 0x0000004400447308 */ /* 0x000e620000000800 */
[----:B--2---:R-:W-:-:S01]  /*8240*/  FADD.FTZ R84, R66, R75 ;  /* 0x0000004b42547221 */ /* 0x004fc20000010000 */
[----:B------:R-:W-:-:S04]  /*8250*/  FADD.FTZ R2, R26, R3 ;  /* 0x000000031a027221 */ /* 0x000fc80000010000 */
[----:B------:R-:W-:Y:S02]  /*8260*/  FADD.FTZ R3, R27, R2 ;  /* 0x000000021b037221 */ /* 0x000fe40000010000 */
[----:B------:R-:W2:Y:S01]  /*8270*/  MUFU.EX2 R63, R63 ;  /* 0x0000003f003f7308 */ /* 0x000ea20000000800 */
[----:B0-----:R-:W-:-:S01]  /*8280*/  FADD.FTZ R75, R61, R84 ;  /* 0x000000543d4b7221 */ /* 0x001fc20000010000 */
[----:B------:R-:W-:-:S04]  /*8290*/  FADD.FTZ R2, R32, R3 ;  /* 0x0000000320027221 */ /* 0x000fc80000010000 */
[----:B------:R-:W-:Y:S02]  /*82a0*/  FADD.FTZ R3, R29, R2 ;  /* 0x000000021d037221 */ /* 0x000fe40000010000 */
[----:B------:R-:W0:Y:S01]  /*82b0*/  MUFU.EX2 R70, R70 ;  /* 0x0000004600467308 */ /* 0x000e220000000800 */
[----:B-1----:R-:W-:-:S01]  /*82c0*/  FADD.FTZ R84, R68, R75 ;  /* 0x0000004b44547221 */ /* 0x002fc20000010000 */
[----:B------:R-:W-:-:S04]  /*82d0*/  FADD.FTZ R2, R38, R3 ;  /* 0x0000000326027221 */ /* 0x000fc80000010000 */
[----:B------:R-:W-:Y:S02]  /*82e0*/  FADD.FTZ R3, R31, R2 ;  /* 0x000000021f037221 */ /* 0x000fe40000010000 */
[----:B------:R-:W1:Y:S01]  /*82f0*/  MUFU.EX2 R65, R65 ;  /* 0x0000004100417308 */ /* 0x000e620000000800 */
[----:B--2---:R-:W-:-:S07]  /*8300*/  FADD.FTZ R75, R63, R84 ;  /* 0x000000543f4b7221 */ /* 0x004fce0000010000 */
[----:B------:R-:W2:Y:S01]  /*8310*/  MUFU.EX2 R28, R28 ;  /* 0x0000001c001c7308 */ /* 0x000ea20000000800 */
[----:B0-----:R-:W-:-:S07]  /*8320*/  FADD.FTZ R40, R70, R75 ;  /* 0x0000004b46287221 */ /* 0x001fce0000010000 */
[----:B------:R-:W0:Y:S01]  /*8330*/  MUFU.EX2 R30, R30 ;  /* 0x0000001e001e7308 */ /* 0x000e220000000800 */
[----:B-1----:R-:W-:-:S01]  /*8340*/  FADD.FTZ R75, R65, R40 ;  /* 0x00000028414b7221 */ /* 0x002fc20000010000 */
[----:B------:R-:W-:Y:S01]  /*8350*/  FFMA.FTZ R40, R42, R5, -R51 ;  /* 0x000000052a287223 */ /* 0x000fe20000010833 */
[----:B------:R-:W-:-:S04]  /*8360*/  FADD.FTZ R42, R162, R3 ;  /* 0x00000003a22a7221 */ /* 0x000fc80000010000 */
[----:B------:R-:W-:Y:S01]  /*8370*/  FADD.FTZ R3, R33, R42 ;  /* 0x0000002a21037221 */ /* 0x000fe20000010000 */
[----:B------:R-:W1:Y:S01]  /*8380*/  MUFU.EX2 R67, R67 ;  /* 0x0000004300437308 */ /* 0x000e620000000800 */
[----:B--2---:R-:W-:-:S07]  /*8390*/  FADD.FTZ R75, R28, R75 ;  /* 0x0000004b1c4b7221 */ /* 0x004fce0000010000 */
[----:B------:R-:W2:Y:S01]  /*83a0*/  MUFU.EX2 R9, R196 ;  /* 0x000000c400097308 */ /* 0x000ea20000000800 */
[----:B0-----:R-:W-:-:S01]  /*83b0*/  FADD.FTZ R2, R30, R75 ;  /* 0x0000004b1e027221 */ /* 0x001fc20000010000 */
[-CC-:B------:R-:W-:Y:S01]  /*83c0*/  FFMA.FTZ R75, R156, R5.reuse, -R51.reuse ;  /* 0x000000059c4b7223 */ /* 0x180fe20000010833 */
[----:B------:R-:W-:-:S05]  /*83d0*/  FFMA.FTZ R51, R74, R5, -R51 ;  /* 0x000000054a337223 */ /* 0x000fca0000010833 */
[----:B------:R-:W0:Y:S01]  /*83e0*/  MUFU.EX2 R76, R76 ;  /* 0x0000004c004c7308 */ /* 0x000e220000000800 */
[----:B-1----:R-:W-:-:S07]  /*83f0*/  FADD.FTZ R2, R67, R2 ;  /* 0x0000000243027221 */ /* 0x002fce0000010000 */
[----:B------:R-:W1:Y:S01]  /*8400*/  MUFU.EX2 R34, R34 ;  /* 0x0000002200227308 */ /* 0x000e620000000800 */
[----:B--2---:R-:W-:-:S01]  /*8410*/  FADD.FTZ R79, R9, R2 ;  /* 0x00000002094f7221 */ /* 0x004fc20000010000 */
[----:B------:R-:W-:-:S04]  /*8420*/  FADD.FTZ R2, R154, R3 ;  /* 0x000000039a027221 */ /* 0x000fc80000010000 */
[----:B------:R-:W-:Y:S02]  /*8430*/  FADD.FTZ R3, R35, R2 ;  /* 0x0000000223037221 */ /* 0x000fe40000010000 */
[----:B------:R-:W2:Y:S01]  /*8440*/  MUFU.EX2 R69, R69 ;  /* 0x0000004500457308 */ /* 0x000ea20000000800 */
[----:B0-----:R-:W-:-:S01]  /*8450*/  FADD.FTZ R79, R76, R79 ;  /* 0x0000004f4c4f7221 */ /* 0x001fc20000010000 */
[----:B------:R-:W-:-:S06]  /*8460*/  FADD.FTZ R42, R202, R3 ;  /* 0x00000003ca2a7221 */ /* 0x000fcc0000010000 */
[----:B------:R-:W0:Y:S01]  /*8470*/  MUFU.EX2 R36, R36 ;  /* 0x0000002400247308 */ /* 0x000e220000000800 */
[----:B-1----:R-:W-:-:S01]  /*8480*/  FADD.FTZ R2, R34, R79 ;  /* 0x0000004f22027221 */ /* 0x002fc20000010000 */
[----:B------:R-:W-:-:S04]  /*8490*/  FADD.FTZ R79, R37, R42 ;  /* 0x0000002a254f7221 */ /* 0x000fc80000010000 */
[----:B------:R-:W-:Y:S02]  /*84a0*/  FADD.FTZ R42, R60, R79 ;  /* 0x0000004f3c2a7221 */ /* 0x000fe40000010000 */
[----:B------:R-:W1:Y:S01]  /*84b0*/  MUFU.EX2 R71, R71 ;  /* 0x0000004700477308 */ /* 0x000e620000000800 */
[----:B--2---:R-:W-:-:S07]  /*84c0*/  FADD.FTZ R3, R69, R2 ;  /* 0x0000000245037221 */ /* 0x004fce0000010000 */
[----:B------:R-:W2:Y:S01]  /*84d0*/  MUFU.EX2 R73, R73 ;  /* 0x0000004900497308 */ /* 0x000ea20000000800 */
[----:B0-----:R-:W-:-:S01]  /*84e0*/  FADD.FTZ R2, R36, R3 ;  /* 0x0000000324027221 */ /* 0x001fc20000010000 */
[----:B------:R-:W-:-:S06]  /*84f0*/  FADD.FTZ R3, R39, R42 ;  /* 0x0000002a27037221 */ /* 0x000fcc0000010000 */
        /* <DEDUP_REMOVED lines=11> */
[----:B-1----:R-:W-:-:S07]  /*85b0*/  FADD.FTZ R42, R77, R42 ;  /* 0x0000002a4d2a7221 */ /* 0x002fce0000010000 */
[----:B------:R-:W1:Y:S01]  /*85c0*/  MUFU.EX2 R75, R75 ;  /* 0x0000004b004b7308 */ /* 0x000e620000000800 */
[----:B--2---:R-:W-:-:S01]  /*85d0*/  FADD.FTZ R3, R180, R42 ;  /* 0x0000002ab4037221 */ /* 0x004fc20000010000 */
[----:B------:R-:W-:-:S06]  /*85e0*/  FADD.FTZ R42, R62, R79 ;  /* 0x0000004f3e2a7221 */ /* 0x000fcc0000010000 */
[----:B------:R-:W2:Y:S01]  /*85f0*/  MUFU.EX2 R81, R44 ;  /* 0x0000002c00517308 */ /* 0x000ea20000000800 */
[----:B0-----:R-:W-:-:S01]  /*8600*/  FADD.FTZ R2, R40, R3 ;  /* 0x0000000328027221 */ /* 0x001fc20000010000 */
[----:B------:R-:W-:-:S04]  /*8610*/  FADD.FTZ R3, R45, R42 ;  /* 0x0000002a2d037221 */ /* 0x000fc80000010000 */
[----:B------:R-:W-:Y:S02]  /*8620*/  FADD.FTZ R42, R64, R3 ;  /* 0x00000003402a7221 */ /* 0x000fe40000010000 */
        /* <DEDUP_REMOVED lines=11> */
[----:B0-----:R-:W-:-:S04]  /*86e0*/  FADD.FTZ R42, R54, R3 ;  /* 0x00000003362a7221 */ /* 0x001fc80000010000 */
[----:B------:R-:W-:-:S03]  /*86f0*/  FADD.FTZ R3, R49, R42 ;  /* 0x0000002a31037221 */ /* 0x000fc60000010000 */
[----:B------:R-:W0:Y:S01]  /*8700*/  MUFU.EX2 R8, R8 ;  /* 0x0000000800087308 */ /* 0x000e220000000800 */
[----:B-1----:R-:W-:-:S07]  /*8710*/  FADD.FTZ R2, R83, R2 ;  /* 0x0000000253027221 */ /* 0x002fce0000010000 */
[----:B------:R-:W1:Y:S01]  /*8720*/  MUFU.EX2 R51, R51 ;  /* 0x0000003300337308 */ /* 0x000e620000000800 */
[----:B--2---:R-:W-:-:S01]  /*8730*/  FADD.FTZ R2, R85, R2 ;  /* 0x0000000255027221 */ /* 0x004fc20000010000 */
[----:B0-----:R-:W-:-:S03]  /*8740*/  FADD.FTZ R3, R8, R3 ;  /* 0x0000000308037221 */ /* 0x001fc60000010000 */
[----:B-1----:R-:W-:Y:S01]  /*8750*/  FADD.FTZ R2, R51, R2 ;  /* 0x0000000233027221 */ /* 0x002fe20000010000 */
[----:B------:R-:W-:Y:S06]  /*8760*/  @!P0 BRA `(.L_x_1032) ;  /* 0x0000000000048947 */ /* 0x000fec0003800000 */
[----:B------:R-:W-:Y:S01]  /*8770*/  BPT.TRAP 0x1 ;  /* 0x000000040000795c */ /* 0x000fe20000300000 */
.L_x_1032:
[----:B------:R-:W-:Y:S01]  /*8780*/  ULEA UR6, UR32, UR38, 0x3 ;  /* 0x0000002620067291 */ /* 0x000fe2000f8e183f */
[----:B------:R-:W-:Y:S01]  /*8790*/  ISETP.GT.AND P1, PT, R11, R10, PT ;  /* 0x0000000a0b00720c */ /* 0x000fe20003f24270 */
[----:B------:R-:W-:Y:S01]  /*87a0*/  UMOV UR33, UR37 ;  /* 0x0000002500217c82 */ /* 0x000fe20008000000 */
[----:B------:R-:W-:Y:S01]  /*87b0*/  F2FP.SATFINITE.E4M3.F32.PACK_AB_MERGE_C R15, R20, R15, RZ ;  /* 0x0000000f140f723e */ /* 0x000fe200048070ff */
[----:B------:R-:W-:Y:S01]  /*87c0*/  UIADD3 UR6, UR6, 0x22860, URZ ;  /* 0x0002286006067890 */ /* 0x000fe2000fffe03f */
[----:B------:R-:W-:Y:S01]  /*87d0*/  F2FP.SATFINITE.E4M3.F32.PACK_AB_MERGE_C R25, R26, R25, RZ ;  /* 0x000000191a19723e */ /* 0x000fe200048070ff */
[----:B------:R-:W-:Y:S01]  /*87e0*/  UMOV UR32, UR36 ;  /* 0x0000002400207c82 */ /* 0x000fe20008000000 */
[----:B------:R-:W-:Y:S01]  /*87f0*/  F2FP.SATFINITE.E4M3.F32.PACK_AB_MERGE_C R9, R76, R9, RZ ;  /* 0x000000094c09723e */ /* 0x000fe200048070ff */
[----:B------:R-:W-:Y:S01]  /*8800*/  UPRMT UR6, UR40, 0x654, UR6 ;  /* 0x0000065428067896 */ /* 0x000fe20008000006 */
[----:B------:R-:W-:Y:S01]  /*8810*/  F2FP.SATFINITE.E4M3.F32.PACK_AB_MERGE_C R8, R8, R49, RZ ;  /* 0x000000310808723e */ /* 0x000fe200048070ff */
[-C--:B------:R-:W-:Y:S01]  /*8820*/  FMUL.FTZ R88, R88, R53.reuse ;  /* 0x0000003558587220 */ /* 0x080fe20000410000 */
[----:B------:R-:W-:Y:S01]  /*8830*/  F2FP.SATFINITE.E4M3.F32.PACK_AB_MERGE_C R52, R57, R52, RZ ;  /* 0x000000343934723e */ /* 0x000fe200048070ff */
[----:B------:R-:W-:Y:S01]  /*8840*/  FMUL.FTZ R89, R89, R53 ;  /* 0x0000003559597220 */ /* 0x000fe20000410000 */
[----:B------:R-:W-:Y:S01]  /*8850*/  F2FP.SATFINITE.E4M3.F32.PACK_AB_MERGE_C R61, R68, R61, RZ ;  /* 0x0000003d443d723e */ /* 0x000fe200048070ff */
[----:B------:R-:W-:Y:S01]  /*8860*/  FMUL.FTZ R92, R92, R53 ;  /* 0x000000355c5c7220 */ /* 0x000fe20000410000 */
[----:B------:R-:W-:Y:S01]  /*8870*/  F2FP.SATFINITE.E4M3.F32.PACK_AB_MERGE_C R29, R38, R29, RZ ;  /* 0x0000001d261d723e */ /* 0x000fe200048070ff */
[----:B------:R-:W-:Y:S01]  /*8880*/  FMUL.FTZ R93, R93, R53 ;  /* 0x000000355d5d7220 */ /* 0x000fe20000410000 */
[----:B------:R-:W-:Y:S01]  /*8890*/  F2FP.SATFINITE.E4M3.F32.PACK_AB_MERGE_C R28, R28, R65, RZ ;  /* 0x000000411c1c723e */ /* 0x000fe200048070ff */
[----:B------:R-:W-:Y:S01]  /*88a0*/  SYNCS.ARRIVE.TRANS64.RED.A1T0 RZ, [UR6], RZ ;  /* 0x000000ffffff79a7 */ /* 0x000fe20008100406 */
[----:B------:R-:W-:Y:S01]  /*88b0*/  F2FP.SATFINITE.E4M3.F32.PACK_AB_MERGE_C R33, R154, R33, RZ ;  /* 0x000000219a21723e */ /* 0x000fe200048070ff */
[----:B------:R-:W-:Y:S01]  /*88c0*/  FMUL.FTZ R96, R96, R53 ;  /* 0x0000003560607220 */ /* 0x000fe20000410000 */
        /* <DEDUP_REMOVED lines=14> */
[----:B------:R-:W-:Y:S01]  /*89b0*/  F2FP.SATFINITE.E4M3.F32.PACK_AB_MERGE_C R163, R67, R30, R9 ;  /* 0x0000001e43a3723e */ /* 0x000fe20004807009 */
[----:B------:R-:W-:Y:S01]  /*89c0*/  FMUL.FTZ R112, R112, R53 ;  /* 0x0000003570707220 */ /* 0x000fe20000410000 */
[----:B------:R-:W-:Y:S01]  /*89d0*/  F2FP.SATFINITE.E4M3.F32.PACK_AB_MERGE_C R154, R54, R47, R8 ;  /* 0x0000002f369a723e */ /* 0x000fe20004807008 */
[-C--:B------:R-:W-:Y:S01]  /*89e0*/  FMUL.FTZ R113, R113, R53.reuse ;  /* 0x0000003571717220 */ /* 0x080fe20000410000 */
[----:B------:R-:W-:Y:S01]  /*89f0*/  F2FP.SATFINITE.E4M3.F32.PACK_AB_MERGE_C R164, R13, R14, R15 ;  /* 0x0000000e0da4723e */ /* 0x000fe2000480700f */
[----:B------:R-:W-:Y:S01]  /*8a00*/  FMUL.FTZ R116, R116, R53 ;  /* 0x0000003574747220 */ /* 0x000fe20000410000 */
        /* <DEDUP_REMOVED lines=62> */
[----:B------:R-:W-:-:S02]  /*8df0*/  VIADD R11, R11, 0xffffffff ;  /* 0xffffffff0b0b7836 */ /* 0x000fc40000000000 */
[----:B------:R-:W-:Y:S02]  /*8e00*/  IMAD.MOV.U32 R9, RZ, RZ, R12 ;  /* 0x000000ffff097224 */ /* 0x000fe400078e000c */
[----:B------:R-:W-:Y:S01]  /*8e10*/  IMAD.MOV.U32 R8, RZ, RZ, R4 ;  /* 0x000000ffff087224 */ /* 0x000fe200078e0004 */
[----:B------:R-:W-:Y:S06]  /*8e20*/  @P1 BRA `(.L_x_1033) ;  /* 0xffffffc800201947 */ /* 0x000fec000383ffff */
.L_x_1014:
[----:B------:R-:W-:Y:S01]  /*8e30*/  UISETP.NE.AND UP1, UPT, UR46, URZ, UPT ;  /* 0x0000003f2e00728c */ /* 0x000fe2000bf25270 */
[----:B------:R-:W-:Y:S01]  /*8e40*/  IADD3 R7, -R7, 0x1, RZ ;  /* 0x0000000107077810 */ /* 0x000fe20007ffe1ff */
[----:B------:R-:W-:Y:S02]  /*8e50*/  UISETP.NE.AND UP0, UPT, UR45, URZ, UPT ;  /* 0x0000003f2d00728c */ /* 0x000fe4000bf05270 */
[----:B------:R-:W-:Y:S02]  /*8e60*/  UIADD3 UR10, UR42, 0x7f, URZ ;  /* 0x0000007f2a0a7890 */ /* 0x000fe4000fffe03f */
[----:B------:R-:W-:Y:S02]  /*8e70*/  IMAD R6, R6, UR41, R7 ;  /* 0x0000002906067c24 */ /* 0x000fe4000f8e0207 */
[----:B------:R-:W-:-:S03]  /*8e80*/  PLOP3.LUT P1, PT, PT, PT, UP0, 0x40, 0x0 ;  /* 0x000000000000781c */ /* 0x000fc60003f2e808 */
[----:B------:R-:W-:Y:S01]  /*8e90*/  @UP1 ULDC UR6, c[0x0][0x44c] ;  /* 0x0001130000061ab9 */ /* 0x000fe20000000800 */
[----:B------:R-:W-:Y:S01]  /*8ea0*/  @UP1 ULDC UR11, c[0x0][0x450] ;  /* 0x00011400000b1ab9 */ /* 0x000fe20000000800 */
[----:B------:R-:W-:-:S04]  /*8eb0*/  UIMAD.WIDE.U32 UR6, UR10, UR6, URZ ;  /* 0x000000060a0672a5 */ /* 0x000fc8000f8e003f */
[----:B------:R-:W-:-:S06]  /*8ec0*/  @UP1 USHF.R.U32.HI UR10, URZ, UR11, UR7 ;  /* 0x0000000b3f0a1299 */ /* 0x000fcc0008011607 */
[----:B------:R-:W-:-:S04]  /*8ed0*/  VIADD R6, R6, UR10 ;  /* 0x0000000a06067c36 */ /* 0x000fc80008000000 */
[----:B------:R-:W-:Y:S01]  /*8ee0*/  VIADD R7, R6, -UR30 ;  /* 0x8000001e06077c36 */ /* 0x000fe20008000000 */
[----:B------:R-:W-:Y:S06]  /*8ef0*/  @P1 BRA `(.L_x_1034) ;  /* 0x0000000000441947 */ /* 0x000fec0003800000 */
[----:B------:R-:W-:-:S13]  /*8f00*/  ISETP.GT.AND P1, PT, R6, -0x1, PT ;  /* 0xffffffff0600780c */ /* 0x000fda0003f24270 */
[----:B------:R-:W-:Y:S05]  /*8f10*/  @P1 BRA `(.L_x_1035) ;  /* 0x0000000000201947 */ /* 0x000fea0003800000 */
[----:B------:R-:W0:Y:S01]  /*8f20*/  LDC R13, c[0x0][0x9e4] ;  /* 0x00027900ff0d7b82 */ /* 0x000e220000000800 */
[----:B------:R-:W-:Y:S02]  /*8f30*/  LOP3.LUT R9, RZ, R6, RZ, 0x33, !PT ;  /* 0x00000006ff097212 */ /* 0x000fe400078e33ff */
[----:B0-----:R-:W-:-:S13]  /*8f40*/  ISETP.NE.AND P1, PT, R13, 0x1, PT ;  /* 0x000000010d00780c */ /* 0x001fda0003f25270 */
[----:B------:R-:W0:Y:S02]  /*8f50*/  @P1 LDC.64 R14, c[0x0][0x9e8] ;  /* 0x00027a00ff0e1b82 */ /* 0x000e240000000a00 */
[----:B0-----:R-:W-:-:S05]  /*8f60*/  @P1 IMAD.HI.U32 R6, R9, R14, RZ ;  /* 0x0000000e09061227 */ /* 0x001fca00078e00ff */
[----:B------:R-:W-:-:S04]  /*8f70*/  @P1 SHF.R.U32.HI R9, RZ, R15, R6 ;  /* 0x0000000fff091219 */ /* 0x000fc80000011606 */
[----:B------:R-:W-:Y:S01]  /*8f80*/  LOP3.LUT R6, RZ, R9, RZ, 0x33, !PT ;  /* 0x00000009ff067212 */ /* 0x000fe200078e33ff */
[----:B------:R-:W-:Y:S06]  /*8f90*/  BRA `(.L_x_1036) ;  /* 0x0000000000147947 */ /* 0x000fec0003800000 */
.L_x_1035:
[----:B------:R-:W0:Y:S02]  /*8fa0*/  LDC R13, c[0x0][0x9e4] ;  /* 0x00027900ff0d7b82 */ /* 0x000e240000000800 */
[----:B0-----:R-:W-:-:S13]  /*8fb0*/  ISETP.NE.AND P1, PT, R13, 0x1, PT ;  /* 0x000000010d00780c */ /* 0x001fda0003f25270 */
[----:B------:R-:W0:Y:S02]  /*8fc0*/  @P1 LDC.64 R8, c[0x0][0x9e8] ;  /* 0x00027a00ff081b82 */ /* 0x000e240000000a00 */
[----:B0-----:R-:W-:-:S05]  /*8fd0*/  @P1 IMAD.HI.U32 R8, R6, R8, RZ ;  /* 0x0000000806081227 */ /* 0x001fca00078e00ff */
[----:B------:R-:W-:-:S07]  /*8fe0*/  @P1 SHF.R.U32.HI R6, RZ, R9, R8 ;  /* 0x00000009ff061219 */ /* 0x000fce0000011608 */
.L_x_1036:
[----:B------:R-:W-:-:S05]  /*8ff0*/  IMAD R6, R6, R13, RZ ;  /* 0x0000000d06067224 */ /* 0x000fca00078e02ff */
[----:B------:R-:W-:-:S07]  /*9000*/  VIMNMX R7, R7, R6, !PT ;  /* 0x0000000607077248 */ /* 0x000fce0007fe0100 */
.L_x_1034:
[----:B------:R-:W-:-:S05]  /*9010*/  VIADD R7, R7, 0x7f ;  /* 0x0000007f07077836 */ /* 0x000fca0000000000 */
[----:B------:R-:W-:-:S04]  /*9020*/  SHF.R.S32.HI R6, RZ, 0x1f, R7 ;  /* 0x0000001fff067819 */ /* 0x000fc80000011407 */
[----:B------:R-:W-:-:S04]  /*9030*/  LEA.HI R6, R6, R7, RZ, 0x7 ;  /* 0x0000000706067211 */ /* 0x000fc800078f38ff */
[----:B------:R-:W-:-:S04]  /*9040*/  SHF.R.S32.HI R7, RZ, 0x7, R6 ;  /* 0x00000007ff077819 */ /* 0x000fc80000011406 */
[----:B------:R-:W-:-:S04]  /*9050*/  VIMNMX R6, R22, R7, !PT ;  /* 0x0000000716067248 */ /* 0x000fc80007fe0100 */
[----:B------:R-:W-:-:S13]  /*9060*/  ISETP.GE.AND P1, PT, R11, R6, PT ;  /* 0x000000060b00720c */ /* 0x000fda0003f26270 */
[----:B------:R-:W-:Y:S05]  /*9070*/  @!P1 BRA `(.L_x_1037) ;  /* 0x0000002400a89947 */ /* 0x000fea0003800000 */
[----:B------:R-:W-:Y:S01]  /*9080*/  IMAD.MOV.U32 R9, RZ, RZ, R12 ;  /* 0x000000ffff097224 */ /* 0x000fe200078e000c */
[----:B------:R-:W-:Y:S01]  /*9090*/  UMOV UR30, UR37 ;  /* 0x00000025001e7c82 */ /* 0x000fe20008000000 */
[----:B------:R-:W-:Y:S01]  /*90a0*/  IMAD.MOV.U32 R7, RZ, RZ, R4 ;  /* 0x000000ffff077224 */ /* 0x000fe200078e0004 */
[----:B------:R-:W-:-:S06]  /*90b0*/  UMOV UR29, UR36 ;  /* 0x00000024001d7c82 */ /* 0x000fcc0008000000 */
.L_x_1048:
[----:B------:R-:W-:Y:S01]  /*90c0*/  ISETP.NE.AND P2, PT, RZ, UR39, PT ;  /* 0x00000027ff007c0c */ /* 0x000fe2000bf45270 */
[----:B------:R-:W-:-:S04]  /*90d0*/  UISETP.NE.AND UP0, UPT, UR29, 0x1, UPT ;  /* 0x000000011d00788c */ /* 0x000fc8000bf05270 */
[----:B------:R-:W-:-:S04]  /*90e0*/  USEL UR37, URZ, 0x1, UP0 ;  /* 0x000000013f257887 */ /* 0x000fc80008000000 */
[----:B------:R-:W-:-:S04]  /*90f0*/  ULOP3.LUT UR37, UR30, UR37, URZ, 0x3c, !UPT ;  /* 0x000000251e257292 */ /* 0x000fc8000f8e3c3f */
[----:B------:R-:W-:Y:S08]  /*9100*/  @P2 BRA `(.L_x_1038) ;  /* 0x0000000000382947 */ /* 0x000ff00003800000 */
[----:B------:R-:W-:Y:S05]  /*9110*/  @!P0 BRA `(.L_x_1039) ;  /* 0x0000000000048947 */ /* 0x000fea0003800000 */
[----:B------:R-:W-:Y:S01]  /*9120*/  BPT.TRAP 0x1 ;  /* 0x000000040000795c */ /* 0x000fe20000300000 */
.L_x_1039:
        /* <DEDUP_REMOVED lines=9> */
.L_x_1040:
[----:B-1----:R-:W-:Y:S05]  /*91c0*/  @P1 BRA `(.L_x_1038) ;  /* 0x0000000000081947 */ /* 0x002fea0003800000 */
[----:B------:R-:W1:Y:S02]  /*91d0*/  SYNCS.PHASECHK.TRANS64.TRYWAIT P1, [UR6+0x22830], R4 ;  /* 0x02283004ff0075a7 */ /* 0x000e640008020146 */
[----:B-1----:R-:W-:Y:S05]  /*91e0*/  @!P1 BRA `(.L_x_1041) ;  /* 0x000000d400f89947 */ /* 0x002fea0003800000 */
.L_x_1038:
        /* <DEDUP_REMOVED lines=40> */
.L_x_1043:
[----:B------:R-:W-:Y:S01]  /*9470*/  ULEA UR6, UR29, UR38, 0x3 ;  /* 0x000000261d067291 */ /* 0x000fe2000f8e183f */
[----:B------:R-:W-:-:S05]  /*9480*/  IMAD.U32 R4, RZ, RZ, UR30 ;  /* 0x0000001eff047e24 */ /* 0x000fca000f8e00ff */
[----:B------:R-:W-:-:S04]  /*9490*/  SHF.L.U32 R4, R4, 0x1f, RZ ;  /* 0x0000001f04047819 */ /* 0x000fc800000006ff */
[----:B------:R0:W1:Y:S01]  /*94a0*/  SYNCS.PHASECHK.TRANS64.TRYWAIT P1, [UR6+0x22850], R4 ;  /* 0x02285004ff0075a7 */ /* 0x0000620008020146 */
[----:B------:R-:W-:Y:S05]  /*94b0*/  @!P0 BRA `(.L_x_1044) ;  /* 0x0000000000048947 */ /* 0x000fea0003800000 */
[----:B------:R-:W-:Y:S01]  /*94c0*/  BPT.TRAP 0x1 ;  /* 0x000000040000795c */ /* 0x000fe20000300000 */
.L_x_1044:
[----:B-1----:R-:W-:Y:S05]  /*94d0*/  @P1 BRA `(.L_x_1042) ;  /* 0x0000000000081947 */ /* 0x002fea0003800000 */
[----:B------:R-:W1:Y:S02]  /*94e0*/  SYNCS.PHASECHK.TRANS64.TRYWAIT P1, [UR6+0x22850], R4 ;  /* 0x02285004ff0075a7 */ /* 0x000e640008020146 */
[----:B-1----:R-:W-:Y:S05]  /*94f0*/  @!P1 BRA `(.L_x_1045) ;  /* 0x000000d4004c9947 */ /* 0x002fea0003800000 */
.L_x_1042:
        /* <DEDUP_REMOVED lines=31> */
.L_x_1046:
        /* <DEDUP_REMOVED lines=39> */
[----:B---3--:R-:W-:Y:S01]  /*9960*/  FMNMX.FTZ R5, R154, R5, !PT ;  /* 0x000000059a057209 */ /* 0x008fe20007810000 */
        /* <DEDUP_REMOVED lines=41> */
[----:B------:R-:W-:Y:S01]  /*9c00*/  FMUL.FTZ R84, R0, R87 ;  /* 0x0000005700547220 */ /* 0x000fe20000410000 */
[----:B------:R-:W-:-:S04]  /*9c10*/  ULEA UR6, UR36, UR38, 0x3 ;  /* 0x0000002624067291 */ /* 0x000fc8000f8e183f */
[----:B------:R-:W2:Y:S01]  /*9c20*/  MUFU.TANH R162, R162 ;  /* 0x000000a200a27308 */ /* 0x000ea20000002400 */
[----:B---3--:R-:W-:Y:S01]  /*9c30*/  FMNMX.FTZ R5, R160, R5, !PT ;  /* 0x00000005a0057209 */ /* 0x008fe20007810000 */
[----:B------:R-:W-:-:S04]  /*9c40*/  UIADD3 UR6, UR6, 0x22840, URZ ;  /* 0x0002284006067890 */ /* 0x000fc8000fffe03f */
[----:B------:R-:W-:Y:S02]  /*9c50*/  UPRMT UR6, UR40, 0x654, UR6 ;  /* 0x0000065428067896 */ /* 0x000fe40008000006 */
[----:B------:R-:W3:Y:S01]  /*9c60*/  MUFU.TANH R26, R26 ;  /* 0x0000001a001a7308 */ /* 0x000ee20000002400 */
[----:B-1----:R-:W-:-:S06]  /*9c70*/  FMNMX.FTZ R13, R24, R13, !PT ;  /* 0x0000000d180d7209 */ /* 0x002fcc0007810000 */
[----:B------:R-:W-:Y:S01]  /*9c80*/  SYNCS.ARRIVE.TRANS64.RED.A1T0 RZ, [UR6], RZ ;  /* 0x000000ffffff79a7 */ /* 0x000fe20008100406 */
[----:B------:R-:W1:Y:S01]  /*9c90*/  MUFU.TANH R164, R164 ;  /* 0x000000a400a47308 */ /* 0x000e620000002400 */
[----:B--2---:R-:W-:-:S07]  /*9ca0*/  FMNMX.FTZ R5, R162, R5, !PT ;  /* 0x00000005a2057209 */ /* 0x004fce0007810000 */
[----:B------:R-:W2:Y:S01]  /*9cb0*/  MUFU.TANH R28, R28 ;  /* 0x0000001c001c7308 */ /* 0x000ea20000002400 */
[----:B---3--:R-:W-:-:S07]  /*9cc0*/  FMNMX.FTZ R13, R26, R13, !PT ;  /* 0x0000000d1a0d7209 */ /* 0x008fce0007810000 */
[----:B------:R-:W3:Y:S01]  /*9cd0*/  MUFU.TANH R166, R166 ;  /* 0x000000a600a67308 */ /* 0x000ee20000002400 */
[----:B-1----:R-:W-:-:S07]  /*9ce0*/  FMNMX.FTZ R5, R164, R5, !PT ;  /* 0x00000005a4057209 */ /* 0x002fce0007810000 */
        /* <DEDUP_REMOVED lines=97> */
[----:B--2---:R-:W-:Y:S02]  /*a300*/  FMNMX.FTZ R13, R82, R13, !PT ;  /* 0x0000000d520d7209 */ /* 0x004fe40007810000 */
[----:B---3--:R-:W-:Y:S02]  /*a310*/  FMNMX.FTZ R15, R220, R5, !PT ;  /* 0x00000005dc0f7209 */ /* 0x008fe40007810000 */
[----:B------:R-:W2:Y:S03]  /*a320*/  LDC R5, c[0x0][0x988] ;  /* 0x00026200ff057b82 */ /* 0x000ea60000000800 */
[----:B0-----:R-:W0:Y:S01]  /*a330*/  SHFL.BFLY PT, R4, R15, 0x2, 0x1f ;  /* 0x0c401f000f047f89 */ /* 0x001e2200000e0000 */
[----:B-1----:R-:W-:-:S05]  /*a340*/  FMNMX.FTZ R13, R84, R13, !PT ;  /* 0x0000000d540d7209 */ /* 0x002fca0007810000 */
[----:B------:R-:W1:Y:S01]  /*a350*/  SHFL.BFLY PT, R12, R13, 0x2, 0x1f ;  /* 0x0c401f000d0c7f89 */ /* 0x000e6200000e0000 */
[----:B0-----:R-:W-:-:S05]  /*a360*/  FMNMX.FTZ R21, R15, R4, !PT ;  /* 0x000000040f157209 */ /* 0x001fca0007810000 */
[----:B------:R-:W0:Y:S01]  /*a370*/  SHFL.BFLY PT, R4, R21, 0x1, 0x1f ;  /* 0x0c201f0015047f89 */ /* 0x000e2200000e0000 */
[----:B-1----:R-:W-:-:S05]  /*a380*/  FMNMX.FTZ R25, R13, R12, !PT ;  /* 0x0000000c0d197209 */ /* 0x002fca0007810000 */
[----:B------:R-:W1:Y:S01]  /*a390*/  SHFL.BFLY PT, R12, R25, 0x1, 0x1f ;  /* 0x0c201f00190c7f89 */ /* 0x000e6200000e0000 */
[----:B0-----:R-:W-:-:S05]  /*a3a0*/  FMNMX.FTZ R4, R21, R4, !PT ;  /* 0x0000000415047209 */ /* 0x001fca0007810000 */
[C---:B--2---:R-:W-:Y:S01]  /*a3b0*/  FFMA.FTZ R49, R4.reuse, R5, -8 ;  /* 0xc100000004317423 */ /* 0x044fe20000010005 */
[----:B------:R-:W-:-:S01]  /*a3c0*/  FADD.FTZ R86, -R4, R7 ;  /* 0x0000000704567221 */ /* 0x000fc20000010100 */
[----:B-1----:R-:W-:Y:S02]  /*a3d0*/  FMNMX.FTZ R12, R25, R12, !PT ;  /* 0x0000000c190c7209 */ /* 0x002fe40007810000 */
[----:B------:R-:W-:-:S01]  /*a3e0*/  FFMA.FTZ R13, R156, R5, -R49 ;  /* 0x000000059c0d7223 */ /* 0x000fc20000010831 */
[-CC-:B------:R-:W-:Y:S01]  /*a3f0*/  FFMA.FTZ R15, R160, R5.reuse, -R49.reuse ;  /* 0x00000005a00f7223 */ /* 0x180fe20000010831 */
[----:B------:R-:W-:-:S01]  /*a400*/  FFMA.FTZ R156, R162, R5, -R49 ;  /* 0x00000005a29c7223 */ /* 0x000fc20000010831 */
[----:B------:R-:W-:Y:S01]  /*a410*/  FFMA.FTZ R21, R164, R5, -R49 ;  /* 0x00000005a4157223 */ /* 0x000fe20000010831 */
[----:B------:R-:W-:-:S01]  /*a420*/  FADD.FTZ R222, -R12, R9 ;  /* 0x000000090cde7221 */ /* 0x000fc20000010100 */
[-CC-:B------:R-:W-:Y:S01]  /*a430*/  FFMA.FTZ R9, R152, R5.reuse, -R49.reuse ;  /* 0x0000000598097223 */ /* 0x180fe20000010831 */
[----:B------:R-:W-:-:S01]  /*a440*/  FFMA.FTZ R152, R154, R5, -R49 ;  /* 0x000000059a987223 */ /* 0x000fc20000010831 */
        /* <DEDUP_REMOVED lines=26> */
[-C--:B------:R-:W-:Y:S01]  /*a5f0*/  FFMA.FTZ R49, R12, R5.reuse, -8 ;  /* 0xc10000000c317423 */ /* 0x080fe20000010005 */
[-C--:B------:R-:W-:Y:S01]  /*a600*/  FMUL.FTZ R86, R86, R5.reuse ;  /* 0x0000000556567220 */ /* 0x080fe20000410000 */
[-C--:B------:R-:W-:Y:S01]  /*a610*/  FMUL.FTZ R7, R222, R5.reuse ;  /* 0x00000005de077220 */ /* 0x080fe20000410000 */
[----:B------:R-:W-:Y:S01]  /*a620*/  MUFU.EX2 R9, R9 ;  /* 0x0000000900097308 */ /* 0x000fe20000000800 */
[----:B------:R-:W-:-:S01]  /*a630*/  FFMA.FTZ R8, R8, R5, -R49 ;  /* 0x0000000508087223 */ /* 0x000fc20000010831 */
[-CC-:B------:R-:W-:Y:S01]  /*a640*/  FFMA.FTZ R51, R10, R5.reuse, -R49.reuse ;  /* 0x000000050a337223 */ /* 0x180fe20000010831 */
[----:B------:R-:W-:-:S01]  /*a650*/  FFMA.FTZ R10, R14, R5, -R49 ;  /* 0x000000050e0a7223 */ /* 0x000fc20000010831 */
[-CC-:B------:R-:W-:Y:S01]  /*a660*/  FFMA.FTZ R53, R20, R5.reuse, -R49.reuse ;  /* 0x0000000514357223 */ /* 0x180fe20000010831 */
[----:B------:R-:W-:-:S01]  /*a670*/  FFMA.FTZ R14, R24, R5, -R49 ;  /* 0x00000005180e7223 */ /* 0x000fc20000010831 */
[-CC-:B------:R-:W-:Y:S01]  /*a680*/  FFMA.FTZ R55, R26, R5.reuse, -R49.reuse ;  /* 0x000000051a377223 */ /* 0x180fe20000010831 */
[----:B------:R-:W-:-:S01]  /*a690*/  FFMA.FTZ R20, R28, R5, -R49 ;  /* 0x000000051c147223 */ /* 0x000fc20000010831 */
        /* <DEDUP_REMOVED lines=16> */
[----:B------:R-:W1:Y:S01]  /*a7a0*/  MUFU.EX2 R8, R8 ;  /* 0x0000000800087308 */ /* 0x000e620000000800 */
[----:B0-----:R-:W-:-:S01]  /*a7b0*/  FFMA.FTZ R3, R86, R3, R9 ;  /* 0x0000000356037223 */ /* 0x001fc20000010009 */
[-CC-:B------:R-:W-:Y:S01]  /*a7c0*/  FFMA.FTZ R62, R62, R5.reuse, -R49.reuse ;  /* 0x000000053e3e7223 */ /* 0x180fe20000010831 */
[----:B------:R-:W-:-:S01]  /*a7d0*/  FFMA.FTZ R68, R68, R5, -R49 ;  /* 0x0000000544447223 */ /* 0x000fc20000010831 */
[-CC-:B------:R-:W-:Y:S01]  /*a7e0*/  FFMA.FTZ R70, R70, R5.reuse, -R49.reuse ;  /* 0x0000000546467223 */ /* 0x180fe20000010831 */
[----:B------:R-:W-:-:S01]  /*a7f0*/  FFMA.FTZ R76, R76, R5, -R49 ;  /* 0x000000054c4c7223 */ /* 0x000fc20000010831 */
[-CC-:B------:R-:W-:Y:S01]  /*a800*/  FFMA.FTZ R78, R78, R5.reuse, -R49.reuse ;  /* 0x000000054e4e7223 */ /* 0x180fe20000010831 */
[----:B------:R-:W-:-:S01]  /*a810*/  FFMA.FTZ R82, R82, R5, -R49 ;  /* 0x0000000552527223 */ /* 0x000fc20000010831 */
[----:B------:R-:W0:Y:S08]  /*a820*/  MUFU.EX2 R152, R152 ;  /* 0x0000009800987308 */ /* 0x000e300000000800 */
[----:B------:R-:W2:Y:S01]  /*a830*/  MUFU.EX2 R51, R51 ;  /* 0x0000003300337308 */ /* 0x000ea20000000800 */
[----:B-1----:R-:W-:-:S07]  /*a840*/  FFMA.FTZ R2, R7, R2, R8 ;  /* 0x0000000207027223 */ /* 0x002fce0000010008 */
[----:B------:R-:W1:Y:S01]  /*a850*/  MUFU.EX2 R13, R13 ;  /* 0x0000000d000d7308 */ /* 0x000e620000000800 */
[----:B0-----:R-:W-:-:S07]  /*a860*/  FADD.FTZ R36, R152, R3 ;  /* 0x0000000398247221 */ /* 0x001fce0000010000 */
[----:B------:R-:W0:Y:S01]  /*a870*/  MUFU.EX2 R10, R10 ;  /* 0x0000000a000a7308 */ /* 0x000e220000000800 */
[----:B--2---:R-:W-:-:S07]  /*a880*/  FADD.FTZ R3, R51, R2 ;  /* 0x0000000233037221 */ /* 0x004fce0000010000 */
[----:B------:R-:W2:Y:S01]  /*a890*/  MUFU.EX2 R154, R154 ;  /* 0x0000009a009a7308 */ /* 0x000ea20000000800 */
[----:B-1----:R-:W-:-:S01]  /*a8a0*/  FADD.FTZ R71, R13, R36 ;  /* 0x000000240d477221 */ /* 0x002fc20000010000 */
[----:B------:R-:W-:-:S06]  /*a8b0*/  FFMA.FTZ R36, R56, R5, -R49 ;  /* 0x0000000538247223 */ /* 0x000fcc0000010831 */
        /* <DEDUP_REMOVED lines=33> */
[----:B------:R-:W-:-:S06]  /*aad0*/  FFMA.FTZ R38, R64, R5, -R49 ;  /* 0x0000000540267223 */ /* 0x000fcc0000010831 */
        /* <DEDUP_REMOVED lines=12> */
[-CC-:B------:R-:W-:Y:S01]  /*aba0*/  FFMA.FTZ R73, R66, R5.reuse, -R49.reuse ;  /* 0x0000000542497223 */ /* 0x180fe20000010831 */
[----:B------:R-:W-:-:S05]  /*abb0*/  FFMA.FTZ R49, R84, R5, -R49 ;  /* 0x0000000554317223 */ /* 0x000fca0000010831 */
        /* <DEDUP_REMOVED lines=70> */
[----:B0-----:R-:W-:-:S03]  /*b020*/  FADD.FTZ R3, R188, R3 ;  /* 0x00000003bc037221 */ /* 0x001fc60000010000 */
[----:B--2---:R-:W-:Y:S01]  /*b030*/  FADD.FTZ R2, R49, R2 ;  /* 0x0000000231027221 */ /* 0x004fe20000010000 */
[----:B------:R-:W-:Y:S06]  /*b040*/  @!P0 BRA `(.L_x_1047) ;  /* 0x0000000000048947 */ /* 0x000fec0003800000 */
[----:B------:R-:W-:Y:S01]  /*b050*/  BPT.TRAP 0x1 ;  /* 0x000000040000795c */ /* 0x000fe20000300000 */
.L_x_1047:
        /* <DEDUP_REMOVED lines=9> */
[----:B------:R-:W-:Y:S01]  /*b0f0*/  F2FP.SATFINITE.E4M3.F32.PACK_AB_MERGE_C R13, R152, R9, R13 ;  /* 0x00000009980d723e */ /* 0x000fe2000480700d */
        /* <DEDUP_REMOVED lines=71> */
[-C--:B------:R-:W-:Y:S01]  /*b570*/  FMUL.FTZ R109, R109, R86.reuse ;  /* 0x000000566d6d7220 */ /* 0x080fe20000410000 */
        /* <DEDUP_REMOVED lines=23> */
[----:B------:R-:W-:Y:S02]  /*b6f0*/  IMAD.MOV.U32 R7, RZ, RZ, R4 ;  /* 0x000000ffff077224 */ /* 0x000fe400078e0004 */
[----:B------:R-:W-:Y:S01]  /*b700*/  IMAD.MOV.U32 R164, RZ, RZ, R13 ;  /* 0x000000ffffa47224 */ /* 0x000fe200078e000d */
[----:B------:R-:W-:Y:S06]  /*b710*/  @P1 BRA `(.L_x_1048) ;  /* 0xffffffd800681947 */ /* 0x000fec000383ffff */
.L_x_1037:
[----:B------:R-:W-:-:S13]  /*b720*/  ISETP.GE.AND P1, PT, R11, R22, PT ;  /* 0x000000160b00720c */ /* 0x000fda0003f26270 */
[----:B------:R-:W-:Y:S05]  /*b730*/  @!P1 BRA `(.L_x_1049) ;  /* 0x0000003400ec9947 */ /* 0x000fea0003800000 */
[----:B------:R-:W-:Y:S01]  /*b740*/  IMAD.MOV.U32 R7, RZ, RZ, R12 ;  /* 0x000000ffff077224 */ /* 0x000fe200078e000c */
[----:B------:R-:W-:Y:S01]  /*b750*/  UMOV UR34, UR37 ;  /* 0x0000002500227c82 */ /* 0x000fe20008000000 */
[----:B------:R-:W-:Y:S01]  /*b760*/  IMAD.MOV.U32 R6, RZ, RZ, R4 ;  /* 0x000000ffff067224 */ /* 0x000fe200078e0004 */
[----:B------:R-:W-:Y:S01]  /*b770*/  UMOV UR33, UR36 ;  /* 0x0000002400217c82 */ /* 0x000fe20008000000 */
[----:B------:R-:W-:Y:S01]  /*b780*/  ULDC UR29, c[0x0][0x9e4] ;  /* 0x00027900001d7ab9 */ /* 0x000fe20000000800 */
[----:B------:R-:W-:Y:S01]  /*b790*/  ULDC UR32, c[0x0][0x9dc] ;  /* 0x0002770000207ab9 */ /* 0x000fe20000000800 */
[----:B------:R-:W-:Y:S01]  /*b7a0*/  ULDC UR31, c[0x0][0x288] ;  /* 0x0000a200001f7ab9 */ /* 0x000fe20000000800 */
[----:B------:R-:W-:-:S05]  /*b7b0*/  ULDC UR30, c[0x0][0x9e0] ;  /* 0x00027800001e7ab9 */ /* 0x000fca0000000800 */
.L_x_1068:
[----:B------:R-:W-:Y:S01]  /*b7c0*/  UIADD3 UR36, UR33, 0x1, URZ ;  /* 0x0000000121247890 */ /* 0x000fe2000fffe03f */
[----:B------:R-:W-:-:S03]  /*b7d0*/  ISETP.NE.AND P2, PT, RZ, UR39, PT ;  /* 0x00000027ff007c0c */ /* 0x000fc6000bf45270 */
[----:B------:R-:W-:-:S04]  /*b7e0*/  UISETP.NE.AND UP0, UPT, UR36, 0x2, UPT ;  /* 0x000000022400788c */ /* 0x000fc8000bf05270 */
[----:B------:R-:W-:Y:S02]  /*b7f0*/  USEL UR37, URZ, 0x1, UP0 ;  /* 0x000000013f257887 */ /* 0x000fe40008000000 */
[----:B------:R-:W-:Y:S02]  /*b800*/  USEL UR36, UR36, URZ, UP0 ;  /* 0x0000003f24247287 */ /* 0x000fe40008000000 */
[----:B------:R-:W-:Y:S02]  /*b810*/  ULOP3.LUT UR37, UR34, UR37, URZ, 0x3c, !UPT ;  /* 0x0000002522257292 */ /* 0x000fe4000f8e3c3f */
[----:B------:R-:W-:Y:S10]  /*b820*/  @P2 BRA `(.L_x_1050) ;  /* 0x00000000002c2947 */ /* 0x000ff40003800000 */
[----:B------:R-:W-:Y:S05]  /*b830*/  @!P0 BRA `(.L_x_1051) ;  /* 0x0000000000048947 */ /* 0x000fea0003800000 */
[----:B------:R-:W-:Y:S01]  /*b840*/  BPT.TRAP 0x1 ;  /* 0x000000040000795c */ /* 0x000fe20000300000 */
.L_x_1051:
[----:B------:R-:W-:Y:S01]  /*b850*/  ULEA UR6, UR36, UR38, 0x3 ;  /* 0x0000002624067291 */ /* 0x000fe2000f8e183f */
[----:B------:R-:W-:-:S05]  /*b860*/  IMAD.U32 R4, RZ, RZ, UR37 ;  /* 0x00000025ff047e24 */ /* 0x000fca000f8e00ff */
[----:B------:R-:W-:-:S04]  /*b870*/  SHF.L.U32 R4, R4, 0x1f, RZ ;  /* 0x0000001f04047819 */ /* 0x000fc800000006ff */
[----:B------:R0:W1:Y:S01]  /*b880*/  SYNCS.PHASECHK.TRANS64.TRYWAIT P1, [UR6+0x22830], R4 ;  /* 0x02283004ff0075a7 */ /* 0x0000620008020146 */
[----:B------:R-:W-:Y:S05]  /*b890*/  @!P0 BRA `(.L_x_1052) ;  /* 0x0000000000048947 */ /* 0x000fea0003800000 */
[----:B------:R-:W-:Y:S01]  /*b8a0*/  BPT.TRAP 0x1 ;  /* 0x000000040000795c */ /* 0x000fe20000300000 */
.L_x_1052:
[----:B-1----:R-:W-:Y:S05]  /*b8b0*/  @P1 BRA `(.L_x_1050) ;  /* 0x0000000000081947 */ /* 0x002fea0003800000 */
[----:B------:R-:W1:Y:S02]  /*b8c0*/  SYNCS.PHASECHK.TRANS64.TRYWAIT P1, [UR6+0x22830], R4 ;  /* 0x02283004ff0075a7 */ /* 0x000e640008020146 */
[----:B-1----:R-:W-:Y:S05]  /*b8d0*/  @!P1 BRA `(.L_x_1053) ;  /* 0x000000b0006c9947 */ /* 0x002fea0003800000 */
.L_x_1050:
[----:B-1----:R-:W1:Y:S01]  /*b8e0*/  S2R R5, SR_TID.X ;  /* 0x0000000000057919 */ /* 0x002e620000002100 */
[----:B------:R-:W-:Y:S01]  /*b8f0*/  UIMAD UR26, UR36, 0x600, UR28 ;  /* 0x00000600241a78a4 */ /* 0x000fe2000f8e021c */
[----:B------:R-:W-:Y:S01]  /*b900*/  UMOV UR27, 0x80000020 ;  /* 0x80000020001b7882 */ /* 0x000fe20000000000 */
[----:B------:R-:W-:Y:S02]  /*b910*/  UMOV UR7, 0x80000020 ;  /* 0x8000002000077882 */ /* 0x000fe40000000000 */
[----:B------:R-:W-:Y:S02]  /*b920*/  UIADD3 UR6, UR26, 0x2, URZ ;  /* 0x000000021a067890 */ /* 0x000fe4000fffe03f */
[----:B------:R-:W-:Y:S01]  /*b930*/  UIADD3 UR10, UR26, 0x200, URZ ;  /* 0x000002001a0a7890 */ /* 0x000fe2000fffe03f */
[----:B------:R-:W-:Y:S01]  /*b940*/  UMOV UR11, 0x80000020 ;  /* 0x80000020000b7882 */ /* 0x000fe20000000000 */
[----:B------:R-:W-:Y:S01]  /*b950*/  UIADD3 UR14, UR26, 0x202, URZ ;  /* 0x000002021a0e7890 */ /* 0x000fe2000fffe03f */
[----:B------:R-:W-:Y:S01]  /*b960*/  UMOV UR15, 0x80000020 ;  /* 0x80000020000f7882 */ /* 0x000fe20000000000 */
[----:B------:R-:W-:Y:S01]  /*b970*/  UIADD3 UR18, UR26, 0x400, URZ ;  /* 0x000004001a127890 */ /* 0x000fe2000fffe03f */
[----:B------:R-:W-:Y:S01]  /*b980*/  UMOV UR19, 0x80000020 ;  /* 0x8000002000137882 */ /* 0x000fe20000000000 */
[----:B------:R-:W-:Y:S01]  /*b990*/  UIADD3 UR22, UR26, 0x402, URZ ;  /* 0x000004021a167890 */ /* 0x000fe2000fffe03f */
[----:B------:R-:W-:Y:S01]  /*b9a0*/  UMOV UR23, 0x80000020 ;  /* 0x8000002000177882 */ /* 0x000fe20000000000 */
        /* <DEDUP_REMOVED lines=24> */
.L_x_1055:
[----:B------:R-:W-:Y:S01]  /*bb30*/  ULEA UR6, UR33, UR38, 0x3 ;  /* 0x0000002621067291 */ /* 0x000fe2000f8e183f */
[----:B------:R-:W-:-:S05]  /*bb40*/  IMAD.U32 R4, RZ, RZ, UR34 ;  /* 0x00000022ff047e24 */ /* 0x000fca000f8e00ff */
[----:B------:R-:W-:-:S04]  /*bb50*/  SHF.L.U32 R4, R4, 0x1f, RZ ;  /* 0x0000001f04047819 */ /* 0x000fc800000006ff */
[----:B------:R0:W1:Y:S01]  /*bb60*/  SYNCS.PHASECHK.TRANS64.TRYWAIT P1, [UR6+0x22850], R4 ;  /* 0x02285004ff0075a7 */ /* 0x0000620008020146 */
[----:B------:R-:W-:Y:S05]  /*bb70*/  @!P0 BRA `(.L_x_1056) ;  /* 0x0000000000048947 */ /* 0x000fea0003800000 */
[----:B------:R-:W-:Y:S01]  /*bb80*/  BPT.TRAP 0x1 ;  /* 0x000000040000795c */ /* 0x000fe20000300000 */
.L_x_1056:
[----:B-1----:R-:W-:Y:S05]  /*bb90*/  @P1 BRA `(.L_x_1054) ;  /* 0x0000000000081947 */ /* 0x002fea0003800000 */
[----:B------:R-:W1:Y:S02]  /*bba0*/  SYNCS.PHASECHK.TRANS64.TRYWAIT P1, [UR6+0x22850], R4 ;  /* 0x02285004ff0075a7 */ /* 0x000e640008020146 */
[----:B-1----:R-:W-:Y:S05]  /*bbb0*/  @!P1 BRA `(.L_x_1057) ;  /* 0x000000ac00cc9947 */ /* 0x002fea0003800000 */
.L_x_1054:
        /* <DEDUP_REMOVED lines=31> */
.L_x_1058:
[----:B------:R-:W-:Y:S01]  /*bdb0*/  UISETP.NE.AND UP1, UPT, UR46, URZ, UPT ;  /* 0x0000003f2e00728c */ /* 0x000fe2000bf25270 */
[C---:B------:R-:W-:Y:S01]  /*bdc0*/  FMUL.FTZ R153, R0.reuse, R25 ;  /* 0x0000001900997220 */ /* 0x040fe20000410000 */
[C---:B------:R-:W-:Y:S01]  /*bdd0*/  FMUL.FTZ R25, R0.reuse, R47 ;  /* 0x0000002f00197220 */ /* 0x040fe20000410000 */
[C---:B------:R-:W-:Y:S01]  /*bde0*/  FMUL.FTZ R47, R0.reuse, R48 ;  /* 0x00000030002f7220 */ /* 0x040fe20000410000 */
[C---:B------:R-:W-:Y:S01]  /*bdf0*/  FMUL.FTZ R48, R0.reuse, R49 ;  /* 0x0000003100307220 */ /* 0x040fe20000410000 */
[C---:B------:R-:W-:Y:S01]  /*be00*/  FMUL.FTZ R13, R0.reuse, R35 ;  /* 0x00000023000d7220 */ /* 0x040fe20000410000 */
[----:B------:R-:W-:Y:S01]  /*be10*/  PLOP3.LUT P1, PT, PT, PT, UP1, 0x80, 0x0 ;  /* 0x000000000000781c */ /* 0x000fe20003f2f018 */
[C---:B------:R-:W-:Y:S01]  /*be20*/  FMUL.FTZ R49, R0.reuse, R52 ;  /* 0x0000003400317220 */ /* 0x040fe20000410000 */
[----:B------:R-:W-:Y:S01]  /*be30*/  PLOP3.LUT P2, PT, PT, PT, UP1, 0x80, 0x0 ;  /* 0x000000000000781c */ /* 0x000fe20003f4f018 */
[C---:B------:R-:W-:Y:S01]  /*be40*/  FMUL.FTZ R52, R0.reuse, R57 ;  /* 0x0000003900347220 */ /* 0x040fe20000410000 */
[C---:B------:R-:W-:Y:S01]  /*be50*/  FMUL.FTZ R35, R0.reuse, R66 ;  /* 0x0000004200237220 */ /* 0x040fe20000410000 */
[----:B------:R-:W-:Y:S01]  /*be60*/  FMUL.FTZ R66, R0, R72 ;  /* 0x0000004800427220 */ /* 0x000fe20000410000 */
[----:B------:R-:W-:-:S02]  /*be70*/  VIADD R57, R17, UR42 ;  /* 0x0000002a11397c36 */ /* 0x000fc40008000000 */
[C---:B------:R-:W-:Y:S01]  /*be80*/  FMUL.FTZ R72, R0.reuse, R73 ;  /* 0x0000004900487220 */ /* 0x040fe20000410000 */
[----:B------:R-:W-:Y:S01]  /*be90*/  @UP1 ULDC UR7, c[0x0][0x44c] ;  /* 0x0001130000071ab9 */ /* 0x000fe20000000800 */
[----:B------:R-:W1:Y:S01]  /*bea0*/  LDC R73, c[0x0][0x2f0] ;  /* 0x0000bc00ff497b82 */ /* 0x000e620000000800 */
[----:B------:R-:W-:Y:S01]  /*beb0*/  ULEA UR6, UR36, UR38, 0x3 ;  /* 0x0000002624067291 */ /* 0x000fe2000f8e183f */
[----:B------:R-:W-:Y:S01]  /*bec0*/  IMAD.SHL.U32 R200, R11, 0x80, RZ ;  /* 0x000000800bc87824 */ /* 0x000fe200078e00ff */
[----:B------:R-:W-:Y:S01]  /*bed0*/  UISETP.NE.AND UP0, UPT, UR45, URZ, UPT ;  /* 0x0000003f2d00728c */ /* 0x000fe2000bf05270 */
[----:B0-----:R-:W-:Y:S01]  /*bee0*/  @P1 IMAD.HI.U32 R4, R57, UR7, RZ ;  /* 0x0000000739041c27 */ /* 0x001fe2000f8e00ff */
[----:B------:R-:W-:Y:S01]  /*bef0*/  @UP1 ULDC UR7, c[0x0][0x450] ;  /* 0x0001140000071ab9 */ /* 0x000fe20000000800 */
[----:B------:R-:W-:Y:S02]  /*bf00*/  UIADD3 UR6, UR6, 0x22840, URZ ;  /* 0x0002284006067890 */ /* 0x000fe4000fffe03f */
[C---:B------:R-:W-:Y:S01]  /*bf10*/  FMUL.FTZ R9, R0.reuse, R27 ;  /* 0x0000001b00097220 */ /* 0x040fe20000410000 */
[C---:B------:R-:W-:Y:S01]  /*bf20*/  FMUL.FTZ R154, R0.reuse, R28 ;  /* 0x0000001c009a7220 */ /* 0x040fe20000410000 */
[----:B------:R-:W-:Y:S01]  /*bf30*/  @P2 SHF.R.U32.HI R57, RZ, UR7, R4 ;  /* 0x00000007ff392c19 */ /* 0x000fe20008011604 */
[----:B------:R-:W-:Y:S01]  /*bf40*/  FMUL.FTZ R155, R0, R29 ;  /* 0x0000001d009b7220 */ /* 0x000fe20000410000 */
[----:B------:R-:W-:Y:S01]  /*bf50*/  IADD3 R5, -R200, 0x1, RZ ;  /* 0x00000001c8057810 */ /* 0x000fe20007ffe1ff */
[C---:B------:R-:W-:Y:S01]  /*bf60*/  FMUL.FTZ R152, R0.reuse, R24 ;  /* 0x0000001800987220 */ /* 0x040fe20000410000 */
[C---:B------:R-:W-:Y:S01]  /*bf70*/  FMUL.FTZ R8, R0.reuse, R26 ;  /* 0x0000001a00087220 */ /* 0x040fe20000410000 */
[----:B------:R-:W0:Y:S01]  /*bf80*/  SHFL.IDX PT, R4, R57, RZ, 0x1c1f ;  /* 0x001c1fff39047589 */ /* 0x000e2200000e0000 */
        /* <DEDUP_REMOVED lines=52> */
[----:B------:R-:W2:Y:S01]  /*c2d0*/  MUFU.TANH R152, R152 ;  /* 0x0000009800987308 */ /* 0x000ea20000002400 */
[----:B------:R-:W-:Y:S01]  /*c2e0*/  SYNCS.ARRIVE.TRANS64.RED.A1T0 RZ, [UR6], RZ ;  /* 0x000000ffffff79a7 */ /* 0x000fe20008100406 */
[----:B-1----:R-:W-:Y:S01]  /*c2f0*/  IMAD R5, R73, UR41, R5 ;  /* 0x0000002949057c24 */ /* 0x002fe2000f8e0205 */
[----:B------:R-:W-:-:S03]  /*c300*/  ULOP3.LUT UR6, URZ, UR32, URZ, 0x33, !UPT ;  /* 0x000000203f067292 */ /* 0x000fc6000f8e333f */
[----:B------:R-:W-:Y:S02]  /*c310*/  VIADD R5, R5, -UR31 ;  /* 0x8000001f05057c36 */ /* 0x000fe40008000000 */
[----:B------:R-:W1:Y:S02]  /*c320*/  MUFU.TANH R153, R153 ;  /* 0x0000009900997308 */ /* 0x000e640000002400 */
[C---:B------:R-:W-:Y:S02]  /*c330*/  VIADD R69, R5.reuse, UR30 ;  /* 0x0000001e05457c36 */ /* 0x040fe40008000000 */
[----:B------:R-:W-:Y:S02]  /*c340*/  VIADD R71, R5, UR6 ;  /* 0x0000000605477c36 */ /* 0x000fe40008000000 */
[--C-:B0-----:R-:W-:Y:S02]  /*c350*/  IMAD.IADD R59, R69, 0x1, R4.reuse ;  /* 0x00000001453b7824 */ /* 0x101fe400078e0204 */
[----:B------:R-:W0:Y:S01]  /*c360*/  MUFU.TANH R8, R8 ;  /* 0x0000000800087308 */ /* 0x000e220000002400 */
[----:B------:R-:W-:-:S07]  /*c370*/  IMAD.IADD R61, R71, 0x1, R4 ;  /* 0x00000001473d7824 */ /* 0x000fce00078e0204 */
[----:B------:R-:W3:Y:S08]  /*c380*/  MUFU.TANH R9, R9 ;  /* 0x0000000900097308 */ /* 0x000ef00000002400 */
        /* <DEDUP_REMOVED lines=63> */
[----:B------:R-:W-:-:S05]  /*c780*/  VIADD R63, R4, -UR31 ;  /* 0x8000001f043f7c36 */ /* 0x000fca0008000000 */
        /* <DEDUP_REMOVED lines=10> */
.L_x_1061:
[----:B------:R-:W-:-:S05]  /*c830*/  IMAD.U32 R58, RZ, RZ, UR29 ;  /* 0x0000001dff3a7e24 */ /* 0x000fca000f8e00ff */
[----:B------:R-:W-:-:S13]  /*c840*/  ISETP.NE.AND P1, PT, R58, 0x1, PT ;  /* 0x000000013a00780c */ /* 0x000fda0003f25270 */
[----:B------:R-:W1:Y:S02]  /*c850*/  @P1 LDC.64 R4, c[0x0][0x9e8] ;  /* 0x00027a00ff041b82 */ /* 0x000e640000000a00 */
[----:B-1----:R-:W-:-:S05]  /*c860*/  @P1 IMAD.HI.U32 R4, R63, R4, RZ ;  /* 0x000000043f041227 */ /* 0x002fca00078e00ff */
[----:B------:R-:W-:-:S07]  /*c870*/  @P1 SHF.R.U32.HI R63, RZ, R5, R4 ;  /* 0x00000005ff3f1219 */ /* 0x000fce0000011604 */
.L_x_1062:
[----:B------:R-:W-:Y:S05]  /*c880*/  BSYNC B0 ;  /* 0x0000000000007941 */ /* 0x000fea0003800000 */
.L_x_1060:
[----:B------:R-:W-:-:S04]  /*c890*/  IMAD R63, R63, R58, -R200 ;  /* 0x0000003a3f3f7224 */ /* 0x000fc800078e0ac8 */
[----:B------:R-:W-:-:S05]  /*c8a0*/  IMAD R4, R16, -0x2, R63 ;  /* 0xfffffffe10047824 */ /* 0x000fca00078e023f */
[----:B------:R-:W-:Y:S02]  /*c8b0*/  VIADDMNMX R59, R4, R58, R59, PT ;  /* 0x0000003a043b7246 */ /* 0x000fe4000380013b */
[----:B------:R-:W-:-:S07]  /*c8c0*/  VIMNMX R61, R61, R4, !PT ;  /* 0x000000043d3d7248 */ /* 0x000fce0007fe0100 */
.L_x_1059:
[----:B------:R-:W-:Y:S01]  /*c8d0*/  ISETP.GT.AND P1, PT, R11, -0x1, PT ;  /* 0xffffffff0b00780c */ /* 0x000fe20003f24270 */
[----:B------:R-:W1:Y:S01]  /*c8e0*/  SHFL.IDX PT, R4, R57, 0x1, 0x1c1f ;  /* 0x003c1f0039047f89 */ /* 0x000e6200000e0000 */
[----:B------:R-:W-:Y:S02]  /*c8f0*/  UISETP.NE.AND UP0, UPT, UR45, URZ, UPT ;  /* 0x0000003f2d00728c */ /* 0x000fe4000bf05270 */
[C---:B------:R-:W-:Y:S02]  /*c900*/  ISETP.GT.AND P6, PT, R61.reuse, RZ, P1 ;  /* 0x000000ff3d00720c */ /* 0x040fe40000fc4270 */
[----:B------:R-:W-:Y:S02]  /*c910*/  ISETP.GT.AND P3, PT, R61, 0x8, P1 ;  /* 0x000000083d00780c */ /* 0x000fe40000f64270 */
[C---:B------:R-:W-:Y:S02]  /*c920*/  ISETP.LT.OR P6, PT, R59.reuse, 0x1, P6 ;  /* 0x000000013b00780c */ /* 0x040fe400037c1670 */
[----:B------:R-:W-:-:S02]  /*c930*/  ISETP.LT.OR P3, PT, R59, 0x9, P3 ;  /* 0x000000093b00780c */ /* 0x000fc40001f61670 */
[C---:B------:R-:W-:Y:S02]  /*c940*/  ISETP.GT.AND P2, PT, R61.reuse, 0x1, P1 ;  /* 0x000000013d00780c */ /* 0x040fe40000f44270 */
[----:B------:R-:W-:Y:S02]  /*c950*/  FSEL R198, R152, -INF , !P6 ;  /* 0xff80000098c67808 */ /* 0x000fe40007000000 */
[C---:B------:R-:W-:Y:S02]  /*c960*/  ISETP.GT.AND P6, PT, R61.reuse, 0x11, P1 ;  /* 0x000000113d00780c */ /* 0x040fe40000fc4270 */
[----:B------:R-:W-:Y:S02]  /*c970*/  FSEL R182, R154, -INF , !P3 ;  /* 0xff8000009ab67808 */ /* 0x000fe40005800000 */
[----:B------:R-:W-:Y:S02]  /*c980*/  ISETP.GT.AND P3, PT, R61, 0x19, P1 ;  /* 0x000000193d00780c */ /* 0x000fe40000f64270 */
[----:B------:R-:W-:-:S02]  /*c990*/  ISETP.LT.OR P2, PT, R59, 0x2, P2 ;  /* 0x000000023b00780c */ /* 0x000fc40001741670 */
[C---:B------:R-:W-:Y:S02]  /*c9a0*/  ISETP.LT.OR P6, PT, R59.reuse, 0x12, P6 ;  /* 0x000000123b00780c */ /* 0x040fe400037c1670 */
[----:B------:R-:W-:Y:S02]  /*c9b0*/  ISETP.LT.OR P3, PT, R59, 0x1a, P3 ;  /* 0x0000001a3b00780c */ /* 0x000fe40001f61670 */
[----:B------:R-:W-:Y:S02]  /*c9c0*/  FSEL R166, R153, -INF , !P2 ;  /* 0xff80000099a67808 */ /* 0x000fe40005000000 */
[C---:B------:R-:W-:Y:S02]  /*c9d0*/  ISETP.GT.AND P5, PT, R61.reuse, 0x9, P1 ;  /* 0x000000093d00780c */ /* 0x040fe40000fa4270 */
[C---:B------:R-:W-:Y:S02]  /*c9e0*/  ISETP.GT.AND P4, PT, R61.reuse, 0x10, P1 ;  /* 0x000000103d00780c */ /* 0x040fe40000f84270 */
[----:B------:R-:W-:-:S02]  /*c9f0*/  ISETP.GT.AND P2, PT, R61, 0x18, P1 ;  /* 0x000000183d00780c */ /* 0x000fc40000f44270 */
[----:B0-----:R-:W-:Y:S02]  /*ca00*/  FSEL R194, R157, -INF , !P6 ;  /* 0xff8000009dc27808 */ /* 0x001fe40007000000 */
[----:B------:R-:W-:Y:S02]  /*ca10*/  ISETP.GT.AND P6, PT, R61, 0x28, P1 ;  /* 0x000000283d00780c */ /* 0x000fe40000fc4270 */
        /* <DEDUP_REMOVED lines=10> */
[C---:B------:R-:W-:Y:S02]  /*cac0*/  ISETP.GT.AND P5, PT, R61.reuse, 0x20, P1 ;  /* 0x000000203d00780c */ /* 0x040fe40000fa4270 */
[C---:B------:R-:W-:Y:S02]  /*cad0*/  ISETP.GT.AND P4, PT, R61.reuse, 0x21, P1 ;  /* 0x000000213d00780c */ /* 0x040fe40000f84270 */
[----:B------:R-:W-:Y:S02]  /*cae0*/  ISETP.GT.AND P2, PT, R61, 0x29, P1 ;  /* 0x000000293d00780c */ /* 0x000fe40000f44270 */
[----:B------:R-:W-:Y:S02]  /*caf0*/  FSEL R180, R162, -INF , !P6 ;  /* 0xff800000a2b47808 */ /* 0x000fe40007000000 */
[----:B------:R-:W-:Y:S01]  /*cb00*/  FSEL R162, R47, -INF , !P3 ;  /* 0xff8000002fa27808 */ /* 0x000fe20005800000 */
[----:B-1----:R-:W-:Y:S01]  /*cb10*/  IMAD.IADD R47, R69, 0x1, R4 ;  /* 0x00000001452f7824 */ /* 0x002fe200078e0204 */
[----:B------:R-:W-:-:S02]  /*cb20*/  ISETP.GT.AND P3, PT, R61, 0x41, P1 ;  /* 0x000000413d00780c */ /* 0x000fc40000f64270 */
[C---:B------:R-:W-:Y:S02]  /*cb30*/  ISETP.LT.OR P5, PT, R59.reuse, 0x21, P5 ;  /* 0x000000213b00780c */ /* 0x040fe40002fa1670 */
[C---:B------:R-:W-:Y:S02]  /*cb40*/  ISETP.LT.OR P4, PT, R59.reuse, 0x22, P4 ;  /* 0x000000223b00780c */ /* 0x040fe40002781670 */
[C---:B------:R-:W-:Y:S02]  /*cb50*/  ISETP.LT.OR P2, PT, R59.reuse, 0x2a, P2 ;  /* 0x0000002a3b00780c */ /* 0x040fe40001741670 */
[----:B------:R-:W-:Y:S02]  /*cb60*/  ISETP.LT.OR P3, PT, R59, 0x42, P3 ;  /* 0x000000423b00780c */ /* 0x000fe40001f61670 */
        /* <DEDUP_REMOVED lines=15> */
[----:B------:R-:W-:Y:S01]  /*cc60*/  FSEL R82, R49, -INF , !P4 ;  /* 0xff80000031527808 */ /* 0x000fe20006000000 */
[----:B------:R-:W-:Y:S01]  /*cc70*/  IMAD.IADD R49, R71, 0x1, R4 ;  /* 0x0000000147317824 */ /* 0x000fe200078e0204 */
        /* <DEDUP_REMOVED lines=57> */
.L_x_1065:
[----:B------:R-:W-:-:S05]  /*d010*/  IMAD.U32 R53, RZ, RZ, UR29 ;  /* 0x0000001dff357e24 */ /* 0x000fca000f8e00ff */
[----:B------:R-:W-:-:S13]  /*d020*/  ISETP.NE.AND P2, PT, R53, 0x1, PT ;  /* 0x000000013500780c */ /* 0x000fda0003f45270 */
[----:B------:R-:W0:Y:S02]  /*d030*/  @P2 LDC.64 R4, c[0x0][0x9e8] ;  /* 0x00027a00ff042b82 */ /* 0x000e240000000a00 */
[----:B0-----:R-:W-:-:S05]  /*d040*/  @P2 IMAD.HI.U32 R4, R51, R4, RZ ;  /* 0x0000000433042227 */ /* 0x001fca00078e00ff */
[----:B------:R-:W-:-:S07]  /*d050*/  @P2 SHF.R.U32.HI R51, RZ, R5, R4 ;  /* 0x00000005ff332219 */ /* 0x000fce0000011604 */
.L_x_1066:
[----:B------:R-:W-:Y:S05]  /*d060*/  BSYNC B0 ;  /* 0x0000000000007941 */ /* 0x000fea0003800000 */
.L_x_1064:
[----:B------:R-:W-:-:S04]  /*d070*/  IMAD R51, R51, R53, -R200 ;  /* 0x0000003533337224 */ /* 0x000fc800078e0ac8 */
[----:B------:R-:W-:-:S05]  /*d080*/  IMAD R4, R16, -0x2, R51 ;  /* 0xfffffffe10047824 */ /* 0x000fca00078e0233 */
[----:B------:R-:W-:Y:S02]  /*d090*/  VIADDMNMX R47, R4, R53, R47, PT ;  /* 0x00000035042f7246 */ /* 0x000fe4000380012f */
[----:B------:R-:W-:-:S07]  /*d0a0*/  VIMNMX R49, R49, R4, !PT ;  /* 0x0000000431317248 */ /* 0x000fce0007fe0100 */
.L_x_1063:
[----:B------:R-:W-:Y:S02]  /*d0b0*/  FMNMX.FTZ R5, R198, R6, !PT ;  /* 0x00000006c6057209 */ /* 0x000fe40007810000 */
[----:B------:R-:W-:Y:S02]  /*d0c0*/  ISETP.GT.AND P5, PT, R49, 0x10, P1 ;  /* 0x000000103100780c */ /* 0x000fe40000fa4270 */
[----:B------:R-:W-:Y:S02]  /*d0d0*/  FMNMX.FTZ R5, R166, R5, !PT ;  /* 0x00000005a6057209 */ /* 0x000fe40007810000 */
[----:B------:R-:W-:Y:S02]  /*d0e0*/  ISETP.LT.OR P5, PT, R47, 0x11, P5 ;  /* 0x000000112f00780c */ /* 0x000fe40002fa1670 */
[----:B------:R-:W-:Y:S02]  /*d0f0*/  FMNMX.FTZ R5, R182, R5, !PT ;  /* 0x00000005b6057209 */ /* 0x000fe40007810000 */
[----:B------:R-:W-:-:S02]  /*d100*/  ISETP.GT.AND P6, PT, R49, 0x1, P1 ;  /* 0x000000013100780c */ /* 0x000fc40000fc4270 */
        /* <DEDUP_REMOVED lines=15> */
[----:B------:R-:W-:Y:S02]  /*d200*/  ISETP.LT.OR P4, PT, R47, 0xa, P4 ;  /* 0x0000000a2f00780c */ /* 0x000fe40002781670 */
[----:B------:R-:W-:Y:S02]  /*d210*/  FMNMX.FTZ R5, R164, R5, !PT ;  /* 0x00000005a4057209 */ /* 0x000fe40007810000 */
[----:B------:R-:W-:-:S02]  /*d220*/  FSEL R24, R24, -INF , !P5 ;  /* 0xff80000018187808 */ /* 0x000fc40006800000 */
[----:B------:R-:W-:Y:S02]  /*d230*/  FMNMX.FTZ R5, R162, R5, !PT ;  /* 0x00000005a2057209 */ /* 0x000fe40007810000 */
[----:B------:R-:W-:Y:S02]  /*d240*/  ISETP.GT.AND P5, PT, R49, RZ, P1 ;  /* 0x000000ff3100720c */ /* 0x000fe40000fa4270 */
        /* <DEDUP_REMOVED lines=49> */
[----:B------:R-:W-:Y:S01]  /*d560*/  FSEL R166, R15, -INF , !P4 ;  /* 0xff8000000fa67808 */ /* 0x000fe20006000000 */
[--C-:B------:R-:W-:Y:S01]  /*d570*/  FFMA.FTZ R13, R182, R5, -R51.reuse ;  /* 0x00000005b60d7223 */ /* 0x100fe20000010833 */
[----:B------:R-:W-:Y:S01]  /*d580*/  FMNMX.FTZ R15, R196, R7, !PT ;  /* 0x00000007c40f7209 */ /* 0x000fe20007810000 */
[--C-:B------:R-:W-:Y:S01]  /*d590*/  FFMA.FTZ R14, R190, R5, -R51.reuse ;  /* 0x00000005be0e7223 */ /* 0x100fe20000010833 */
[----:B------:R-:W-:Y:S01]  /*d5a0*/  FSEL R182, R21, -INF , !P2 ;  /* 0xff80000015b67808 */ /* 0x000fe20005000000 */
[----:B------:R0:W-:Y:S01]  /*d5b0*/  MUFU.EX2 R8, R12 ;  /* 0x0000000c00087308 */ /* 0x0001e20000000800 */
[----:B------:R-:W-:Y:S01]  /*d5c0*/  FMNMX.FTZ R15, R84, R15, !PT ;  /* 0x0000000f540f7209 */ /* 0x000fe20007810000 */
[-CC-:B------:R-:W-:Y:S01]  /*d5d0*/  FFMA.FTZ R20, R192, R5.reuse, -R51.reuse ;  /* 0x00000005c0147223 */ /* 0x180fe20000010833 */
[----:B------:R-:W-:Y:S01]  /*d5e0*/  ISETP.GT.AND P4, PT, R49, 0x29, P1 ;  /* 0x000000293100780c */ /* 0x000fe20000f84270 */
[--C-:B------:R-:W-:Y:S01]  /*d5f0*/  FFMA.FTZ R10, R198, R5, -R51.reuse ;  /* 0x00000005c60a7223 */ /* 0x100fe20000010833 */
[----:B------:R-:W-:Y:S01]  /*d600*/  FMNMX.FTZ R15, R86, R15, !PT ;  /* 0x0000000f560f7209 */ /* 0x000fe20007810000 */
[-CC-:B------:R-:W-:Y:S01]  /*d610*/  FFMA.FTZ R55, R50, R5.reuse, -R51.reuse ;  /* 0x0000000532377223 */ /* 0x180fe20000010833 */
[----:B------:R-:W-:Y:S01]  /*d620*/  ISETP.LT.OR P4, PT, R47, 0x2a, P4 ;  /* 0x0000002a2f00780c */ /* 0x000fe20002781670 */
[--C-:B------:R-:W-:Y:S01]  /*d630*/  FFMA.FTZ R76, R76, R5, -R51.reuse ;  /* 0x000000054c4c7223 */ /* 0x100fe20000010833 */
[----:B------:R-:W-:Y:S01]  /*d640*/  FMNMX.FTZ R21, R152, R15, !PT ;  /* 0x0000000f98157209 */ /* 0x000fe20007810000 */
[-CC-:B0-----:R-:W-:Y:S01]  /*d650*/  FFMA.FTZ R12, R194, R5.reuse, -R51.reuse ;  /* 0x00000005c20c7223 */ /* 0x181fe20000010833 */
[----:B------:R-:W-:Y:S01]  /*d660*/  FSEL R190, R25, -INF , !P4 ;  /* 0xff80000019be7808 */ /* 0x000fe20006000000 */
[--C-:B------:R-:W-:Y:S01]  /*d670*/  FFMA.FTZ R74, R74, R5, -R51.reuse ;  /* 0x000000054a4a7223 */ /* 0x100fe20000010833 */
[----:B------:R-:W-:Y:S01]  /*d680*/  FMNMX.FTZ R21, R154, R21, !PT ;  /* 0x000000159a157209 */ /* 0x000fe20007810000 */
[----:B------:R0:W-:Y:S01]  /*d690*/  MUFU.EX2 R15, R12 ;  /* 0x0000000c000f7308 */ /* 0x0001e20000000800 */
[----:B------:R-:W-:Y:S01]  /*d6a0*/  FSEL R194, R27, -INF , !P3 ;  /* 0xff8000001bc27808 */ /* 0x000fe20005800000 */
[--C-:B------:R-:W-:Y:S01]  /*d6b0*/  FFMA.FTZ R68, R68, R5, -R51.reuse ;  /* 0x0000000544447223 */ /* 0x100fe20000010833 */
[----:B------:R-:W-:Y:S01]  /*d6c0*/  FMNMX.FTZ R21, R158, R21, !PT ;  /* 0x000000159e157209 */ /* 0x000fe20007810000 */
[----:B------:R-:W-:Y:S01]  /*d6d0*/  FFMA.FTZ R52, R52, R5, -R51 ;  /* 0x0000000534347223 */ /* 0x000fe20000010833 */
[----:B------:R-:W-:-:S02]  /*d6e0*/  ISETP.GT.AND P2, PT, R49, 0x30, P1 ;  /* 0x000000303100780c */ /* 0x000fc40000f44270 */
[----:B------:R-:W-:Y:S01]  /*d6f0*/  FMNMX.FTZ R21, R160, R21, !PT ;  /* 0x00000015a0157209 */ /* 0x000fe20007810000 */
[----:B------:R-:W-:Y:S01]  /*d700*/  MUFU.EX2 R10, R10 ;  /* 0x0000000a000a7308 */ /* 0x000fe20000000800 */
[----:B------:R-:W-:Y:S01]  /*d710*/  ISETP.GT.AND P4, PT, R49, 0x39, P1 ;  /* 0x000000393100780c */ /* 0x000fe20000f84270 */
[----:B0-----:R-:W-:Y:S01]  /*d720*/  FFMA.FTZ R12, R188, R5, -R51 ;  /* 0x00000005bc0c7223 */ /* 0x001fe20000010833 */
[----:B------:R-:W-:Y:S02]  /*d730*/  FMNMX.FTZ R25, R166, R21, !PT ;  /* 0x00000015a6197209 */ /* 0x000fe40007810000 */
[C---:B------:R-:W-:Y:S02]  /*d740*/  ISETP.LT.OR P2, PT, R47.reuse, 0x31, P2 ;  /* 0x000000312f00780c */ /* 0x040fe40001741670 */
[----:B------:R-:W-:Y:S01]  /*d750*/  FMNMX.FTZ R25, R24, R25, !PT ;  /* 0x0000001918197209 */ /* 0x000fe20007810000 */
[----:B------:R0:W-:Y:S01]  /*d760*/  MUFU.EX2 R21, R12 ;  /* 0x0000000c00157308 */ /* 0x0001e20000000800 */
[----:B------:R-:W-:-:S02]  /*d770*/  ISETP.LT.OR P4, PT, R47, 0x3a, P4 ;  /* 0x0000003a2f00780c */ /* 0x000fc40002781670 */
[----:B------:R-:W-:Y:S02]  /*d780*/  FMNMX.FTZ R27, R182, R25, !PT ;  /* 0x00000019b61b7209 */ /* 0x000fe40007810000 */
[----:B------:R-:W-:Y:S02]  /*d790*/  ISETP.GT.AND P5, PT, R49, 0x38, P1 ;  /* 0x000000383100780c */ /* 0x000fe40000fa4270 */
[----:B------:R-:W-:Y:S01]  /*d7a0*/  FMNMX.FTZ R27, R26, R27, !PT ;  /* 0x0000001b1a1b7209 */ /* 0x000fe20007810000 */
[----:B------:R-:W-:Y:S01]  /*d7b0*/  MUFU.EX2 R9, R9 ;  /* 0x0000000900097308 */ /* 0x000fe20000000800 */
[----:B------:R-:W-:Y:S01]  /*d7c0*/  FSEL R28, R28, -INF , !P2 ;  /* 0xff8000001c1c7808 */ /* 0x000fe20005000000 */
[--C-:B0-----:R-:W-:Y:S01]  /*d7d0*/  FFMA.FTZ R12, R180, R5, -R51.reuse ;  /* 0x00000005b40c7223 */ /* 0x101fe20000010833 */
[----:B------:R-:W-:Y:S02]  /*d7e0*/  FMNMX.FTZ R27, R190, R27, !PT ;  /* 0x0000001bbe1b7209 */ /* 0x000fe40007810000 */
[----:B------:R-:W-:Y:S01]  /*d7f0*/  FSEL R188, R29, -INF , !P4 ;  /* 0xff8000001dbc7808 */ /* 0x000fe20006000000 */
[----:B------:R-:W-:-:S01]  /*d800*/  FFMA.FTZ R29, R186, R5, -R51 ;  /* 0x00000005ba1d7223 */ /* 0x000fc20000010833 */
[----:B------:R-:W-:Y:S01]  /*d810*/  ISETP.LT.OR P5, PT, R47, 0x39, P5 ;  /* 0x000000392f00780c */ /* 0x000fe20002fa1670 */
[----:B------:R-:W-:Y:S01]  /*d820*/  MUFU.EX2 R13, R13 ;  /* 0x0000000d000d7308 */ /* 0x000fe20000000800 */
[----:B------:R-:W-:-:S02]  /*d830*/  FMNMX.FTZ R27, R28, R27, !PT ;  /* 0x0000001b1c1b7209 */ /* 0x000fc40007810000 */
[C---:B------:R-:W-:Y:S02]  /*d840*/  ISETP.GT.AND P2, PT, R49.reuse, 0x40, P1 ;  /* 0x000000403100780c */ /* 0x040fe40000f44270 */
[----:B------:R-:W-:Y:S02]  /*d850*/  FSEL R30, R30, -INF , !P5 ;  /* 0xff8000001e1e7808 */ /* 0x000fe40006800000 */
[----:B------:R-:W-:Y:S01]  /*d860*/  ISETP.GT.AND P3, PT, R49, 0x41, P1 ;  /* 0x000000413100780c */ /* 0x000fe20000f64270 */
[----:B------:R0:W-:Y:S01]  /*d870*/  MUFU.EX2 R25, R29 ;  /* 0x0000001d00197308 */ /* 0x0001e20000000800 */
[----:B------:R-:W-:Y:S02]  /*d880*/  ISETP.LT.OR P2, PT, R47, 0x41, P2 ;  /* 0x000000412f00780c */ /* 0x000fe40001741670 */
[----:B------:R-:W-:Y:S02]  /*d890*/  ISETP.GT.AND P5, PT, R49, 0x48, P1 ;  /* 0x000000483100780c */ /* 0x000fe40000fa4270 */
[----:B------:R-:W-:-:S02]  /*d8a0*/  FSEL R192, R31, -INF , !P2 ;  /* 0xff8000001fc07808 */ /* 0x000fc40005000000 */
[----:B------:R-:W-:Y:S01]  /*d8b0*/  ISETP.LT.OR P3, PT, R47, 0x42, P3 ;  /* 0x000000422f00780c */ /* 0x000fe20001f61670 */
[----:B------:R-:W-:Y:S01]  /*d8c0*/  MUFU.EX2 R14, R14 ;  /* 0x0000000e000e7308 */ /* 0x000fe20000000800 */
[----:B0-----:R-:W-:Y:S02]  /*d8d0*/  FMNMX.FTZ R29, R194, R27, !PT ;  /* 0x0000001bc21d7209 */ /* 0x001fe40007810000 */
[----:B------:R-:W-:Y:S02]  /*d8e0*/  ISETP.GT.AND P4, PT, R49, 0x49, P1 ;  /* 0x000000493100780c */ /* 0x000fe40000f84270 */
[----:B------:R-:W-:Y:S02]  /*d8f0*/  FMNMX.FTZ R29, R30, R29, !PT ;  /* 0x0000001d1e1d7209 */ /* 0x000fe40007810000 */
[----:B------:R-:W-:Y:S01]  /*d900*/  ISETP.LT.OR P5, PT, R47, 0x49, P5 ;  /* 0x000000492f00780c */ /* 0x000fe20002fa1670 */
[----:B------:R0:W-:Y:S01]  /*d910*/  MUFU.EX2 R27, R12 ;  /* 0x0000000c001b7308 */ /* 0x0001e20000000800 */
[----:B------:R-:W-:-:S02]  /*d920*/  FMNMX.FTZ R29, R188, R29, !PT ;  /* 0x0000001dbc1d7209 */ /* 0x000fc40007810000 */
[----:B------:R-:W-:Y:S01]  /*d930*/  FSEL R186, R32, -INF , !P3 ;  /* 0xff80000020ba7808 */ /* 0x000fe20005800000 */
[----:B------:R-:W-:-:S01]  /*d940*/  FFMA.FTZ R32, R184, R5, -R51 ;  /* 0x00000005b8207223 */ /* 0x000fc20000010833 */
[----:B------:R-:W-:Y:S02]  /*d950*/  FMNMX.FTZ R29, R192, R29, !PT ;  /* 0x0000001dc01d7209 */ /* 0x000fe40007810000 */
[----:B------:R-:W-:Y:S01]  /*d960*/  ISETP.GT.AND P2, PT, R49, 0x50, P1 ;  /* 0x000000503100780c */ /* 0x000fe20000f44270 */
[----:B------:R-:W-:Y:S01]  /*d970*/  MUFU.EX2 R20, R20 ;  /* 0x0000001400147308 */ /* 0x000fe20000000800 */
[----:B------:R-:W-:Y:S01]  /*d980*/  FSEL R184, R33, -INF , !P5 ;  /* 0xff80000021b87808 */ /* 0x000fe20006800000 */
[----:B0-----:R-:W-:Y:S01]  /*d990*/  FFMA.FTZ R12, R162, R5, -R51 ;  /* 0x00000005a20c7223 */ /* 0x001fe20000010833 */
[----:B------:R-:W-:Y:S02]  /*d9a0*/  ISETP.LT.OR P4, PT, R47, 0x4a, P4 ;  /* 0x0000004a2f00780c */ /* 0x000fe40002781670 */
[----:B------:R-:W-:-:S02]  /*d9b0*/  FMNMX.FTZ R31, R186, R29, !PT ;  /* 0x0000001dba1f7209 */ /* 0x000fc40007810000 */
[----:B------:R-:W-:Y:S01]  /*d9c0*/  ISETP.GT.AND P3, PT, R49, 0x51, P1 ;  /* 0x000000513100780c */ /* 0x000fe20000f64270 */
[----:B------:R0:W-:Y:S01]  /*d9d0*/  MUFU.EX2 R29, R12 ;  /* 0x0000000c001d7308 */ /* 0x0001e20000000800 */
[----:B------:R-:W-:Y:S02]  /*d9e0*/  ISETP.LT.OR P2, PT, R47, 0x51, P2 ;  /* 0x000000512f00780c */ /* 0x000fe40001741670 */
[----:B------:R-:W-:Y:S01]  /*d9f0*/  FSEL R180, R34, -INF , !P4 ;  /* 0xff80000022b47808 */ /* 0x000fe20006000000 */
[----:B------:R-:W-:-:S01]  /*da00*/  FFMA.FTZ R34, R164, R5, -R51 ;  /* 0x00000005a4227223 */ /* 0x000fc20000010833 */
[----:B------:R-:W-:Y:S02]  /*da10*/  FMNMX.FTZ R31, R184, R31, !PT ;  /* 0x0000001fb81f7209 */ /* 0x000fe40007810000 */
[----:B------:R-:W-:Y:S01]  /*da20*/  ISETP.GT.AND P5, PT, R49, 0x58, P1 ;  /* 0x000000583100780c */ /* 0x000fe20000fa4270 */
[----:B------:R-:W-:Y:S01]  /*da30*/  MUFU.EX2 R32, R32 ;  /* 0x0000002000207308 */ /* 0x000fe20000000800 */
[----:B------:R-:W-:Y:S01]  /*da40*/  FSEL R198, R35, -INF , !P2 ;  /* 0xff80000023c67808 */ /* 0x000fe20005000000 */
[-CC-:B------:R-:W-:Y:S01]  /*da50*/  FFMA.FTZ R35, R156, R5.reuse, -R51.reuse ;  /* 0x000000059c237223 */ /* 0x180fe20000010833 */
[----:B------:R-:W-:Y:S01]  /*da60*/  ISETP.LT.OR P3, PT, R47, 0x52, P3 ;  /* 0x000000522f00780c */ /* 0x000fe20001f61670 */
[--C-:B0-----:R-:W-:Y:S01]  /*da70*/  FFMA.FTZ R12, R82, R5, -R51.reuse ;  /* 0x00000005520c7223 */ /* 0x101fe20000010833 */
[----:B------:R-:W-:Y:S01]  /*da80*/  FMNMX.FTZ R31, R180, R31, !PT ;  /* 0x0000001fb41f7209 */ /* 0x000fe20007810000 */
[----:B------:R-:W-:Y:S01]  /*da90*/  FFMA.FTZ R82, R80, R5, -R51 ;  /* 0x0000000550527223 */ /* 0x000fe20000010833 */
[----:B------:R-:W-:Y:S01]  /*daa0*/  ISETP.GT.AND P4, PT, R49, 0x59, P1 ;  /* 0x000000593100780c */ /* 0x000fe20000f84270 */
[----:B------:R-:W-:Y:S01]  /*dab0*/  MUFU.EX2 R34, R34 ;  /* 0x0000002200227308 */ /* 0x000fe20000000800 */
[----:B------:R-:W-:-:S02]  /*dac0*/  ISETP.LT.OR P5, PT, R47, 0x59, P5 ;  /* 0x000000592f00780c */ /* 0x000fc40002fa1670 */
[----:B------:R-:W-:Y:S02]  /*dad0*/  FSEL R36, R36, -INF , !P3 ;  /* 0xff80000024247808 */ /* 0x000fe40005800000 */
[----:B------:R-:W-:Y:S02]  /*dae0*/  FMNMX.FTZ R31, R198, R31, !PT ;  /* 0x0000001fc61f7209 */ /* 0x000fe40007810000 */
[----:B------:R-:W-:Y:S01]  /*daf0*/  ISETP.GT.AND P2, PT, R49, 0x60, P1 ;  /* 0x000000603100780c */ /* 0x000fe20000f44270 */
[----:B------:R-:W-:Y:S01]  /*db00*/  MUFU.EX2 R82, R82 ;  /* 0x0000005200527308 */ /* 0x000fe20000000800 */
[----:B------:R-:W-:Y:S02]  /*db10*/  FSEL R162, R37, -INF , !P5 ;  /* 0xff80000025a27808 */ /* 0x000fe40006800000 */
[----:B------:R-:W-:Y:S02]  /*db20*/  ISETP.LT.OR P4, PT, R47, 0x5a, P4 ;  /* 0x0000005a2f00780c */ /* 0x000fe40002781670 */
[----:B------:R-:W-:-:S02]  /*db30*/  FMNMX.FTZ R33, R36, R31, !PT ;  /* 0x0000001f24217209 */ /* 0x000fc40007810000 */
[----:B------:R-:W-:Y:S01]  /*db40*/  ISETP.GT.AND P3, PT, R49, 0x61, P1 ;  /* 0x000000613100780c */ /* 0x000fe20000f64270 */
[----:B------:R0:W-:Y:S01]  /*db50*/  MUFU.EX2 R31, R12 ;  /* 0x0000000c001f7308 */ /* 0x0001e20000000800 */
[----:B------:R-:W-:Y:S02]  /*db60*/  ISETP.LT.OR P2, PT, R47, 0x61, P2 ;  /* 0x000000612f00780c */ /* 0x000fe40001741670 */
[----:B------:R-:W-:Y:S02]  /*db70*/  FSEL R156, R38, -INF , !P4 ;  /* 0xff800000269c7808 */ /* 0x000fe40006000000 */
[----:B------:R-:W-:Y:S02]  /*db80*/  FMNMX.FTZ R33, R162, R33, !PT ;  /* 0x00000021a2217209 */ /* 0x000fe40007810000 */
[----:B------:R-:W-:Y:S01]  /*db90*/  ISETP.GT.AND P5, PT, R49, 0x68, P1 ;  /* 0x000000683100780c */ /* 0x000fe20000fa4270 */
[----:B------:R1:W-:Y:S01]  /*dba0*/  MUFU.EX2 R38, R35 ;  /* 0x0000002300267308 */ /* 0x0003e20000000800 */
[----:B------:R-:W-:Y:S01]  /*dbb0*/  FSEL R164, R39, -INF , !P2 ;  /* 0xff80000027a47808 */ /* 0x000fe20005000000 */
[-CC-:B0-----:R-:W-:Y:S01]  /*dbc0*/  FFMA.FTZ R12, R78, R5.reuse, -R51.reuse ;  /* 0x000000054e0c7223 */ /* 0x181fe20000010833 */
[----:B------:R-:W-:Y:S01]  /*dbd0*/  ISETP.LT.OR P3, PT, R47, 0x62, P3 ;  /* 0x000000622f00780c */ /* 0x000fe20001f61670 */
[--C-:B------:R-:W-:Y:S01]  /*dbe0*/  FFMA.FTZ R39, R62, R5, -R51.reuse ;  /* 0x000000053e277223 */ /* 0x100fe20000010833 */
        /* <DEDUP_REMOVED lines=9> */
[----:B------:R-:W-:Y:S01]  /*dc80*/  FSEL R80, R41, -INF , !P5 ;  /* 0xff80000029507808 */ /* 0x000fe20006800000 */
[----:B------:R-:W-:Y:S01]  /*dc90*/  FFMA.FTZ R41, R66, R5, -R51 ;  /* 0x0000000542297223 */ /* 0x000fe20000010833 */
[----:B------:R-:W-:Y:S02]  /*dca0*/  ISETP.LT.OR P4, PT, R47, 0x6a, P4 ;  /* 0x0000006a2f00780c */ /* 0x000fe40002781670 */
[----:B-1----:R-:W-:-:S02]  /*dcb0*/  FMNMX.FTZ R35, R40, R33, !PT ;  /* 0x0000002128237209 */ /* 0x002fc40007810000 */
[----:B------:R-:W-:Y:S01]  /*dcc0*/  ISETP.GT.AND P3, PT, R49, 0x71, P1 ;  /* 0x000000713100780c */ /* 0x000fe20000f64270 */
[----:B------:R0:W-:Y:S01]  /*dcd0*/  MUFU.EX2 R33, R12 ;  /* 0x0000000c00217308 */ /* 0x0001e20000000800 */
[----:B------:R-:W-:Y:S02]  /*dce0*/  ISETP.LT.OR P2, PT, R47, 0x71, P2 ;  /* 0x000000712f00780c */ /* 0x000fe40001741670 */
[----:B------:R-:W-:Y:S02]  /*dcf0*/  FSEL R42, R42, -INF , !P4 ;  /* 0xff8000002a2a7808 */ /* 0x000fe40006000000 */
[----:B------:R-:W-:Y:S02]  /*dd00*/  FMNMX.FTZ R35, R80, R35, !PT ;  /* 0x0000002350237209 */ /* 0x000fe40007810000 */
[----:B------:R-:W-:Y:S01]  /*dd10*/  ISETP.GT.AND P5, PT, R49, 0x78, P1 ;  /* 0x000000783100780c */ /* 0x000fe20000fa4270 */
[----:B------:R-:W-:Y:S01]  /*dd20*/  MUFU.EX2 R39, R39 ;  /* 0x0000002700277308 */ /* 0x000fe20000000800 */
[----:B------:R-:W-:-:S02]  /*dd30*/  ISETP.LT.OR P3, PT, R47, 0x72, P3 ;  /* 0x000000722f00780c */ /* 0x000fc40001f61670 */
[----:B------:R-:W-:Y:S02]  /*dd40*/  FSEL R78, R43, -INF , !P2 ;  /* 0xff8000002b4e7808 */ /* 0x000fe40005000000 */
[----:B------:R-:W-:Y:S02]  /*dd50*/  FMNMX.FTZ R35, R42, R35, !PT ;  /* 0x000000232a237209 */ /* 0x000fe40007810000 */
[----:B------:R-:W-:Y:S01]  /*dd60*/  ISETP.GT.AND P1, PT, R49, 0x79, P1 ;  /* 0x000000793100780c */ /* 0x000fe20000f24270 */
[----:B------:R-:W-:Y:S01]  /*dd70*/  MUFU.EX2 R41, R41 ;  /* 0x0000002900297308 */ /* 0x000fe20000000800 */
[----:B------:R-:W-:Y:S02]  /*dd80*/  ISETP.LT.OR P5, PT, R47, 0x79, P5 ;  /* 0x000000792f00780c */ /* 0x000fe40002fa1670 */
[----:B------:R-:W-:Y:S02]  /*dd90*/  FSEL R44, R44, -INF , !P3 ;  /* 0xff8000002c2c7808 */ /* 0x000fe40005800000 */
[----:B------:R-:W-:-:S02]  /*dda0*/  FMNMX.FTZ R35, R78, R35, !PT ;  /* 0x000000234e237209 */ /* 0x000fc40007810000 */
[----:B------:R-:W-:Y:S01]  /*ddb0*/  ISETP.LT.OR P1, PT, R47, 0x7a, P1 ;  /* 0x0000007a2f00780c */ /* 0x000fe20000f21670 */
[----:B------:R-:W-:Y:S01]  /*ddc0*/  MUFU.EX2 R62, R62 ;  /* 0x0000003e003e7308 */ /* 0x000fe20000000800 */
[----:B------:R-:W-:Y:S01]  /*ddd0*/  FSEL R200, R45, -INF , !P5 ;  /* 0xff8000002dc87808 */ /* 0x000fe20006800000 */
[----:B------:R-:W-:Y:S01]  /*dde0*/  FFMA.FTZ R45, R56, R5, -R51 ;  /* 0x00000005382d7223 */ /* 0x000fe20000010833 */
[----:B------:R-:W-:Y:S02]  /*ddf0*/  FMNMX.FTZ R37, R44, R35, !PT ;  /* 0x000000232c257209 */ /* 0x000fe40007810000 */
[----:B------:R-:W-:Y:S02]  /*de00*/  FSEL R46, R46, -INF , !P1 ;  /* 0xff8000002e2e7808 */ /* 0x000fe40004800000 */
[----:B------:R-:W-:Y:S01]  /*de10*/  FMNMX.FTZ R37, R200, R37, !PT ;  /* 0x00000025c8257209 */ /* 0x000fe20007810000 */
[----:B------:R-:W-:Y:S01]  /*de20*/  MUFU.EX2 R35, R74 ;  /* 0x0000004a00237308 */ /* 0x000fe20000000800 */
[----:B------:R-:W-:-:S02]  /*de30*/  FSEL R49, R4, RZ, P6 ;  /* 0x000000ff04317208 */ /* 0x000fc40003000000 */
[----:B0-----:R-:W-:Y:S01]  /*de40*/  FMNMX.FTZ R12, R46, R37, !PT ;  /* 0x000000252e0c7209 */ /* 0x001fe20007810000 */
[----:B------:R-:W-:-:S01]  /*de50*/  FFMA.FTZ R37, R58, R5, -R51 ;  /* 0x000000053a257223 */ /* 0x000fc20000010833 */
[----:B------:R-:W-:Y:S01]  /*de60*/  FFMA.FTZ R58, R60, R5, -R51 ;  /* 0x000000053c3a7223 */ /* 0x000fe20000010833 */
[----:B------:R-:W-:-:S01]  /*de70*/  FADD.FTZ R50, -R49, R6 ;  /* 0x0000000631327221 */ /* 0x000fc20000010100 */
[-CC-:B------:R-:W-:Y:S01]  /*de80*/  FFMA.FTZ R60, R64, R5.reuse, -R51.reuse ;  /* 0x00000005403c7223 */ /* 0x180fe20000010833 */
[----:B------:R-:W0:Y:S01]  /*de90*/  SHFL.BFLY PT, R43, R12, 0x2, 0x1f ;  /* 0x0c401f000c2b7f89 */ /* 0x000e2200000e0000 */
[----:B------:R-:W-:-:S01]  /*dea0*/  FFMA.FTZ R6, R48, R5, -R51 ;  /* 0x0000000530067223 */ /* 0x000fc20000010833 */
[----:B------:R-:W-:Y:S08]  /*deb0*/  MUFU.EX2 R37, R37 ;  /* 0x0000002500257308 */ /* 0x000ff00000000800 */
[----:B------:R-:W-:Y:S08]  /*dec0*/  MUFU.EX2 R58, R58 ;  /* 0x0000003a003a7308 */ /* 0x000ff00000000800 */
[----:B------:R-:W-:Y:S01]  /*ded0*/  MUFU.EX2 R60, R60 ;  /* 0x0000003c003c7308 */ /* 0x000fe20000000800 */
[----:B0-----:R-:W-:Y:S01]  /*dee0*/  FMNMX.FTZ R47, R12, R43, !PT ;  /* 0x0000002b0c2f7209 */ /* 0x001fe20007810000 */
[-CC-:B------:R-:W-:Y:S01]  /*def0*/  FFMA.FTZ R43, R54, R5.reuse, -R51.reuse ;  /* 0x00000005362b7223 */ /* 0x180fe20000010833 */
[----:B------:R-:W-:-:S01]  /*df00*/  FFMA.FTZ R54, R70, R5, -R51 ;  /* 0x0000000546367223 */ /* 0x000fc20000010833 */
[----:B------:R-:W-:-:S04]  /*df10*/  FMUL.FTZ R51, R50, R5 ;  /* 0x0000000532337220 */ /* 0x000fc80000410000 */
[----:B------:R-:W-:Y:S01]  /*df20*/  MUFU.EX2 R45, R45 ;  /* 0x0000002d002d7308 */ /* 0x000fe20000000800 */
[----:B------:R-:W0:Y:S07]  /*df30*/  SHFL.BFLY PT, R12, R47, 0x1, 0x1f ;  /* 0x0c201f002f0c7f89 */ /* 0x000e2e00000e0000 */
[----:B------:R-:W1:Y:S08]  /*df40*/  MUFU.EX2 R51, R51 ;  /* 0x0000003300337308 */ /* 0x000e700000000800 */
[----:B------:R-:W-:Y:S08]  /*df50*/  MUFU.EX2 R43, R43 ;  /* 0x0000002b002b7308 */ /* 0x000ff00000000800 */
[----:B------:R-:W-:Y:S01]  /*df60*/  MUFU.EX2 R54, R54 ;  /* 0x0000003600367308 */ /* 0x000fe20000000800 */
[----:B0-----:R-:W-:Y:S01]  /*df70*/  FMNMX.FTZ R12, R47, R12, !PT ;  /* 0x0000000c2f0c7209 */ /* 0x001fe20007810000 */
[----:B-1----:R-:W-:-:S03]  /*df80*/  FFMA.FTZ R72, R51, R3, R10 ;  /* 0x0000000333487223 */ /* 0x002fc6000001000a */
[C---:B------:R-:W-:Y:S01]  /*df90*/  FSETP.NEU.FTZ.AND P1, PT, R12.reuse, -INF , PT ;  /* 0xff8000000c00780b */ /* 0x040fe20003f3d000 */
[----:B------:R-:W-:-:S02]  /*dfa0*/  FFMA.FTZ R49, R12, R5, -8 ;  /* 0xc10000000c317423 */ /* 0x000fc40000010005 */
[----:B------:R0:W-:Y:S01]  /*dfb0*/  MUFU.EX2 R47, R55 ;  /* 0x00000037002f7308 */ /* 0x0001e20000000800 */
[----:B------:R-:W-:Y:S02]  /*dfc0*/  FSEL R66, R12, RZ, P1 ;  /* 0x000000ff0c427208 */ /* 0x000fe40000800000 */
[----:B------:R-:W-:-:S03]  /*dfd0*/  FSEL R49, R49, RZ, P1 ;  /* 0x000000ff31317208 */ /* 0x000fc60000800000 */
[----:B------:R-:W-:Y:S02]  /*dfe0*/  FADD.FTZ R66, -R66, R7 ;  /* 0x0000000742427221 */ /* 0x000fe40000010100 */
[----:B------:R-:W-:-:S01]  /*dff0*/  FFMA.FTZ R69, R30, R5, -R49 ;  /* 0x000000051e457223 */ /* 0x000fc20000010831 */
[-CC-:B------:R-:W-:Y:S01]  /*e000*/  FFMA.FTZ R53, R196, R5.reuse, -R49.reuse ;  /* 0x00000005c4357223 */ /* 0x180fe20000010831 */
[-C--:B------:R-:W-:Y:S01]  /*e010*/  FMUL.FTZ R30, R66, R5.reuse ;  /* 0x00000005421e7220 */ /* 0x080fe20000410000 */
[-CC-:B------:R-:W-:Y:S01]  /*e020*/  FFMA.FTZ R48, R84, R5.reuse, -R49.reuse ;  /* 0x0000000554307223 */ /* 0x180fe20000010831 */
[----:B------:R-:W-:-:S01]  /*e030*/  FFMA.FTZ R50, R86, R5, -R49 ;  /* 0x0000000556327223 */ /* 0x000fc20000010831 */
[-CC-:B0-----:R-:W-:Y:S01]  /*e040*/  FFMA.FTZ R55, R152, R5.reuse, -R49.reuse ;  /* 0x0000000598377223 */ /* 0x181fe20000010831 */
        /* <DEDUP_REMOVED lines=27> */
[----:B------:R-:W-:Y:S01]  /*e200*/  FADD.FTZ R2, R9, R72 ;  /* 0x0000004809027221 */ /* 0x000fe20000010000 */
[----:B------:R-:W-:-:S01]  /*e210*/  FFMA.FTZ R72, R180, R5, -R49 ;  /* 0x00000005b4487223 */ /* 0x000fc20000010831 */
[----:B------:R-:W-:-:S02]  /*e220*/  FFMA.FTZ R46, R46, R5, -R49 ;  /* 0x000000052e2e7223 */ /* 0x000fc40000010831 */
[----:B------:R-:W-:-:S02]  /*e230*/  FADD.FTZ R71, R13, R2 ;  /* 0x000000020d477221 */ /* 0x000fc40000010000 */
[----:B------:R-:W0:Y:S01]  /*e240*/  MUFU.EX2 R55, R55 ;  /* 0x0000003700377308 */ /* 0x000e220000000800 */
[----:B-1----:R-:W-:-:S07]  /*e250*/  FADD.FTZ R3, R48, R3 ;  /* 0x0000000330037221 */ /* 0x002fce0000010000 */
[----:B------:R-:W1:Y:S01]  /*e260*/  MUFU.EX2 R56, R56 ;  /* 0x0000003800387308 */ /* 0x000e620000000800 */
[----:B--2---:R-:W-:-:S01]  /*e270*/  FADD.FTZ R2, R50, R3 ;  /* 0x0000000332027221 */ /* 0x004fc20000010000 */
[----:B------:R-:W-:Y:S01]  /*e280*/  FADD.FTZ R3, R8, R71 ;  /* 0x0000004708037221 */ /* 0x000fe20000010000 */
[----:B------:R-:W-:-:S05]  /*e290*/  FFMA.FTZ R71, R198, R5, -R49 ;  /* 0x00000005c6477223 */ /* 0x000fca0000010831 */
        /* <DEDUP_REMOVED lines=14> */
[----:B------:R-:W-:Y:S01]  /*e380*/  FADD.FTZ R73, R27, R84 ;  /* 0x000000541b497221 */ /* 0x000fe20000010000 */
[----:B------:R-:W-:-:S03]  /*e390*/  FFMA.FTZ R74, R162, R5, -R49 ;  /* 0x00000005a24a7223 */ /* 0x000fc60000010831 */
[----:B------:R-:W-:Y:S01]  /*e3a0*/  FADD.FTZ R84, R34, R73 ;  /* 0x0000004922547221 */ /* 0x000fe20000010000 */
[----:B------:R-:W-:-:S01]  /*e3b0*/  FFMA.FTZ R73, R164, R5, -R49 ;  /* 0x00000005a4497223 */ /* 0x000fc20000010831 */
        /* <DEDUP_REMOVED lines=46> */
[----:B0-----:R-:W-:-:S07]  /*e6a0*/  FADD.FTZ R75, R36, R75 ;  /* 0x0000004b244b7221 */ /* 0x001fce0000010000 */
[----:B------:R-:W0:Y:S01]  /*e6b0*/  MUFU.EX2 R73, R73 ;  /* 0x0000004900497308 */ /* 0x000e220000000800 */
[----:B-1----:R-:W-:-:S07]  /*e6c0*/  FADD.FTZ R75, R74, R75 ;  /* 0x0000004b4a4b7221 */ /* 0x002fce0000010000 */
[----:B------:R-:W1:Y:S08]  /*e6d0*/  MUFU.EX2 R40, R40 ;  /* 0x0000002800287308 */ /* 0x000e700000000800 */
[----:B------:R-:W3:Y:S08]  /*e6e0*/  MUFU.EX2 R80, R80 ;  /* 0x0000005000507308 */ /* 0x000ef00000000800 */
[----:B------:R2:W4:Y:S08]  /*e6f0*/  MUFU.EX2 R77, R42 ;  /* 0x0000002a004d7308 */ /* 0x0005300000000800 */
[----:B------:R-:W5:Y:S01]  /*e700*/  MUFU.EX2 R78, R78 ;  /* 0x0000004e004e7308 */ /* 0x000f620000000800 */
[----:B--2---:R-:W-:-:S04]  /*e710*/  FADD.FTZ R42, R156, R75 ;  /* 0x0000004b9c2a7221 */ /* 0x004fc80000010000 */
[----:B0-----:R-:W-:-:S03]  /*e720*/  FADD.FTZ R75, R73, R42 ;  /* 0x0000002a494b7221 */ /* 0x001fc60000010000 */
[----:B------:R-:W0:Y:S01]  /*e730*/  MUFU.EX2 R52, R52 ;  /* 0x0000003400347308 */ /* 0x000e220000000800 */
[----:B-1----:R-:W-:-:S04]  /*e740*/  FADD.FTZ R75, R40, R75 ;  /* 0x0000004b284b7221 */ /* 0x002fc80000010000 */
[----:B---3--:R-:W-:-:S03]  /*e750*/  FADD.FTZ R75, R80, R75 ;  /* 0x0000004b504b7221 */ /* 0x008fc60000010000 */
[----:B------:R-:W1:Y:S01]  /*e760*/  MUFU.EX2 R44, R44 ;  /* 0x0000002c002c7308 */ /* 0x000e620000000800 */
[----:B----4-:R-:W-:-:S04]  /*e770*/  FADD.FTZ R75, R77, R75 ;  /* 0x0000004b4d4b7221 */ /* 0x010fc80000010000 */
[----:B-----5:R-:W-:-:S03]  /*e780*/  FADD.FTZ R75, R78, R75 ;  /* 0x0000004b4e4b7221 */ /* 0x020fc60000010000 */
        /* <DEDUP_REMOVED lines=11> */
.L_x_1067:
        /* <DEDUP_REMOVED lines=107> */
.L_x_1049:
[----:B------:R-:W-:Y:S06]  /*eef0*/  BAR.ARV 0x8, 0x180 ;  /* 0x0206000000007b1d */ /* 0x000fec0000002000 */
[----:B------:R-:W-:Y:S05]  /*ef00*/  @!P0 BRA `(.L_x_1069) ;  /* 0x0000000000048947 */ /* 0x000fea0003800000 */
[----:B------:R-:W-:Y:S01]  /*ef10*/  BPT.TRAP 0x1 ;  /* 0x000000040000795c */ /* 0x000fe20000300000 */
.L_x_1069:
[----:B------:R-:W-:Y:S01]  /*ef20*/  ULEA UR5, UR36, UR38, 0x3 ;  /* 0x0000002624057291 */ /* 0x000fe2000f8e183f */
[----:B------:R-:W-:-:S05]  /*ef30*/  IMAD.U32 R0, RZ, RZ, UR37 ;  /* 0x00000025ff007e24 */ /* 0x000fca000f8e00ff */
[----:B------:R-:W-:-:S04]  /*ef40*/  SHF.L.U32 R0, R0, 0x1f, RZ ;  /* 0x0000001f00007819 */ /* 0x000fc800000006ff */
[----:B------:R0:W1:Y:S01]  /*ef50*/  SYNCS.PHASECHK.TRANS64.TRYWAIT P1, [UR5+0x22850], R0 ;  /* 0x02285000ff0075a7 */ /* 0x0000620008020145 */
[----:B------:R-:W-:Y:S05]  /*ef60*/  @!P0 BRA `(.L_x_1070) ;  /* 0x0000000000048947 */ /* 0x000fea0003800000 */
[----:B------:R-:W-:Y:S01]  /*ef70*/  BPT.TRAP 0x1 ;  /* 0x000000040000795c */ /* 0x000fe20000300000 */
.L_x_1070:
[----:B-1----:R-:W-:Y:S05]  /*ef80*/  @P1 BRA `(.L_x_1071) ;  /* 0x0000000000081947 */ /* 0x002fea0003800000 */
[----:B------:R-:W1:Y:S02]  /*ef90*/  SYNCS.PHASECHK.TRANS64.TRYWAIT P1, [UR5+0x22850], R0 ;  /* 0x02285000ff0075a7 */ /* 0x000e640008020145 */
[----:B-1----:R-:W-:Y:S05]  /*efa0*/  @!P1 BRA `(.L_x_1072) ;  /* 0x0000007800e89947 */ /* 0x002fea0003800000 */
.L_x_1071:
[----:B------:R-:W-:Y:S01]  /*efb0*/  UIADD3 UR38, UR38, 0x400, URZ ;  /* 0x0000040026267890 */ /* 0x000fe2000fffe03f */
[----:B------:R-:W-:Y:S01]  /*efc0*/  WARPGROUP.ARRIVE ;  /* 0x00000000000079c5 */ /* 0x000fe20000000000 */
[----:B------:R-:W-:Y:S01]  /*efd0*/  UMOV UR7, 0x40000040 ;  /* 0x4000004000077882 */ /* 0x000fe20000000000 */
[----:B------:R-:W2:Y:S01]  /*efe0*/  LDC.64 R10, c[0x0][0x9a0] ;  /* 0x00026800ff0a7b82 */ /* 0x000ea20000000a00 */
[----:B------:R-:W-:-:S04]  /*eff0*/  USHF.R.U32.HI UR38, URZ, 0x4, UR38 ;  /* 0x000000043f267899 */ /* 0x000fc80008011626 */
[----:B------:R-:W-:-:S04]  /*f000*/  ULOP3.LUT UR38, UR38, 0x3fff, URZ, 0xc0, !UPT ;  /* 0x00003fff26267892 */ /* 0x000fc8000f8ec03f */
[----:B------:R-:W-:-:S04]  /*f010*/  ULOP3.LUT UR4, UR38, 0x10000, URZ, 0xfc, !UPT ;  /* 0x0001000026047892 */ /* 0x000fc8000f8efc3f */
[----:B------:R-:W-:-:S07]  /*f020*/  ULEA UR4, UR36, UR4, 0xa ;  /* 0x0000000424047291 */ /* 0x000fce000f8e503f */
[----:B------:R-:W-:Y:S02]  /*f030*/  UMOV UR6, UR4 ;  /* 0x0000000400067c82 */ /* 0x000fe40008000000 */
[----:B------:R-:W-:Y:S01]  /*f040*/  QGMMA.64x128x32.F32.E4M3.E4M3 R88, R164, gdesc[UR4], R88, gsb0 ;  /* 0x01e00004a4587df3 */ /* 0x000fe20008000858 */
[----:B--2---:R-:W-:-:S04]  /*f050*/  ISETP.NE.U32.AND P1, PT, R10, RZ, PT ;  /* 0x000000ff0a00720c */ /* 0x004fc80003f25070 */
[----:B------:R-:W-:-:S13]  /*f060*/  ISETP.NE.AND.EX P1, PT, R11, RZ, PT, P1 ;  /* 0x000000ff0b00720c */ /* 0x000fda0003f25310 */
[----:B------:R-:W0:Y:S01]  /*f070*/  @P1 LDC.64 R8, c[0x0][0x9c8] ;  /* 0x00027200ff081b82 */ /* 0x000e220000000a00 */
[----:B-1----:R-:W-:Y:S02]  /*f080*/  @P1 SHF.R.S32.HI R7, RZ, 0x1f, R19 ;  /* 0x0000001fff071819 */ /* 0x002fe40000011413 */
[----:B------:R-:W-:-:S05]  /*f090*/  @P1 SHF.R.S32.HI R13, RZ, 0x1f, R23 ;  /* 0x0000001fff0d1819 */ /* 0x000fca0000011417 */
[----:B------:R-:W1:Y:S01]  /*f0a0*/  @P1 LDC.64 R14, c[0x0][0x9d0] ;  /* 0x00027400ff0e1b82 */ /* 0x000e620000000a00 */
[----:B------:R-:W-:Y:S01]  /*f0b0*/  UIADD3 UR6, UR4, 0x2, URZ ;  /* 0x0000000204067890 */ /* 0x000fe2000fffe03f */
[-C--:B0-----:R-:W-:Y:S02]  /*f0c0*/  @P1 IMAD R0, R7, R8.reuse, RZ ;  /* 0x0000000807001224 */ /* 0x081fe400078e02ff */
[----:B------:R-:W-:-:S04]  /*f0d0*/  @P1 IMAD.WIDE.U32 R6, R19, R8, RZ ;  /* 0x0000000813061225 */ /* 0x000fc800078e00ff */
[----:B------:R-:W-:Y:S02]  /*f0e0*/  @P1 IMAD R9, R19, R9, R0 ;  /* 0x0000000913091224 */ /* 0x000fe400078e0200 */
[-C--:B-1----:R-:W-:Y:S02]  /*f0f0*/  @P1 IMAD R0, R13, R14.reuse, RZ ;  /* 0x0000000e0d001224 */ /* 0x082fe400078e02ff */
[----:B------:R-:W-:Y:S02]  /*f100*/  @P1 IMAD.IADD R7, R7, 0x1, R9 ;  /* 0x0000000107071824 */ /* 0x000fe400078e0209 */
[C---:B------:R-:W-:Y:S02]  /*f110*/  @P1 IMAD R9, R23.reuse, R15, R0 ;  /* 0x0000000f17091224 */ /* 0x040fe400078e0200 */
[----:B------:R-:W-:Y:S01]  /*f120*/  @P1 IMAD.WIDE.U32 R6, R23, R14, R6 ;  /* 0x0000000e17061225 */ /* 0x000fe200078e0006 */
[----:B------:R-:W-:-:S03]  /*f130*/  UMOV UR7, 0x40000040 ;  /* 0x4000004000077882 */ /* 0x000fc60000000000 */
[----:B------:R-:W-:Y:S01]  /*f140*/  @P1 IMAD.IADD R0, R7, 0x1, R9 ;  /* 0x0000000107001824 */ /* 0x000fe200078e0209 */
[----:B------:R-:W-:-:S04]  /*f150*/  @P1 LEA R8, P2, R6, R10, 0x2 ;  /* 0x0000000a06081211 */ /* 0x000fc800078410ff */
[----:B------:R-:W-:Y:S01]  /*f160*/  @P1 LEA.HI.X R9, R6, R11, R0, 0x2, P2 ;  /* 0x0000000b06091211 */ /* 0x000fe200010f1400 */
[----:B------:R-:W-:-:S06]  /*f170*/  IMAD.MOV.U32 R6, RZ, RZ, 0x3f800000 ;  /* 0x3f800000ff067424 */ /* 0x000fcc00078e00ff */
[----:B------:R0:W2:Y:S01]  /*f180*/  @P1 LDG.E R6, desc[UR48][R8.64] ;  /* 0x0000003008061981 */ /* 0x0000a2000c1e1900 */
[----:B------:R-:W-:Y:S02]  /*f190*/  WARPGROUP.DEPBAR.LE gsb0, 0x0 ;  /* 0x00008000000079c5 */ /* 0x000fe40000010000 */
[----:B------:R-:W-:-:S06]  /*f1a0*/  WARPGROUP.ARRIVE ;  /* 0x00000000000079c5 */ /* 0x000fcc0000000000 */
[----:B------:R-:W-:Y:S01]  /*f1b0*/  QGMMA.64x128x32.F32.E4M3.E4M3 R88, R160, gdesc[UR4], R88, gsb0 ;  /* 0x01e00004a0587df3 */ /* 0x000fe20008000858 */
[----:B------:R-:W-:Y:S01]  /*f1c0*/  UIADD3 UR6, UR4, 0x4, URZ ;  /* 0x0000000404067890 */ /* 0x000fe2000fffe03f */
[----:B------:R-:W-:Y:S01]  /*f1d0*/  UMOV UR7, 0x40000040 ;  /* 0x4000004000077882 */ /* 0x000fe20000000000 */
[----:B------:R-:W-:Y:S01]  /*f1e0*/  UIADD3 UR4, UR4, 0x6, URZ ;  /* 0x0000000604047890 */ /* 0x000fe2000fffe03f */
[----:B------:R-:W1:Y:S04]  /*f1f0*/  SHFL.BFLY PT, R0, R3, 0x2, 0x1f ;  /* 0x0c401f0003007f89 */ /* 0x000e6800000e0000 */
[----:B------:R-:W3:Y:S01]  /*f200*/  SHFL.BFLY PT, R11, R2, 0x2, 0x1f ;  /* 0x0c401f00020b7f89 */ /* 0x000ee200000e0000 */
[----:B------:R-:W-:Y:S02]  /*f210*/  WARPGROUP.DEPBAR.LE gsb0, 0x0 ;  /* 0x00008000000079c5 */ /* 0x000fe40000010000 */
[----:B------:R-:W-:-:S06]  /*f220*/  WARPGROUP.ARRIVE ;  /* 0x00000000000079c5 */ /* 0x000fcc0000000000 */
[----:B------:R-:W-:Y:S01]  /*f230*/  QGMMA.64x128x32.F32.E4M3.E4M3 R88, R156, gdesc[UR4], R88, gsb0 ;  /* 0x01e000049c587df3 */ /* 0x000fe20008000858 */
[----:B------:R-:W-:Y:S01]  /*f240*/  UMOV UR6, UR4 ;  /* 0x0000000400067c82 */ /* 0x000fe20008000000 */
[----:B------:R-:W-:Y:S01]  /*f250*/  UMOV UR7, 0x40000040 ;  /* 0x4000004000077882 */ /* 0x000fe20000000000 */
[----:B-1----:R-:W-:-:S01]  /*f260*/  FADD.FTZ R0, R0, R3 ;  /* 0x0000000300007221 */ /* 0x002fc20000010000 */
[----:B---3--:R-:W-:-:S04]  /*f270*/  FADD.FTZ R11, R11, R2 ;  /* 0x000000020b0b7221 */ /* 0x008fc80000010000 */
[----:B------:R-:W1:Y:S04]  /*f280*/  SHFL.BFLY PT, R7, R0, 0x1, 0x1f ;  /* 0x0c201f0000077f89 */ /* 0x000e6800000e0000 */
[----:B0-----:R-:W0:Y:S01]  /*f290*/  SHFL.BFLY PT, R8, R11, 0x1, 0x1f ;  /* 0x0c201f000b087f89 */ /* 0x001e2200000e0000 */
[----:B------:R-:W-:Y:S02]  /*f2a0*/  IMAD.MOV.U32 R3, RZ, RZ, RZ ;  /* 0x000000ffff037224 */ /* 0x000fe400078e00ff */
[----:B-1----:R-:W-:Y:S01]  /*f2b0*/  FADD.FTZ R13, R0, R7 ;  /* 0x00000007000d7221 */ /* 0x002fe20000010000 */
[----:B0-----:R-:W-:-:S04]  /*f2c0*/  FADD.FTZ R14, R11, R8 ;  /* 0x000000080b0e7221 */ /* 0x001fc80000010000 */
        /* <DEDUP_REMOVED lines=13> */
[----:B------:R-:W3:Y:S01]  /*f3a0*/  @P1 MUFU.RCP R9, R14 ;  /* 0x0000000e00091308 */ /* 0x000ee20000001000 */
[C---:B------:R-:W-:Y:S01]  /*f3b0*/  @P2 FMUL.FTZ R7, R5.reuse, 0.69314718246459960938 ;  /* 0x3f31721805072820 */ /* 0x040fe20000410000 */
[----:B------:R-:W-:Y:S01]  /*f3c0*/  @P3 FMUL.FTZ R20, R5, 0.69314718246459960938 ;  /* 0x3f31721805143820 */ /* 0x000fe20000410000 */
[----:B0-----:R-:W-:Y:S01]  /*f3d0*/  @P2 FMUL.FTZ R8, R8, 0.69314718246459960938 ;  /* 0x3f31721808082820 */ /* 0x001fe20000410000 */
[----:B------:R-:W-:-:S02]  /*f3e0*/  IMAD.MOV.U32 R2, RZ, RZ, -0x800000 ;  /* 0xff800000ff027424 */ /* 0x000fc400078e00ff */
[----:B--2---:R-:W-:Y:S01]  /*f3f0*/  FMUL.FTZ R3, R3, R6 ;  /* 0x0000000603037220 */ /* 0x004fe20000410000 */
[----:B------:R-:W-:Y:S02]  /*f400*/  IMAD.MOV.U32 R0, RZ, RZ, -0x800000 ;  /* 0xff800000ff007424 */ /* 0x000fe400078e00ff */
[----:B-1----:R-:W-:Y:S01]  /*f410*/  @P3 FMUL.FTZ R5, R10, 0.69314718246459960938 ;  /* 0x3f3172180a053820 */ /* 0x002fe20000410000 */
[----:B------:R-:W-:-:S03]  /*f420*/  @P2 FFMA.FTZ R2, R7, R4, R8 ;  /* 0x0000000407022223 */ /* 0x000fc60000010008 */
[----:B------:R-:W-:Y:S01]  /*f430*/  @P3 FFMA.FTZ R0, R20, R12, R5 ;  /* 0x0000000c14003223 */ /* 0x000fe20000010005 */
[----:B---3--:R-:W-:Y:S01]  /*f440*/  FMUL.FTZ R22, R9, R6 ;  /* 0x0000000609167220 */ /* 0x008fe20000410000 */
[----:B------:R-:W-:Y:S02]  /*f450*/  WARPGROUP.DEPBAR.LE gsb0, 0x0 ;  /* 0x00008000000079c5 */ /* 0x000fe40000010000 */
[----:B------:R-:W-:Y:S05]  /*f460*/  @!P0 BRA `(.L_x_1073) ;  /* 0x0000000000048947 */ /* 0x000fea0003800000 */
[----:B------:R-:W-:Y:S01]  /*f470*/  BPT.TRAP 0x1 ;  /* 0x000000040000795c */ /* 0x000fe20000300000 */
.L_x_1073:
        /* <DEDUP_REMOVED lines=13> */
[----:B------:R-:W-:Y:S01]  /*f550*/  SYNCS.ARRIVE.TRANS64.RED.A1T0 RZ, [UR4], RZ ;  /* 0x000000ffffff79a7 */ /* 0x000fe20008100404 */
[----:B------:R-:W-:Y:S01]  /*f560*/  USEL UR4, URZ, 0x1, UP0 ;  /* 0x000000013f047887 */ /* 0x000fe20008000000 */
        /* <DEDUP_REMOVED lines=55> */
[----:B------:R-:W-:Y:S01]  /*f8e0*/  FMUL.FTZ R151, R151, R22 ;  /* 0x0000001697977220 */ /* 0x000fe20000410000 */
[----:B------:R-:W-:Y:S01]  /*f8f0*/  VIADD R171, R171, 0x1 ;  /* 0x00000001abab7836 */ /* 0x000fe20000000000 */
[----:B------:R-:W-:-:S02]  /*f900*/  USEL UR36, UR36, URZ, UP0 ;  /* 0x0000003f24247287 */ /* 0x000fc40008000000 */
[----:B------:R-:W-:-:S12]  /*f910*/  ULOP3.LUT UR37, UR37, UR4, URZ, 0x3c, !UPT ;  /* 0x0000000425257292 */ /* 0x000fd8000f8e3c3f */
.L_x_995:
[----:B------:R-:W0:Y:S01]  /*f920*/  S2R R22, SR_CgaCtaId ;  /* 0x0000000000167919 */ /* 0x000e220000008800 */
[----:B------:R-:W-:Y:S01]  /*f930*/  MOV R3, 0x400 ;  /* 0x0000040000037802 */ /* 0x000fe20000000f00 */
[----:B------:R-:W-:Y:S01]  /*f940*/  BSSY B0, `(.L_x_1074) ;  /* 0x0000228000007945 */ /* 0x000fe20003800000 */
[----:B------:R-:W-:Y:S02]  /*f950*/  BAR.SYNC.DEFER_BLOCKING 0x5, 0x180 ;  /* 0x0146000000007b1d */ /* 0x000fe40000010000 */
[----:B0-----:R-:W-:-:S05]  /*f960*/  LEA R3, R22, R3, 0x18 ;  /* 0x0000000316037211 */ /* 0x001fca00078ec0ff */
[----:B------:R-:W0:Y:S02]  /*f970*/  LDS R22, [R3+0x228d0] ;  /* 0x0228d00003167984 */ /* 0x000e240000000800 */
[----:B0-----:R-:W-:Y:S01]  /*f980*/  R2UR UR4, R22 ;  /* 0x00000000160472ca */ /* 0x001fe200000e0000 */
[----:B------:R-:W-:Y:S06]  /*f990*/  BAR.ARV 0x4, 0x180 ;  /* 0x0106000000007b1d */ /* 0x000fec0000002000 */
[----:B------:R-:W-:Y:S08]  /*f9a0*/  @P0 BRA `(.L_x_1075) ;  /* 0x0000001800400947 */ /* 0x000ff00003800000 */
[----:B------:R-:W0:Y:S01]  /*f9b0*/  S2R R44, SR_TID.X ;  /* 0x00000000002c7919 */ /* 0x000e220000002100 */
[----:B------:R-:W-:Y:S01]  /*f9c0*/  ULDC.64 UR6, c[0x4][0x40] ;  /* 0x0100100000067ab9 */ /* 0x000fe20000000a00 */
[----:B------:R-:W-:Y:S01]  /*f9d0*/  F2FP.BF16.F32.PACK_AB R33, R110, R33 ;  /* 0x000000216e21723e */ /* 0x000fe200000010ff */
[----:B------:R-:W1:Y:S01]  /*f9e0*/  LDC R52, c[0x0][0xbe8] ;  /* 0x0002fa00ff347b82 */ /* 0x000e620000000800 */
[----:B------:R-:W-:Y:S01]  /*f9f0*/  F2FP.BF16.F32.PACK_AB R32, R111, R32 ;  /* 0x000000206f20723e */ /* 0x000fe200000010ff */
[----:B------:R-:W-:Y:S01]  /*fa00*/  ULDC UR5, c[0x0][0xa88] ;  /* 0x0002a20000057ab9 */ /* 0x000fe20000000800 */
[----:B0-----:R-:W-:-:S05]  /*fa10*/  IMAD.SHL.U32 R22, R44, 0x4, RZ ;  /* 0x000000042c167824 */ /* 0x001fca00078e00ff */
[----:B------:R-:W-:-:S04]  /*fa20*/  LOP3.LUT R22, R22, 0xc, RZ, 0xc0, !PT ;  /* 0x0000000c16167812 */ /* 0x000fc800078ec0ff */
[----:B------:R-:W-:-:S05]  /*fa30*/  IADD3 R26, P0, R22, UR6, RZ ;  /* 0x00000006161a7c10 */ /* 0x000fca000ff1e0ff */
[----:B------:R-:W-:Y:S01]  /*fa40*/  IMAD.X R27, RZ, RZ, UR7, P0 ;  /* 0x00000007ff1b7e24 */ /* 0x000fe200080e06ff */
[----:B------:R-:W0:Y:S01]  /*fa50*/  S2R R22, SR_SWINHI ;  /* 0x0000000000167919 */ /* 0x000e220000002f00 */
[----:B------:R-:W-:Y:S01]  /*fa60*/  F2FP.BF16.F32.PACK_AB R7, R148, R7 ;  /* 0x000000079407723e */ /* 0x000fe200000010ff */
[----:B------:R-:W-:Y:S02]  /*fa70*/  ULDC.64 UR6, c[0x0][0xb90] ;  /* 0x0002e40000067ab9 */ /* 0x000fe40000000a00 */
[----:B------:R2:W3:Y:S01]  /*fa80*/  LDG.E.CONSTANT R26, desc[UR48][R26.64] ;  /* 0x000000301a1a7981 */ /* 0x0004e2000c1e9900 */
[----:B------:R-:W-:Y:S02]  /*fa90*/  F2FP.BF16.F32.PACK_AB R6, R149, R6 ;  /* 0x000000069506723e */ /* 0x000fe400000010ff */
[----:B------:R-:W-:Y:S02]  /*faa0*/  F2FP.BF16.F32.PACK_AB R41, R94, R41 ;  /* 0x000000295e29723e */ /* 0x000fe400000010ff */
[----:B------:R-:W-:-:S02]  /*fab0*/  F2FP.BF16.F32.PACK_AB R40, R95, R40 ;  /* 0x000000285f28723e */ /* 0x000fc400000010ff */
[----:B------:R-:W-:Y:S02]  /*fac0*/  F2FP.BF16.F32.PACK_AB R11, R140, R11 ;  /* 0x0000000b8c0b723e */ /* 0x000fe400000010ff */
[----:B------:R-:W-:Y:S02]  /*fad0*/  F2FP.BF16.F32.PACK_AB R10, R141, R10 ;  /* 0x0000000a8d0a723e */ /* 0x000fe400000010ff */
[----:B--2---:R-:W-:Y:S02]  /*fae0*/  LOP3.LUT P0, R27, R44, 0x3, RZ, 0xc0, !PT ;  /* 0x000000032c1b7812 */ /* 0x004fe4000780c0ff */
[----:B------:R-:W-:Y:S02]  /*faf0*/  F2FP.BF16.F32.PACK_AB R31, R116, R31 ;  /* 0x0000001f741f723e */ /* 0x000fe400000010ff */
[----:B------:R-:W-:Y:S02]  /*fb00*/  ISETP.EQ.OR P0, PT, R27, 0x3, !P0 ;  /* 0x000000031b00780c */ /* 0x000fe40004702670 */
[----:B------:R-:W-:-:S02]  /*fb10*/  F2FP.BF16.F32.PACK_AB R30, R117, R30 ;  /* 0x0000001e751e723e */ /* 0x000fc400000010ff */
[----:B------:R-:W-:Y:S02]  /*fb20*/  SEL R65, R33, R32, P0 ;  /* 0x0000002021417207 */ /* 0x000fe40000000000 */
[----:B------:R-:W-:Y:S02]  /*fb30*/  SEL R68, R32, R33, P0 ;  /* 0x0000002120447207 */ /* 0x000fe40000000000 */
[----:B------:R-:W-:Y:S02]  /*fb40*/  SEL R59, R7, R6, P0 ;  /* 0x00000006073b7207 */ /* 0x000fe40000000000 */
[----:B------:R-:W-:Y:S01]  /*fb50*/  SEL R62, R6, R7, P0 ;  /* 0x00000007063e7207 */ /* 0x000fe20000000000 */
[----:B------:R-:W-:Y:S01]  /*fb60*/  IMAD R7, R170, 0x40, R18 ;  /* 0x00000040aa077824 */ /* 0x000fe200078e0212 */
[----:B------:R-:W-:Y:S02]  /*fb70*/  SEL R61, R41, R40, P0 ;  /* 0x00000028293d7207 */ /* 0x000fe40000000000 */
[----:B------:R-:W-:-:S02]  /*fb80*/  MOV R32, R3 ;  /* 0x0000000300207202 */ /* 0x000fc40000000f00 */
[----:B0-----:R-:W-:Y:S02]  /*fb90*/  MOV R33, R22 ;  /* 0x0000001600217202 */ /* 0x001fe40000000f00 */
[----:B------:R-:W-:Y:S02]  /*fba0*/  SHF.R.S32.HI R22, RZ, 0x1f, R23 ;  /* 0x0000001fff167819 */ /* 0x000fe40000011417 */
[----:B------:R-:W-:Y:S01]  /*fbb0*/  SEL R64, R40, R41, P0 ;  /* 0x0000002928407207 */ /* 0x000fe20000000000 */
[--C-:B------:R-:W-:Y:S01]  /*fbc0*/  IMAD.WIDE R44, R175, 0x2, R32.reuse ;  /* 0x00000002af2c7825 */ /* 0x100fe200078e0220 */
[----:B------:R-:W-:Y:S02]  /*fbd0*/  SEL R57, R11, R10, P0 ;  /* 0x0000000a0b397207 */ /* 0x000fe40000000000 */
[----:B------:R-:W-:Y:S01]  /*fbe0*/  SEL R60, R10, R11, P0 ;  /* 0x0000000b0a3c7207 */ /* 0x000fe20000000000 */
[----:B------:R-:W-:Y:S01]  /*fbf0*/  IMAD R6, R22, UR6, RZ ;  /* 0x0000000616067c24 */ /* 0x000fe2000f8e02ff */
[----:B------:R-:W-:Y:S01]  /*fc00*/  IADD3 R41, P6, R44, 0x4060, RZ ;  /* 0x000040602c297810 */ /* 0x000fe20007fde0ff */
[----:B------:R-:W-:Y:S01]  /*fc10*/  IMAD.WIDE R32, R7, 0x2, R32 ;  /* 0x0000000207207825 */ /* 0x000fe200078e0220 */
[----:B------:R-:W-:-:S02]  /*fc20*/  F2FP.BF16.F32.PACK_AB R15, R132, R15 ;  /* 0x0000000f840f723e */ /* 0x000fc400000010ff */
[----:B------:R-:W-:Y:S01]  /*fc30*/  F2FP.BF16.F32.PACK_AB R14, R133, R14 ;  /* 0x0000000e850e723e */ /* 0x000fe200000010ff */
[----:B------:R-:W-:Y:S01]  /*fc40*/  IMAD R11, R23, UR7, R6 ;  /* 0x00000007170b7c24 */ /* 0x000fe2000f8e0206 */
[----:B------:R-:W-:Y:S02]  /*fc50*/  IADD3 R6, P1, R44, 0x60, RZ ;  /* 0x000000602c067810 */ /* 0x000fe40007f3e0ff */
[----:B------:R-:W-:Y:S02]  /*fc60*/  F2FP.BF16.F32.PACK_AB R5, R150, R5 ;  /* 0x000000059605723e */ /* 0x000fe400000010ff */
[----:B------:R-:W-:Y:S02]  /*fc70*/  F2FP.BF16.F32.PACK_AB R4, R151, R4 ;  /* 0x000000049704723e */ /* 0x000fe400000010ff */
[----:B------:R-:W-:Y:S02]  /*fc80*/  LOP3.LUT R40, R41, 0x380, RZ, 0xc0, !PT ;  /* 0x0000038029287812 */ /* 0x000fe400078ec0ff */
[----:B------:R-:W-:-:S02]  /*fc90*/  IADD3 R7, P2, R44, 0x20, RZ ;  /* 0x000000202c077810 */ /* 0x000fc40007f5e0ff */
[----:B------:R-:W-:Y:S02]  /*fca0*/  SEL R51, R31, R30, P0 ;  /* 0x0000001e1f337207 */ /* 0x000fe40000000000 */
[----:B------:R-:W-:Y:S01]  /*fcb0*/  SEL R54, R30, R31, P0 ;  /* 0x0000001f1e367207 */ /* 0x000fe20000000000 */
[----:B------:R-:W-:Y:S01]  /*fcc0*/  IMAD.X R31, RZ, RZ, R45, P1 ;  /* 0x000000ffff1f7224 */ /* 0x000fe200008e062d */
[----:B------:R-:W-:Y:S02]  /*fcd0*/  SEL R55, R15, R14, P0 ;  /* 0x0000000e0f377207 */ /* 0x000fe40000000000 */
[----:B------:R-:W-:Y:S02]  /*fce0*/  SEL R58, R14, R15, P0 ;  /* 0x0000000f0e3a7207 */ /* 0x000fe40000000000 */
[----:B------:R-:W-:Y:S02]  /*fcf0*/  SEL R75, R5, R4, P0 ;  /* 0x00000004054b7207 */ /* 0x000fe40000000000 */
[----:B------:R-:W-:-:S02]  /*fd00*/  SHF.R.U64 R40, R40, 0x3, RZ ;  /* 0x0000000328287819 */ /* 0x000fc400000012ff */
[----:B------:R-:W-:Y:S02]  /*fd10*/  SEL R78, R4, R5, P0 ;  /* 0x00000005044e7207 */ /* 0x000fe40000000000 */
[----:B------:R-:W-:Y:S02]  /*fd20*/  F2FP.BF16.F32.PACK_AB R9, R142, R9 ;  /* 0x000000098e09723e */ /* 0x000fe400000010ff */
[----:B------:R-:W-:Y:S02]  /*fd30*/  F2FP.BF16.F32.PACK_AB R8, R143, R8 ;  /* 0x000000088f08723e */ /* 0x000fe400000010ff */
[----:B------:R-:W-:Y:S02]  /*fd40*/  LOP3.LUT R4, R7, 0x380, RZ, 0xc0, !PT ;  /* 0x0000038007047812 */ /* 0x000fe400078ec0ff */
[----:B------:R-:W-:Y:S02]  /*fd50*/  IADD3 R15, P1, R32, 0x2000, RZ ;  /* 0x00002000200f7810 */ /* 0x000fe40007f3e0ff */
[----:B------:R-:W-:-:S02]  /*fd60*/  F2FP.BF16.F32.PACK_AB R35, R108, R35 ;  /* 0x000000236c23723e */ /* 0x000fc400000010ff */
[----:B------:R-:W-:Y:S02]  /*fd70*/  F2FP.BF16.F32.PACK_AB R34, R109, R34 ;  /* 0x000000226d22723e */ /* 0x000fe400000010ff */
[----:B------:R-:W-:Y:S01]  /*fd80*/  LOP3.LUT R40, R40, R41, RZ, 0x3c, !PT ;  /* 0x0000002928287212 */ /* 0x000fe200078e3cff */
[----:B------:R-:W-:Y:S01]  /*fd90*/  IMAD.X R41, RZ, RZ, R45, P6 ;  /* 0x000000ffff297224 */ /* 0x000fe200030e062d */
[----:B------:R-:W-:Y:S02]  /*fda0*/  SEL R73, R9, R8, P0 ;  /* 0x0000000809497207 */ /* 0x000fe40000000000 */
[----:B------:R-:W-:Y:S02]  /*fdb0*/  SEL R76, R8, R9, P0 ;  /* 0x00000009084c7207 */ /* 0x000fe40000000000 */
[----:B------:R-:W-:Y:S02]  /*fdc0*/  SHF.R.U64 R4, R4, 0x3, RZ ;  /* 0x0000000304047819 */ /* 0x000fe400000012ff */
[----:B------:R-:W-:-:S02]  /*fdd0*/  LOP3.LUT R14, R15, 0x380, RZ, 0xc0, !PT ;  /* 0x000003800f0e7812 */ /* 0x000fc400078ec0ff */
[----:B------:R-:W-:Y:S02]  /*fde0*/  IADD3 R9, P6, R44, 0x40, RZ ;  /* 0x000000402c097810 */ /* 0x000fe40007fde0ff */
[----:B------:R-:W-:Y:S02]  /*fdf0*/  SEL R49, R35, R34, P0 ;  /* 0x0000002223317207 */ /* 0x000fe40000000000 */
[----:B------:R-:W-:Y:S01]  /*fe00*/  SEL R50, R34, R35, P0 ;  /* 0x0000002322327207 */ /* 0x000fe20000000000 */
[----:B------:R-:W-:Y:S01]  /*fe10*/  IMAD.X R35, RZ, RZ, R45, P2 ;  /* 0x000000ffff237224 */ /* 0x000fe200010e062d */
[----:B------:R-:W-:Y:S02]  /*fe20*/  LOP3.LUT R34, R4, R7, RZ, 0x3c, !PT ;  /* 0x0000000704227212 */ /* 0x000fe400078e3cff */
[----:B------:R-:W-:Y:S02]  /*fe30*/  SHF.R.U64 R14, R14, 0x3, RZ ;  /* 0x000000030e0e7819 */ /* 0x000fe400000012ff */
[----:B------:R-:W-:-:S02]  /*fe40*/  LOP3.LUT R4, R9, 0x380, RZ, 0xc0, !PT ;  /* 0x0000038009047812 */ /* 0x000fc400078ec0ff */
[----:B------:R-:W-:Y:S02]  /*fe50*/  F2FP.BF16.F32.PACK_AB R25, R124, R25 ;  /* 0x000000197c19723e */ /* 0x000fe400000010ff */
[----:B------:R-:W-:Y:S02]  /*fe60*/  F2FP.BF16.F32.PACK_AB R24, R125, R24 ;  /* 0x000000187d18723e */ /* 0x000fe400000010ff */
[----:B-1----:R-:W-:Y:S02]  /*fe70*/  ISETP.NE.AND P2, PT, R52, 0x1, PT ;  /* 0x000000013400780c */ /* 0x002fe40003f45270 */
[----:B------:R-:W-:Y:S02]  /*fe80*/  F2FP.BF16.F32.PACK_AB R29, R118, R29 ;  /* 0x0000001d761d723e */ /* 0x000fe400000010ff */
[----:B------:R-:W-:Y:S02]  /*fe90*/  F2FP.BF16.F32.PACK_AB R28, R119, R28 ;  /* 0x0000001c771c723e */ /* 0x000fe400000010ff */
[----:B------:R-:W-:Y:S01]  /*fea0*/  LOP3.LUT R14, R14, R15, RZ, 0x3c, !PT ;  /* 0x0000000f0e0e7212 */ /* 0x000fe200078e3cff */
[----:B------:R-:W-:Y:S01]  /*feb0*/  IMAD.X R15, RZ, RZ, R33, P1 ;  /* 0x000000ffff0f7224 */ /* 0x000fe200008e0621 */
[----:B------:R-:W-:-:S02]  /*fec0*/  LOP3.LUT R5, R44, 0x380, RZ, 0xc0, !PT ;  /* 0x000003802c057812 */ /* 0x000fc400078ec0ff */
[----:B------:R-:W-:Y:S02]  /*fed0*/  SHF.R.U64 R4, R4, 0x3, RZ ;  /* 0x0000000304047819 */ /* 0x000fe400000012ff */
[----:B------:R-:W-:Y:S01]  /*fee0*/  SEL R53, R25, R24, P0 ;  /* 0x0000001819357207 */ /* 0x000fe20000000000 */
[----:B------:R-:W0:Y:S01]  /*fef0*/  @P2 LDC R83, c[0x0][0xbec] ;  /* 0x0002fb00ff532b82 */ /* 0x000e220000000800 */
[----:B------:R-:W-:Y:S01]  /*ff00*/  SEL R56, R24, R25, P0 ;  /* 0x0000001918387207 */ /* 0x000fe20000000000 */
[----:B------:R-:W-:Y:S01]  /*ff10*/  IMAD.WIDE.U32 R24, R23, UR6, RZ ;  /* 0x0000000617187c25 */ /* 0x000fe2000f8e00ff */
[----:B------:R-:W-:Y:S01]  /*ff20*/  IADD3 R77, P1, R32, 0x7000, RZ ;  /* 0x00007000204d7810 */ /* 0x000fe20007f3e0ff */
[----:B------:R-:W-:Y:S01]  /*ff30*/  ULDC.64 UR6, c[0x0][0xb98] ;  /* 0x0002e60000067ab9 */ /* 0x000fe20000000a00 */
[----:B------:R-:W-:Y:S01]  /*ff40*/  F2FP.BF16.F32.PACK_AB R13, R134, R13 ;  /* 0x0000000d860d723e */ /* 0x000fe200000010ff */
[----:B------:R-:W-:Y:S01]  /*ff50*/  IMAD.IADD R25, R25, 0x1, R11 ;  /* 0x0000000119197824 */ /* 0x000fe200078e020b */
[----:B------:R-:W-:-:S02]  /*ff60*/  F2FP.BF16.F32.PACK_AB R12, R135, R12 ;  /* 0x0000000c870c723e */ /* 0x000fc400000010ff */
[----:B------:R-:W-:Y:S01]  /*ff70*/  SEL R67, R29, R28, P0 ;  /* 0x0000001c1d437207 */ /* 0x000fe20000000000 */
[----:B------:R-:W-:Y:S01]  /*ff80*/  IMAD.WIDE.U32 R24, R19, UR6, R24 ;  /* 0x0000000613187c25 */ /* 0x000fe2000f8e0018 */
[----:B------:R-:W-:Y:S02]  /*ff90*/  SEL R70, R28, R29, P0 ;  /* 0x0000001d1c467207 */ /* 0x000fe40000000000 */
[----:B------:R-:W-:Y:S01]  /*ffa0*/  SHF.R.U64 R5, R5, 0x3, RZ ;  /* 0x0000000305057819 */ /* 0x000fe200000012ff */
[----:B------:R-:W-:Y:S01]  /*ffb0*/  IMAD.X R29, RZ, RZ, R45, P6 ;  /* 0x000000ffff1d7224 */ /* 0x000fe200030e062d */
[----:B------:R-:W-:Y:S02]  /*ffc0*/  LOP3.LUT R28, R4, R9, RZ, 0x3c, !PT ;  /* 0x00000009041c7212 */ /* 0x000fe400078e3cff */
[----:B------:R-:W-:Y:S02]  /*ffd0*/  IADD3 R8, P3, R44, 0x4000, RZ ;  /* 0x000040002c087810 */ /* 0x000fe40007f7e0ff */
[----:B------:R-:W-:-:S02]  /*ffe0*/  LOP3.LUT R4, R77, 0x380, RZ, 0xc0, !PT ;  /* 0x000003804d047812 */ /* 0x000fc400078ec0ff */
[----:B------:R-:W-:Y:S02]  /*fff0*/  SEL R71, R13, R12, P0 ;  /* 0x0000000c0d477207 */ /* 0x000fe40000000000 */
[----:B------:R-:W-:Y:S02]  /*10000*/  SEL R74, R12, R13, P0 ;  /* 0x0000000d0c4a7207 */ /* 0x000fe40000000000 */
[C---:B------:R-:W-:Y:S02]  /*10010*/  IADD3 R13, P5, R44.reuse, 0x4040, RZ ;  /* 0x000040402c0d7810 */ /* 0x040fe40007fbe0ff */
[----:B------:R-:W-:Y:S02]  /*10020*/  IADD3 R11, P4, R44, 0x4020, RZ ;  /* 0x000040202c0b7810 */ /* 0x000fe40007f9e0ff */
[----:B------:R-:W-:Y:S02]  /*10030*/  LOP3.LUT R44, R5, R44, RZ, 0x3c, !PT ;  /* 0x0000002c052c7212 */ /* 0x000fe400078e3cff */
[----:B------:R-:W-:-:S02]  /*10040*/  LOP3.LUT R5, R8, 0x380, RZ, 0xc0, !PT ;  /* 0x0000038008057812 */ /* 0x000fc400078ec0ff */
[----:B------:R-:W-:Y:S02]  /*10050*/  SHF.R.U64 R4, R4, 0x3, RZ ;  /* 0x0000000304047819 */ /* 0x000fe400000012ff */
[----:B------:R-:W-:Y:S02]  /*10060*/  F2FP.BF16.F32.PACK_AB R39, R100, R39 ;  /* 0x000000276427723e */ /* 0x000fe400000010ff */
[----:B------:R-:W-:Y:S02]  /*10070*/  F2FP.BF16.F32.PACK_AB R38, R101, R38 ;  /* 0x000000266526723e */ /* 0x000fe400000010ff */
[----:B------:R-:W-:Y:S02]  /*10080*/  SHF.R.U64 R5, R5, 0x3, RZ ;  /* 0x0000000305057819 */ /* 0x000fe400000012ff */
[----:B------:R-:W-:Y:S02]  /*10090*/  LOP3.LUT R4, R4, R77, RZ, 0x3c, !PT ;  /* 0x0000004d04047212 */ /* 0x000fe400078e3cff */
[----:B------:R-:W-:-:S02]  /*100a0*/  MOV R77, R40 ;  /* 0x00000028004d7202 */ /* 0x000fc40000000f00 */
[----:B------:R-:W-:Y:S02]  /*100b0*/  MOV R40, R34 ;  /* 0x0000002200287202 */ /* 0x000fe40000000f00 */
[----:B------:R-:W-:Y:S01]  /*100c0*/  SEL R47, R39, R38, P0 ;  /* 0x00000026272f7207 */ /* 0x000fe20000000000 */
[----:B------:R-:W1:Y:S01]  /*100d0*/  @P2 LDC R35, c[0x0][0xbf0] ;  /* 0x0002fc00ff232b82 */ /* 0x000e620000000800 */
[----:B------:R-:W-:Y:S01]  /*100e0*/  SEL R48, R38, R39, P0 ;  /* 0x0000002726307207 */ /* 0x000fe20000000000 */
[----:B------:R-:W-:Y:S01]  /*100f0*/  IMAD.X R39, RZ, RZ, R45, P3 ;  /* 0x000000ffff277224 */ /* 0x000fe200018e062d */
[----:B------:R-:W-:Y:S02]  /*10100*/  LOP3.LUT R38, R5, R8, RZ, 0x3c, !PT ;  /* 0x0000000805267212 */ /* 0x000fe400078e3cff */
[----:B------:R-:W-:Y:S02]  /*10110*/  LOP3.LUT R5, R6, 0x380, RZ, 0xc0, !PT ;  /* 0x0000038006057812 */ /* 0x000fe400078ec0ff */
[----:B------:R-:W-:-:S02]  /*10120*/  LOP3.LUT R12, R13, 0x380, RZ, 0xc0, !PT ;  /* 0x000003800d0c7812 */ /* 0x000fc400078ec0ff */
[----:B------:R-:W-:Y:S02]  /*10130*/  SHF.R.U64 R5, R5, 0x3, RZ ;  /* 0x0000000305057819 */ /* 0x000fe400000012ff */
[----:B------:R-:W-:Y:S02]  /*10140*/  F2FP.BF16.F32.PACK_AB R43, R92, R43 ;  /* 0x0000002b5c2b723e */ /* 0x000fe400000010ff */
[----:B------:R-:W-:Y:S02]  /*10150*/  F2FP.BF16.F32.PACK_AB R42, R93, R42 ;  /* 0x0000002a5d2a723e */ /* 0x000fe400000010ff */
[----:B------:R-:W-:Y:S02]  /*10160*/  SHF.R.U64 R12, R12, 0x3, RZ ;  /* 0x000000030c0c7819 */ /* 0x000fe400000012ff */
[----:B------:R-:W-:Y:S02]  /*10170*/  LOP3.LUT R30, R5, R6, RZ, 0x3c, !PT ;  /* 0x00000006051e7212 */ /* 0x000fe400078e3cff */
[----:B------:R-:W-:-:S02]  /*10180*/  SEL R27, R43, R42, P0 ;  /* 0x0000002a2b1b7207 */ /* 0x000fc40000000000 */
[----:B------:R-:W-:Y:S01]  /*10190*/  SEL R46, R42, R43, P0 ;  /* 0x0000002b2a2e7207 */ /* 0x000fe20000000000 */
[----:B------:R-:W-:Y:S01]  /*101a0*/  IMAD.X R43, RZ, RZ, R45, P5 ;  /* 0x000000ffff2b7224 */ /* 0x000fe200028e062d */
[----:B------:R-:W-:Y:S02]  /*101b0*/  LOP3.LUT R42, R12, R13, RZ, 0x3c, !PT ;  /* 0x0000000d0c2a7212 */ /* 0x000fe400078e3cff */
[----:B------:R-:W-:Y:S01]  /*101c0*/  MOV R82, R30 ;  /* 0x0000001e00527202 */ /* 0x000fe20000000f00 */
[----:B------:R-:W-:Y:S01]  /*101d0*/  VIADD R30, R17, UR42 ;  /* 0x0000002a111e7c36 */ /* 0x000fe20008000000 */
[----:B------:R-:W-:Y:S02]  /*101e0*/  F2FP.BF16.F32.PACK_AB R37, R102, R37 ;  /* 0x000000256625723e */ /* 0x000fe400000010ff */
[----:B------:R-:W-:Y:S02]  /*101f0*/  F2FP.BF16.F32.PACK_AB R36, R103, R36 ;  /* 0x000000246724723e */ /* 0x000fe400000010ff */
[----:B------:R-:W-:-:S02]  /*10200*/  F2FP.BF16.F32.PACK_AB R21, R126, R21 ;  /* 0x000000157e15723e */ /* 0x000fc400000010ff */
[----:B------:R-:W-:Y:S02]  /*10210*/  F2FP.BF16.F32.PACK_AB R20, R127, R20 ;  /* 0x000000147f14723e */ /* 0x000fe400000010ff */
[----:B------:R-:W-:Y:S02]  /*10220*/  LOP3.LUT R10, R11, 0x380, RZ, 0xc0, !PT ;  /* 0x000003800b0a7812 */ /* 0x000fe400078ec0ff */
[----:B------:R-:W-:Y:S02]  /*10230*/  MOV R79, R42 ;  /* 0x0000002a004f7202 */ /* 0x000fe40000000f00 */
[----:B------:R-:W-:Y:S01]  /*10240*/  MOV R43, R28 ;  /* 0x0000001c002b7202 */ /* 0x000fe20000000f00 */
[----:B0-----:R-:W-:Y:S01]  /*10250*/  @P2 IMAD.HI.U32 R28, R30, R83, RZ ;  /* 0x000000531e1c2227 */ /* 0x001fe200078e00ff */
[----:B------:R-:W-:Y:S02]  /*10260*/  SEL R63, R37, R36, P0 ;  /* 0x00000024253f7207 */ /* 0x000fe40000000000 */
[----:B------:R-:W-:Y:S01]  /*10270*/  SEL R66, R36, R37, P0 ;  /* 0x0000002524427207 */ /* 0x000fe20000000000 */
[----:B------:R-:W-:Y:S01]  /*10280*/  IMAD.X R37, RZ, RZ, R45, P4 ;  /* 0x000000ffff257224 */ /* 0x000fe200020e062d */
[----:B------:R-:W-:Y:S01]  /*10290*/  SEL R69, R21, R20, P0 ;  /* 0x0000001415457207 */ /* 0x000fe20000000000 */
[----:B------:R-:W-:Y:S01]  /*102a0*/  IMAD.MOV.U32 R29, RZ, RZ, R30 ;  /* 0x000000ffff1d7224 */ /* 0x000fe200078e001e */
[----:B------:R-:W-:-:S02]  /*102b0*/  SEL R72, R20, R21, P0 ;  /* 0x0000001514487207 */ /* 0x000fc40000000000 */
[----:B------:R-:W-:Y:S02]  /*102c0*/  SHF.R.U64 R10, R10, 0x3, RZ ;  /* 0x000000030a0a7819 */ /* 0x000fe400000012ff */
[----:B------:R-:W-:Y:S02]  /*102d0*/  IADD3 R21, P6, R32, 0x1000, RZ ;  /* 0x0000100020157810 */ /* 0x000fe40007fde0ff */
[----:B------:R-:W-:Y:S02]  /*102e0*/  LOP3.LUT R36, R10, R11, RZ, 0x3c, !PT ;  /* 0x0000000b0a247212 */ /* 0x000fe400078e3cff */
[----:B-1----:R-:W-:Y:S02]  /*102f0*/  @P2 SHF.R.U32.HI R29, RZ, R35, R28 ;  /* 0x00000023ff1d2219 */ /* 0x002fe4000001161c */
[----:B------:R-:W-:Y:S02]  /*10300*/  LOP3.LUT R20, R21, 0x380, RZ, 0xc0, !PT ;  /* 0x0000038015147812 */ /* 0x000fe400078ec0ff */
[----:B------:R-:W-:-:S02]  /*10310*/  LOP3.LUT R5, R32, 0x380, RZ, 0xc0, !PT ;  /* 0x0000038020057812 */ /* 0x000fc400078ec0ff */
[----:B------:R-:W-:Y:S01]  /*10320*/  MOV R80, R36 ;  /* 0x0000002400507202 */ /* 0x000fe20000000f00 */
[----:B------:R-:W-:Y:S01]  /*10330*/  IMAD.MOV R37, RZ, RZ, -R29 ;  /* 0x000000ffff257224 */ /* 0x000fe200078e0a1d */
[----:B------:R-:W-:Y:S02]  /*10340*/  SHF.R.S32.HI R84, RZ, 0x1f, R19 ;  /* 0x0000001fff547819 */ /* 0x000fe40000011413 */
[----:B------:R-:W-:Y:S01]  /*10350*/  SHF.R.U64 R20, R20, 0x3, RZ ;  /* 0x0000000314147819 */ /* 0x000fe200000012ff */
[----:B------:R-:W-:Y:S01]  /*10360*/  IMAD R37, R52, R37, R30 ;  /* 0x0000002534257224 */ /* 0x000fe200078e021e */
[----:B------:R-:W-:Y:S01]  /*10370*/  SHF.R.U64 R5, R5, 0x3, RZ ;  /* 0x0000000305057819 */ /* 0x000fe200000012ff */
[----:B------:R-:W-:Y:S01]  /*10380*/  IMAD R28, R84, UR6, RZ ;  /* 0x00000006541c7c24 */ /* 0x000fe2000f8e02ff */
[----:B------:R-:W-:Y:S01]  /*10390*/  LOP3.LUT R20, R20, R21, RZ, 0x3c, !PT ;  /* 0x0000001514147212 */ /* 0x000fe200078e3cff */
[----:B------:R-:W-:Y:S01]  /*103a0*/  IMAD.X R21, RZ, RZ, R33, P6 ;  /* 0x000000ffff157224 */ /* 0x000fe200030e0621 */
[C---:B------:R-:W-:Y:S01]  /*103b0*/  IADD3 R13, P3, R32.reuse, 0x3000, RZ ;  /* 0x00003000200d7810 */ /* 0x040fe20007f7e0ff */
[----:B------:R-:W-:Y:S01]  /*103c0*/  IMAD R28, R19, UR7, R28 ;  /* 0x00000007131c7c24 */ /* 0x000fe2000f8e021c */
[C---:B------:R-:W-:Y:S01]  /*103d0*/  IADD3 R11, P4, R32.reuse, 0x4000, RZ ;  /* 0x00004000200b7810 */ /* 0x040fe20007f9e0ff */
[----:B------:R-:W-:Y:S01]  /*103e0*/  ULDC.64 UR6, c[0x0][0xb88] ;  /* 0x0002e20000067ab9 */ /* 0x000fe20000000a00 */
[----:B------:R-:W-:-:S02]  /*103f0*/  IADD3 R9, P5, R32, 0x5000, RZ ;  /* 0x0000500020097810 */ /* 0x000fc40007fbe0ff */
[----:B------:R-:W-:Y:S02]  /*10400*/  IADD3 R7, P6, R32, 0x6000, RZ ;  /* 0x0000600020077810 */ /* 0x000fe40007fde0ff */
[----:B------:R-:W-:Y:S01]  /*10410*/  LOP3.LUT R32, R5, R32, RZ, 0x3c, !PT ;  /* 0x0000002005207212 */ /* 0x000fe200078e3cff */
[----:B------:R-:W-:Y:S01]  /*10420*/  IMAD.X R5, RZ, RZ, R33, P1 ;  /* 0x000000ffff057224 */ /* 0x000fe200008e0621 */
[----:B------:R-:W-:Y:S02]  /*10430*/  SHF.R.S32.HI R35, RZ, 0x1f, R29 ;  /* 0x0000001fff237819 */ /* 0x000fe4000001141d */
[----:B------:R-:W-:Y:S02]  /*10440*/  IADD3 R34, P1, R29, R24, RZ ;  /* 0x000000181d227210 */ /* 0x000fe40007f3e0ff */
[----:B------:R-:W-:Y:S02]  /*10450*/  SHF.R.S32.HI R36, RZ, 0x1f, R37 ;  /* 0x0000001fff247819 */ /* 0x000fe40000011425 */
[----:B------:R-:W-:-:S02]  /*10460*/  LOP3.LUT R10, R11, 0x380, RZ, 0xc0, !PT ;  /* 0x000003800b0a7812 */ /* 0x000fc400078ec0ff */
[----:B------:R-:W-:Y:S01]  /*10470*/  IADD3.X R35, R35, R25, R28, P1, !PT ;  /* 0x0000001923237210 */ /* 0x000fe20000ffe41c */
[----:B------:R-:W-:Y:S01]  /*10480*/  IMAD R36, R36, UR6, RZ ;  /* 0x0000000624247c24 */ /* 0x000fe2000f8e02ff */
[----:B------:R-:W-:Y:S02]  /*10490*/  LOP3.LUT R12, R13, 0x380, RZ, 0xc0, !PT ;  /* 0x000003800d0c7812 */ /* 0x000fe400078ec0ff */
[----:B------:R-:W-:Y:S01]  /*104a0*/  MOV R44, R44 ;  /* 0x0000002c002c7202 */ /* 0x000fe20000000f00 */
[C---:B------:R-:W-:Y:S01]  /*104b0*/  IMAD.WIDE.U32 R34, R37.reuse, UR6, R34 ;  /* 0x0000000625227c25 */ /* 0x040fe2000f8e0022 */
[----:B------:R-:W-:Y:S02]  /*104c0*/  SHF.R.U64 R10, R10, 0x3, RZ ;  /* 0x000000030a0a7819 */ /* 0x000fe400000012ff */
[----:B------:R-:W-:Y:S01]  /*104d0*/  SHF.R.U64 R12, R12, 0x3, RZ ;  /* 0x000000030c0c7819 */ /* 0x000fe200000012ff */
[----:B------:R-:W-:Y:S01]  /*104e0*/  IMAD R45, R37, UR7, R36 ;  /* 0x00000007252d7c24 */ /* 0x000fe2000f8e0224 */
[----:B------:R-:W-:Y:S01]  /*104f0*/  LOP3.LUT R10, R10, R11, RZ, 0x3c, !PT ;  /* 0x0000000b0a0a7212 */ /* 0x000fe200078e3cff */
[----:B------:R-:W-:Y:S01]  /*10500*/  ULDC.64 UR6, c[0x0][0xb50] ;  /* 0x0002d40000067ab9 */ /* 0x000fe20000000a00 */
[----:B------:R-:W-:Y:S01]  /*10510*/  IMAD.X R11, RZ, RZ, R33, P4 ;  /* 0x000000ffff0b7224 */ /* 0x000fe200020e0621 */
[----:B------:R-:W-:-:S02]  /*10520*/  LOP3.LUT P1, RZ, R172, 0x3, RZ, 0xc0, !PT ;  /* 0x00000003acff7812 */ /* 0x000fc4000782c0ff */
[----:B------:R-:W-:Y:S02]  /*10530*/  MOV R81, R38 ;  /* 0x0000002600517202 */ /* 0x000fe40000000f00 */
[----:B------:R-:W-:Y:S01]  /*10540*/  LOP3.LUT R12, R12, R13, RZ, 0x3c, !PT ;  /* 0x0000000d0c0c7212 */ /* 0x000fe200078e3cff */
[----:B------:R-:W-:Y:S01]  /*10550*/  IMAD.X R13, RZ, RZ, R33, P3 ;  /* 0x000000ffff0d7224 */ /* 0x000fe200018e0621 */
[----:B------:R-:W-:Y:S02]  /*10560*/  LOP3.LUT R8, R9, 0x380, RZ, 0xc0, !PT ;  /* 0x0000038009087812 */ /* 0x000fe400078ec0ff */
[----:B------:R-:W-:Y:S02]  /*10570*/  LOP3.LUT R6, R7, 0x380, RZ, 0xc0, !PT ;  /* 0x0000038007067812 */ /* 0x000fe400078ec0ff */
[----:B------:R-:W-:Y:S02]  /*10580*/  SHF.R.U64 R8, R8, 0x3, RZ ;  /* 0x0000000308087819 */ /* 0x000fe400000012ff */
[----:B------:R-:W-:-:S02]  /*10590*/  SHF.R.U64 R6, R6, 0x3, RZ ;  /* 0x0000000306067819 */ /* 0x000fc400000012ff */
[----:B------:R-:W-:Y:S01]  /*105a0*/  LOP3.LUT R8, R8, R9, RZ, 0x3c, !PT ;  /* 0x0000000908087212 */ /* 0x000fe200078e3cff */
[--C-:B------:R-:W-:Y:S01]  /*105b0*/  IMAD.X R9, RZ, RZ, R33.reuse, P5 ;  /* 0x000000ffff097224 */ /* 0x100fe200028e0621 */
[----:B------:R-:W-:Y:S01]  /*105c0*/  LOP3.LUT R6, R6, R7, RZ, 0x3c, !PT ;  /* 0x0000000706067212 */ /* 0x000fe200078e3cff */
[----:B------:R-:W-:Y:S01]  /*105d0*/  IMAD.X R7, RZ, RZ, R33, P6 ;  /* 0x000000ffff077224 */ /* 0x000fe200030e0621 */
[----:B---3--:R-:W-:Y:S01]  /*105e0*/  LOP3.LUT R31, R26, 0x2, RZ, 0x3c, !PT ;  /* 0x000000021a1f7812 */ /* 0x008fe200078e3cff */
[----:B------:R-:W-:Y:S04]  /*105f0*/  SHFL.IDX PT, R27, R27, R26, 0x1c1f ;  /* 0x001c1f1a1b1b7589 */ /* 0x000fe800000e0000 */
[----:B------:R-:W0:Y:S04]  /*10600*/  SHFL.IDX PT, R46, R46, R31, 0x1c1f ;  /* 0x001c1f1f2e2e7589 */ /* 0x000e2800000e0000 */
[----:B------:R-:W-:Y:S04]  /*10610*/  SHFL.IDX PT, R61, R61, R26, 0x1c1f ;  /* 0x001c1f1a3d3d7589 */ /* 0x000fe800000e0000 */
[----:B------:R-:W1:Y:S04]  /*10620*/  SHFL.IDX PT, R64, R64, R31, 0x1c1f ;  /* 0x001c1f1f40407589 */ /* 0x000e6800000e0000 */
[----:B------:R-:W-:Y:S04]  /*10630*/  SHFL.IDX PT, R47, R47, R26, 0x1c1f ;  /* 0x001c1f1a2f2f7589 */ /* 0x000fe800000e0000 */
[----:B------:R-:W2:Y:S04]  /*10640*/  SHFL.IDX PT, R48, R48, R31, 0x1c1f ;  /* 0x001c1f1f30307589 */ /* 0x000ea800000e0000 */
[----:B------:R-:W-:Y:S04]  /*10650*/  SHFL.IDX PT, R63, R63, R26, 0x1c1f ;  /* 0x001c1f1a3f3f7589 */ /* 0x000fe800000e0000 */
[----:B------:R-:W3:Y:S01]  /*10660*/  SHFL.IDX PT, R66, R66, R31, 0x1c1f ;  /* 0x001c1f1f42427589 */ /* 0x000ee200000e0000 */
[----:B0-----:R-:W-:-:S03]  /*10670*/  SEL R24, R27, R46, P0 ;  /* 0x0000002e1b187207 */ /* 0x001fc60000000000 */
[----:B------:R-:W-:Y:S04]  /*10680*/  SHFL.IDX PT, R49, R49, R26, 0x1c1f ;  /* 0x001c1f1a31317589 */ /* 0x000fe800000e0000 */
[----:B------:R-:W-:Y:S01]  /*10690*/  SHFL.IDX PT, R65, R65, R26, 0x1c1f ;  /* 0x001c1f1a41417589 */ /* 0x000fe200000e0000 */
[----:B-1----:R-:W-:-:S03]  /*106a0*/  SEL R25, R61, R64, P0 ;  /* 0x000000403d197207 */ /* 0x002fc60000000000 */
[----:B------:R-:W0:Y:S04]  /*106b0*/  SHFL.IDX PT, R50, R50, R31, 0x1c1f ;  /* 0x001c1f1f32327589 */ /* 0x000e2800000e0000 */
[----:B------:R-:W1:Y:S01]  /*106c0*/  SHFL.IDX PT, R68, R68, R31, 0x1c1f ;  /* 0x001c1f1f44447589 */ /* 0x000e6200000e0000 */
[----:B--2---:R-:W-:Y:S02]  /*106d0*/  SEL R28, R47, R48, P0 ;  /* 0x000000302f1c7207 */ /* 0x004fe40000000000 */
[----:B------:R-:W-:Y:S01]  /*106e0*/  SEL R30, R48, R47, P0 ;  /* 0x0000002f301e7207 */ /* 0x000fe20000000000 */
[----:B------:R-:W-:Y:S01]  /*106f0*/  SHFL.IDX PT, R51, R51, R26, 0x1c1f ;  /* 0x001c1f1a33337589 */ /* 0x000fe200000e0000 */
[----:B------:R-:W-:-:S03]  /*10700*/  VIADD R47, R174, UR42 ;  /* 0x0000002aae2f7c36 */ /* 0x000fc60008000000 */
[----:B------:R-:W-:Y:S01]  /*10710*/  SHFL.IDX PT, R42, R55, R26, 0x1c1f ;  /* 0x001c1f1a372a7589 */ /* 0x000fe200000e0000 */
[----:B---3--:R-:W-:-:S03]  /*10720*/  SEL R29, R63, R66, P0 ;  /* 0x000000423f1d7207 */ /* 0x008fc60000000000 */
[----:B------:R-:W-:Y:S04]  /*10730*/  SHFL.IDX PT, R67, R67, R26, 0x1c1f ;  /* 0x001c1f1a43437589 */ /* 0x000fe800000e0000 */
[----:B------:R-:W-:Y:S04]  /*10740*/  SHFL.IDX PT, R54, R54, R31, 0x1c1f ;  /* 0x001c1f1f36367589 */ /* 0x000fe800000e0000 */
[----:B------:R-:W-:Y:S01]  /*10750*/  SHFL.IDX PT, R41, R58, R31, 0x1c1f ;  /* 0x001c1f1f3a297589 */ /* 0x000fe200000e0000 */
[----:B0-----:R-:W-:Y:S02]  /*10760*/  SEL R36, R49, R50, P0 ;  /* 0x0000003231247207 */ /* 0x001fe40000000000 */
[----:B------:R-:W-:Y:S01]  /*10770*/  SEL R38, R50, R49, P0 ;  /* 0x0000003132267207 */ /* 0x000fe20000000000 */
[----:B------:R-:W-:Y:S01]  /*10780*/  SHFL.IDX PT, R70, R70, R31, 0x1c1f ;  /* 0x001c1f1f46467589 */ /* 0x000fe200000e0000 */
[----:B-1----:R-:W-:-:S02]  /*10790*/  SEL R37, R65, R68, P0 ;  /* 0x0000004441257207 */ /* 0x002fc40000000000 */
[----:B------:R-:W-:Y:S01]  /*107a0*/  SEL R39, R68, R65, P0 ;  /* 0x0000004144277207 */ /* 0x000fe20000000000 */
[----:B------:R-:W-:Y:S04]  /*107b0*/  SHFL.IDX PT, R53, R53, R26, 0x1c1f ;  /* 0x001c1f1a35357589 */ /* 0x000fe800000e0000 */
        /* <DEDUP_REMOVED lines=11> */
[----:B------:R0:W-:Y:S04]  /*10870*/  SHFL.IDX PT, R75, R75, R26, 0x1c1f ;  /* 0x001c1f1a4b4b7589 */ /* 0x0001e800000e0000 */
[----:B------:R1:W2:Y:S01]  /*10880*/  SHFL.IDX PT, R78, R78, R31, 0x1c1f ;  /* 0x001c1f1f4e4e7589 */ /* 0x0002a200000e0000 */
[----:B0-----:R-:W-:-:S02]  /*10890*/  SEL R26, R46, R27, P0 ;  /* 0x0000001b2e1a7207 */ /* 0x001fc40000000000 */
[----:B------:R-:W-:Y:S01]  /*108a0*/  SEL R27, R64, R61, P0 ;  /* 0x0000003d401b7207 */ /* 0x000fe20000000000 */
[----:B------:R-:W-:Y:S01]  /*108b0*/  BAR.SYNC.DEFER_BLOCKING 0x1, 0x100 ;  /* 0x0044000000007b1d */ /* 0x000fe20000010000 */
[----:B-1----:R-:W-:Y:S01]  /*108c0*/  SEL R31, R66, R63, P0 ;  /* 0x0000003f421f7207 */ /* 0x002fe20000000000 */
[----:B------:R-:W-:-:S05]  /*108d0*/  IMAD R66, R52, UR5, RZ ;  /* 0x0000000534427c24 */ /* 0x000fca000f8e02ff */
[----:B------:R-:W-:Y:S02]  /*108e0*/  ISETP.GE.OR P3, PT, R47, R66, P1 ;  /* 0x000000422f00720c */ /* 0x000fe40000f66670 */
[----:B--2---:R-:W-:Y:S02]  /*108f0*/  SEL R61, R75, R78, P0 ;  /* 0x0000004e4b3d7207 */ /* 0x004fe40000000000 */
[----:B------:R-:W-:Y:S01]  /*10900*/  SEL R63, R78, R75, P0 ;  /* 0x0000004b4e3f7207 */ /* 0x000fe20000000000 */
[----:B------:R0:W-:Y:S04]  /*10910*/  STSM.16.M88.4 [R44], R24 ;  /* 0x000000182c007844 */ /* 0x0001e80000000200 */
[----:B------:R1:W-:Y:S04]  /*10920*/  STSM.16.M88.4 [R40], R28 ;  /* 0x0000001c28007844 */ /* 0x0003e80000000200 */
[----:B------:R2:W-:Y:S01]  /*10930*/  STSM.16.M88.4 [R43], R36 ;  /* 0x000000242b007844 */ /* 0x0005e20000000200 */
[----:B0-----:R-:W-:Y:S01]  /*10940*/  VIADD R25, R47, 0x8 ;  /* 0x000000082f197836 */ /* 0x001fe20000000000 */
[----:B------:R-:W-:Y:S01]  /*10950*/  SEL R24, R51, R54, P0 ;  /* 0x0000003633187207 */ /* 0x000fe20000000000 */
[----:B------:R-:W-:Y:S01]  /*10960*/  IMAD.IADD R27, R35, 0x1, R45 ;  /* 0x00000001231b7824 */ /* 0x000fe200078e022d */
[----:B------:R-:W-:-:S02]  /*10970*/  LEA R35, P4, R34, UR6, 0x2 ;  /* 0x0000000622237c11 */ /* 0x000fc4000f8810ff */
[----:B------:R-:W-:Y:S02]  /*10980*/  ISETP.GE.OR P1, PT, R25, R66, P1 ;  /* 0x000000421900720c */ /* 0x000fe40000f26670 */
[----:B------:R-:W-:Y:S01]  /*10990*/  LEA.HI.X R34, R34, UR7, R27, 0x2, P4 ;  /* 0x0000000722227c11 */ /* 0x000fe2000a0f141b */
[----:B------:R-:W-:Y:S01]  /*109a0*/  SHFL.IDX PT, R64, R35, 0x1, 0x1c1f ;  /* 0x003c1f0023407f89 */ /* 0x000fe200000e0000 */
[----:B------:R-:W-:Y:S01]  /*109b0*/  SEL R26, R54, R51, P0 ;  /* 0x00000033361a7207 */ /* 0x000fe20000000000 */
[----:B------:R-:W-:Y:S01]  /*109c0*/  ULDC.64 UR6, c[0x0][0xae8] ;  /* 0x0002ba0000067ab9 */ /* 0x000fe20000000a00 */
[----:B-1----:R-:W-:Y:S01]  /*109d0*/  SEL R40, R42, R41, P0 ;  /* 0x000000292a287207 */ /* 0x002fe20000000000 */
[----:B------:R-:W-:Y:S01]  /*109e0*/  SHFL.IDX PT, R54, R35, RZ, 0x1c1f ;  /* 0x001c1fff23367589 */ /* 0x000fe200000e0000 */
[----:B------:R-:W-:Y:S02]  /*109f0*/  SEL R25, R67, R70, P0 ;  /* 0x0000004643197207 */ /* 0x000fe40000000000 */
[----:B------:R-:W-:Y:S01]  /*10a00*/  SEL R27, R70, R67, P0 ;  /* 0x00000043461b7207 */ /* 0x000fe20000000000 */
[----:B------:R-:W0:Y:S01]  /*10a10*/  SHFL.IDX PT, R55, R34, RZ, 0x1c1f ;  /* 0x001c1fff22377589 */ /* 0x000e2200000e0000 */
[----:B------:R-:W-:-:S02]  /*10a20*/  SEL R28, R53, R56, P0 ;  /* 0x00000038351c7207 */ /* 0x000fc40000000000 */
[----:B------:R-:W-:Y:S01]  /*10a30*/  SEL R30, R56, R53, P0 ;  /* 0x00000035381e7207 */ /* 0x000fe20000000000 */
[----:B------:R-:W-:Y:S01]  /*10a40*/  STSM.16.M88.4 [R82], R24 ;  /* 0x0000001852007844 */ /* 0x000fe20000000200 */
[----:B------:R-:W-:Y:S01]  /*10a50*/  SEL R42, R41, R42, P0 ;  /* 0x0000002a292a7207 */ /* 0x000fe20000000000 */
[----:B------:R-:W1:Y:S01]  /*10a60*/  @P2 LDC R53, c[0x0][0xbec] ;  /* 0x0002fb00ff352b82 */ /* 0x000e620000000800 */
[----:B------:R-:W-:Y:S01]  /*10a70*/  SEL R29, R69, R72, P0 ;  /* 0x00000048451d7207 */ /* 0x000fe20000000000 */
[----:B------:R-:W3:Y:S01]  /*10a80*/  SHFL.IDX PT, R65, R34, 0x1, 0x1c1f ;  /* 0x003c1f0022417f89 */ /* 0x000ee200000e0000 */
[----:B------:R-:W-:Y:S02]  /*10a90*/  SEL R31, R72, R69, P0 ;  /* 0x00000045481f7207 */ /* 0x000fe40000000000 */
[----:B--2---:R-:W-:Y:S02]  /*10aa0*/  SEL R36, R57, R60, P0 ;  /* 0x0000003c39247207 */ /* 0x004fe40000000000 */
[----:B------:R-:W-:Y:S01]  /*10ab0*/  SEL R38, R60, R57, P0 ;  /* 0x000000393c267207 */ /* 0x000fe20000000000 */
[----:B------:R-:W-:Y:S01]  /*10ac0*/  STSM.16.M88.4 [R81], R28 ;  /* 0x0000001c51007844 */ /* 0x000fe20000000200 */
[----:B------:R-:W-:-:S02]  /*10ad0*/  SEL R41, R71, R74, P0 ;  /* 0x0000004a47297207 */ /* 0x000fc40000000000 */
[----:B------:R-:W-:Y:S02]  /*10ae0*/  SEL R43, R74, R71, P0 ;  /* 0x000000474a2b7207 */ /* 0x000fe40000000000 */
[----:B------:R-:W-:Y:S02]  /*10af0*/  SEL R60, R59, R62, P0 ;  /* 0x0000003e3b3c7207 */ /* 0x000fe40000000000 */
[----:B------:R-:W-:Y:S01]  /*10b00*/  SEL R37, R73, R76, P0 ;  /* 0x0000004c49257207 */ /* 0x000fe20000000000 */
[----:B------:R-:W-:Y:S01]  /*10b10*/  STSM.16.M88.4 [R80], R40 ;  /* 0x0000002850007844 */ /* 0x000fe20000000200 */
[----:B------:R-:W-:Y:S02]  /*10b20*/  SEL R39, R76, R73, P0 ;  /* 0x000000494c277207 */ /* 0x000fe40000000000 */
[----:B------:R-:W-:-:S03]  /*10b30*/  SEL R62, R62, R59, P0 ;  /* 0x0000003b3e3e7207 */ /* 0x000fc60000000000 */
[----:B------:R-:W-:Y:S04]  /*10b40*/  STSM.16.M88.4 [R79], R36 ;  /* 0x000000244f007844 */ /* 0x000fe80000000200 */
[----:B------:R-:W-:Y:S01]  /*10b50*/  STSM.16.M88.4 [R77], R60 ;  /* 0x0000003c4d007844 */ /* 0x000fe20000000200 */
[----:B------:R-:W-:Y:S01]  /*10b60*/  BAR.SYNC.DEFER_BLOCKING 0x1, 0x100 ;  /* 0x0044000000007b1d */ /* 0x000fe20000010000 */
[----:B------:R-:W-:-:S05]  /*10b70*/  IMAD R22, R22, UR6, RZ ;  /* 0x0000000616167c24 */ /* 0x000fca000f8e02ff */
[----:B0-----:R0:W-:Y:S04]  /*10b80*/  @!P3 ST.E desc[UR48][R54.64], R2 ;  /* 0x000000023600b985 */ /* 0x0011e8000c101930 */
[----:B---3--:R2:W-:Y:S04]  /*10b90*/  @!P1 ST.E desc[UR48][R64.64], R0 ;  /* 0x0000000040009985 */ /* 0x0085e8000c101930 */
[----:B------:R3:W5:Y:S01]  /*10ba0*/  LD.E.128 R56, desc[UR48][R10.64] ;  /* 0x000000300a387980 */ /* 0x000762000c101d00 */
[----:B0-----:R-:W0:Y:S03]  /*10bb0*/  @P2 LDC R55, c[0x0][0xbf0] ;  /* 0x0002fc00ff372b82 */ /* 0x001e260000000800 */
[----:B------:R4:W5:Y:S01]  /*10bc0*/  LD.E.128 R44, desc[UR48][R14.64] ;  /* 0x000000300e2c7980 */ /* 0x000962000c101d00 */
[----:B--2---:R-:W-:-:S03]  /*10bd0*/  IMAD R0, R169, 0x20, R170 ;  /* 0x00000020a9007824 */ /* 0x004fc600078e02aa */
[----:B------:R2:W5:Y:S01]  /*10be0*/  LD.E.128 R24, desc[UR48][R12.64] ;  /* 0x000000300c187980 */ /* 0x000562000c101d00 */
[----:B---3--:R-:W-:-:S03]  /*10bf0*/  VIADD R10, R0, UR42 ;  /* 0x0000002a000a7c36 */ /* 0x008fc60008000000 */
[----:B------:R3:W5:Y:S01]  /*10c00*/  LD.E.128 R40, desc[UR48][R8.64] ;  /* 0x0000003008287980 */ /* 0x000762000c101d00 */
[C---:B----4-:R-:W-:Y:S02]  /*10c10*/  IMAD R15, R23.reuse, UR7, R22 ;  /* 0x00000007170f7c24 */ /* 0x050fe4000f8e0216 */
[----:B-1----:R-:W-:Y:S01]  /*10c20*/  @P2 IMAD.HI.U32 R0, R10, R53, RZ ;  /* 0x000000350a002227 */ /* 0x002fe200078e00ff */
[----:B------:R1:W5:Y:S03]  /*10c30*/  LD.E.128 R36, desc[UR48][R6.64] ;  /* 0x0000003006247980 */ /* 0x000366000c101d00 */
[----:B--2---:R-:W-:Y:S01]  /*10c40*/  IMAD.WIDE.U32 R12, R23, UR6, RZ ;  /* 0x00000006170c7c25 */ /* 0x004fe2000f8e00ff */
[----:B------:R-:W-:Y:S01]  /*10c50*/  ULDC.64 UR6, c[0x0][0xaf0] ;  /* 0x0002bc0000067ab9 */ /* 0x000fe20000000a00 */
[----:B------:R2:W5:Y:S02]  /*10c60*/  LD.E.128 R28, desc[UR48][R4.64] ;  /* 0x00000030041c7980 */ /* 0x000564000c101d00 */
[----:B---3--:R-:W-:-:S02]  /*10c70*/  IMAD.MOV.U32 R9, RZ, RZ, R10 ;  /* 0x000000ffff097224 */ /* 0x008fc400078e000a */
[----:B------:R-:W5:Y:S01]  /*10c80*/  LD.E.128 R32, desc[UR48][R32.64] ;  /* 0x0000003020207980 */ /* 0x000f62000c101d00 */
[----:B-1----:R-:W-:Y:S01]  /*10c90*/  IMAD.IADD R7, R13, 0x1, R15 ;  /* 0x000000010d077824 */ /* 0x002fe200078e020f */
[----:B0-----:R-:W-:Y:S01]  /*10ca0*/  @P2 SHF.R.U32.HI R9, RZ, R55, R0 ;  /* 0x00000037ff092219 */ /* 0x001fe20000011600 */
[----:B------:R-:W-:Y:S01]  /*10cb0*/  IMAD.MOV.U32 R6, RZ, RZ, R12 ;  /* 0x000000ffff067224 */ /* 0x000fe200078e000c */
[----:B------:R0:W5:Y:S01]  /*10cc0*/  LD.E.128 R48, desc[UR48][R20.64] ;  /* 0x0000003014307980 */ /* 0x000162000c101d00 */
[----:B------:R-:W-:Y:S01]  /*10cd0*/  IMAD R2, R84, UR6, RZ ;  /* 0x0000000654027c24 */ /* 0x000fe2000f8e02ff */
[----:B------:R-:W-:Y:S01]  /*10ce0*/  SHF.R.S32.HI R0, RZ, 0x1f, R9 ;  /* 0x0000001fff007819 */ /* 0x000fe20000011409 */
[----:B--2---:R-:W-:Y:S01]  /*10cf0*/  IMAD.WIDE.U32 R4, R19, UR6, R6 ;  /* 0x0000000613047c25 */ /* 0x004fe2000f8e0006 */
[----:B------:R-:W-:Y:S01]  /*10d00*/  @!PT LDS RZ, [RZ] ;  /* 0x00000000fffff984 */ /* 0x000fe20000000800 */
[----:B------:R-:W-:Y:S01]  /*10d10*/  @!PT LDS RZ, [RZ] ;  /* 0x00000000fffff984 */ /* 0x000fe20000000800 */
[----:B------:R-:W-:Y:S01]  /*10d20*/  @!PT LDS RZ, [RZ] ;  /* 0x00000000fffff984 */ /* 0x000fe20000000800 */
[----:B------:R-:W-:Y:S01]  /*10d30*/  @!PT LDS RZ, [RZ] ;  /* 0x00000000fffff984 */ /* 0x000fe20000000800 */
[----:B------:R1:W-:Y:S06]  /*10d40*/  MEMBAR.ALL.CTA ;  /* 0x0000000000007992 */ /* 0x0003ec0000008000 */
[----:B-1----:R-:W1:Y:S01]  /*10d50*/  FENCE.VIEW.ASYNC.S ;  /* 0x00000000000073c6 */ /* 0x002e620000000000 */
[----:B------:R-:W-:-:S02]  /*10d60*/  IMAD.MOV R7, RZ, RZ, -R9 ;  /* 0x000000ffff077224 */ /* 0x000fc400078e0a09 */
[----:B------:R-:W-:Y:S01]  /*10d70*/  IMAD R11, R19, UR7, R2 ;  /* 0x00000007130b7c24 */ /* 0x000fe2000f8e0202 */
[----:B------:R-:W-:Y:S01]  /*10d80*/  ULDC.64 UR6, c[0x0][0xae0] ;  /* 0x0002b80000067ab9 */ /* 0x000fe20000000a00 */
[----:B------:R-:W-:Y:S02]  /*10d90*/  IMAD R7, R52, R7, R10 ;  /* 0x0000000734077224 */ /* 0x000fe400078e020a */
[----:B------:R-:W-:Y:S02]  /*10da0*/  IMAD R0, R0, UR6, RZ ;  /* 0x0000000600007c24 */ /* 0x000fe4000f8e02ff */
[----:B------:R-:W-:Y:S02]  /*10db0*/  IMAD.IADD R5, R5, 0x1, R11 ;  /* 0x0000000105057824 */ /* 0x000fe400078e020b */
[C---:B------:R-:W-:Y:S01]  /*10dc0*/  IMAD R11, R9.reuse, UR7, R0 ;  /* 0x00000007090b7c24 */ /* 0x040fe2000f8e0200 */
[----:B------:R-:W-:Y:S01]  /*10dd0*/  SHF.R.S32.HI R0, RZ, 0x1f, R7 ;  /* 0x0000001fff007819 */ /* 0x000fe20000011407 */
[----:B------:R-:W-:Y:S01]  /*10de0*/  IMAD.WIDE.U32 R4, R9, UR6, R4 ;  /* 0x0000000609047c25 */ /* 0x000fe2000f8e0004 */
[----:B------:R-:W-:-:S03]  /*10df0*/  ULDC.64 UR6, c[0x0][0xad8] ;  /* 0x0002b60000067ab9 */ /* 0x000fc60000000a00 */
[----:B------:R-:W-:Y:S02]  /*10e00*/  IMAD.IADD R5, R5, 0x1, R11 ;  /* 0x0000000105057824 */ /* 0x000fe400078e020b */
[----:B------:R-:W-:Y:S02]  /*10e10*/  IMAD R0, R0, UR6, RZ ;  /* 0x0000000600007c24 */ /* 0x000fe4000f8e02ff */
[----:B------:R-:W-:Y:S02]  /*10e20*/  VIADD R13, R170, UR42 ;  /* 0x0000002aaa0d7c36 */ /* 0x000fe40008000000 */
[C---:B------:R-:W-:Y:S02]  /*10e30*/  IMAD R11, R7.reuse, UR7, R0 ;  /* 0x00000007070b7c24 */ /* 0x040fe4000f8e0200 */
[----:B------:R-:W-:Y:S01]  /*10e40*/  IMAD.WIDE.U32 R4, R7, UR6, R4 ;  /* 0x0000000607047c25 */ /* 0x000fe2000f8e0004 */
[----:B------:R-:W-:Y:S01]  /*10e50*/  ISETP.GE.AND P2, PT, R13, R66, PT ;  /* 0x000000420d00720c */ /* 0x000fe20003f46270 */
[----:B------:R-:W-:-:S02]  /*10e60*/  ULDC.64 UR6, c[0x0][0xa80] ;  /* 0x0002a00000067ab9 */ /* 0x000fc40000000a00 */
[----:B------:R-:W-:Y:S01]  /*10e70*/  VIADD R3, R3, 0x22820 ;  /* 0x0002282003037836 */ /* 0x000fe20000000000 */
[----:B------:R-:W-:Y:S01]  /*10e80*/  LEA R0, P3, R4, UR6, 0x1 ;  /* 0x0000000604007c11 */ /* 0x000fe2000f8608ff */
[----:B------:R-:W-:-:S03]  /*10e90*/  IMAD.IADD R5, R5, 0x1, R11 ;  /* 0x0000000105057824 */ /* 0x000fc600078e020b */
[----:B------:R-:W-:Y:S02]  /*10ea0*/  PRMT R3, RZ, 0x654, R3 ;  /* 0x00000654ff037816 */ /* 0x000fe40000000003 */
[----:B------:R-:W-:Y:S01]  /*10eb0*/  LEA.HI.X R6, R4, UR7, R5, 0x1, P3 ;  /* 0x0000000704067c11 */ /* 0x000fe200098f0c05 */
[C---:B------:R-:W-:Y:S01]  /*10ec0*/  VIADD R9, R13.reuse, 0x20 ;  /* 0x000000200d097836 */ /* 0x040fe20000000000 */
[----:B-1----:R1:W-:Y:S01]  /*10ed0*/  SYNCS.ARRIVE.TRANS64.RED.A1T0 RZ, [R3+URZ], RZ ;  /* 0x000000ff03ff79a7 */ /* 0x0023e2000810043f */
[----:B------:R-:W-:Y:S01]  /*10ee0*/  VIADD R7, R13, 0x40 ;  /* 0x000000400d077836 */ /* 0x000fe20000000000 */
[----:B------:R-:W-:Y:S01]  /*10ef0*/  BSSY B1, `(.L_x_1076) ;  /* 0x000000f000017945 */ /* 0x000fe20003800000 */
[----:B------:R0:W2:Y:S01]  /*10f00*/  SHFL.IDX PT, R5, R6, RZ, 0x181f ;  /* 0x00181fff06057589 */ /* 0x0000a200000e0000 */
[----:B------:R-:W-:-:S03]  /*10f10*/  ISETP.GE.AND P0, PT, R9, R66, PT ;  /* 0x000000420900720c */ /* 0x000fc60003f06270 */
[----:B-1----:R0:W1:Y:S01]  /*10f20*/  SHFL.IDX PT, R3, R0, RZ, 0x181f ;  /* 0x00181fff00037589 */ /* 0x00206200000e0000 */
        /* <DEDUP_REMOVED lines=9> */
[----:B-----5:R3:W-:Y:S04]  /*10fc0*/  @!P2 ST.E.128 desc[UR48][R2.64], R32 ;  /* 0x000000200200a985 */ /* 0x0207e8000c101d30 */
[----:B------:R3:W-:Y:S02]  /*10fd0*/  @!P3 ST.E.128 desc[UR48][R4.64], R56 ;  /* 0x000000380400b985 */ /* 0x0007e4000c101d30 */
.L_x_1077:
[----:B------:R-:W-:Y:S05]  /*10fe0*/  BSYNC B1 ;  /* 0x0000000000017941 */ /* 0x000fea0003800000 */
.L_x_1076:
        /* <DEDUP_REMOVED lines=11> */
[----:B-----5:R4:W-:Y:S04]  /*110a0*/  @!P3 ST.E.128 desc[UR48][R2.64], R48 ;  /* 0x000000300200b985 */ /* 0x0209e8000c101d30 */
[----:B------:R4:W-:Y:S02]  /*110b0*/  @!P4 ST.E.128 desc[UR48][R4.64], R40 ;  /* 0x000000280400c985 */ /* 0x0009e4000c101d30 */
.L_x_1079:
[----:B------:R-:W-:Y:S05]  /*110c0*/  BSYNC B1 ;  /* 0x0000000000017941 */ /* 0x000fea0003800000 */
.L_x_1078:
        /* <DEDUP_REMOVED lines=11> */
[----:B-----5:R1:W-:Y:S04]  /*11180*/  @!P2 ST.E.128 desc[UR48][R2.64], R44 ;  /* 0x0000002c0200a985 */ /* 0x0203e8000c101d30 */
[----:B------:R1:W-:Y:S02]  /*11190*/  @!P3 ST.E.128 desc[UR48][R4.64], R36 ;  /* 0x000000240400b985 */ /* 0x0003e4000c101d30 */
.L_x_1081:
[----:B------:R-:W-:Y:S05]  /*111a0*/  BSYNC B1 ;  /* 0x0000000000017941 */ /* 0x000fea0003800000 */
.L_x_1080:
[----:B-1----:R-:W-:Y:S01]  /*111b0*/  VIADD R3, R13, 0x60 ;  /* 0x000000600d037836 */ /* 0x002fe20000000000 */
[----:B----4-:R1:W4:Y:S04]  /*111c0*/  SHFL.IDX PT, R5, R6, 0x3, 0x181f ;  /* 0x00781f0006057f89 */ /* 0x01032800000e0000 */
[----:B------:R-:W-:Y:S01]  /*111d0*/  ISETP.GE.AND P0, PT, R3, R66, PT ;  /* 0x000000420300720c */ /* 0x000fe20003f06270 */
[----:B------:R1:W0:-:S12]  /*111e0*/  SHFL.IDX PT, R7, R0, 0x3, 0x181f ;  /* 0x00781f0000077f89 */ /* 0x00021800000e0000 */
[----:B-1----:R-:W-:Y:S05]  /*111f0*/  @P0 BRA `(.L_x_1082) ;  /* 0x0000000800700947 */ /* 0x002fea0003800000 */
[----:B------:R-:W-:Y:S02]  /*11200*/  ULDC UR5, c[0x0][0xac8] ;  /* 0x0002b20000057ab9 */ /* 0x000fe40000000800 */
[----:B------:R-:W-:-:S13]  /*11210*/  ISETP.GE.AND P1, PT, R18, UR5, PT ;  /* 0x0000000512007c0c */ /* 0x000fda000bf26270 */
[----:B0-----:R-:W-:-:S04]  /*11220*/  @!P1 LEA R2, P0, R18, R7, 0x1 ;  /* 0x0000000712029211 */ /* 0x001fc800078008ff */
[----:B----4-:R-:W-:Y:S02]  /*11230*/  @!P1 LEA.HI.X R3, R18, R5, R177, 0x1, P0 ;  /* 0x0000000512039211 */ /* 0x010fe400000f0cb1 */
[----:B------:R-:W-:-:S03]  /*11240*/  ISETP.GE.AND P0, PT, R168, UR5, PT ;  /* 0x00000005a8007c0c */ /* 0x000fc6000bf06270 */
[----:B-----5:R1:W-:Y:S10]  /*11250*/  @!P1 ST.E.128 desc[UR48][R2.64], R24 ;  /* 0x0000001802009985 */ /* 0x0203f4000c101d30 */
[----:B------:R-:W-:Y:S05]  /*11260*/  @P0 BRA `(.L_x_1082) ;  /* 0x0000000800540947 */ /* 0x000fea0003800000 */
[----:B-1----:R-:W-:-:S04]  /*11270*/  LEA R2, P0, R168, R7, 0x1 ;  /* 0x00000007a8027211 */ /* 0x002fc800078008ff */
[----:B------:R-:W-:-:S05]  /*11280*/  LEA.HI.X R3, R168, R5, R176, 0x1, P0 ;  /* 0x00000005a8037211 */ /* 0x000fca00000f0cb0 */
[----:B------:R0:W-:Y:S01]  /*11290*/  ST.E.128 desc[UR48][R2.64], R28 ;  /* 0x0000001c02007985 */ /* 0x0001e2000c101d30 */
[----:B------:R-:W-:Y:S05]  /*112a0*/  BRA `(.L_x_1082) ;  /* 0x0000000800447947 */ /* 0x000fea0003800000 */
.L_x_1075:
[----:B------:R-:W0:Y:S01]  /*112b0*/  LDC R12, c[0x0][0xbe8] ;  /* 0x0002fa00ff0c7b82 */ /* 0x000e220000000800 */
[----:B------:R-:W-:Y:S01]  /*112c0*/  ISETP.GE.AND P0, PT, R178, 0x80, PT ;  /* 0x00000080b200780c */ /* 0x000fe20003f06270 */
[----:B------:R-:W-:Y:S01]  /*112d0*/  IMAD R0, R169, 0x20, R170 ;  /* 0x00000020a9007824 */ /* 0x000fe200078e02aa */
[----:B------:R-:W-:Y:S01]  /*112e0*/  BSSY B1, `(.L_x_1083) ;  /* 0x000002f000017945 */ /* 0x000fe20003800000 */
[----:B------:R-:W-:Y:S02]  /*112f0*/  SHF.R.S32.HI R8, RZ, 0x1f, R23 ;  /* 0x0000001fff087819 */ /* 0x000fe40000011417 */
[----:B------:R-:W-:Y:S01]  /*11300*/  VIADD R13, R0, UR42 ;  /* 0x0000002a000d7c36 */ /* 0x000fe20008000000 */
[----:B------:R-:W-:Y:S02]  /*11310*/  SHF.R.S32.HI R10, RZ, 0x1f, R19 ;  /* 0x0000001fff0a7819 */ /* 0x000fe40000011413 */
[----:B0-----:R-:W-:-:S13]  /*11320*/  ISETP.NE.AND P1, PT, R12, 0x1, PT ;  /* 0x000000010c00780c */ /* 0x001fda0003f25270 */
[----:B------:R-:W0:Y:S08]  /*11330*/  @P1 LDC R14, c[0x0][0xbec] ;  /* 0x0002fb00ff0e1b82 */ /* 0x000e300000000800 */
[----:B------:R-:W1:Y:S01]  /*11340*/  @P1 LDC R15, c[0x0][0xbf0] ;  /* 0x0002fc00ff0f1b82 */ /* 0x000e620000000800 */
[----:B------:R-:W-:Y:S05]  /*11350*/  @P0 BRA `(.L_x_1084) ;  /* 0x00000000009c0947 */ /* 0x000fea0003800000 */
[----:B------:R-:W2:Y:S01]  /*11360*/  S2R R2, SR_TID.X ;  /* 0x0000000000027919 */ /* 0x000ea20000002100 */
[----:B------:R-:W3:Y:S01]  /*11370*/  LDC R9, c[0x0][0xbe8] ;  /* 0x0002fa00ff097b82 */ /* 0x000ee20000000800 */
[----:B------:R-:W-:Y:S01]  /*11380*/  IMAD.U32 R6, RZ, RZ, UR42 ;  /* 0x0000002aff067e24 */ /* 0x000fe2000f8e00ff */
[----:B------:R-:W-:Y:S02]  /*11390*/  ULDC UR5, c[0x0][0xa88] ;  /* 0x0002a20000057ab9 */ /* 0x000fe40000000800 */
[----:B---3--:R-:W-:Y:S02]  /*113a0*/  IMAD R3, R9, UR5, RZ ;  /* 0x0000000509037c24 */ /* 0x008fe4000f8e02ff */
[----:B--2---:R-:W-:-:S04]  /*113b0*/  IADD3 R6, R6, -0x80, R2 ;  /* 0xffffff8006067810 */ /* 0x004fc80007ffe002 */
[----:B------:R-:W-:-:S13]  /*113c0*/  ISETP.GE.AND P0, PT, R6, R3, PT ;  /* 0x000000030600720c */ /* 0x000fda0003f06270 */
[----:B------:R-:W-:Y:S05]  /*113d0*/  @P0 BRA `(.L_x_1084) ;  /* 0x00000000007c0947 */ /* 0x000fea0003800000 */
[----:B------:R-:W-:Y:S01]  /*113e0*/  ISETP.NE.AND P0, PT, R9, 0x1, PT ;  /* 0x000000010900780c */ /* 0x000fe20003f05270 */
[----:B------:R-:W-:Y:S01]  /*113f0*/  ULDC.64 UR6, c[0x0][0xb90] ;  /* 0x0002e40000067ab9 */ /* 0x000fe20000000a00 */
[----:B------:R-:W-:Y:S02]  /*11400*/  IMAD.MOV.U32 R5, RZ, RZ, R6 ;  /* 0x000000ffff057224 */ /* 0x000fe400078e0006 */
[----:B------:R-:W-:-:S04]  /*11410*/  IMAD R4, R8, UR6, RZ ;  /* 0x0000000608047c24 */ /* 0x000fc8000f8e02ff */
[----:B------:R-:W-:-:S05]  /*11420*/  IMAD R7, R23, UR7, R4 ;  /* 0x0000000717077c24 */ /* 0x000fca000f8e0204 */
[----:B------:R-:W2:Y:S08]  /*11430*/  @P0 LDC R3, c[0x0][0xbec] ;  /* 0x0002fb00ff030b82 */ /* 0x000eb00000000800 */
[----:B------:R-:W3:Y:S01]  /*11440*/  @P0 LDC R11, c[0x0][0xbf0] ;  /* 0x0002fc00ff0b0b82 */ /* 0x000ee20000000800 */
[----:B--2---:R-:W-:-:S04]  /*11450*/  @P0 IMAD.HI.U32 R0, R6, R3, RZ ;  /* 0x0000000306000227 */ /* 0x004fc800078e00ff */
[----:B------:R-:W-:Y:S01]  /*11460*/  IMAD.WIDE.U32 R2, R23, UR6, RZ ;  /* 0x0000000617027c25 */ /* 0x000fe2000f8e00ff */
[----:B------:R-:W-:Y:S01]  /*11470*/  ULDC.64 UR6, c[0x0][0xb98] ;  /* 0x0002e60000067ab9 */ /* 0x000fe20000000a00 */
[----:B---3--:R-:W-:Y:S02]  /*11480*/  @P0 SHF.R.U32.HI R5, RZ, R11, R0 ;  /* 0x0000000bff050219 */ /* 0x008fe40000011600 */
[----:B------:R-:W-:Y:S02]  /*11490*/  IMAD.IADD R3, R3, 0x1, R7 ;  /* 0x0000000103037824 */ /* 0x000fe400078e0207 */
[----:B------:R-:W-:Y:S02]  /*114a0*/  IMAD R0, R10, UR6, RZ ;  /* 0x000000060a007c24 */ /* 0x000fe4000f8e02ff */
        /* <DEDUP_REMOVED lines=15> */
[----:B------:R-:W-:Y:S01]  /*115a0*/  LEA.HI.X R5, R2, UR7, R3, 0x2, P0 ;  /* 0x0000000702057c11 */ /* 0x000fe200080f1403 */
[----:B------:R-:W-:-:S05]  /*115b0*/  IMAD.MOV.U32 R3, RZ, RZ, -0x800000 ;  /* 0xff800000ff037424 */ /* 0x000fca00078e00ff */
[----:B------:R2:W-:Y:S02]  /*115c0*/  STG.E desc[UR48][R4.64], R3 ;  /* 0x0000000304007986 */ /* 0x0005e4000c101930 */
.L_x_1084:
[----:B------:R-:W-:Y:S05]  /*115d0*/  BSYNC B1 ;  /* 0x0000000000017941 */ /* 0x000fea0003800000 */
.L_x_1083:
[----:B------:R-:W-:Y:S01]  /*115e0*/  ULDC.64 UR6, c[0x0][0xae8] ;  /* 0x0002ba0000067ab9 */ /* 0x000fe20000000a00 */
[----:B0-----:R-:W-:Y:S01]  /*115f0*/  @P1 IMAD.HI.U32 R0, R13, R14, RZ ;  /* 0x0000000e0d001227 */ /* 0x001fe200078e00ff */
[----:B------:R-:W-:Y:S01]  /*11600*/  ULDC UR5, c[0x0][0xa88] ;  /* 0x0002a20000057ab9 */ /* 0x000fe20000000800 */
[----:B------:R-:W-:Y:S02]  /*11610*/  BSSY B1, `(.L_x_1085) ;  /* 0x0000030000017945 */ /* 0x000fe40003800000 */
[----:B------:R-:W-:Y:S02]  /*11620*/  IMAD R2, R8, UR6, RZ ;  /* 0x0000000608027c24 */ /* 0x000fe4000f8e02ff */
[----:B--2---:R-:W-:Y:S01]  /*11630*/  IMAD.MOV.U32 R5, RZ, RZ, R13 ;  /* 0x000000ffff057224 */ /* 0x004fe200078e000d */
[----:B-1----:R-:W-:Y:S01]  /*11640*/  @P1 SHF.R.U32.HI R5, RZ, R15, R0 ;  /* 0x0000000fff051219 */ /* 0x002fe20000011600 */
[C---:B------:R-:W-:Y:S02]  /*11650*/  IMAD R7, R23.reuse, UR7, R2 ;  /* 0x0000000717077c24 */ /* 0x040fe4000f8e0202 */
[----:B------:R-:W-:Y:S01]  /*11660*/  IMAD.WIDE.U32 R2, R23, UR6, RZ ;  /* 0x0000000617027c25 */ /* 0x000fe2000f8e00ff */
[----:B------:R-:W-:Y:S01]  /*11670*/  ULDC.64 UR6, c[0x0][0xaf0] ;  /* 0x0002bc0000067ab9 */ /* 0x000fe20000000a00 */
[----:B------:R-:W-:-:S02]  /*11680*/  SHF.R.S32.HI R0, RZ, 0x1f, R5 ;  /* 0x0000001fff007819 */ /* 0x000fc40000011405 */
[----:B------:R-:W-:Y:S02]  /*11690*/  IMAD R4, R10, UR6, RZ ;  /* 0x000000060a047c24 */ /* 0x000fe4000f8e02ff */
[----:B------:R-:W-:Y:S02]  /*116a0*/  IMAD.IADD R3, R3, 0x1, R7 ;  /* 0x0000000103037824 */ /* 0x000fe400078e0207 */
[C---:B------:R-:W-:Y:S02]  /*116b0*/  IMAD R7, R19.reuse, UR7, R4 ;  /* 0x0000000713077c24 */ /* 0x040fe4000f8e0204 */
[----:B------:R-:W-:Y:S01]  /*116c0*/  IMAD.WIDE.U32 R2, R19, UR6, R2 ;  /* 0x0000000613027c25 */ /* 0x000fe2000f8e0002 */
[----:B------:R-:W-:-:S03]  /*116d0*/  ULDC.64 UR6, c[0x0][0xae0] ;  /* 0x0002b80000067ab9 */ /* 0x000fc60000000a00 */
[----:B------:R-:W-:Y:S02]  /*116e0*/  IMAD.MOV R4, RZ, RZ, -R5 ;  /* 0x000000ffff047224 */ /* 0x000fe400078e0a05 */
        /* <DEDUP_REMOVED lines=9> */
[----:B------:R-:W-:Y:S02]  /*11780*/  VIADD R8, R170, UR42 ;  /* 0x0000002aaa087c36 */ /* 0x000fe40008000000 */
[----:B------:R-:W-:Y:S02]  /*11790*/  IMAD R9, R12, UR5, RZ ;  /* 0x000000050c097c24 */ /* 0x000fe4000f8e02ff */
        /* <DEDUP_REMOVED lines=23> */
.L_x_1086:
[----:B------:R-:W-:Y:S05]  /*11910*/  BSYNC B1 ;  /* 0x0000000000017941 */ /* 0x000fea0003800000 */
.L_x_1085:
        /* <DEDUP_REMOVED lines=13> */
.L_x_1088:
[----:B------:R-:W-:Y:S05]  /*119f0*/  BSYNC B1 ;  /* 0x0000000000017941 */ /* 0x000fea0003800000 */
.L_x_1087:
        /* <DEDUP_REMOVED lines=13> */
.L_x_1090:
[----:B------:R-:W-:Y:S05]  /*11ad0*/  BSYNC B1 ;  /* 0x0000000000017941 */ /* 0x000fea0003800000 */
.L_x_1089:
[----:B------:R-:W-:Y:S01]  /*11ae0*/  VIADD R0, R8, 0x60 ;  /* 0x0000006008007836 */ /* 0x000fe20000000000 */
[----:B-1--4-:R1:W4:Y:S04]  /*11af0*/  SHFL.IDX PT, R3, R6, 0x3, 0x181f ;  /* 0x00781f0006037f89 */ /* 0x01232800000e0000 */
[----:B------:R-:W-:Y:S01]  /*11b00*/  ISETP.GE.AND P0, PT, R0, R9, PT ;  /* 0x000000090000720c */ /* 0x000fe20003f06270 */
[----:B------:R1:W0:-:S12]  /*11b10*/  SHFL.IDX PT, R5, R4, 0x3, 0x181f ;  /* 0x00781f0004057f89 */ /* 0x00021800000e0000 */
[----:B-1----:R-:W-:Y:S05]  /*11b20*/  @P0 BRA `(.L_x_1082) ;  /* 0x0000000000240947 */ /* 0x002fea0003800000 */
[----:B------:R-:W-:Y:S02]  /*11b30*/  ULDC UR5, c[0x0][0xac8] ;  /* 0x0002b20000057ab9 */ /* 0x000fe40000000800 */
[----:B------:R-:W-:Y:S02]  /*11b40*/  ISETP.GE.AND P2, PT, R18, UR5, PT ;  /* 0x0000000512007c0c */ /* 0x000fe4000bf46270 */
[----:B------:R-:W-:-:S11]  /*11b50*/  ISETP.GE.AND P3, PT, R168, UR5, PT ;  /* 0x00000005a8007c0c */ /* 0x000fd6000bf66270 */
[-C--:B0-23--:R-:W-:Y:S02]  /*11b60*/  @!P2 LEA R4, P0, R18, R5.reuse, 0x1 ;  /* 0x000000051204a211 */ /* 0x08dfe400078008ff */
[----:B------:R-:W-:Y:S02]  /*11b70*/  @!P3 LEA R2, P1, R168, R5, 0x1 ;  /* 0x00000005a802b211 */ /* 0x000fe400078208ff */
[-C--:B----4-:R-:W-:Y:S02]  /*11b80*/  @!P2 LEA.HI.X R5, R18, R3.reuse, R177, 0x1, P0 ;  /* 0x000000031205a211 */ /* 0x090fe400000f0cb1 */
[----:B------:R-:W-:-:S03]  /*11b90*/  @!P3 LEA.HI.X R3, R168, R3, R176, 0x1, P1 ;  /* 0x00000003a803b211 */ /* 0x000fc600008f0cb0 */
[----:B------:R0:W-:Y:S04]  /*11ba0*/  @!P2 ST.E.128 desc[UR48][R4.64], RZ ;  /* 0x000000ff0400a985 */ /* 0x0001e8000c101d30 */
[----:B------:R0:W-:Y:S02]  /*11bb0*/  @!P3 ST.E.128 desc[UR48][R2.64], RZ ;  /* 0x000000ff0200b985 */ /* 0x0001e4000c101d30 */
.L_x_1082:
[----:B------:R-:W-:Y:S05]  /*11bc0*/  BSYNC B0 ;  /* 0x0000000000007941 */ /* 0x000fea0003800000 */
.L_x_1074:
[----:B------:R-:W-:Y:S02]  /*11bd0*/  ULDC UR5, c[0x0][0xc38] ;  /* 0x00030e0000057ab9 */ /* 0x000fe40000000800 */
[----:B------:R-:W-:-:S06]  /*11be0*/  UISETP.GE.AND UP0, UPT, UR4, UR5, UPT ;  /* 0x000000050400728c */ /* 0x000fcc000bf06270 */
[----:B------:R-:W-:-:S13]  /*11bf0*/  PLOP3.LUT P0, PT, PT, PT, UP0, 0x80, 0x0 ;  /* 0x000000000000781c */ /* 0x000fda0003f0f008 */
[----:B------:R-:W-:Y:S05]  /*11c00*/  @!P0 BRA `(.L_x_1091) ;  /* 0xfffffef000388947 */ /* 0x000fea000383ffff */
[----:B------:R-:W-:Y:S05]  /*11c10*/  EXIT ;  /* 0x000000000000794d */ /* 0x000fea0003800000 */
.L_x_985:
[----:B------:R-:W-:-:S08]  /*11c20*/  NOP ;  /* 0x0000000000007918 */ /* 0x000fd00000000000 */
[----:B------:R-:W0:-:S00]  /*11c30*/  USETMAXREG.DEALLOC.CTAPOOL 0x28 ;  /* 0x00000028000079c8 */ /* 0x000e0000080e0500 */
[----:B0-----:R-:W-:-:S06]  /*11c40*/  LOP3.LUT R0, R0, 0x3, RZ, 0xc0, !PT ;  /* 0x0000000300007812 */ /* 0x001fcc00078ec0ff */
[----:B------:R-:W0:Y:S01]  /*11c50*/  S2UR UR5, SR_CTAID.X ;  /* 0x00000000000579c3 */ /* 0x000e220000002500 */
[----:B------:R-:W-:Y:S01]  /*11c60*/  LOP3.LUT R16, R16, 0xfffffbff, RZ, 0xc0, !PT ;  /* 0xfffffbff10107812 */ /* 0x000fe200078ec0ff */
[----:B------:R-:W-:Y:S01]  /*11c70*/  STL [R1+0x10], RZ ;  /* 0x000010ff01007387 */ /* 0x000fe20000100800 */
[----:B------:R-:W-:Y:S02]  /*11c80*/  IMAD.MOV.U32 R19, RZ, RZ, RZ ;  /* 0x000000ffff137224 */ /* 0x000fe400078e00ff */
[----:B------:R-:W-:Y:S01]  /*11c90*/  IMAD.MOV.U32 R23, RZ, RZ, 0x1 ;  /* 0x00000001ff177424 */ /* 0x000fe200078e00ff */
[----:B------:R1:W2:Y:S02]  /*11ca0*/  SHFL.IDX PT, R2, R0, RZ, 0x1f ;  /* 0x00001fff00027589 */ /* 0x0002a400000e0000 */
[----:B-1----:R-:W0:Y:S01]  /*11cb0*/  LDC R0, c[0x0][0xc38] ;  /* 0x00030e00ff007b82 */ /* 0x002e220000000800 */
[----:B--2---:R-:W-:-:S13]  /*11cc0*/  ISETP.NE.AND P0, PT, R2, RZ, PT ;  /* 0x000000ff0200720c */ /* 0x004fda0003f05270 */
[----:B------:R-:W-:Y:S01]  /*11cd0*/  @P0 LOP3.LUT R16, R16, 0x400, RZ, 0xfc, !PT ;  /* 0x0000040010100812 */ /* 0x000fe200078efcff */
[----:B------:R-:W-:Y:S06]  /*11ce0*/  @P0 BAR.ARV 0x4, 0x180 ;  /* 0x0106000000000b1d */ /* 0x000fec0000002000 */
[----:B0-----:R-:W-:-:S13]  /*11cf0*/  ISETP.LE.AND P0, PT, R0, UR5, PT ;  /* 0x0000000500007c0c */ /* 0x001fda000bf03270 */
[----:B------:R-:W-:Y:S05]  /*11d00*/  @P0 BRA `(.L_x_1092) ;  /* 0x0000004400cc0947 */ /* 0x000fea0003800000 */
[----:B------:R-:W0:Y:S01]  /*11d10*/  S2R R6, SR_TID.X ;  /* 0x0000000000067919 */ /* 0x000e220000002100 */
[----:B------:R-:W-:Y:S01]  /*11d20*/  ULDC.64 UR6, c[0x0][0x2f0] ;  /* 0x0000bc0000067ab9 */ /* 0x000fe20000000a00 */
[----:B------:R-:W-:Y:S01]  /*11d30*/  ULDC UR8, c[0x0][0x320] ;  /* 0x0000c80000087ab9 */ /* 0x000fe20000000800 */
[----:B------:R-:W-:Y:S01]  /*11d40*/  LOP3.LUT R16, R16, 0xfffffff7, RZ, 0xc0, !PT ;  /* 0xfffffff710107812 */ /* 0x000fe200078ec0ff */
[----:B------:R-:W-:Y:S01]  /*11d50*/  ULDC UR9, c[0x0][0x2b8] ;  /* 0x0000ae0000097ab9 */ /* 0x000fe20000000800 */
[----:B------:R-:W-:Y:S01]  /*11d60*/  IMAD.MOV.U32 R30, RZ, RZ, 0x40 ;  /* 0x00000040ff1e7424 */ /* 0x000fe200078e00ff */
[----:B------:R-:W-:Y:S01]  /*11d70*/  ULDC.64 UR10, c[0x0][0x418] ;  /* 0x00010600000a7ab9 */ /* 0x000fe20000000a00 */
[----:B------:R-:W-:Y:S01]  /*11d80*/  IMAD.MOV.U32 R28, RZ, RZ, 0x20 ;  /* 0x00000020ff1c7424 */ /* 0x000fe200078e00ff */
[----:B------:R-:W-:Y:S01]  /*11d90*/  UISETP.NE.U32.AND UP0, UPT, UR10, URZ, UPT ;  /* 0x0000003f0a00728c */ /* 0x000fe2000bf05070 */
[----:B------:R-:W-:Y:S01]  /*11da0*/  IMAD.MOV.U32 R23, RZ, RZ, 0x1 ;  /* 0x00000001ff177424 */ /* 0x000fe200078e00ff */
[----:B------:R-:W-:Y:S01]  /*11db0*/  ULDC UR4, c[0x0][0x424] ;  /* 0x0001090000047ab9 */ /* 0x000fe20000000800 */
[----:B------:R-:W-:Y:S01]  /*11dc0*/  ULDC UR39, c[0x0][0x288] ;  /* 0x0000a20000277ab9 */ /* 0x000fe20000000800 */
[----:B------:R-:W-:Y:S01]  /*11dd0*/  UISETP.NE.AND.EX UP0, UPT, UR11, URZ, UPT, UP0 ;  /* 0x0000003f0b00728c */ /* 0x000fe2000bf05300 */
[----:B------:R-:W-:Y:S01]  /*11de0*/  IMAD.MOV.U32 R19, RZ, RZ, RZ ;  /* 0x000000ffff137224 */ /* 0x000fe200078e00ff */
[----:B------:R-:W-:Y:S01]  /*11df0*/  ULDC UR40, c[0x0][0x448] ;  /* 0x0001120000287ab9 */ /* 0x000fe20000000800 */
[----:B------:R-:W-:Y:S01]  /*11e00*/  ULDC UR51, c[0x0][0xc] ;  /* 0x0000030000337ab9 */ /* 0x000fe20000000800 */
[----:B------:R-:W-:-:S02]  /*11e10*/  USEL UR4, UR4, 0x1, UP0 ;  /* 0x0000000104047887 */ /* 0x000fc40008000000 */
[----:B------:R-:W-:Y:S02]  /*11e20*/  UIMAD UR40, UR40, UR39, URZ ;  /* 0x00000027282872a4 */ /* 0x000fe4000f8e023f */
[----:B------:R-:W-:Y:S02]  /*11e30*/  UIMAD UR41, UR4, UR6, URZ ;  /* 0x00000006042972a4 */ /* 0x000fe4000f8e023f */
[----:B------:R-:W-:Y:S02]  /*11e40*/  ULOP3.LUT UR50, UR43, 0x2, URZ, 0xfc, !UPT ;  /* 0x000000022b327892 */ /* 0x000fe4000f8efc3f */
[----:B------:R-:W-:Y:S02]  /*11e50*/  UIADD3 UR4, UR41, 0x7f, URZ ;  /* 0x0000007f29047890 */ /* 0x000fe4000fffe03f */
[----:B------:R-:W-:Y:S02]  /*11e60*/  UIADD3 UR46, UR41, 0x1, -UR39 ;  /* 0x00000001292e7890 */ /* 0x000fe4000fffe827 */
[----:B------:R-:W-:-:S02]  /*11e70*/  ULOP3.LUT UR47, UR43, 0x1, URZ, 0xfc, !UPT ;  /* 0x000000012b2f7892 */ /* 0x000fc4000f8efc3f */
[----:B------:R-:W-:Y:S01]  /*11e80*/  UIADD3 UR39, UR41, -UR39, URZ ;  /* 0x8000002729277290 */ /* 0x000fe2000fffe03f */
[C---:B0-----:R-:W-:Y:S01]  /*11e90*/  IMAD.SHL.U32 R3, R6.reuse, 0x10, RZ ;  /* 0x0000001006037824 */ /* 0x041fe200078e00ff */
[C---:B------:R-:W-:Y:S01]  /*11ea0*/  LOP3.LUT R9, R6.reuse, 0x7f, RZ, 0xc0, !PT ;  /* 0x0000007f06097812 */ /* 0x040fe200078ec0ff */
[C---:B------:R-:W-:Y:S01]  /*11eb0*/  IMAD.SHL.U32 R2, R6.reuse, 0x80, RZ ;  /* 0x0000008006027824 */ /* 0x040fe200078e00ff */
[C---:B------:R-:W-:Y:S01]  /*11ec0*/  LOP3.LUT P0, RZ, R6.reuse, 0x10, RZ, 0xc0, !PT ;  /* 0x0000001006ff7812 */ /* 0x040fe2000780c0ff */
[C---:B------:R-:W-:Y:S01]  /*11ed0*/  IMAD.SHL.U32 R5, R6.reuse, 0x2, RZ ;  /* 0x0000000206057824 */ /* 0x040fe200078e00ff */
[----:B------:R-:W-:Y:S01]  /*11ee0*/  LOP3.LUT R0, R3, 0x1b0, RZ, 0xc0, !PT ;  /* 0x000001b003007812 */ /* 0x000fe200078ec0ff */
[----:B------:R-:W-:Y:S01]  /*11ef0*/  IMAD.SHL.U32 R29, R6, 0x4, RZ ;  /* 0x00000004061d7824 */ /* 0x000fe200078e00ff */
[----:B------:R-:W-:Y:S02]  /*11f00*/  LOP3.LUT R4, R2, 0x380, RZ, 0xc0, !PT ;  /* 0x0000038002047812 */ /* 0x000fe400078ec0ff */
[----:B------:R-:W-:-:S02]  /*11f10*/  SHF.R.U32.HI R37, RZ, 0x5, R9 ;  /* 0x00000005ff257819 */ /* 0x000fc40000011609 */
[----:B------:R-:W-:Y:S01]  /*11f20*/  LOP3.LUT R36, R0, 0x30, R5, 0x78, !PT ;  /* 0x0000003000247812 */ /* 0x000fe200078e7805 */
[C---:B------:R-:W-:Y:S01]  /*11f30*/  IMAD.SHL.U32 R0, R6.reuse, 0x20, RZ ;  /* 0x0000002006007824 */ /* 0x040fe200078e00ff */
[----:B------:R-:W-:Y:S02]  /*11f40*/  R2P PR, R6, 0x6 ;  /* 0x0000000606007804 */ /* 0x000fe40000000000 */
[----:B------:R-:W-:Y:S01]  /*11f50*/  LOP3.LUT R6, R4, 0x10, R6, 0xf8, !PT ;  /* 0x0000001004067812 */ /* 0x000fe200078ef806 */
[----:B------:R-:W-:Y:S01]  /*11f60*/  IMAD R4, R37, 0x10, R4 ;  /* 0x0000001025047824 */ /* 0x000fe200078e0204 */
[----:B------:R-:W-:Y:S02]  /*11f70*/  LOP3.LUT R32, R3, 0x30, RZ, 0xc0, !PT ;  /* 0x0000003003207812 */ /* 0x000fe400078ec0ff */
[----:B------:R-:W-:Y:S02]  /*11f80*/  SEL R31, R30, 0xffffffc0, !P2 ;  /* 0xffffffc01e1f7807 */ /* 0x000fe40005000000 */
[----:B------:R-:W-:-:S02]  /*11f90*/  LOP3.LUT R5, R4, 0x70, R3, 0x78, !PT ;  /* 0x0000007004057812 */ /* 0x000fc400078e7803 */
[----:B------:R-:W-:Y:S02]  /*11fa0*/  LOP3.LUT R4, R32, 0x40, RZ, 0xfc, !PT ;  /* 0x0000004020047812 */ /* 0x000fe400078efcff */
[----:B------:R-:W-:Y:S02]  /*11fb0*/  SEL R30, R30, 0xffffffc0, !P0 ;  /* 0xffffffc01e1e7807 */ /* 0x000fe40004000000 */
[C---:B------:R-:W-:Y:S02]  /*11fc0*/  ISETP.GE.AND P5, PT, R4.reuse, UR7, PT ;  /* 0x0000000704007c0c */ /* 0x040fe4000bfa6270 */
[C---:B------:R-:W-:Y:S02]  /*11fd0*/  ISETP.GE.AND P4, PT, R4.reuse, UR8, PT ;  /* 0x0000000804007c0c */ /* 0x040fe4000bf86270 */
[----:B------:R-:W-:Y:S02]  /*11fe0*/  ISETP.GE.AND P3, PT, R4, UR9, PT ;  /* 0x0000000904007c0c */ /* 0x000fe4000bf66270 */
[----:B------:R-:W-:-:S02]  /*11ff0*/  LOP3.LUT R4, R32, 0x80, RZ, 0xfc, !PT ;  /* 0x0000008020047812 */ /* 0x000fc400078efcff */
[----:B------:R-:W-:Y:S02]  /*12000*/  LOP3.LUT R10, R0, 0x380, RZ, 0xc0, !PT ;  /* 0x00000380000a7812 */ /* 0x000fe400078ec0ff */
[C---:B------:R-:W-:Y:S02]  /*12010*/  ISETP.GE.AND P2, PT, R4.reuse, UR7, PT ;  /* 0x0000000704007c0c */ /* 0x040fe4000bf46270 */
[----:B------:R-:W-:Y:S02]  /*12020*/  ISETP.GE.AND P0, PT, R4, UR9, PT ;  /* 0x0000000904007c0c */ /* 0x000fe4000bf06270 */
[----:B------:R-:W-:Y:S02]  /*12030*/  @P5 LOP3.LUT R16, R16, 0x8, RZ, 0xfc, !PT ;  /* 0x0000000810105812 */ /* 0x000fe400078efcff */
[----:B------:R-:W-:Y:S02]  /*12040*/  LOP3.LUT R4, R2, 0x400, RZ, 0xc0, !PT ;  /* 0x0000040002047812 */ /* 0x000fe400078ec0ff */
[----:B------:R-:W-:-:S02]  /*12050*/  LOP3.LUT R16, R16, 0xfffffffe, RZ, 0xc0, !PT ;  /* 0xfffffffe10107812 */ /* 0x000fc400078ec0ff */
[----:B------:R-:W-:Y:S01]  /*12060*/  LOP3.LUT R8, R3, 0x40, RZ, 0xc0, !PT ;  /* 0x0000004003087812 */ /* 0x000fe200078ec0ff */
[C---:B------:R-:W-:Y:S01]  /*12070*/  IMAD R4, R37.reuse, 0x800, R4 ;  /* 0x0000080025047824 */ /* 0x040fe200078e0204 */
[----:B------:R-:W-:Y:S02]  /*12080*/  @P4 LOP3.LUT R16, R16, 0x1, RZ, 0xfc, !PT ;  /* 0x0000000110104812 */ /* 0x000fe400078efcff */
[----:B------:R-:W-:Y:S01]  /*12090*/  LOP3.LUT R10, R10, 0x30, R3, 0xf8, !PT ;  /* 0x000000300a0a7812 */ /* 0x000fe200078ef803 */
[C---:B------:R-:W-:Y:S01]  /*120a0*/  IMAD R7, R37.reuse, 0x200, R8 ;  /* 0x0000020025077824 */ /* 0x040fe200078e0208 */
[----:B------:R-:W-:Y:S01]  /*120b0*/  LOP3.LUT R16, R16, 0xfffffeff, RZ, 0xc0, !PT ;  /* 0xfffffeff10107812 */ /* 0x000fe200078ec0ff */
[----:B------:R-:W-:Y:S01]  /*120c0*/  IMAD.SHL.U32 R37, R37, 0x400, RZ ;  /* 0x0000040025257824 */ /* 0x000fe200078e00ff */
[----:B------:R-:W-:Y:S01]  /*120d0*/  LOP3.LUT R2, R5, 0xc00, R2, 0xf8, !PT ;  /* 0x00000c0005027812 */ /* 0x000fe200078ef802 */
[----:B------:R-:W-:Y:S01]  /*120e0*/  IMAD.IADD R36, R36, 0x1, R7 ;  /* 0x0000000124247824 */ /* 0x000fe200078e0207 */
[----:B------:R-:W-:-:S02]  /*120f0*/  @P3 LOP3.LUT R16, R16, 0x100, RZ, 0xfc, !PT ;  /* 0x0000010010103812 */ /* 0x000fc400078efcff */
[----:B------:R-:W-:Y:S01]  /*12100*/  LOP3.LUT R3, R6, 0x70, R3, 0x78, !PT ;  /* 0x0000007006037812 */ /* 0x000fe200078e7803 */
[----:B------:R0:W-:Y:S01]  /*12110*/  STL [R1+0x4], R2 ;  /* 0x0000040201007387 */ /* 0x0001e20000100800 */
[----:B------:R-:W-:Y:S02]  /*12120*/  LOP3.LUT R16, R16, 0xfffffffb, RZ, 0xc0, !PT ;  /* 0xfffffffb10107812 */ /* 0x000fe400078ec0ff */
[----:B------:R-:W-:Y:S02]  /*12130*/  SEL R28, R28, 0xffffffe0, !P1 ;  /* 0xffffffe01c1c7807 */ /* 0x000fe40004800000 */
[----:B------:R-:W-:Y:S02]  /*12140*/  @P2 LOP3.LUT R16, R16, 0x4, RZ, 0xfc, !PT ;  /* 0x0000000410102812 */ /* 0x000fe400078efcff */
[----:B------:R-:W-:Y:S02]  /*12150*/  ISETP.GE.AND P1, PT, R32, UR8, PT ;  /* 0x0000000820007c0c */ /* 0x000fe4000bf26270 */
[----:B------:R-:W-:Y:S01]  /*12160*/  LOP3.LUT R16, R16, 0xffffff7f, RZ, 0xc0, !PT ;  /* 0xffffff7f10107812 */ /* 0x000fe200078ec0ff */
[----:B0-----:R-:W-:Y:S01]  /*12170*/  IMAD.IADD R2, R4, 0x1, R3 ;  /* 0x0000000104027824 */ /* 0x001fe200078e0203 */
[----:B------:R-:W-:Y:S01]  /*12180*/  LOP3.LUT R29, R10, 0x70, R29, 0x78, !PT ;  /* 0x000000700a1d7812 */ /* 0x000fe200078e781d */
[----:B------:R-:W-:Y:S01]  /*12190*/  IMAD.U32 R3, RZ, RZ, UR5 ;  /* 0x00000005ff037e24 */ /* 0x000fe2000f8e00ff */
[----:B------:R-:W-:Y:S01]  /*121a0*/  @P0 LOP3.LUT R16, R16, 0x80, RZ, 0xfc, !PT ;  /* 0x0000008010100812 */ /* 0x000fe200078efcff */
[----:B------:R-:W-:Y:S01]  /*121b0*/  USHF.R.S32.HI UR5, URZ, 0x1f, UR4 ;  /* 0x0000001f3f057899 */ /* 0x000fe20008011404 */
[----:B------:R0:W-:Y:S01]  /*121c0*/  STL [R1], R2 ;  /* 0x0000000201007387 */ /* 0x0001e20000100800 */
[----:B------:R-:W-:-:S02]  /*121d0*/  ISETP.GE.AND P0, PT, R32, UR7, PT ;  /* 0x0000000720007c0c */ /* 0x000fc4000bf06270 */
[----:B------:R-:W-:Y:S01]  /*121e0*/  LOP3.LUT R16, R16, 0xffffffef, RZ, 0xc0, !PT ;  /* 0xffffffef10107812 */ /* 0x000fe200078ec0ff */
[----:B------:R1:W-:Y:S01]  /*121f0*/  STL [R1+0xc], R3 ;  /* 0x00000c0301007387 */ /* 0x0003e20000100800 */
[----:B------:R-:W-:-:S03]  /*12200*/  ULEA.HI UR5, UR5, UR4, URZ, 0x7 ;  /* 0x0000000405057291 */ /* 0x000fc6000f8f383f */
[----:B------:R2:W-:Y:S01]  /*12210*/  STL [R1+0x10], RZ ;  /* 0x000010ff01007387 */ /* 0x0005e20000100800 */
[----:B------:R-:W-:Y:S01]  /*12220*/  USHF.R.S32.HI UR38, URZ, 0x7, UR5 ;  /* 0x000000073f267899 */ /* 0x000fe20008011405 */
[----:B0-----:R-:W-:-:S04]  /*12230*/  MOV R2, 0x400 ;  /* 0x0000040000027802 */ /* 0x001fc80000000f00 */
[----:B------:R-:W-:Y:S02]  /*12240*/  LEA R17, R35, R2, 0x18 ;  /* 0x0000000223117211 */ /* 0x000fe400078ec0ff */
[----:B-1----:R-:W-:Y:S02]  /*12250*/  SHF.R.U32.HI R3, RZ, 0x2, R9 ;  /* 0x00000002ff037819 */ /* 0x002fe40000011609 */
[----:B------:R-:W-:Y:S02]  /*12260*/  @P0 LOP3.LUT R16, R16, 0x10, RZ, 0xfc, !PT ;  /* 0x0000001010100812 */ /* 0x000fe400078efcff */
[----:B------:R-:W-:Y:S01]  /*12270*/  LOP3.LUT R0, R3, 0x60, R0, 0xf8, !PT ;  /* 0x0000006003007812 */ /* 0x000fe200078ef800 */
[----:B------:R-:W-:Y:S01]  /*12280*/  IMAD.IADD R0, R17, 0x1, R36 ;  /* 0x0000000111007824 */ /* 0x000fe200078e0224 */
[----:B------:R-:W-:Y:S02]  /*12290*/  ISETP.GE.AND P0, PT, R32, UR9, PT ;  /* 0x0000000920007c0c */ /* 0x000fe4000bf06270 */
[----:B------:R-:W-:-:S02]  /*122a0*/  LOP3.LUT R16, R16, 0xfffffffd, RZ, 0xc0, !PT ;  /* 0xfffffffd10107812 */ /* 0x000fc400078ec0ff */
[----:B------:R2:W-:Y:S02]  /*122b0*/  STL [R1+0x8], R0 ;  /* 0x0000080001007387 */ /* 0x0005e40000100800 */
[----:B------:R-:W-:-:S04]  /*122c0*/  @P1 LOP3.LUT R16, R16, 0x2, RZ, 0xfc, !PT ;  /* 0x0000000210101812 */ /* 0x000fc800078efcff */
[----:B------:R-:W-:-:S04]  /*122d0*/  LOP3.LUT R16, R16, 0xfffffdff, RZ, 0xc0, !PT ;  /* 0xfffffdff10107812 */ /* 0x000fc800078ec0ff */
[----:B--2---:R-:W-:-:S07]  /*122e0*/  @P0 LOP3.LUT R16, R16, 0x200, RZ, 0xfc, !PT ;  /* 0x0000020010100812 */ /* 0x004fce00078efcff */
.L_x_1163:
[----:B--2---:R-:W2:Y:S01]  /*122f0*/  LDL R0, [R1+0xc] ;  /* 0x00000c0001007983 */ /* 0x004ea20000100800 */
[----:B------:R-:W-:Y:S02]  /*12300*/  ULDC UR7, c[0x0][0xc60] ;  /* 0x0003180000077ab9 */ /* 0x000fe40000000800 */
[----:B------:R-:W-:-:S11]  /*12310*/  UISETP.NE.AND UP0, UPT, UR7, 0x1, UPT ;  /* 0x000000010700788c */ /* 0x000fd6000bf05270 */
[----:B------:R-:W-:Y:S01]  /*12320*/  @UP0 ULDC UR4, c[0x0][0xc64] ;  /* 0x0003190000040ab9 */ /* 0x000fe20000000800 */
[----:B------:R-:W-:Y:S01]  /*12330*/  @UP0 ULDC UR8, c[0x0][0xc68] ;  /* 0x00031a0000080ab9 */ /* 0x000fe20000000800 */
[C---:B--2---:R-:W-:Y:S02]  /*12340*/  R2UR UR37, R0.reuse ;  /* 0x00000000002572ca */ /* 0x044fe400000e0000 */
[----:B------:R-:W-:-:S11]  /*12350*/  R2UR UR6, R0 ;  /* 0x00000000000672ca */ /* 0x000fd600000e0000 */
[----:B------:R-:W-:-:S04]  /*12360*/  UIMAD.WIDE.U32 UR4, UR37, UR4, URZ ;  /* 0x00000004250472a5 */ /* 0x000fc8000f8e003f */
[----:B------:R-:W-:-:S03]  /*12370*/  @UP0 USHF.R.U32.HI UR37, URZ, UR8, UR5 ;  /* 0x000000083f250299 */ /* 0x000fc60008011605 */
[----:B------:R-:W-:Y:S02]  /*12380*/  ULDC UR4, c[0x0][0xc78] ;  /* 0x00031e0000047ab9 */ /* 0x000fe40000000800 */
[----:B------:R-:W-:Y:S02]  /*12390*/  UISETP.GE.AND UP0, UPT, UR37, UR4, UPT ;  /* 0x000000042500728c */ /* 0x000fe4000bf06270 */
[----:B------:R-:W-:-:S04]  /*123a0*/  UIADD3 UR4, -UR37, URZ, URZ ;  /* 0x0000003f25047290 */ /* 0x000fc8000fffe13f */
[----:B------:R-:W-:Y:S01]  /*123b0*/  PLOP3.LUT P0, PT, PT, PT, UP0, 0x40, 0x0 ;  /* 0x000000000000781c */ /* 0x000fe20003f0e808 */
[----:B------:R-:W-:-:S12]  /*123c0*/  UIMAD UR7, UR7, UR4, UR6 ;  /* 0x00000004070772a4 */ /* 0x000fd8000f8e0206 */
[----:B01----:R-:W-:Y:S05]  /*123d0*/  @P0 BRA `(.L_x_1093) ;  /* 0x0000000000200947 */ /* 0x003fea0003800000 */
        /* <DEDUP_REMOVED lines=8> */
.L_x_1093:
[----:B------:R-:W-:Y:S01]  /*12460*/  ULDC UR8, c[0x0][0xc54] ;  /* 0x0003150000087ab9 */ /* 0x000fe20000000800 */
[----:B------:R-:W-:Y:S01]  /*12470*/  UMOV UR6, UR7 ;  /* 0x0000000700067c82 */ /* 0x000fe20008000000 */
[----:B------:R-:W-:-:S11]  /*12480*/  UISETP.NE.AND UP0, UPT, UR8, 0x1, UPT ;  /* 0x000000010800788c */ /* 0x000fd6000bf05270 */
[----:B------:R-:W-:Y:S02]  /*12490*/  @UP0 ULDC.64 UR10, c[0x0][0xc58] ;  /* 0x00031600000a0ab9 */ /* 0x000fe40000000a00 */
[----:B------:R-:W-:-:S04]  /*124a0*/  UIMAD.WIDE.U32 UR4, UR7, UR10, URZ ;  /* 0x0000000a070472a5 */ /* 0x000fc8000f8e003f */
[----:B------:R-:W-:-:S04]  /*124b0*/  @UP0 USHF.R.U32.HI UR6, URZ, UR11, UR5 ;  /* 0x0000000b3f060299 */ /* 0x000fc80008011605 */
[----:B------:R-:W-:-:S12]  /*124c0*/  UIMAD UR4, UR6, UR8, URZ ;  /* 0x00000008060472a4 */ /* 0x000fd8000f8e023f */
.L_x_1094:
[----:B------:R-:W-:Y:S01]  /*124d0*/  ULDC UR5, c[0x0][0xc48] ;  /* 0x0003120000057ab9 */ /* 0x000fe20000000800 */
[----:B------:R-:W-:Y:S01]  /*124e0*/  ULDC.64 UR8, c[0x0][0xa28] ;  /* 0x00028a0000087ab9 */ /* 0x000fe20000000a00 */
[----:B------:R-:W-:Y:S01]  /*124f0*/  UISETP.NE.AND UP1, UPT, UR5, 0x1, UPT ;  /* 0x000000010500788c */ /* 0x000fe2000bf25270 */
[----:B------:R-:W-:Y:S01]  /*12500*/  IMAD.MOV.U32 R34, RZ, RZ, RZ ;  /* 0x000000ffff227224 */ /* 0x000fe200078e00ff */
[----:B------:R-:W-:Y:S02]  /*12510*/  UIADD3 UR4, UR7, -UR4, URZ ;  /* 0x8000000407047290 */ /* 0x000fe4000fffe03f */
[----:B------:R-:W-:Y:S01]  /*12520*/  UISETP.NE.U32.AND UP0, UPT, UR8, URZ, UPT ;  /* 0x0000003f0800728c */ /* 0x000fe2000bf05070 */
[----:B------:R-:W-:Y:S02]  /*12530*/  ULDC UR5, c[0x0][0xc54] ;  /* 0x0003150000057ab9 */ /* 0x000fe40000000800 */
[----:B------:R-:W-:Y:S02]  /*12540*/  UIMAD UR37, UR37, UR5, UR4 ;  /* 0x00000005252572a4 */ /* 0x000fe4000f8e0204 */
[----:B------:R-:W-:-:S02]  /*12550*/  UISETP.NE.AND.EX UP0, UPT, UR9, URZ, UPT, UP0 ;  /* 0x0000003f0900728c */ /* 0x000fc4000bf05300 */
[----:B------:R-:W-:Y:S01]  /*12560*/  @UP1 ULDC UR4, c[0x0][0xc4c] ;  /* 0x0003130000041ab9 */ /* 0x000fe20000000800 */
[----:B------:R-:W-:Y:S01]  /*12570*/  @UP1 ULDC UR7, c[0x0][0xc50] ;  /* 0x0003140000071ab9 */ /* 0x000fe20000000800 */
[----:B------:R-:W-:Y:S02]  /*12580*/  UIMAD.WIDE.U32 UR4, UR37, UR4, URZ ;  /* 0x00000004250472a5 */ /* 0x000fe4000f8e003f */
[----:B------:R-:W-:Y:S01]  /*12590*/  UMOV UR36, UR37 ;  /* 0x0000002500247c82 */ /* 0x000fe20008000000 */
[----:B------:R-:W-:Y:S01]  /*125a0*/  ULOP3.LUT UR6, UR6, 0x1ffffff, URZ, 0x3c, !UPT ;  /* 0x01ffffff06067892 */ /* 0x000fe2000f8e3c3f */
[----:B------:R-:W-:Y:S01]  /*125b0*/  PLOP3.LUT P0, PT, PT, PT, UP0, 0x80, 0x0 ;  /* 0x000000000000781c */ /* 0x000fe20003f0f008 */
[----:B------:R-:W-:-:S03]  /*125c0*/  @UP1 USHF.R.U32.HI UR36, URZ, UR7, UR5 ;  /* 0x000000073f241299 */ /* 0x000fc60008011605 */
[----:B------:R-:W-:Y:S02]  /*125d0*/  @UP0 ULDC.64 UR4, c[0x0][0xa28] ;  /* 0x00028a0000040ab9 */ /* 0x000fe40000000a00 */
[----:B------:R-:W-:-:S06]  /*125e0*/  @UP0 UIMAD.WIDE UR4, UR36, 0x4, UR4 ;  /* 0x00000004240408a5 */ /* 0x000fcc000f8e0204 */
[----:B------:R-:W-:Y:S01]  /*125f0*/  IMAD.U32 R3, RZ, RZ, UR5 ;  /* 0x00000005ff037e24 */ /* 0x000fe2000f8e00ff */
[----:B------:R-:W-:Y:S01]  /*12600*/  ULDC UR5, c[0x0][0x448] ;  /* 0x0001120000057ab9 */ /* 0x000fe20000000800 */
[----:B------:R-:W-:Y:S01]  /*12610*/  IMAD.U32 R2, RZ, RZ, UR4 ;  /* 0x00000004ff027e24 */ /* 0x000fe2000f8e00ff */
[----:B------:R-:W-:Y:S01]  /*12620*/  ULDC UR4, c[0x0][0xc3c] ;  /* 0x00030f0000047ab9 */ /* 0x000fe20000000800 */
[----:B------:R-:W-:Y:S02]  /*12630*/  UISETP.NE.AND UP2, UPT, UR5, 0x1, UPT ;  /* 0x000000010500788c */ /* 0x000fe4000bf45270 */
[----:B------:R-:W-:Y:S01]  /*12640*/  UIADD3 UR6, UR6, UR4, URZ ;  /* 0x0000000406067290 */ /* 0x000fe2000fffe03f */
[----:B------:R0:W5:Y:S01]  /*12650*/  @P0 LDG.E R34, desc[UR48][R2.64] ;  /* 0x0000003002220981 */ /* 0x000162000c1e1900 */
[----:B------:R-:W-:Y:S02]  /*12660*/  UP2UR UR52, UPR, URZ, 0x4 ;  /* 0x000000043f347883 */ /* 0x000fe40008000000 */
[----:B------:R-:W-:-:S04]  /*12670*/  USHF.L.U32 UR42, UR6, 0x7, URZ ;  /* 0x00000007062a7899 */ /* 0x000fc8000800063f */
[----:B------:R-:W-:Y:S01]  /*12680*/  UIADD3 UR6, UR42, 0x7f, URZ ;  /* 0x0000007f2a067890 */ /* 0x000fe2000fffe03f */
[----:B------:R-:W-:Y:S01]  /*12690*/  @UP2 ULDC UR4, c[0x0][0x44c] ;  /* 0x0001130000042ab9 */ /* 0x000fe20000000800 */
[----:B------:R-:W-:Y:S02]  /*126a0*/  @UP2 ULDC UR7, c[0x0][0x450] ;  /* 0x0001140000072ab9 */ /* 0x000fe40000000800 */
[----:B------:R-:W-:-:S04]  /*126b0*/  UIMAD.WIDE.U32 UR4, UR6, UR4, URZ ;  /* 0x00000004060472a5 */ /* 0x000fc8000f8e003f */
[----:B------:R-:W-:-:S03]  /*126c0*/  @UP2 USHF.R.U32.HI UR6, URZ, UR7, UR5 ;  /* 0x000000073f062299 */ /* 0x000fc60008011605 */
[----:B------:R-:W-:Y:S01]  /*126d0*/  ULDC.64 UR4, c[0x0][0x9e0] ;  /* 0x0002780000047ab9 */ /* 0x000fe20000000a00 */
[----:B------:R-:W-:Y:S02]  /*126e0*/  UIADD3 UR6, UR46, UR6, URZ ;  /* 0x000000062e067290 */ /* 0x000fe4000fffe03f */
[----:B------:R-:W-:Y:S02]  /*126f0*/  UISETP.GE.AND UP0, UPT, UR5, 0x1, UPT ;  /* 0x000000010500788c */ /* 0x000fe4000bf06270 */
[----:B------:R-:W-:-:S04]  /*12700*/  UIADD3 UR4, UR6, UR4, URZ ;  /* 0x0000000406047290 */ /* 0x000fc8000fffe03f */
[----:B------:R-:W-:-:S13]  /*12710*/  PLOP3.LUT P0, PT, PT, PT, UP0, 0x40, 0x0 ;  /* 0x000000000000781c */ /* 0x000fda0003f0e808 */
[----:B0-----:R-:W-:Y:S05]  /*12720*/  @P0 BRA `(.L_x_1095) ;  /* 0x0000000000440947 */ /* 0x001fea0003800000 */
        /* <DEDUP_REMOVED lines=10> */
.L_x_1096:
[----:B------:R-:W-:-:S11]  /*127d0*/  UISETP.NE.AND UP1, UPT, UR5, 0x1, UPT ;  /* 0x000000010500788c */ /* 0x000fd6000bf25270 */
[----:B------:R-:W-:Y:S02]  /*127e0*/  @UP1 ULDC.64 UR10, c[0x0][0x9e8] ;  /* 0x00027a00000a1ab9 */ /* 0x000fe40000000a00 */
[----:B------:R-:W-:-:S04]  /*127f0*/  UIMAD.WIDE.U32 UR6, UR8, UR10, URZ ;  /* 0x0000000a080672a5 */ /* 0x000fc8000f8e003f */
[----:B------:R-:W-:-:S12]  /*12800*/  @UP1 USHF.R.U32.HI UR8, URZ, UR11, UR7 ;  /* 0x0000000b3f081299 */ /* 0x000fd80008011607 */
.L_x_1097:
[----:B------:R-:W-:-:S04]  /*12810*/  UIMAD UR8, UR8, UR5, UR5 ;  /* 0x00000005080872a4 */ /* 0x000fc8000f8e0205 */
[----:B------:R-:W-:-:S04]  /*12820*/  UISETP.LT.AND UP1, UPT, UR4, UR8, UPT ;  /* 0x000000080400728c */ /* 0x000fc8000bf21270 */
[----:B------:R-:W-:-:S12]  /*12830*/  USEL UR4, UR4, UR8, UP1 ;  /* 0x0000000804047287 */ /* 0x000fd80008800000 */
.L_x_1095:
[----:B------:R-:W-:Y:S01]  /*12840*/  UISETP.NE.AND UP1, UPT, UR52, URZ, UPT ;  /* 0x0000003f3400728c */ /* 0x000fe2000bf25270 */
[----:B------:R-:W-:Y:S01]  /*12850*/  PLOP3.LUT P0, PT, PT, PT, UP0, 0x40, 0x0 ;  /* 0x000000000000781c */ /* 0x000fe20003f0e808 */
[----:B------:R-:W-:-:S04]  /*12860*/  UIADD3 UR4, UR4, 0x7f, URZ ;  /* 0x0000007f04047890 */ /* 0x000fc8000fffe03f */
[----:B------:R-:W-:-:S04]  /*12870*/  USHF.R.S32.HI UR8, URZ, 0x1f, UR4 ;  /* 0x0000001f3f087899 */ /* 0x000fc80008011404 */
[----:B------:R-:W-:Y:S01]  /*12880*/  ULEA.HI UR8, UR8, UR4, URZ, 0x7 ;  /* 0x0000000408087291 */ /* 0x000fe2000f8f383f */
[----:B------:R-:W-:Y:S01]  /*12890*/  @UP1 ULDC UR6, c[0x0][0x44c] ;  /* 0x0001130000061ab9 */ /* 0x000fe20000000800 */
[----:B------:R-:W-:Y:S01]  /*128a0*/  @UP1 ULDC UR9, c[0x0][0x450] ;  /* 0x0001140000091ab9 */ /* 0x000fe20000000800 */
[----:B------:R-:W-:Y:S02]  /*128b0*/  UIMAD.WIDE.U32 UR6, UR42, UR6, URZ ;  /* 0x000000062a0672a5 */ /* 0x000fe4000f8e003f */
[----:B------:R-:W-:Y:S01]  /*128c0*/  UMOV UR4, UR42 ;  /* 0x0000002a00047c82 */ /* 0x000fe20008000000 */
[----:B------:R-:W-:Y:S02]  /*128d0*/  USHF.R.S32.HI UR8, URZ, 0x7, UR8 ;  /* 0x000000073f087899 */ /* 0x000fe40008011408 */
[----:B------:R-:W-:Y:S02]  /*128e0*/  @UP1 USHF.R.U32.HI UR4, URZ, UR9, UR7 ;  /* 0x000000093f041299 */ /* 0x000fe40008011607 */
[----:B------:R-:W-:-:S02]  /*128f0*/  UISETP.LT.AND UP1, UPT, UR38, UR8, UPT ;  /* 0x000000082600728c */ /* 0x000fc4000bf21270 */
[----:B------:R-:W-:Y:S01]  /*12900*/  UIADD3 UR4, UR39, UR4, URZ ;  /* 0x0000000427047290 */ /* 0x000fe2000fffe03f */
[----:B------:R-:W-:Y:S01]  /*12910*/  ULDC UR6, c[0x0][0x9dc] ;  /* 0x0002770000067ab9 */ /* 0x000fe20000000800 */
[----:B------:R-:W-:Y:S02]  /*12920*/  USEL UR44, UR38, UR8, UP1 ;  /* 0x00000008262c7287 */ /* 0x000fe40008800000 */
[----:B------:R-:W-:Y:S01]  /*12930*/  UIADD3 UR8, UR4, -UR6, URZ ;  /* 0x8000000604087290 */ /* 0x000fe2000fffe03f */
[----:B------:R-:W-:Y:S11]  /*12940*/  @P0 BRA `(.L_x_1098) ;  /* 0x0000000000440947 */ /* 0x000ff60003800000 */
        /* <DEDUP_REMOVED lines=10> */
.L_x_1099:
[----:B------:R-:W-:-:S11]  /*129f0*/  UISETP.NE.AND UP0, UPT, UR5, 0x1, UPT ;  /* 0x000000010500788c */ /* 0x000fd6000bf05270 */
[----:B------:R-:W-:Y:S02]  /*12a00*/  @UP0 ULDC.64 UR10, c[0x0][0x9e8] ;  /* 0x00027a00000a0ab9 */ /* 0x000fe40000000a00 */
[----:B------:R-:W-:-:S04]  /*12a10*/  UIMAD.WIDE.U32 UR6, UR4, UR10, URZ ;  /* 0x0000000a040672a5 */ /* 0x000fc8000f8e003f */
[----:B------:R-:W-:-:S12]  /*12a20*/  @UP0 USHF.R.U32.HI UR4, URZ, UR11, UR7 ;  /* 0x0000000b3f040299 */ /* 0x000fd80008011607 */
.L_x_1100:
[----:B------:R-:W-:-:S04]  /*12a30*/  UIMAD UR4, UR4, UR5, URZ ;  /* 0x00000005040472a4 */ /* 0x000fc8000f8e023f */
[----:B------:R-:W-:-:S04]  /*12a40*/  UISETP.LT.AND UP0, UPT, UR8, UR4, UPT ;  /* 0x000000040800728c */ /* 0x000fc8000bf01270 */
[----:B------:R-:W-:-:S12]  /*12a50*/  USEL UR8, UR8, UR4, !UP0 ;  /* 0x0000000408087287 */ /* 0x000fd8000c000000 */
.L_x_1098:
[----:B------:R-:W-:Y:S01]  /*12a60*/  USHF.R.S32.HI UR4, URZ, 0x1f, UR8 ;  /* 0x0000001f3f047899 */ /* 0x000fe20008011408 */
[----:B------:R-:W-:Y:S03]  /*12a70*/  BSSY B7, `(.L_x_1101) ;  /* 0x0000384000077945 */ /* 0x000fe60003800000 */
[----:B------:R-:W-:-:S04]  /*12a80*/  ULEA.HI UR4, UR4, UR8, URZ, 0x7 ;  /* 0x0000000804047291 */ /* 0x000fc8000f8f383f */
[----:B------:R-:W-:-:S04]  /*12a90*/  USHF.R.S32.HI UR4, URZ, 0x7, UR4 ;  /* 0x000000073f047899 */ /* 0x000fc80008011404 */
[----:B------:R-:W-:-:S04]  /*12aa0*/  UISETP.LT.AND UP0, UPT, URZ, UR4, UPT ;  /* 0x000000043f00728c */ /* 0x000fc8000bf01270 */
[----:B------:R-:W-:-:S04]  /*12ab0*/  USEL UR45, URZ, UR4, !UP0 ;  /* 0x000000043f2d7287 */ /* 0x000fc8000c000000 */
[----:B------:R-:W-:-:S06]  /*12ac0*/  UISETP.GT.AND UP0, UPT, UR44, UR45, UPT ;  /* 0x0000002d2c00728c */ /* 0x000fcc000bf04270 */
[----:B------:R-:W-:-:S13]  /*12ad0*/  PLOP3.LUT P0, PT, PT, PT, UP0, 0x80, 0x0 ;  /* 0x000000000000781c */ /* 0x000fda0003f0f008 */
[----:B------:R-:W-:Y:S05]  /*12ae0*/  @P0 BRA `(.L_x_1102) ;  /* 0x0000000000480947 */ /* 0x000fea0003800000 */
[----:B------:R-:W0:Y:S02]  /*12af0*/  S2R R0, SR_TID.X ;  /* 0x0000000000007919 */ /* 0x000e240000002100 */
[----:B0-----:R-:W-:-:S04]  /*12b00*/  LOP3.LUT R0, R0, 0x7f, RZ, 0xc0, !PT ;  /* 0x0000007f00007812 */ /* 0x001fc800078ec0ff */
[----:B------:R-:W-:-:S13]  /*12b10*/  ISETP.NE.AND P1, PT, R0, RZ, PT ;  /* 0x000000ff0000720c */ /* 0x000fda0003f25270 */
[----:B------:R-:W-:Y:S05]  /*12b20*/  @P1 BRA `(.L_x_1103) ;  /* 0x0000003400e01947 */ /* 0x000fea0003800000 */
[----:B------:R-:W0:Y:S01]  /*12b30*/  S2R R7, SR_LANEID ;  /* 0x0000000000077919 */ /* 0x000e220000000000 */
[----:B------:R-:W-:Y:S01]  /*12b40*/  VOTEU.ANY UR4, UPT, PT ;  /* 0x0000000000047886 */ /* 0x000fe200038e0100 */
[----:B------:R-:W1:Y:S01]  /*12b50*/  LDC.64 R2, c[0x0][0xc80] ;  /* 0x00032000ff027b82 */ /* 0x000e620000000a00 */
[----:B------:R-:W0:Y:S08]  /*12b60*/  FLO.U32 R0, UR4 ;  /* 0x0000000400007d00 */ /* 0x000e3000080e0000 */
[----:B------:R-:W1:Y:S01]  /*12b70*/  POPC R5, UR4 ;  /* 0x0000000400057d09 */ /* 0x000e620008000000 */
[----:B0-----:R-:W-:-:S13]  /*12b80*/  ISETP.EQ.U32.AND P0, PT, R0, R7, PT ;  /* 0x000000070000720c */ /* 0x001fda0003f02070 */
[----:B-1----:R-:W2:Y:S01]  /*12b90*/  @P0 ATOMG.E.ADD.STRONG.GPU PT, R3, desc[UR48][R2.64], R5 ;  /* 0x00000005020309a8 */ /* 0x002ea200081ee1f0 */
[----:B------:R-:W0:Y:S02]  /*12ba0*/  S2R R4, SR_LTMASK ;  /* 0x0000000000047919 */ /* 0x000e240000003900 */
[----:B0-----:R-:W-:-:S04]  /*12bb0*/  LOP3.LUT R4, R4, UR4, RZ, 0xc0, !PT ;  /* 0x0000000404047c12 */ /* 0x001fc8000f8ec0ff */
[----:B------:R-:W0:Y:S01]  /*12bc0*/  POPC R7, R4 ;  /* 0x0000000400077309 */ /* 0x000e220000000000 */
[----:B--2---:R-:W0:Y:S02]  /*12bd0*/  SHFL.IDX PT, R0, R3, R0, 0x1f ;  /* 0x00001f0003007589 */ /* 0x004e2400000e0000 */
[----:B0-----:R-:W-:-:S05]  /*12be0*/  IADD3 R0, R0, UR51, R7 ;  /* 0x0000003300007c10 */ /* 0x001fca000fffe007 */
[----:B------:R2:W-:Y:S01]  /*12bf0*/  STL [R1+0xc], R0 ;  /* 0x00000c0001007387 */ /* 0x0005e20000100800 */
[----:B------:R-:W-:Y:S05]  /*12c00*/  BRA `(.L_x_1103) ;  /* 0x0000003400a87947 */ /* 0x000fea0003800000 */
.L_x_1102:
        /* <DEDUP_REMOVED lines=8> */
[----:B------:R-:W-:Y:S02]  /*12c90*/  IMAD.U32 R4, RZ, RZ, UR6 ;  /* 0x00000006ff047e24 */ /* 0x000fe4000f8e00ff */
[----:B------:R-:W0:Y:S01]  /*12ca0*/  LDC.64 R2, c[0x4][R2] ;  /* 0x0100000002027b82 */ /* 0x000e220000000a00 */
[----:B------:R-:W-:Y:S02]  /*12cb0*/  IMAD.U32 R5, RZ, RZ, UR7 ;  /* 0x00000007ff057e24 */ /* 0x000fe4000f8e00ff */
[----:B------:R-:W-:Y:S02]  /*12cc0*/  IMAD.U32 R6, RZ, RZ, UR8 ;  /* 0x00000008ff067e24 */ /* 0x000fe4000f8e00ff */
[----:B------:R-:W-:-:S02]  /*12cd0*/  IMAD.U32 R7, RZ, RZ, UR9 ;  /* 0x00000009ff077e24 */ /* 0x000fc4000f8e00ff */
[----:B------:R-:W-:Y:S02]  /*12ce0*/  IMAD.U32 R10, RZ, RZ, UR4 ;  /* 0x00000004ff0a7e24 */ /* 0x000fe4000f8e00ff */
[----:B------:R-:W-:Y:S02]  /*12cf0*/  IMAD.U32 R11, RZ, RZ, UR5 ;  /* 0x00000005ff0b7e24 */ /* 0x000fe4000f8e00ff */
[----:B------:R-:W-:Y:S02]  /*12d00*/  IMAD.MOV.U32 R8, RZ, RZ, 0x70 ;  /* 0x00000070ff087424 */ /* 0x000fe400078e00ff */
[----:B------:R-:W-:Y:S02]  /*12d10*/  IMAD.MOV.U32 R12, RZ, RZ, 0x1 ;  /* 0x00000001ff0c7424 */ /* 0x000fe400078e00ff */
[----:B------:R-:W-:-:S07]  /*12d20*/  IMAD.MOV.U32 R13, RZ, RZ, RZ ;  /* 0x000000ffff0d7224 */ /* 0x000fce00078e00ff */
[----:B------:R-:W-:-:S07]  /*12d30*/  LEPC R20, `(.L_x_1105) ;  /* 0x000000001014794e */ /* 0x000fce0000000000 */
[----:B0----5:R-:W-:Y:S05]  /*12d40*/  CALL.ABS.NOINC R2 ;  /* 0x0000000002007343 */ /* 0x021fea0003c00000 */
.L_x_1105:
[----:B------:R-:W-:Y:S05]  /*12d50*/  BSYNC B6 ;  /* 0x0000000000067941 */ /* 0x000fea0003800000 */
.L_x_1104:
        /* <DEDUP_REMOVED lines=22> */
.L_x_1107:
[----:B------:R-:W-:Y:S05]  /*12ec0*/  BSYNC B6 ;  /* 0x0000000000067941 */ /* 0x000fea0003800000 */
.L_x_1106:
        /* <DEDUP_REMOVED lines=20> */
.L_x_1109:
[----:B------:R-:W-:Y:S05]  /*13010*/  BSYNC B6 ;  /* 0x0000000000067941 */ /* 0x000fea0003800000 */
.L_x_1108:
[----:B------:R-:W-:Y:S01]  /*13020*/  LOP3.LUT P6, RZ, R16, 0x20, RZ, 0xc0, !PT ;  /* 0x0000002010ff7812 */ /* 0x000fe200078cc0ff */
[----:B------:R-:W-:-:S12]  /*13030*/  BSSY B6, `(.L_x_1110) ;  /* 0x0000012000067945 */ /* 0x000fd80003800000 */
        /* <DEDUP_REMOVED lines=17> */
.L_x_1111:
[----:B------:R-:W-:Y:S05]  /*13150*/  BSYNC B6 ;  /* 0x0000000000067941 */ /* 0x000fea0003800000 */
.L_x_1110:
[----:B------:R-:W-:Y:S01]  /*13160*/  ULDC.64 UR4, c[0x0][0x9f8] ;  /* 0x00027e0000047ab9 */ /* 0x000fe20000000a00 */
[----:B------:R-:W-:Y:S01]  /*13170*/  IMAD.U32 R24, RZ, RZ, UR36 ;  /* 0x00000024ff187e24 */ /* 0x000fe2000f8e00ff */
[----:B------:R-:W-:Y:S01]  /*13180*/  UISETP.NE.U32.AND UP0, UPT, UR4, URZ, UPT ;  /* 0x0000003f0400728c */ /* 0x000fe2000bf05070 */
[----:B------:R-:W0:Y:S03]  /*13190*/  LDC R10, c[0x0][0x430] ;  /* 0x00010c00ff0a7b82 */ /* 0x000e260000000800 */
[----:B------:R-:W-:-:S06]  /*131a0*/  UISETP.NE.AND.EX UP0, UPT, UR5, URZ, UPT, UP0 ;  /* 0x0000003f0500728c */ /* 0x000fcc000bf05300 */
[----:B------:R-:W-:-:S05]  /*131b0*/  PLOP3.LUT P0, PT, PT, PT, UP0, 0x80, 0x0 ;  /* 0x000000000000781c */ /* 0x000fca0003f0f008 */
[----:B------:R-:W-:Y:S02]  /*131c0*/  @UP0 ULDC.64 UR4, c[0x0][0x9f8] ;  /* 0x00027e0000040ab9 */ /* 0x000fe40000000a00 */
[----:B------:R-:W-:-:S06]  /*131d0*/  @UP0 UIMAD.WIDE UR4, UR36, 0x4, UR4 ;  /* 0x00000004240408a5 */ /* 0x000fcc000f8e0204 */
[----:B------:R-:W-:Y:S01]  /*131e0*/  IMAD.U32 R2, RZ, RZ, UR4 ;  /* 0x00000004ff027e24 */ /* 0x000fe2000f8e00ff */
[----:B------:R-:W-:Y:S01]  /*131f0*/  ULDC UR4, c[0x0][0xc48] ;  /* 0x0003120000047ab9 */ /* 0x000fe20000000800 */
[----:B------:R-:W-:-:S05]  /*13200*/  IMAD.U32 R3, RZ, RZ, UR5 ;  /* 0x00000005ff037e24 */ /* 0x000fca000f8e00ff */
[----:B------:R1:W5:Y:S01]  /*13210*/  @P0 LDG.E R24, desc[UR48][R2.64] ;  /* 0x0000003002180981 */ /* 0x000362000c1e1900 */
[----:B------:R-:W-:Y:S01]  /*13220*/  IMAD.U32 R8, RZ, RZ, UR44 ;  /* 0x0000002cff087e24 */ /* 0x000fe2000f8e00ff */
[----:B------:R-:W-:Y:S01]  /*13230*/  UMOV UR5, 0xffffffff ;  /* 0xffffffff00057882 */ /* 0x000fe20000000000 */
[----:B------:R-:W-:-:S03]  /*13240*/  IMAD.U32 R22, RZ, RZ, UR4 ;  /* 0x00000004ff167e24 */ /* 0x000fc6000f8e00ff */
[----:B------:R-:W-:Y:S01]  /*13250*/  LEA R8, R8, 0xffffff80, 0x7 ;  /* 0xffffff8008087811 */ /* 0x000fe200078e38ff */
[----:B------:R-:W-:Y:S06]  /*13260*/  BRA.DIV UR5, `(.L_x_1112) ;  /* 0x0000003a05507947 */ /* 0x000fec000b800000 */
.L_x_1183:
[----:B------:R-:W1:Y:S01]  /*13270*/  S2R R0, SR_TID.X ;  /* 0x0000000000007919 */ /* 0x000e620000002100 */
[----:B0-----:R-:W-:Y:S02]  /*13280*/  ISETP.NE.AND P1, PT, R10, 0x1, PT ;  /* 0x000000010a00780c */ /* 0x001fe40003f25270 */
[----:B-----5:R-:W-:Y:S02]  /*13290*/  SHF.R.S32.HI R33, RZ, 0x1f, R24 ;  /* 0x0000001fff217819 */ /* 0x020fe40000011418 */
[----:B------:R-:W-:-:S09]  /*132a0*/  LOP3.LUT R16, R16, 0xffffffbf, RZ, 0xc0, !PT ;  /* 0xffffffbf10107812 */ /* 0x000fd200078ec0ff */
[----:B------:R-:W0:Y:S01]  /*132b0*/  @P1 LDC R5, c[0x0][0x434] ;  /* 0x00010d00ff051b82 */ /* 0x000e220000000800 */
[----:B------:R-:W-:-:S07]  /*132c0*/  @P1 LOP3.LUT R16, R16, 0x40, RZ, 0xfc, !PT ;  /* 0x0000004010101812 */ /* 0x000fce00078efcff */
[----:B------:R-:W2:Y:S01]  /*132d0*/  @P1 LDC R7, c[0x0][0x438] ;  /* 0x00010e00ff071b82 */ /* 0x000ea20000000800 */
[C---:B-1----:R-:W-:Y:S01]  /*132e0*/  LOP3.LUT R2, R0.reuse, 0x7f, RZ, 0xc0, !PT ;  /* 0x0000007f00027812 */ /* 0x042fe200078ec0ff */
[----:B------:R-:W-:-:S03]  /*132f0*/  IMAD.SHL.U32 R0, R0, 0x20, RZ ;  /* 0x0000002000007824 */ /* 0x000fc600078e00ff */
[----:B------:R-:W-:-:S04]  /*13300*/  SHF.R.U32.HI R2, RZ, 0x2, R2 ;  /* 0x00000002ff027819 */ /* 0x000fc80000011602 */
[----:B------:R-:W-:-:S04]  /*13310*/  LOP3.LUT R0, R2, 0x60, R0, 0xf8, !PT ;  /* 0x0000006002007812 */ /* 0x000fc800078ef800 */
[----:B------:R-:W-:-:S04]  /*13320*/  LOP3.LUT R9, R0, R8, RZ, 0xfc, !PT ;  /* 0x0000000800097212 */ /* 0x000fc800078efcff */
[C---:B------:R-:W-:Y:S01]  /*13330*/  ISETP.GE.AND P0, PT, R9.reuse, UR41, PT ;  /* 0x0000002909007c0c */ /* 0x040fe2000bf06270 */
[----:B------:R-:W-:-:S04]  /*13340*/  IMAD.IADD R0, R9, 0x1, R34 ;  /* 0x0000000109007824 */ /* 0x000fc800078e0222 */
[----:B0-----:R-:W-:-:S04]  /*13350*/  @P1 IMAD.HI.U32 R4, R0, R5, RZ ;  /* 0x0000000500041227 */ /* 0x001fc800078e00ff */
[----:B------:R-:W-:Y:S01]  /*13360*/  IMAD.MOV.U32 R6, RZ, RZ, R0 ;  /* 0x000000ffff067224 */ /* 0x000fe200078e0000 */
[----:B--2---:R-:W-:-:S03]  /*13370*/  @P1 SHF.R.U32.HI R6, RZ, R7, R4 ;  /* 0x00000007ff061219 */ /* 0x004fc60000011604 */
[----:B------:R-:W0:Y:S01]  /*13380*/  @!P0 LDC.64 R2, c[0x0][0x428] ;  /* 0x00010a00ff028b82 */ /* 0x000e220000000a00 */
[--C-:B------:R-:W-:Y:S01]  /*13390*/  @!P0 SHF.R.S32.HI R5, RZ, 0x1f, R6.reuse ;  /* 0x0000001fff058819 */ /* 0x100fe20000011406 */
[----:B------:R-:W-:Y:S02]  /*133a0*/  @!P0 IMAD.MOV.U32 R4, RZ, RZ, R6 ;  /* 0x000000ffff048224 */ /* 0x000fe400078e0006 */
[-C--:B0-----:R-:W-:Y:S02]  /*133b0*/  @!P0 IMAD R7, R33, R2.reuse, RZ ;  /* 0x0000000221078224 */ /* 0x081fe400078e02ff */
        /* <DEDUP_REMOVED lines=8> */
[----:B------:R-:W-:Y:S01]  /*13440*/  IMAD R5, RZ, RZ, -UR36 ;  /* 0x80000024ff057e24 */ /* 0x000fe2000f8e02ff */
[----:B------:R-:W-:-:S03]  /*13450*/  LOP3.LUT R16, R16, 0xffffffdf, RZ, 0xc0, !PT ;  /* 0xffffffdf10107812 */ /* 0x000fc600078ec0ff */
[----:B------:R-:W-:Y:S02]  /*13460*/  IMAD R22, R22, R5, UR37 ;  /* 0x0000002516167e24 */ /* 0x000fe4000f8e0205 */
[----:B------:R-:W-:Y:S02]  /*13470*/  IMAD.MOV R5, RZ, RZ, -R6 ;  /* 0x000000ffff057224 */ /* 0x000fe400078e0a06 */
[----:B0-----:R-:W-:Y:S01]  /*13480*/  IMAD.U32 R2, RZ, RZ, UR50 ;  /* 0x00000032ff027e24 */ /* 0x001fe2000f8e00ff */
[----:B------:R-:W-:Y:S01]  /*13490*/  SHF.R.S32.HI R26, RZ, 0x1f, R22 ;  /* 0x0000001fff1a7819 */ /* 0x000fe20000011416 */
[----:B------:R-:W-:-:S03]  /*134a0*/  IMAD R5, R10, R5, R0 ;  /* 0x000000050a057224 */ /* 0x000fc600078e0200 */
[----:B------:R-:W-:-:S13]  /*134b0*/  ISETP.NE.AND P2, PT, R2, 0x3, PT ;  /* 0x000000030200780c */ /* 0x000fda0003f45270 */
[----:B------:R-:W-:Y:S01]  /*134c0*/  @P2 LOP3.LUT R16, R16, 0x20, RZ, 0xfc, !PT ;  /* 0x0000002010102812 */ /* 0x000fe200078efcff */
[----:B------:R-:W-:Y:S06]  /*134d0*/  @!P2 BRA `(.L_x_1113) ;  /* 0x000000000004a947 */ /* 0x000fec0003800000 */
[----:B------:R-:W-:Y:S01]  /*134e0*/  BPT.TRAP 0x1 ;  /* 0x000000040000795c */ /* 0x000fe20000300000 */
.L_x_1113:
[----:B------:R-:W-:Y:S01]  /*134f0*/  IMAD R0, R19, 0x8, R17 ;  /* 0x0000000813007824 */ /* 0x000fe200078e0211 */
[----:B------:R-:W-:Y:S01]  /*13500*/  SHF.L.U32 R21, R23, 0x1f, RZ ;  /* 0x0000001f17157819 */ /* 0x000fe200000006ff */
[----:B------:R-:W-:Y:S01]  /*13510*/  BSSY B0, `(.L_x_1114) ;  /* 0x0000004000007945 */ /* 0x000fe20003800000 */
[----:B------:R-:W-:Y:S02]  /*13520*/  SHF.R.S32.HI R18, RZ, 0x1f, R5 ;  /* 0x0000001fff127819 */ /* 0x000fe40000011405 */
[----:B------:R-:W0:Y:S02]  /*13530*/  SYNCS.PHASECHK.TRANS64.TRYWAIT P0, [R0+URZ+0x22880], R21 ;  /* 0x02288015000075a7 */ /* 0x000e24000800017f */
[----:B0-----:R-:W-:Y:S05]  /*13540*/  @!P0 BRA `(.L_x_1115) ;  /* 0x0000003400c48947 */ /* 0x001fea0003800000 */
.L_x_1184:
[----:B------:R-:W-:Y:S05]  /*13550*/  BSYNC B0 ;  /* 0x0000000000007941 */ /* 0x000fea0003800000 */
.L_x_1114:
[----:B------:R-:W1:Y:S01]  /*13560*/  S2R R7, SR_TID.X ;  /* 0x0000000000077919 */ /* 0x000e620000002100 */
[----:B------:R-:W-:Y:S01]  /*13570*/  ULDC.64 UR4, c[0x0][0x328] ;  /* 0x0000ca0000047ab9 */ /* 0x000fe20000000a00 */
[----:B-----5:R-:W-:Y:S01]  /*13580*/  SHF.R.S32.HI R20, RZ, 0x1f, R4 ;  /* 0x0000001fff147819 */ /* 0x020fe20000011404 */
[----:B------:R-:W-:Y:S01]  /*13590*/  IMAD R6, R18, UR4, RZ ;  /* 0x0000000412067c24 */ /* 0x000fe2000f8e02ff */
[----:B------:R-:W-:Y:S01]  /*135a0*/  ULDC.64 UR6, c[0x0][0x318] ;  /* 0x0000c60000067ab9 */ /* 0x000fe20000000a00 */
[----:B------:R-:W-:Y:S01]  /*135b0*/  IMAD.WIDE.U32 R2, R5, UR4, RZ ;  /* 0x0000000405027c25 */ /* 0x000fe2000f8e00ff */
[----:B------:R-:W-:-:S03]  /*135c0*/  LOP3.LUT P1, RZ, R16, 0x1, RZ, 0xc0, !PT ;  /* 0x0000000110ff7812 */ /* 0x000fc6000782c0ff */
[----:B------:R-:W-:Y:S01]  /*135d0*/  IMAD R6, R5, UR5, R6 ;  /* 0x0000000505067c24 */ /* 0x000fe2000f8e0206 */
[----:B------:R-:W-:-:S03]  /*135e0*/  ULDC.64 UR4, c[0x0][0x338] ;  /* 0x0000ce0000047ab9 */ /* 0x000fc60000000a00 */
[----:B------:R-:W-:Y:S02]  /*135f0*/  IMAD.IADD R3, R3, 0x1, R6 ;  /* 0x0000000103037824 */ /* 0x000fe400078e0206 */
[----:B------:R-:W-:Y:S02]  /*13600*/  IMAD R6, R20, UR4, RZ ;  /* 0x0000000414067c24 */ /* 0x000fe4000f8e02ff */
[----:B------:R-:W-:-:S04]  /*13610*/  IMAD.WIDE.U32 R2, R4, UR4, R2 ;  /* 0x0000000404027c25 */ /* 0x000fc8000f8e0002 */
[----:B------:R-:W-:Y:S01]  /*13620*/  IMAD R6, R4, UR5, R6 ;  /* 0x0000000504067c24 */ /* 0x000fe2000f8e0206 */
[----:B------:R-:W-:Y:S02]  /*13630*/  ULDC.64 UR4, c[0x0][0x330] ;  /* 0x0000cc0000047ab9 */ /* 0x000fe40000000a00 */
[----:B------:R-:W-:Y:S02]  /*13640*/  IMAD R9, R26, UR4, RZ ;  /* 0x000000041a097c24 */ /* 0x000fe4000f8e02ff */
[----:B------:R-:W-:Y:S02]  /*13650*/  IMAD.IADD R3, R3, 0x1, R6 ;  /* 0x0000000103037824 */ /* 0x000fe400078e0206 */
[C---:B------:R-:W-:Y:S02]  /*13660*/  IMAD R9, R22.reuse, UR5, R9 ;  /* 0x0000000516097c24 */ /* 0x040fe4000f8e0209 */
[----:B------:R-:W-:Y:S01]  /*13670*/  IMAD.WIDE.U32 R2, R22, UR4, R2 ;  /* 0x0000000416027c25 */ /* 0x000fe2000f8e0002 */
[----:B------:R-:W-:Y:S01]  /*13680*/  UMOV UR4, 0xffffffff ;  /* 0xffffffff00047882 */ /* 0x000fe20000000000 */
[----:B-1----:R-:W-:-:S02]  /*13690*/  LOP3.LUT R7, R7, 0x7f, RZ, 0xc0, !PT ;  /* 0x0000007f07077812 */ /* 0x002fc400078ec0ff */
[----:B------:R-:W-:Y:S01]  /*136a0*/  IMAD R6, R19, 0x4000, R37 ;  /* 0x0000400013067824 */ /* 0x000fe200078e0225 */
[----:B------:R-:W-:Y:S02]  /*136b0*/  IADD3 R10, P0, R2, UR6, RZ ;  /* 0x00000006020a7c10 */ /* 0x000fe4000ff1e0ff */
[----:B------:R-:W-:Y:S02]  /*136c0*/  SHF.R.U32.HI R7, RZ, 0x2, R7 ;  /* 0x00000002ff077819 */ /* 0x000fe40000011607 */
[----:B------:R-:W-:Y:S02]  /*136d0*/  IADD3.X R9, R3, UR7, R9, P0, !PT ;  /* 0x0000000703097c10 */ /* 0x000fe400087fe409 */
[----:B------:R-:W-:-:S04]  /*136e0*/  IADD3 R8, -R7, UR41, -R8 ;  /* 0x0000002907087c10 */ /* 0x000fc8000fffe908 */
[----:B------:R-:W-:Y:S01]  /*136f0*/  ISETP.GE.AND P4, PT, R8, 0x1, PT ;  /* 0x000000010800780c */ /* 0x000fe20003f86270 */
[----:B------:R-:W-:-:S12]  /*13700*/  BRA.DIV UR4, `(.L_x_1116) ;  /* 0x0000003604687947 */ /* 0x000fd8000b800000 */
[----:B------:R-:W1:Y:S01]  /*13710*/  SHFL.IDX PT, R2, R10, RZ, 0x1c1f ;  /* 0x001c1fff0a027589 */ /* 0x000e6200000e0000 */
[----:B------:R-:W-:Y:S02]  /*13720*/  LOP3.LUT P6, RZ, R16, 0x2, RZ, 0xc0, !PT ;  /* 0x0000000210ff7812 */ /* 0x000fe400078cc0ff */
[----:B------:R-:W-:Y:S01]  /*13730*/  IADD3 R6, R17, R6, R29 ;  /* 0x0000000611067210 */ /* 0x000fe20007ffe01d */
[----:B------:R-:W2:Y:S01]  /*13740*/  SHFL.IDX PT, R3, R9, RZ, 0x1c1f ;  /* 0x001c1fff09037589 */ /* 0x000ea200000e0000 */
[C---:B------:R-:W-:Y:S02]  /*13750*/  ISETP.GE.AND P3, PT, R8.reuse, 0x21, PT ;  /* 0x000000210800780c */ /* 0x040fe40003f66270 */
[----:B------:R-:W-:Y:S01]  /*13760*/  ISETP.GE.AND P2, PT, R8, 0x41, PT ;  /* 0x000000410800780c */ /* 0x000fe20003f46270 */
[----:B------:R-:W-:Y:S01]  /*13770*/  IMAD.IADD R7, R30, 0x1, R6 ;  /* 0x000000011e077824 */ /* 0x000fe200078e0206 */
[----:B------:R-:W-:Y:S02]  /*13780*/  ISETP.GE.AND P5, PT, R8, 0x61, PT ;  /* 0x000000610800780c */ /* 0x000fe40003fa6270 */
[----:B-1----:R-:W-:-:S05]  /*13790*/  IADD3 R2, P0, R32, R2, RZ ;  /* 0x0000000220027210 */ /* 0x002fca0007f1e0ff */
[----:B--2---:R-:W-:Y:S01]  /*137a0*/  IMAD.X R3, RZ, RZ, R3, P0 ;  /* 0x000000ffff037224 */ /* 0x004fe200000e0603 */
[----:B------:R-:W-:-:S13]  /*137b0*/  ISETP.LT.OR P0, PT, R8, 0x1, P6 ;  /* 0x000000010800780c */ /* 0x000fda0003701670 */
[----:B------:R-:W-:Y:S01]  /*137c0*/  @!PT LDS RZ, [RZ] ;  /* 0x00000000fffff984 */ /* 0x000fe20000000800 */
        /* <DEDUP_REMOVED lines=13> */
[----:B------:R-:W3:Y:S01]  /*138a0*/  SHFL.IDX PT, R9, R9, 0x3, 0x1c1f ;  /* 0x007c1f0009097f89 */ /* 0x000ee200000e0000 */
[----:B-1----:R-:W-:-:S05]  /*138b0*/  IADD3 R2, P0, R32, R2, RZ ;  /* 0x0000000220027210 */ /* 0x002fca0007f1e0ff */
[----:B--2---:R-:W-:Y:S01]  /*138c0*/  IMAD.X R3, RZ, RZ, R3, P0 ;  /* 0x000000ffff037224 */ /* 0x004fe200000e0603 */
[----:B------:R-:W-:-:S13]  /*138d0*/  ISETP.LT.OR P0, PT, R8, 0x41, P6 ;  /* 0x000000410800780c */ /* 0x000fda0003701670 */
[----:B------:R-:W-:Y:S01]  /*138e0*/  LDGSTS.E.BYPASS.LTC128B.128 [R6+0xa400], desc[UR48][R2.64], !P0 ;  /* 0x0a40000002067fae */ /* 0x000fe2000c101d70 */
[----:B------:R-:W-:-:S13]  /*138f0*/  ISETP.LT.OR P0, PT, R8, 0x41, P1 ;  /* 0x000000410800780c */ /* 0x000fda0000f01670 */
[----:B------:R1:W-:Y:S04]  /*13900*/  LDGSTS.E.BYPASS.LTC128B.128 [R7+0xa400], desc[UR48][R2.64+0x40], !P0 ;  /* 0x0a40004002077fae */ /* 0x0003e8000c101d70 */
[----:B-1-3--:R1:W2:Y:S02]  /*13910*/  SHFL.IDX PT, R2, R10, 0x3, 0x1c1f ;  /* 0x007c1f000a027f89 */ /* 0x00a2a400000e0000 */
.L_x_1194:
        /* <DEDUP_REMOVED lines=12> */
.L_x_1117:
        /* <DEDUP_REMOVED lines=11> */
.L_x_1118:
[----:B------:R2:W-:Y:S01]  /*13a90*/  SYNCS.ARRIVE.TRANS64.A1T0 RZ, [R0+URZ+0x22870], RZ ;  /* 0x022870ff00ff79a7 */ /* 0x0005e2000810003f */
[----:B------:R-:W-:Y:S05]  /*13aa0*/  @!P6 BRA `(.L_x_1119) ;  /* 0x000000000004e947 */ /* 0x000fea0003800000 */
[----:B------:R-:W-:Y:S01]  /*13ab0*/  BPT.TRAP 0x1 ;  /* 0x000000040000795c */ /* 0x000fe20000300000 */
.L_x_1119:
[----:B------:R-:W3:Y:S01]  /*13ac0*/  SYNCS.PHASECHK.TRANS64.TRYWAIT P0, [R0+URZ+0x22840], R21 ;  /* 0x02284015000075a7 */ /* 0x000ee2000800017f */
[----:B------:R-:W-:Y:S04]  /*13ad0*/  BSSY B0, `(.L_x_1120) ;  /* 0x0000002000007945 */ /* 0x000fe80003800000 */
[----:B---3--:R-:W-:Y:S05]  /*13ae0*/  @!P0 BRA `(.L_x_1121) ;  /* 0x0000003400d08947 */ /* 0x008fea0003800000 */
.L_x_1195:
[----:B------:R-:W-:Y:S05]  /*13af0*/  BSYNC B0 ;  /* 0x0000000000007941 */ /* 0x000fea0003800000 */
.L_x_1120:
[----:B------:R-:W-:Y:S01]  /*13b00*/  ULDC.64 UR4, c[0x0][0x300] ;  /* 0x0000c00000047ab9 */ /* 0x000fe20000000a00 */
[----:B------:R-:W-:Y:S01]  /*13b10*/  ULDC.64 UR6, c[0x0][0x2e8] ;  /* 0x0000ba0000067ab9 */ /* 0x000fe20000000a00 */
[----:B------:R-:W-:Y:S01]  /*13b20*/  IMAD R18, R18, UR4, RZ ;  /* 0x0000000412127c24 */ /* 0x000fe2000f8e02ff */
[----:B------:R-:W-:Y:S01]  /*13b30*/  LOP3.LUT P1, RZ, R16, 0x4, RZ, 0xc0, !PT ;  /* 0x0000000410ff7812 */ /* 0x000fe2000782c0ff */
[----:B------:R-:W-:-:S04]  /*13b40*/  IMAD.WIDE.U32 R2, R5, UR4, RZ ;  /* 0x0000000405027c25 */ /* 0x000fc8000f8e00ff */
[----:B------:R-:W-:Y:S01]  /*13b50*/  IMAD R7, R5, UR5, R18 ;  /* 0x0000000505077c24 */ /* 0x000fe2000f8e0212 */
[----:B------:R-:W-:Y:S01]  /*13b60*/  ULDC.64 UR4, c[0x0][0x310] ;  /* 0x0000c40000047ab9 */ /* 0x000fe20000000a00 */
[----:B------:R-:W-:Y:S02]  /*13b70*/  IMAD R6, R19, 0x6000, R36 ;  /* 0x0000600013067824 */ /* 0x000fe400078e0224 */
[----:B------:R-:W-:Y:S02]  /*13b80*/  IMAD.IADD R3, R3, 0x1, R7 ;  /* 0x0000000103037824 */ /* 0x000fe400078e0207 */
[----:B------:R-:W-:Y:S02]  /*13b90*/  IMAD R5, R20, UR4, RZ ;  /* 0x0000000414057c24 */ /* 0x000fe4000f8e02ff */
[----:B------:R-:W-:-:S04]  /*13ba0*/  IMAD.WIDE.U32 R2, R4, UR4, R2 ;  /* 0x0000000404027c25 */ /* 0x000fc8000f8e0002 */
[----:B------:R-:W-:Y:S01]  /*13bb0*/  IMAD R5, R4, UR5, R5 ;  /* 0x0000000504057c24 */ /* 0x000fe2000f8e0205 */
[----:B------:R-:W-:-:S03]  /*13bc0*/  ULDC.64 UR4, c[0x0][0x308] ;  /* 0x0000c20000047ab9 */ /* 0x000fc60000000a00 */
[----:B------:R-:W-:Y:S02]  /*13bd0*/  IMAD.IADD R3, R3, 0x1, R5 ;  /* 0x0000000103037824 */ /* 0x000fe400078e0205 */
[----:B------:R-:W-:Y:S02]  /*13be0*/  IMAD R5, R26, UR4, RZ ;  /* 0x000000041a057c24 */ /* 0x000fe4000f8e02ff */
[----:B------:R-:W-:Y:S01]  /*13bf0*/  IMAD.WIDE.U32 R2, R22, UR4, R2 ;  /* 0x0000000416027c25 */ /* 0x000fe2000f8e0002 */
[----:B------:R-:W-:-:S03]  /*13c00*/  UMOV UR4, 0xffffffff ;  /* 0xffffffff00047882 */ /* 0x000fc60000000000 */
[----:B------:R-:W-:Y:S01]  /*13c10*/  IMAD R5, R22, UR5, R5 ;  /* 0x0000000516057c24 */ /* 0x000fe2000f8e0205 */
[----:B------:R-:W-:-:S04]  /*13c20*/  IADD3 R4, P0, R2, UR6, RZ ;  /* 0x0000000602047c10 */ /* 0x000fc8000ff1e0ff */
[----:B------:R-:W-:Y:S01]  /*13c30*/  IADD3.X R5, R3, UR7, R5, P0, !PT ;  /* 0x0000000703057c10 */ /* 0x000fe200087fe405 */
[----:B------:R-:W-:Y:S08]  /*13c40*/  BRA.DIV UR4, `(.L_x_1122) ;  /* 0x00000036048c7947 */ /* 0x000ff0000b800000 */
[----:B------:R-:W4:Y:S01]  /*13c50*/  SHFL.IDX PT, R14, R4, RZ, 0x1c1f ;  /* 0x001c1fff040e7589 */ /* 0x000f2200000e0000 */
[----:B------:R-:W-:Y:S01]  /*13c60*/  LOP3.LUT P6, RZ, R16, 0x8, RZ, 0xc0, !PT ;  /* 0x0000000810ff7812 */ /* 0x000fe200078cc0ff */
[C-C-:B------:R-:W-:Y:S02]  /*13c70*/  @P4 IMAD.IADD R7, R17.reuse, 0x1, R6.reuse ;  /* 0x0000000111074824 */ /* 0x140fe400078e0206 */
[----:B------:R-:W5:Y:S01]  /*13c80*/  SHFL.IDX PT, R2, R5, RZ, 0x1c1f ;  /* 0x001c1fff05027589 */ /* 0x000f6200000e0000 */
[----:B------:R-:W-:Y:S01]  /*13c90*/  @P3 IMAD.IADD R9, R17, 0x1, R6 ;  /* 0x0000000111093824 */ /* 0x000fe200078e0206 */
[----:B----4-:R-:W-:-:S05]  /*13ca0*/  @P4 IADD3 R14, P0, R32, R14, RZ ;  /* 0x0000000e200e4210 */ /* 0x010fca0007f1e0ff */
[----:B-----5:R-:W-:Y:S01]  /*13cb0*/  @P4 IMAD.X R3, RZ, RZ, R2, P0 ;  /* 0x000000ffff034224 */ /* 0x020fe200000e0602 */
[C---:B------:R-:W-:Y:S01]  /*13cc0*/  LOP3.LUT P0, RZ, R16.reuse, 0x10, RZ, 0xc0, !PT ;  /* 0x0000001010ff7812 */ /* 0x040fe2000780c0ff */
[----:B------:R-:W-:Y:S02]  /*13cd0*/  @P4 IMAD.MOV.U32 R2, RZ, RZ, R14 ;  /* 0x000000ffff024224 */ /* 0x000fe400078e000e */
[----:B------:R-:W4:Y:S10]  /*13ce0*/  SHFL.IDX PT, R14, R4, 0x1, 0x1c1f ;  /* 0x003c1f00040e7f89 */ /* 0x000f3400000e0000 */
[----:B------:R-:W-:Y:S04]  /*13cf0*/  @P4 LDGSTS.E.BYPASS.LTC128B.128 [R7+0x16400], desc[UR48][R2.64], !P0 ;  /* 0x1640000002074fae */ /* 0x000fe8000c101d70 */
[----:B------:R-:W-:Y:S04]  /*13d00*/  @P4 LDGSTS.E.BYPASS.LTC128B.128 [R7+0x18400], desc[UR48][R2.64+0x40], !P6 ;  /* 0x1840004002074fae */ /* 0x000fe8000f101d70 */
[----:B------:R5:W-:Y:S01]  /*13d10*/  @P4 LDGSTS.E.BYPASS.LTC128B.128 [R7+0x1a400], desc[UR48][R2.64+0x80], !P1 ;  /* 0x1a40008002074fae */ /* 0x000be2000c901d70 */
[----:B------:R-:W-:-:S02]  /*13d20*/  LOP3.LUT P4, RZ, R16, 0x10, RZ, 0xc0, !PT ;  /* 0x0000001010ff7812 */ /* 0x000fc4000788c0ff */
[----:B----4-:R-:W-:Y:S01]  /*13d30*/  @P3 IADD3 R14, P0, R32, R14, RZ ;  /* 0x0000000e200e3210 */ /* 0x010fe20007f1e0ff */
[----:B-----5:R-:W0:Y:S01]  /*13d40*/  SHFL.IDX PT, R2, R5, 0x1, 0x1c1f ;  /* 0x003c1f0005027f89 */ /* 0x020e2200000e0000 */
[----:B------:R-:W-:-:S03]  /*13d50*/  @P2 IMAD.IADD R7, R17, 0x1, R6 ;  /* 0x0000000111072824 */ /* 0x000fc600078e0206 */
[----:B0--3--:R-:W-:Y:S02]  /*13d60*/  @P3 IMAD.X R21, RZ, RZ, R2, P0 ;  /* 0x000000ffff153224 */ /* 0x009fe400000e0602 */
[----:B------:R-:W-:Y:S02]  /*13d70*/  @P3 IMAD.MOV.U32 R2, RZ, RZ, R14 ;  /* 0x000000ffff023224 */ /* 0x000fe400078e000e */
[----:B------:R-:W-:Y:S01]  /*13d80*/  @P3 IMAD.MOV.U32 R3, RZ, RZ, R21 ;  /* 0x000000ffff033224 */ /* 0x000fe200078e0015 */
[----:B------:R-:W0:Y:S04]  /*13d90*/  SHFL.IDX PT, R14, R4, 0x2, 0x1c1f ;  /* 0x005c1f00040e7f89 */ /* 0x000e2800000e0000 */
[----:B------:R-:W-:Y:S04]  /*13da0*/  @P3 LDGSTS.E.BYPASS.LTC128B.128 [R9+0x16c00], desc[UR48][R2.64], !P4 ;  /* 0x16c0000002093fae */ /* 0x000fe8000e101d70 */
[----:B------:R-:W-:Y:S04]  /*13db0*/  @P3 LDGSTS.E.BYPASS.LTC128B.128 [R9+0x18c00], desc[UR48][R2.64+0x40], !P6 ;  /* 0x18c0004002093fae */ /* 0x000fe8000f101d70 */
[----:B------:R3:W-:Y:S04]  /*13dc0*/  @P3 LDGSTS.E.BYPASS.LTC128B.128 [R9+0x1ac00], desc[UR48][R2.64+0x80], !P1 ;  /* 0x1ac0008002093fae */ /* 0x0007e8000c901d70 */
[----:B---3--:R-:W3:Y:S01]  /*13dd0*/  SHFL.IDX PT, R2, R5, 0x2, 0x1c1f ;  /* 0x005c1f0005027f89 */ /* 0x008ee200000e0000 */
[----:B0-----:R-:W-:-:S03]  /*13de0*/  @P2 IADD3 R14, P0, R32, R14, RZ ;  /* 0x0000000e200e2210 */ /* 0x001fc60007f1e0ff */
[----:B------:R-:W0:Y:S02]  /*13df0*/  SHFL.IDX PT, R5, R5, 0x3, 0x1c1f ;  /* 0x007c1f0005057f89 */ /* 0x000e2400000e0000 */
[----:B---3--:R-:W-:Y:S02]  /*13e00*/  @P2 IMAD.X R21, RZ, RZ, R2, P0 ;  /* 0x000000ffff152224 */ /* 0x008fe400000e0602 */
[----:B------:R-:W-:Y:S02]  /*13e10*/  @P2 IMAD.MOV.U32 R2, RZ, RZ, R14 ;  /* 0x000000ffff022224 */ /* 0x000fe400078e000e */
[----:B------:R-:W-:Y:S01]  /*13e20*/  @P2 IMAD.MOV.U32 R3, RZ, RZ, R21 ;  /* 0x000000ffff032224 */ /* 0x000fe200078e0015 */
[----:B------:R3:W4:Y:S04]  /*13e30*/  SHFL.IDX PT, R14, R4, 0x3, 0x1c1f ;  /* 0x007c1f00040e7f89 */ /* 0x00072800000e0000 */
[----:B------:R3:W-:Y:S04]  /*13e40*/  @P2 LDGSTS.E.BYPASS.LTC128B.128 [R7+0x17400], desc[UR48][R2.64], !P4 ;  /* 0x1740000002072fae */ /* 0x0007e8000e101d70 */
[----:B------:R3:W-:Y:S04]  /*13e50*/  @P2 LDGSTS.E.BYPASS.LTC128B.128 [R7+0x19400], desc[UR48][R2.64+0x40], !P6 ;  /* 0x1940004002072fae */ /* 0x0007e8000f101d70 */
[----:B0-----:R3:W-:Y:S02]  /*13e60*/  @P2 LDGSTS.E.BYPASS.LTC128B.128 [R7+0x1b400], desc[UR48][R2.64+0x80], !P1 ;  /* 0x1b40008002072fae */ /* 0x0017e4000c901d70 */
.L_x_1205:
[C---:B------:R-:W-:Y:S02]  /*13e70*/  LOP3.LUT P3, RZ, R16.reuse, 0x10, RZ, 0xc0, !PT ;  /* 0x0000001010ff7812 */ /* 0x040fe4000786c0ff */
[----:B------:R-:W-:Y:S02]  /*13e80*/  LOP3.LUT P2, RZ, R16, 0x8, RZ, 0xc0, !PT ;  /* 0x0000000810ff7812 */ /* 0x000fe4000784c0ff */
[----:B---34-:R-:W-:-:S05]  /*13e90*/  @P5 IADD3 R2, P0, R32, R14, RZ ;  /* 0x0000000e20025210 */ /* 0x018fca0007f1e0ff */
[----:B------:R-:W-:Y:S01]  /*13ea0*/  @P5 IMAD.X R3, RZ, RZ, R5, P0 ;  /* 0x000000ffff035224 */ /* 0x000fe200000e0605 */
[----:B------:R-:W-:Y:S01]  /*13eb0*/  PLOP3.LUT P0, PT, PT, PT, PT, 0x80, 0x0 ;  /* 0x000000000000781c */ /* 0x000fe20003f0f070 */
[----:B------:R-:W-:-:S05]  /*13ec0*/  @P5 IMAD.IADD R5, R17, 0x1, R6 ;  /* 0x0000000111055824 */ /* 0x000fca00078e0206 */
[----:B------:R-:W-:Y:S01]  /*13ed0*/  @!PT LDS RZ, [RZ] ;  /* 0x00000000fffff984 */ /* 0x000fe20000000800 */
[----:B------:R-:W-:Y:S01]  /*13ee0*/  @!PT LDS RZ, [RZ] ;  /* 0x00000000fffff984 */ /* 0x000fe20000000800 */
[----:B------:R-:W-:Y:S01]  /*13ef0*/  @!PT LDS RZ, [RZ] ;  /* 0x00000000fffff984 */ /* 0x000fe20000000800 */
[----:B------:R0:W-:Y:S04]  /*13f00*/  @P5 LDGSTS.E.BYPASS.LTC128B.128 [R5+0x17c00], desc[UR48][R2.64], !P3 ;  /* 0x17c0000002055fae */ /* 0x0001e8000d901d70 */
[----:B------:R0:W-:Y:S04]  /*13f10*/  @P5 LDGSTS.E.BYPASS.LTC128B.128 [R5+0x19c00], desc[UR48][R2.64+0x40], !P2 ;  /* 0x19c0004002055fae */ /* 0x0001e8000d101d70 */
[----:B------:R0:W-:Y:S01]  /*13f20*/  @P5 LDGSTS.E.BYPASS.LTC128B.128 [R5+0x1bc00], desc[UR48][R2.64+0x80], !P1 ;  /* 0x1bc0008002055fae */ /* 0x0001e2000c901d70 */
[----:B------:R-:W-:Y:S01]  /*13f30*/  NOP ;  /* 0x0000000000007918 */ /* 0x000fe20000000000 */
.L_x_1123:
        /* <DEDUP_REMOVED lines=11> */
.L_x_1124:
[----:B------:R0:W-:Y:S02]  /*13ff0*/  SYNCS.ARRIVE.TRANS64.A1T0 RZ, [R0+URZ+0x22830], RZ ;  /* 0x022830ff00ff79a7 */ /* 0x0001e4000810003f */
[----:B------:R-:W-:Y:S05]  /*14000*/  WARPSYNC.ALL ;  /* 0x0000000000007948 */ /* 0x000fea0003800000 */
[----:B------:R-:W-:Y:S01]  /*14010*/  BSSY B6, `(.L_x_1125) ;  /* 0x0000015000067945 */ /* 0x000fe20003800000 */
[----:B0-2---:R-:W-:Y:S01]  /*14020*/  VIADD R0, R17, 0x10400 ;  /* 0x0001040011007836 */ /* 0x005fe20000000000 */
[----:B------:R-:W-:Y:S04]  /*14030*/  BAR.SYNC.DEFER_BLOCKING 0x8, 0x180 ;  /* 0x0206000000007b1d */ /* 0x000fe80000010000 */
        /* <DEDUP_REMOVED lines=11> */
[----:B-1----:R-:W-:Y:S02]  /*140f0*/  IMAD.U32 R10, RZ, RZ, UR4 ;  /* 0x00000004ff0a7e24 */ /* 0x002fe4000f8e00ff */
[----:B------:R-:W-:Y:S02]  /*14100*/  IMAD.U32 R11, RZ, RZ, UR5 ;  /* 0x00000005ff0b7e24 */ /* 0x000fe4000f8e00ff */
[----:B------:R-:W-:Y:S02]  /*14110*/  IMAD.MOV.U32 R8, RZ, RZ, 0x70 ;  /* 0x00000070ff087424 */ /* 0x000fe400078e00ff */
[----:B------:R-:W-:Y:S02]  /*14120*/  IMAD.MOV.U32 R12, RZ, RZ, 0x1 ;  /* 0x00000001ff0c7424 */ /* 0x000fe400078e00ff */
[----:B------:R-:W-:-:S07]  /*14130*/  IMAD.MOV.U32 R13, RZ, RZ, RZ ;  /* 0x000000ffff0d7224 */ /* 0x000fce00078e00ff */
[----:B------:R-:W-:-:S07]  /*14140*/  LEPC R20, `(.L_x_1126) ;  /* 0x000000001014794e */ /* 0x000fce0000000000 */
[----:B0-----:R-:W-:Y:S05]  /*14150*/  CALL.ABS.NOINC R2 ;  /* 0x0000000002007343 */ /* 0x001fea0003c00000 */
.L_x_1126:
[----:B------:R-:W-:Y:S05]  /*14160*/  BSYNC B6 ;  /* 0x0000000000067941 */ /* 0x000fea0003800000 */
.L_x_1125:
[----:B------:R0:W5:Y:S01]  /*14170*/  LDL R8, [R1+0x8] ;  /* 0x0000080001087983 */ /* 0x0001620000100800 */
[----:B------:R-:W-:Y:S01]  /*14180*/  UISETP.NE.AND UP0, UPT, UR52, URZ, UPT ;  /* 0x0000003f3400728c */ /* 0x000fe2000bf05270 */
[----:B------:R-:W2:Y:S01]  /*14190*/  S2R R2, SR_TID.X ;  /* 0x0000000000027919 */ /* 0x000ea20000002100 */
[----:B------:R-:W-:Y:S01]  /*141a0*/  R2UR UR6, R26 ;  /* 0x000000001a0672ca */ /* 0x000fe200000e0000 */
[----:B------:R-:W-:-:S03]  /*141b0*/  ULDC.64 UR8, c[0x0][0x2d8] ;  /* 0x0000b60000087ab9 */ /* 0x000fc60000000a00 */
[----:B------:R-:W-:Y:S02]  /*141c0*/  PLOP3.LUT P0, PT, PT, PT, UP0, 0x80, 0x0 ;  /* 0x000000000000781c */ /* 0x000fe40003f0f008 */
[C---:B------:R-:W-:Y:S02]  /*141d0*/  LOP3.LUT P3, RZ, R16.reuse, 0x200, RZ, 0xc0, !PT ;  /* 0x0000020010ff7812 */ /* 0x040fe4000786c0ff */
[C---:B------:R-:W-:Y:S01]  /*141e0*/  LOP3.LUT P4, RZ, R16.reuse, 0x100, RZ, 0xc0, !PT ;  /* 0x0000010010ff7812 */ /* 0x040fe2000788c0ff */
[----:B------:R-:W-:Y:S01]  /*141f0*/  @UP0 ULDC UR4, c[0x0][0x44c] ;  /* 0x0001130000040ab9 */ /* 0x000fe20000000800 */
[----:B------:R-:W-:Y:S02]  /*14200*/  LOP3.LUT P5, RZ, R16, 0x80, RZ, 0xc0, !PT ;  /* 0x0000008010ff7812 */ /* 0x000fe400078ac0ff */
[C---:B--2---:R-:W-:Y:S01]  /*14210*/  LOP3.LUT R18, R2.reuse, 0x7f, RZ, 0xc0, !PT ;  /* 0x0000007f02127812 */ /* 0x044fe200078ec0ff */
[----:B------:R-:W-:-:S03]  /*14220*/  IMAD.SHL.U32 R2, R2, 0x20, RZ ;  /* 0x0000002002027824 */ /* 0x000fc600078e00ff */
[----:B------:R-:W-:-:S04]  /*14230*/  SHF.R.U32.HI R18, RZ, 0x2, R18 ;  /* 0x00000002ff127819 */ /* 0x000fc80000011612 */
[----:B------:R-:W-:-:S05]  /*14240*/  LOP3.LUT R2, R18, 0x60, R2, 0xf8, !PT ;  /* 0x0000006012027812 */ /* 0x000fca00078ef802 */
[----:B------:R-:W-:-:S04]  /*14250*/  VIADD R5, R2, UR42 ;  /* 0x0000002a02057c36 */ /* 0x000fc80008000000 */
[----:B------:R-:W-:Y:S01]  /*14260*/  @P0 IMAD.HI.U32 R2, R5, UR4, RZ ;  /* 0x0000000405020c27 */ /* 0x000fe2000f8e00ff */
[----:B------:R-:W-:Y:S01]  /*14270*/  PLOP3.LUT P0, PT, PT, PT, UP0, 0x80, 0x0 ;  /* 0x000000000000781c */ /* 0x000fe20003f0f008 */
[----:B------:R-:W-:Y:S01]  /*14280*/  @UP0 ULDC UR4, c[0x0][0x450] ;  /* 0x0001140000040ab9 */ /* 0x000fe20000000800 */
[----:B------:R-:W-:Y:S01]  /*14290*/  R2UR UR7, R22 ;  /* 0x00000000160772ca */ /* 0x000fe200000e0000 */
[----:B------:R-:W-:Y:S01]  /*142a0*/  IMAD.MOV.U32 R0, RZ, RZ, R5 ;  /* 0x000000ffff007224 */ /* 0x000fe200078e0005 */
[----:B------:R-:W-:-:S09]  /*142b0*/  UIMAD UR6, UR6, UR8, URZ ;  /* 0x00000008060672a4 */ /* 0x000fd2000f8e023f */
[----:B------:R-:W-:Y:S02]  /*142c0*/  @P0 SHF.R.U32.HI R0, RZ, UR4, R2 ;  /* 0x00000004ff000c19 */ /* 0x000fe40008011602 */
[----:B------:R-:W-:Y:S01]  /*142d0*/  R2UR UR4, R22 ;  /* 0x00000000160472ca */ /* 0x000fe200000e0000 */
[----:B------:R-:W-:Y:S02]  /*142e0*/  UIMAD UR7, UR7, UR9, UR6 ;  /* 0x00000009070772a4 */ /* 0x000fe4000f8e0206 */
[----:B------:R-:W-:Y:S01]  /*142f0*/  USHF.R.S32.HI UR6, URZ, 0x1f, UR36 ;  /* 0x0000001f3f067899 */ /* 0x000fe20008011424 */
[----:B------:R-:W-:-:S09]  /*14300*/  SHF.R.S32.HI R2, RZ, 0x1f, R0 ;  /* 0x0000001fff027819 */ /* 0x000fd20000011400 */
[----:B------:R-:W-:-:S03]  /*14310*/  UIMAD.WIDE.U32 UR4, UR4, UR8, URZ ;  /* 0x00000008040472a5 */ /* 0x000fc6000f8e003f */
[----:B------:R-:W-:Y:S01]  /*14320*/  ULDC.64 UR8, c[0x0][0x2e0] ;  /* 0x0000b80000087ab9 */ /* 0x000fe20000000a00 */
[----:B------:R-:W-:Y:S02]  /*14330*/  UIADD3 UR5, UR5, UR7, URZ ;  /* 0x0000000705057290 */ /* 0x000fe4000fffe03f */
[----:B------:R-:W-:Y:S01]  /*14340*/  UIMAD UR6, UR6, UR8, URZ ;  /* 0x00000008060672a4 */ /* 0x000fe2000f8e023f */
[----:B------:R-:W2:Y:S01]  /*14350*/  S2R R18, SR_TID.X ;  /* 0x0000000000127919 */ /* 0x000ea20000002100 */
[----:B------:R-:W-:Y:S02]  /*14360*/  UIMAD.WIDE.U32 UR4, UR36, UR8, UR4 ;  /* 0x00000008240472a5 */ /* 0x000fe4000f8e0004 */
[----:B------:R-:W-:-:S03]  /*14370*/  UIMAD UR6, UR36, UR9, UR6 ;  /* 0x00000009240672a4 */ /* 0x000fc6000f8e0206 */
[----:B------:R-:W-:Y:S01]  /*14380*/  ULDC.64 UR8, c[0x0][0x2d0] ;  /* 0x0000b40000087ab9 */ /* 0x000fe20000000a00 */
[----:B------:R-:W-:Y:S01]  /*14390*/  UIADD3 UR5, UR5, UR6, URZ ;  /* 0x0000000605057290 */ /* 0x000fe2000fffe03f */
[----:B------:R-:W-:Y:S02]  /*143a0*/  IMAD R3, R2, UR8, RZ ;  /* 0x0000000802037c24 */ /* 0x000fe4000f8e02ff */
[----:B------:R-:W-:Y:S02]  /*143b0*/  IMAD.U32 R9, RZ, RZ, UR8 ;  /* 0x00000008ff097e24 */ /* 0x000fe4000f8e00ff */
[C---:B------:R-:W-:Y:S02]  /*143c0*/  IMAD R7, R0.reuse, UR9, R3 ;  /* 0x0000000900077c24 */ /* 0x040fe4000f8e0203 */
[----:B------:R-:W-:Y:S02]  /*143d0*/  IMAD.MOV R4, RZ, RZ, -R0 ;  /* 0x000000ffff047224 */ /* 0x000fe400078e0a00 */
[----:B------:R-:W-:Y:S01]  /*143e0*/  IMAD.WIDE.U32 R2, R0, R9, UR4 ;  /* 0x0000000400027e25 */ /* 0x000fe2000f8e0009 */
[----:B------:R-:W-:-:S03]  /*143f0*/  ULDC UR4, c[0x0][0x448] ;  /* 0x0001120000047ab9 */ /* 0x000fc60000000800 */
[----:B------:R-:W-:Y:S01]  /*14400*/  IMAD R5, R4, UR4, R5 ;  /* 0x0000000404057c24 */ /* 0x000fe2000f8e0205 */
[----:B------:R-:W-:Y:S01]  /*14410*/  ULDC.64 UR4, c[0x0][0x2c8] ;  /* 0x0000b20000047ab9 */ /* 0x000fe20000000a00 */
[----:B------:R-:W-:-:S03]  /*14420*/  IMAD.IADD R3, R3, 0x1, R7 ;  /* 0x0000000103037824 */ /* 0x000fc600078e0207 */
[----:B------:R-:W-:Y:S01]  /*14430*/  SHF.R.S32.HI R0, RZ, 0x1f, R5 ;  /* 0x0000001fff007819 */ /* 0x000fe20000011405 */
[----:B------:R-:W-:-:S04]  /*14440*/  IMAD.WIDE.U32 R2, R5, UR4, R2 ;  /* 0x0000000405027c25 */ /* 0x000fc8000f8e0002 */
[----:B------:R-:W-:-:S04]  /*14450*/  IMAD R0, R0, UR4, RZ ;  /* 0x0000000400007c24 */ /* 0x000fc8000f8e02ff */
[----:B------:R-:W-:Y:S01]  /*14460*/  IMAD R5, R5, UR5, R0 ;  /* 0x0000000505057c24 */ /* 0x000fe2000f8e0200 */
[----:B------:R-:W-:Y:S02]  /*14470*/  ULDC.64 UR4, c[0x0][0x280] ;  /* 0x0000a00000047ab9 */ /* 0x000fe40000000a00 */
[----:B------:R-:W-:Y:S01]  /*14480*/  IADD3 R0, P0, R2, UR4, RZ ;  /* 0x0000000402007c10 */ /* 0x000fe2000ff1e0ff */
[----:B------:R-:W-:Y:S01]  /*14490*/  UMOV UR4, 0xffffffff ;  /* 0xffffffff00047882 */ /* 0x000fe20000000000 */
[----:B--2---:R-:W-:Y:S02]  /*144a0*/  LOP3.LUT R18, R18, 0x7f, RZ, 0xc0, !PT ;  /* 0x0000007f12127812 */ /* 0x004fe400078ec0ff */
[----:B------:R-:W-:Y:S02]  /*144b0*/  IADD3.X R4, R3, UR5, R5, P0, !PT ;  /* 0x0000000503047c10 */ /* 0x000fe400087fe405 */
[----:B-1----:R-:W-:Y:S01]  /*144c0*/  SHF.R.U32.HI R10, RZ, 0x2, R18 ;  /* 0x00000002ff0a7819 */ /* 0x002fe20000011612 */
[----:B0-----:R-:W-:Y:S06]  /*144d0*/  BRA.DIV UR4, `(.L_x_1127) ;  /* 0x0000003204cc7947 */ /* 0x001fec000b800000 */
[----:B------:R-:W0:Y:S01]  /*144e0*/  SHFL.IDX PT, R14, R0, RZ, 0x1c1f ;  /* 0x001c1fff000e7589 */ /* 0x000e2200000e0000 */
[----:B------:R-:W-:-:S03]  /*144f0*/  VIADD R5, R10, UR42 ;  /* 0x0000002a0a057c36 */ /* 0x000fc60008000000 */
[----:B------:R-:W1:Y:S01]  /*14500*/  SHFL.IDX PT, R2, R4, RZ, 0x1c1f ;  /* 0x001c1fff04027589 */ /* 0x000e6200000e0000 */
[C---:B------:R-:W-:Y:S01]  /*14510*/  VIADD R6, R5.reuse, 0x20 ;  /* 0x0000002005067836 */ /* 0x040fe20000000000 */
[----:B------:R-:W-:-:S13]  /*14520*/  ISETP.GE.AND P0, PT, R5, UR40, PT ;  /* 0x0000002805007c0c */ /* 0x000fda000bf06270 */
[----:B0-----:R-:W-:-:S05]  /*14530*/  @!P0 IADD3 R14, P1, R32, R14, RZ ;  /* 0x0000000e200e8210 */ /* 0x001fca0007f3e0ff */
[----:B-1----:R-:W-:Y:S02]  /*14540*/  @!P0 IMAD.X R3, RZ, RZ, R2, P1 ;  /* 0x000000ffff038224 */ /* 0x002fe400008e0602 */
[----:B------:R-:W-:Y:S02]  /*14550*/  @!P0 IMAD.MOV.U32 R2, RZ, RZ, R14 ;  /* 0x000000ffff028224 */ /* 0x000fe400078e000e */
[----:B------:R-:W0:Y:S04]  /*14560*/  SHFL.IDX PT, R14, R0, 0x1, 0x1c1f ;  /* 0x003c1f00000e7f89 */ /* 0x000e2800000e0000 */
[----:B-----5:R-:W-:Y:S04]  /*14570*/  @!P0 LDGSTS.E.BYPASS.LTC128B.128 [R8+0x10400], desc[UR48][R2.64], !P3 ;  /* 0x1040000002088fae */ /* 0x020fe8000d901d70 */
[----:B------:R-:W-:Y:S04]  /*14580*/  @!P0 LDGSTS.E.BYPASS.LTC128B.128 [R8+0x12400], desc[UR48][R2.64+0x40], !P4 ;  /* 0x1240004002088fae */ /* 0x000fe8000e101d70 */
[----:B------:R1:W-:Y:S01]  /*14590*/  @!P0 LDGSTS.E.BYPASS.LTC128B.128 [R8+0x14400], desc[UR48][R2.64+0x80], !P5 ;  /* 0x1440008002088fae */ /* 0x0003e2000e901d70 */
[----:B------:R-:W-:Y:S01]  /*145a0*/  ISETP.GE.AND P0, PT, R6, UR40, PT ;  /* 0x0000002806007c0c */ /* 0x000fe2000bf06270 */
[----:B------:R-:W-:-:S02]  /*145b0*/  VIADD R6, R5, 0x40 ;  /* 0x0000004005067836 */ /* 0x000fc40000000000 */
[----:B-1----:R-:W1:Y:S10]  /*145c0*/  SHFL.IDX PT, R2, R4, 0x1, 0x1c1f ;  /* 0x003c1f0004027f89 */ /* 0x002e7400000e0000 */
[----:B0-----:R-:W-:-:S05]  /*145d0*/  @!P0 IADD3 R14, P1, R32, R14, RZ ;  /* 0x0000000e200e8210 */ /* 0x001fca0007f3e0ff */
[----:B-1----:R-:W-:Y:S02]  /*145e0*/  @!P0 IMAD.X R7, RZ, RZ, R2, P1 ;  /* 0x000000ffff078224 */ /* 0x002fe400008e0602 */
[----:B------:R-:W-:Y:S02]  /*145f0*/  @!P0 IMAD.MOV.U32 R2, RZ, RZ, R14 ;  /* 0x000000ffff028224 */ /* 0x000fe400078e000e */
[----:B------:R-:W-:Y:S01]  /*14600*/  @!P0 IMAD.MOV.U32 R3, RZ, RZ, R7 ;  /* 0x000000ffff038224 */ /* 0x000fe200078e0007 */
[----:B------:R-:W0:Y:S04]  /*14610*/  SHFL.IDX PT, R14, R0, 0x2, 0x1c1f ;  /* 0x005c1f00000e7f89 */ /* 0x000e2800000e0000 */
[----:B------:R-:W-:Y:S04]  /*14620*/  @!P0 LDGSTS.E.BYPASS.LTC128B.128 [R8+0x10c00], desc[UR48][R2.64], !P3 ;  /* 0x10c0000002088fae */ /* 0x000fe8000d901d70 */
[----:B------:R-:W-:Y:S04]  /*14630*/  @!P0 LDGSTS.E.BYPASS.LTC128B.128 [R8+0x12c00], desc[UR48][R2.64+0x40], !P4 ;  /* 0x12c0004002088fae */ /* 0x000fe8000e101d70 */
[----:B------:R1:W-:Y:S01]  /*14640*/  @!P0 LDGSTS.E.BYPASS.LTC128B.128 [R8+0x14c00], desc[UR48][R2.64+0x80], !P5 ;  /* 0x14c0008002088fae */ /* 0x0003e2000e901d70 */
[----:B------:R-:W-:-:S03]  /*14650*/  ISETP.GE.AND P0, PT, R6, UR40, PT ;  /* 0x0000002806007c0c */ /* 0x000fc6000bf06270 */
[----:B-1----:R-:W1:Y:S10]  /*14660*/  SHFL.IDX PT, R2, R4, 0x2, 0x1c1f ;  /* 0x005c1f0004027f89 */ /* 0x002e7400000e0000 */
[----:B0-----:R-:W-:Y:S01]  /*14670*/  @!P0 IADD3 R14, P1, R32, R14, RZ ;  /* 0x0000000e200e8210 */ /* 0x001fe20007f3e0ff */
[----:B------:R-:W0:Y:S04]  /*14680*/  SHFL.IDX PT, R4, R4, 0x3, 0x1c1f ;  /* 0x007c1f0004047f89 */ /* 0x000e2800000e0000 */
[----:B-1----:R-:W-:-:S02]  /*14690*/  @!P0 IMAD.X R7, RZ, RZ, R2, P1 ;  /* 0x000000ffff078224 */ /* 0x002fc400008e0602 */
[----:B------:R-:W-:Y:S02]  /*146a0*/  @!P0 IMAD.MOV.U32 R2, RZ, RZ, R14 ;  /* 0x000000ffff028224 */ /* 0x000fe400078e000e */
[----:B------:R-:W-:Y:S01]  /*146b0*/  @!P0 IMAD.MOV.U32 R3, RZ, RZ, R7 ;  /* 0x000000ffff038224 */ /* 0x000fe200078e0007 */
[----:B------:R1:W2:Y:S04]  /*146c0*/  SHFL.IDX PT, R14, R0, 0x3, 0x1c1f ;  /* 0x007c1f00000e7f89 */ /* 0x0002a800000e0000 */
[----:B------:R1:W-:Y:S04]  /*146d0*/  @!P0 LDGSTS.E.BYPASS.LTC128B.128 [R8+0x11400], desc[UR48][R2.64], !P3 ;  /* 0x1140000002088fae */ /* 0x0003e8000d901d70 */
[----:B------:R1:W-:Y:S04]  /*146e0*/  @!P0 LDGSTS.E.BYPASS.LTC128B.128 [R8+0x13400], desc[UR48][R2.64+0x40], !P4 ;  /* 0x1340004002088fae */ /* 0x0003e8000e101d70 */
[----:B0-----:R1:W-:Y:S02]  /*146f0*/  @!P0 LDGSTS.E.BYPASS.LTC128B.128 [R8+0x15400], desc[UR48][R2.64+0x80], !P5 ;  /* 0x1540008002088fae */ /* 0x0013e4000e901d70 */
.L_x_1214:
[----:B------:R-:W-:-:S05]  /*14700*/  VIADD R5, R5, 0x60 ;  /* 0x0000006005057836 */ /* 0x000fca0000000000 */
[----:B------:R-:W-:-:S13]  /*14710*/  ISETP.GE.AND P0, PT, R5, UR40, PT ;  /* 0x0000002805007c0c */ /* 0x000fda000bf06270 */
[----:B-12---:R-:W-:-:S05]  /*14720*/  @!P0 IADD3 R2, P1, R32, R14, RZ ;  /* 0x0000000e20028210 */ /* 0x006fca0007f3e0ff */
[----:B------:R-:W-:-:S05]  /*14730*/  @!P0 IMAD.X R3, RZ, RZ, R4, P1 ;  /* 0x000000ffff038224 */ /* 0x000fca00008e0604 */
[----:B------:R-:W-:Y:S01]  /*14740*/  @!PT LDS RZ, [RZ] ;  /* 0x00000000fffff984 */ /* 0x000fe20000000800 */
[----:B------:R-:W-:Y:S01]  /*14750*/  @!PT LDS RZ, [RZ] ;  /* 0x00000000fffff984 */ /* 0x000fe20000000800 */
[----:B------:R-:W-:Y:S01]  /*14760*/  @!PT LDS RZ, [RZ] ;  /* 0x00000000fffff984 */ /* 0x000fe20000000800 */
[----:B------:R0:W-:Y:S04]  /*14770*/  @!P0 LDGSTS.E.BYPASS.LTC128B.128 [R8+0x11c00], desc[UR48][R2.64], !P3 ;  /* 0x11c0000002088fae */ /* 0x0001e8000d901d70 */
[----:B------:R0:W-:Y:S04]  /*14780*/  @!P0 LDGSTS.E.BYPASS.LTC128B.128 [R8+0x13c00], desc[UR48][R2.64+0x40], !P4 ;  /* 0x13c0004002088fae */ /* 0x0001e8000e101d70 */
[----:B------:R0:W-:Y:S01]  /*14790*/  @!P0 LDGSTS.E.BYPASS.LTC128B.128 [R8+0x15c00], desc[UR48][R2.64+0x80], !P5 ;  /* 0x15c0008002088fae */ /* 0x0001e2000e901d70 */
[----:B------:R-:W-:Y:S01]  /*147a0*/  PLOP3.LUT P0, PT, PT, PT, PT, 0x80, 0x0 ;  /* 0x000000000000781c */ /* 0x000fe20003f0f070 */
[----:B------:R-:W-:-:S12]  /*147b0*/  NOP ;  /* 0x0000000000007918 */ /* 0x000fd80000000000 */
.L_x_1128:
[----:B------:R-:W-:Y:S02]  /*147c0*/  PLOP3.LUT P1, PT, P1, P0, PT, 0xa2, 0x0 ;  /* 0x000000000000781c */ /* 0x000fe40000f21472 */
[----:B------:R-:W-:-:S08]  /*147d0*/  @P0 R2UR P1, UR4, R17 ;  /* 0x00000000110402ca */ /* 0x000fd00000020000 */
[----:B------:R-:W-:-:S05]  /*147e0*/  @P0 PLOP3.LUT P0, PT, P1, PT, PT, 0x80, 0x0 ;  /* 0x000000000000081c */ /* 0x000fca0000f0f070 */
[----:B------:R-:W-:Y:S01]  /*147f0*/  @!P1 SYNCS.ARRIVE.TRANS64.RED.A0T1 RZ, [UR4+0x22800], RZ ;  /* 0x022800ffffff99a7 */ /* 0x000fe20008200404 */
[----:B------:R-:W-:Y:S07]  /*14800*/  @!P1 ARRIVES.LDGSTSBAR.64.TRANSCNT [UR4+0x22800] ;  /* 0x02280000ff0099b0 */ /* 0x000fee0008000a84 */
[----:B------:R-:W-:Y:S05]  /*14810*/  @P0 BRA.U.ANY `(.L_x_1128) ;  /* 0xfffffffd00e80947 */ /* 0x000fea000393ffff */
[----:B0-----:R-:W2:Y:S02]  /*14820*/  LDL.LU R2, [R1+0x10] ;  /* 0x0000100001027983 */ /* 0x001ea40000300800 */
        /* <DEDUP_REMOVED lines=9> */
[----:B------:R-:W1:Y:S03]  /*148c0*/  SYNCS.PHASECHK.TRANS64.TRYWAIT P0, [R17+URZ+0x22820], R0 ;  /* 0x02282000110075a7 */ /* 0x000e66000800017f */
[----:B01----:R-:W-:Y:S05]  /*148d0*/  @!P0 BRA `(.L_x_1130) ;  /* 0x0000003400048947 */ /* 0x003fea0003800000 */
.L_x_1215:
[----:B------:R-:W-:Y:S05]  /*148e0*/  BSYNC B0 ;  /* 0x0000000000007941 */ /* 0x000fea0003800000 */
.L_x_1129:
[----:B------:R-:W-:-:S04]  /*148f0*/  UIADD3 UR4, UR44, -0x2, URZ ;  /* 0xfffffffe2c047890 */ /* 0x000fc8000fffe03f */
[----:B------:R-:W-:-:S06]  /*14900*/  UISETP.GE.AND UP0, UPT, UR4, UR45, UPT ;  /* 0x0000002d0400728c */ /* 0x000fcc000bf06270 */
[----:B------:R-:W-:-:S13]  /*14910*/  PLOP3.LUT P0, PT, PT, PT, UP0, 0x40, 0x0 ;  /* 0x000000000000781c */ /* 0x000fda0003f0e808 */
[----:B------:R-:W-:Y:S05]  /*14920*/  @P0 BRA `(.L_x_1131) ;  /* 0x0000001000880947 */ /* 0x000fea0003800000 */
[----:B------:R-:W-:Y:S02]  /*14930*/  IMAD.MOV.U32 R4, RZ, RZ, R19 ;  /* 0x000000ffff047224 */ /* 0x000fe400078e0013 */
[----:B------:R-:W-:Y:S02]  /*14940*/  IMAD.MOV.U32 R5, RZ, RZ, R23 ;  /* 0x000000ffff057224 */ /* 0x000fe400078e0017 */
[----:B------:R-:W-:-:S07]  /*14950*/  IMAD.U32 R20, RZ, RZ, UR4 ;  /* 0x00000004ff147e24 */ /* 0x000fce000f8e00ff */
.L_x_1151:
[----:B-1----:R-:W1:Y:S01]  /*14960*/  LDC R3, c[0x0][0x430] ;  /* 0x00010c00ff037b82 */ /* 0x002e620000000800 */
[----:B0-2---:R-:W0:Y:S01]  /*14970*/  S2R R0, SR_TID.X ;  /* 0x0000000000007919 */ /* 0x005e220000002100 */
[----:B------:R-:W-:Y:S05]  /*14980*/  YIELD ;  /* 0x0000000000007946 */ /* 0x000fea0003800000 */
[----:B------:R-:W-:Y:S01]  /*14990*/  ULDC.64 UR4, c[0x0][0x428] ;  /* 0x00010a0000047ab9 */ /* 0x000fe20000000a00 */
[----:B------:R-:W-:Y:S01]  /*149a0*/  VIADD R19, R4, 0x1 ;  /* 0x0000000104137836 */ /* 0x000fe20000000000 */
[----:B-1----:R-:W-:Y:S02]  /*149b0*/  ISETP.NE.AND P0, PT, R3, 0x1, PT ;  /* 0x000000010300780c */ /* 0x002fe40003f05270 */
[C---:B0-----:R-:W-:Y:S01]  /*149c0*/  LOP3.LUT R2, R0.reuse, 0x7f, RZ, 0xc0, !PT ;  /* 0x0000007f00027812 */ /* 0x041fe200078ec0ff */
[----:B------:R-:W-:-:S10]  /*149d0*/  IMAD.SHL.U32 R0, R0, 0x20, RZ ;  /* 0x0000002000007824 */ /* 0x000fd400078e00ff */
[----:B------:R-:W0:Y:S01]  /*149e0*/  @P0 LDC R7, c[0x0][0x434] ;  /* 0x00010d00ff070b82 */ /* 0x000e220000000800 */
[----:B------:R-:W-:Y:S02]  /*149f0*/  SHF.R.U32.HI R2, RZ, 0x2, R2 ;  /* 0x00000002ff027819 */ /* 0x000fe40000011602 */
[----:B------:R-:W-:-:S03]  /*14a00*/  LOP3.LUT R0, R0, 0x60, RZ, 0xc0, !PT ;  /* 0x0000006000007812 */ /* 0x000fc600078ec0ff */
[----:B------:R-:W-:Y:S02]  /*14a10*/  IMAD R3, R20, 0x80, R2 ;  /* 0x0000008014037824 */ /* 0x000fe400078e0202 */
[----:B------:R-:W1:Y:S03]  /*14a20*/  @P0 LDC R9, c[0x0][0x438] ;  /* 0x00010e00ff090b82 */ /* 0x000e660000000800 */
[----:B------:R-:W-:-:S05]  /*14a30*/  IADD3 R0, R0, R3, R34 ;  /* 0x0000000300007210 */ /* 0x000fca0007ffe022 */
[----:B------:R-:W-:Y:S02]  /*14a40*/  IMAD.MOV.U32 R8, RZ, RZ, R0 ;  /* 0x000000ffff087224 */ /* 0x000fe400078e0000 */
[----:B0-----:R-:W-:-:S04]  /*14a50*/  @P0 IMAD.HI.U32 R2, R0, R7, RZ ;  /* 0x0000000700020227 */ /* 0x001fc800078e00ff */
[----:B------:R-:W-:Y:S01]  /*14a60*/  IMAD R7, R33, UR4, RZ ;  /* 0x0000000421077c24 */ /* 0x000fe2000f8e02ff */
[----:B-1----:R-:W-:-:S03]  /*14a70*/  @P0 SHF.R.U32.HI R8, RZ, R9, R2 ;  /* 0x00000009ff080219 */ /* 0x002fc60000011602 */
[----:B------:R-:W-:Y:S01]  /*14a80*/  IMAD R7, R24, UR5, R7 ;  /* 0x0000000518077c24 */ /* 0x000fe2000f8e0207 */
[--C-:B------:R-:W-:Y:S01]  /*14a90*/  SHF.R.S32.HI R3, RZ, 0x1f, R8.reuse ;  /* 0x0000001fff037819 */ /* 0x100fe20000011408 */
[----:B------:R-:W-:-:S04]  /*14aa0*/  IMAD.MOV.U32 R2, RZ, RZ, R8 ;  /* 0x000000ffff027224 */ /* 0x000fc800078e0008 */
[----:B------:R-:W-:Y:S01]  /*14ab0*/  IMAD.WIDE.U32 R2, R24, UR4, R2 ;  /* 0x0000000418027c25 */ /* 0x000fe2000f8e0002 */
[----:B------:R-:W-:-:S03]  /*14ac0*/  ULDC.64 UR4, c[0x0][0x418] ;  /* 0x0001060000047ab9 */ /* 0x000fc60000000a00 */
[----:B------:R-:W-:Y:S01]  /*14ad0*/  IMAD.IADD R3, R7, 0x1, R3 ;  /* 0x0000000107037824 */ /* 0x000fe200078e0203 */
[C---:B------:R-:W-:Y:S01]  /*14ae0*/  LEA R6, P0, R2.reuse, UR4, 0x2 ;  /* 0x0000000402067c11 */ /* 0x040fe2000f8010ff */
[----:B------:R-:W-:Y:S01]  /*14af0*/  IMAD.U32 R10, RZ, RZ, UR50 ;  /* 0x00000032ff0a7e24 */ /* 0x000fe2000f8e00ff */
[----:B------:R-:W-:Y:S02]  /*14b00*/  ULDC UR4, c[0x0][0x430] ;  /* 0x00010c0000047ab9 */ /* 0x000fe40000000800 */
[----:B------:R-:W-:Y:S02]  /*14b10*/  LEA.HI.X R7, R2, UR5, R3, 0x2, P0 ;  /* 0x0000000502077c11 */ /* 0x000fe400080f1403 */
[----:B------:R-:W-:Y:S01]  /*14b20*/  ISETP.NE.AND P1, PT, R10, 0x3, PT ;  /* 0x000000030a00780c */ /* 0x000fe20003f25270 */
[----:B------:R-:W-:Y:S01]  /*14b30*/  IMAD.MOV R3, RZ, RZ, -R8 ;  /* 0x000000ffff037224 */ /* 0x000fe200078e0a08 */
[----:B------:R-:W-:Y:S01]  /*14b40*/  ISETP.NE.AND P0, PT, R19, 0x2, PT ;  /* 0x000000021300780c */ /* 0x000fe20003f05270 */
[----:B------:R0:W2:Y:S03]  /*14b50*/  LDG.E R6, desc[UR48][R6.64] ;  /* 0x0000003006067981 */ /* 0x0000a6000c1e1900 */
[----:B------:R-:W-:-:S02]  /*14b60*/  SEL R23, RZ, 0x1, P0 ;  /* 0x00000001ff177807 */ /* 0x000fc40000000000 */
[----:B------:R-:W-:Y:S01]  /*14b70*/  SEL R19, R19, RZ, P0 ;  /* 0x000000ff13137207 */ /* 0x000fe20000000000 */
[----:B0-----:R-:W-:Y:S02]  /*14b80*/  IMAD R7, R3, UR4, R0 ;  /* 0x0000000403077c24 */ /* 0x001fe4000f8e0200 */
[----:B------:R-:W-:Y:S01]  /*14b90*/  IMAD.MOV.U32 R0, RZ, RZ, R20 ;  /* 0x000000ffff007224 */ /* 0x000fe200078e0014 */
[----:B------:R-:W-:Y:S01]  /*14ba0*/  LOP3.LUT R23, R5, R23, RZ, 0x3c, !PT ;  /* 0x0000001705177212 */ /* 0x000fe200078e3cff */
[----:B------:R-:W-:-:S03]  /*14bb0*/  VIADD R20, R20, 0xffffffff ;  /* 0xffffffff14147836 */ /* 0x000fc60000000000 */
[----:B------:R-:W-:Y:S02]  /*14bc0*/  ISETP.GT.AND P2, PT, R0, UR45, PT ;  /* 0x0000002d00007c0c */ /* 0x000fe4000bf44270 */
[----:B--2---:R-:W-:Y:S01]  /*14bd0*/  SHF.R.S32.HI R9, RZ, 0x1f, R6 ;  /* 0x0000001fff097819 */ /* 0x004fe20000011406 */
[----:B------:R-:W-:Y:S10]  /*14be0*/  @!P1 BRA `(.L_x_1132) ;  /* 0x0000000000049947 */ /* 0x000ff40003800000 */
[----:B------:R-:W-:Y:S01]  /*14bf0*/  BPT.TRAP 0x1 ;  /* 0x000000040000795c */ /* 0x000fe20000300000 */
.L_x_1132:
[----:B------:R-:W-:Y:S01]  /*14c00*/  IMAD R0, R19, 0x8, R17 ;  /* 0x0000000813007824 */ /* 0x000fe200078e0211 */
[----:B------:R-:W-:Y:S01]  /*14c10*/  SHF.L.U32 R10, R23, 0x1f, RZ ;  /* 0x0000001f170a7819 */ /* 0x000fe200000006ff */
[----:B------:R-:W-:Y:S01]  /*14c20*/  BSSY B0, `(.L_x_1133) ;  /* 0x0000004000007945 */ /* 0x000fe20003800000 */
[----:B------:R-:W-:Y:S02]  /*14c30*/  SHF.R.S32.HI R8, RZ, 0x1f, R7 ;  /* 0x0000001fff087819 */ /* 0x000fe40000011407 */
[----:B------:R-:W0:Y:S02]  /*14c40*/  SYNCS.PHASECHK.TRANS64.TRYWAIT P0, [R0+URZ+0x22880], R10 ;  /* 0x0228800a000075a7 */ /* 0x000e24000800017f */
[----:B0-----:R-:W-:Y:S05]  /*14c50*/  @!P0 BRA `(.L_x_1134) ;  /* 0x0000003000388947 */ /* 0x001fea0003800000 */
.L_x_1216:
[----:B------:R-:W-:Y:S05]  /*14c60*/  BSYNC B0 ;  /* 0x0000000000007941 */ /* 0x000fea0003800000 */
.L_x_1133:
[----:B------:R-:W-:Y:S01]  /*14c70*/  ULDC.64 UR4, c[0x0][0x328] ;  /* 0x0000ca0000047ab9 */ /* 0x000fe20000000a00 */
[----:B------:R-:W-:Y:S01]  /*14c80*/  ULDC.64 UR6, c[0x0][0x318] ;  /* 0x0000c60000067ab9 */ /* 0x000fe20000000a00 */
[----:B------:R-:W-:Y:S01]  /*14c90*/  IMAD R11, R8, UR4, RZ ;  /* 0x00000004080b7c24 */ /* 0x000fe2000f8e02ff */
[C---:B------:R-:W-:Y:S01]  /*14ca0*/  LOP3.LUT P3, RZ, R16.reuse, 0x2, RZ, 0xc0, !PT ;  /* 0x0000000210ff7812 */ /* 0x040fe2000786c0ff */
[----:B------:R-:W-:Y:S01]  /*14cb0*/  IMAD.WIDE.U32 R2, R7, UR4, RZ ;  /* 0x0000000407027c25 */ /* 0x000fe2000f8e00ff */
[----:B------:R-:W-:-:S03]  /*14cc0*/  LOP3.LUT P1, RZ, R16, 0x1, RZ, 0xc0, !PT ;  /* 0x0000000110ff7812 */ /* 0x000fc6000782c0ff */
[----:B------:R-:W-:Y:S01]  /*14cd0*/  IMAD R11, R7, UR5, R11 ;  /* 0x00000005070b7c24 */ /* 0x000fe2000f8e020b */
[----:B------:R-:W-:Y:S01]  /*14ce0*/  ULDC.64 UR4, c[0x0][0x338] ;  /* 0x0000ce0000047ab9 */ /* 0x000fe20000000a00 */
[----:B------:R-:W-:Y:S02]  /*14cf0*/  IMAD R21, R19, 0x4000, R37 ;  /* 0x0000400013157824 */ /* 0x000fe400078e0225 */
        /* <DEDUP_REMOVED lines=9> */
[----:B------:R-:W-:-:S02]  /*14d90*/  UMOV UR4, 0xffffffff ;  /* 0xffffffff00047882 */ /* 0x000fc40000000000 */
[----:B------:R-:W-:-:S04]  /*14da0*/  IADD3 R18, P0, R2, UR6, RZ ;  /* 0x0000000602127c10 */ /* 0x000fc8000ff1e0ff */
[----:B------:R-:W-:Y:S01]  /*14db0*/  IADD3.X R27, R27, UR7, R3, P0, !PT ;  /* 0x000000071b1b7c10 */ /* 0x000fe200087fe403 */
[----:B------:R-:W-:Y:S08]  /*14dc0*/  BRA.DIV UR4, `(.L_x_1135) ;  /* 0x0000002e04f07947 */ /* 0x000ff0000b800000 */
[----:B------:R-:W1:Y:S01]  /*14dd0*/  SHFL.IDX PT, R2, R18, RZ, 0x1c1f ;  /* 0x001c1fff12027589 */ /* 0x000e6200000e0000 */
[----:B------:R-:W-:-:S03]  /*14de0*/  IADD3 R21, R17, R21, R29 ;  /* 0x0000001511157210 */ /* 0x000fc60007ffe01d */
[----:B------:R-:W2:Y:S02]  /*14df0*/  SHFL.IDX PT, R3, R27, RZ, 0x1c1f ;  /* 0x001c1fff1b037589 */ /* 0x000ea400000e0000 */
[----:B------:R-:W-:Y:S01]  /*14e00*/  IMAD.IADD R25, R30, 0x1, R21 ;  /* 0x000000011e197824 */ /* 0x000fe200078e0215 */
[----:B-1----:R-:W-:-:S05]  /*14e10*/  IADD3 R2, P0, R32, R2, RZ ;  /* 0x0000000220027210 */ /* 0x002fca0007f1e0ff */
[----:B--2---:R-:W-:-:S05]  /*14e20*/  IMAD.X R3, RZ, RZ, R3, P0 ;  /* 0x000000ffff037224 */ /* 0x004fca00000e0603 */
[----:B------:R-:W-:Y:S01]  /*14e30*/  @!PT LDS RZ, [RZ] ;  /* 0x00000000fffff984 */ /* 0x000fe20000000800 */
        /* <DEDUP_REMOVED lines=10> */
[----:B------:R-:W3:Y:S01]  /*14ee0*/  SHFL.IDX PT, R27, R27, 0x3, 0x1c1f ;  /* 0x007c1f001b1b7f89 */ /* 0x000ee200000e0000 */
[----:B-1----:R-:W-:-:S05]  /*14ef0*/  IADD3 R2, P0, R32, R2, RZ ;  /* 0x0000000220027210 */ /* 0x002fca0007f1e0ff */
[----:B--2---:R-:W-:-:S05]  /*14f00*/  IMAD.X R3, RZ, RZ, R3, P0 ;  /* 0x000000ffff037224 */ /* 0x004fca00000e0603 */
[----:B------:R-:W-:Y:S04]  /*14f10*/  LDGSTS.E.BYPASS.LTC128B.128 [R21+0xa400], desc[UR48][R2.64], !P3 ;  /* 0x0a40000002157fae */ /* 0x000fe8000d901d70 */
[----:B------:R1:W-:Y:S04]  /*14f20*/  LDGSTS.E.BYPASS.LTC128B.128 [R25+0xa400], desc[UR48][R2.64+0x40], !P1 ;  /* 0x0a40004002197fae */ /* 0x0003e8000c901d70 */
[----:B-1-3--:R1:W2:Y:S02]  /*14f30*/  SHFL.IDX PT, R2, R18, 0x3, 0x1c1f ;  /* 0x007c1f0012027f89 */ /* 0x00a2a400000e0000 */
.L_x_1226:
        /* <DEDUP_REMOVED lines=9> */
.L_x_1136:
        /* <DEDUP_REMOVED lines=11> */
.L_x_1137:
[----:B------:R2:W-:Y:S01]  /*15080*/  SYNCS.ARRIVE.TRANS64.A1T0 RZ, [R0+URZ+0x22870], RZ ;  /* 0x022870ff00ff79a7 */ /* 0x0005e2000810003f */
[----:B------:R-:W-:Y:S05]  /*15090*/  @!P3 BRA `(.L_x_1138) ;  /* 0x000000000004b947 */ /* 0x000fea0003800000 */
[----:B------:R-:W-:Y:S01]  /*150a0*/  BPT.TRAP 0x1 ;  /* 0x000000040000795c */ /* 0x000fe20000300000 */
.L_x_1138:
[----:B------:R-:W3:Y:S01]  /*150b0*/  SYNCS.PHASECHK.TRANS64.TRYWAIT P0, [R0+URZ+0x22840], R10 ;  /* 0x0228400a000075a7 */ /* 0x000ee2000800017f */
[----:B------:R-:W-:Y:S04]  /*150c0*/  BSSY B0, `(.L_x_1139) ;  /* 0x0000002000007945 */ /* 0x000fe80003800000 */
[----:B---3--:R-:W-:Y:S05]  /*150d0*/  @!P0 BRA `(.L_x_1140) ;  /* 0x0000003000588947 */ /* 0x008fea0003800000 */
.L_x_1227:
[----:B------:R-:W-:Y:S05]  /*150e0*/  BSYNC B0 ;  /* 0x0000000000007941 */ /* 0x000fea0003800000 */
.L_x_1139:
[----:B------:R-:W-:Y:S01]  /*150f0*/  ULDC.64 UR4, c[0x0][0x300] ;  /* 0x0000c00000047ab9 */ /* 0x000fe20000000a00 */
[----:B------:R-:W-:Y:S01]  /*15100*/  ULDC.64 UR6, c[0x0][0x2e8] ;  /* 0x0000ba0000067ab9 */ /* 0x000fe20000000a00 */
[----:B------:R-:W-:Y:S01]  /*15110*/  IMAD R8, R8, UR4, RZ ;  /* 0x0000000408087c24 */ /* 0x000fe2000f8e02ff */
[C---:B------:R-:W-:Y:S01]  /*15120*/  LOP3.LUT P4, RZ, R16.reuse, 0x10, RZ, 0xc0, !PT ;  /* 0x0000001010ff7812 */ /* 0x040fe2000788c0ff */
[C---:B------:R-:W-:Y:S01]  /*15130*/  IMAD.WIDE.U32 R2, R7.reuse, UR4, RZ ;  /* 0x0000000407027c25 */ /* 0x040fe2000f8e00ff */
[C---:B------:R-:W-:Y:S02]  /*15140*/  LOP3.LUT P3, RZ, R16.reuse, 0x8, RZ, 0xc0, !PT ;  /* 0x0000000810ff7812 */ /* 0x040fe4000786c0ff */
[----:B------:R-:W-:Y:S01]  /*15150*/  LOP3.LUT P1, RZ, R16, 0x4, RZ, 0xc0, !PT ;  /* 0x0000000410ff7812 */ /* 0x000fe2000782c0ff */
[----:B------:R-:W-:Y:S01]  /*15160*/  IMAD R8, R7, UR5, R8 ;  /* 0x0000000507087c24 */ /* 0x000fe2000f8e0208 */
[----:B------:R-:W-:Y:S02]  /*15170*/  ULDC.64 UR4, c[0x0][0x310] ;  /* 0x0000c40000047ab9 */ /* 0x000fe40000000a00 */
[----:B------:R-:W-:-:S02]  /*15180*/  IMAD R7, R9, UR4, RZ ;  /* 0x0000000409077c24 */ /* 0x000fc4000f8e02ff */
[----:B------:R-:W-:Y:S02]  /*15190*/  IMAD.IADD R3, R3, 0x1, R8 ;  /* 0x0000000103037824 */ /* 0x000fe400078e0208 */
        /* <DEDUP_REMOVED lines=10> */
[----:B------:R-:W-:Y:S01]  /*15240*/  IMAD R7, R19, 0x6000, R36 ;  /* 0x0000600013077824 */ /* 0x000fe200078e0224 */
[----:B------:R-:W-:Y:S07]  /*15250*/  BRA.DIV UR4, `(.L_x_1141) ;  /* 0x00000032040c7947 */ /* 0x000fee000b800000 */
[----:B------:R-:W4:Y:S01]  /*15260*/  SHFL.IDX PT, R2, R6, RZ, 0x1c1f ;  /* 0x001c1fff06027589 */ /* 0x000f2200000e0000 */
[----:B------:R-:W-:-:S03]  /*15270*/  IMAD.IADD R7, R17, 0x1, R7 ;  /* 0x0000000111077824 */ /* 0x000fc600078e0207 */
[----:B------:R-:W5:Y:S04]  /*15280*/  SHFL.IDX PT, R3, R8, RZ, 0x1c1f ;  /* 0x001c1fff08037589 */ /* 0x000f6800000e0000 */
[----:B------:R-:W-:Y:S04]  /*15290*/  SHFL.IDX PT, R9, R8, 0x2, 0x1c1f ;  /* 0x005c1f0008097f89 */ /* 0x000fe800000e0000 */
[----:B------:R-:W-:Y:S01]  /*152a0*/  SHFL.IDX PT, R14, R6, 0x3, 0x1c1f ;  /* 0x007c1f00060e7f89 */ /* 0x000fe200000e0000 */
        /* <DEDUP_REMOVED lines=15> */
[----:B------:R4:W0:Y:S04]  /*153a0*/  SHFL.IDX PT, R9, R8, 0x3, 0x1c1f ;  /* 0x007c1f0008097f89 */ /* 0x00082800000e0000 */
[----:B------:R4:W-:Y:S04]  /*153b0*/  LDGSTS.E.BYPASS.LTC128B.128 [R7+0x17400], desc[UR48][R2.64], !P4 ;  /* 0x1740000002077fae */ /* 0x0009e8000e101d70 */
[----:B------:R4:W-:Y:S04]  /*153c0*/  LDGSTS.E.BYPASS.LTC128B.128 [R7+0x19400], desc[UR48][R2.64+0x40], !P3 ;  /* 0x1940004002077fae */ /* 0x0009e8000d901d70 */
[----:B------:R4:W-:Y:S02]  /*153d0*/  LDGSTS.E.BYPASS.LTC128B.128 [R7+0x1b400], desc[UR48][R2.64+0x80], !P1 ;  /* 0x1b40008002077fae */ /* 0x0009e4000c901d70 */
.L_x_1237:
[----:B----4-:R-:W-:-:S05]  /*153e0*/  IADD3 R2, P0, R32, R14, RZ ;  /* 0x0000000e20027210 */ /* 0x010fca0007f1e0ff */
[----:B0-----:R-:W-:Y:S01]  /*153f0*/  IMAD.X R3, RZ, RZ, R9, P0 ;  /* 0x000000ffff037224 */ /* 0x001fe200000e0609 */
        /* <DEDUP_REMOVED lines=8> */
.L_x_1142:
        /* <DEDUP_REMOVED lines=11> */
.L_x_1143:
[----:B------:R2:W-:Y:S02]  /*15530*/  SYNCS.ARRIVE.TRANS64.A1T0 RZ, [R0+URZ+0x22830], RZ ;  /* 0x022830ff00ff79a7 */ /* 0x0005e4000810003f */
[----:B--23--:R-:W-:-:S05]  /*15540*/  IMAD.U32 R0, RZ, RZ, UR47 ;  /* 0x0000002fff007e24 */ /* 0x00cfca000f8e00ff */
[----:B------:R-:W-:-:S13]  /*15550*/  ISETP.NE.AND P0, PT, R0, 0x3, PT ;  /* 0x000000030000780c */ /* 0x000fda0003f05270 */
[----:B------:R-:W-:Y:S05]  /*15560*/  @!P0 BRA `(.L_x_1144) ;  /* 0x0000000000048947 */ /* 0x000fea0003800000 */
[----:B------:R-:W-:Y:S01]  /*15570*/  BPT.TRAP 0x1 ;  /* 0x000000040000795c */ /* 0x000fe20000300000 */
.L_x_1144:
[----:B------:R-:W-:Y:S01]  /*15580*/  LOP3.LUT R3, R5, 0x1, RZ, 0x3c, !PT ;  /* 0x0000000105037812 */ /* 0x000fe200078e3cff */
[----:B------:R-:W-:Y:S01]  /*15590*/  IMAD R0, R4, 0x8, R17 ;  /* 0x0000000804007824 */ /* 0x000fe200078e0211 */
[----:B------:R-:W-:Y:S02]  /*155a0*/  BSSY B0, `(.L_x_1145) ;  /* 0x0000004000007945 */ /* 0x000fe40003800000 */
[----:B------:R-:W-:-:S04]  /*155b0*/  SHF.L.U32 R3, R3, 0x1f, RZ ;  /* 0x0000001f03037819 */ /* 0x000fc800000006ff */
[----:B------:R-:W0:Y:S02]  /*155c0*/  SYNCS.PHASECHK.TRANS64.TRYWAIT P1, [R0+URZ+0x22870], R3 ;  /* 0x02287003000075a7 */ /* 0x000e24000802017f */
[----:B0-----:R-:W-:Y:S05]  /*155d0*/  @!P1 BRA `(.L_x_1146) ;  /* 0x00000030005c9947 */ /* 0x001fea0003800000 */
.L_x_1238:
[----:B------:R-:W-:Y:S05]  /*155e0*/  BSYNC B0 ;  /* 0x0000000000007941 */ /* 0x000fea0003800000 */
.L_x_1145:
[----:B------:R-:W-:-:S05]  /*155f0*/  IMAD.U32 R2, RZ, RZ, UR50 ;  /* 0x00000032ff027e24 */ /* 0x000fca000f8e00ff */
[----:B------:R-:W-:-:S13]  /*15600*/  ISETP.NE.AND P1, PT, R2, 0x3, PT ;  /* 0x000000030200780c */ /* 0x000fda0003f25270 */
[----:B------:R-:W-:Y:S05]  /*15610*/  @!P1 BRA `(.L_x_1147) ;  /* 0x0000000000049947 */ /* 0x000fea0003800000 */
[----:B------:R-:W-:Y:S01]  /*15620*/  BPT.TRAP 0x1 ;  /* 0x000000040000795c */ /* 0x000fe20000300000 */
.L_x_1147:
[----:B0-----:R-:W-:Y:S01]  /*15630*/  SHF.L.U32 R3, R5, 0x1f, RZ ;  /* 0x0000001f05037819 */ /* 0x001fe200000006ff */
[----:B-1----:R-:W-:-:S03]  /*15640*/  IMAD.SHL.U32 R18, R4, 0x4000, RZ ;  /* 0x0000400004127824 */ /* 0x002fc600078e00ff */
[----:B------:R-:W0:Y:S02]  /*15650*/  SYNCS.PHASECHK.TRANS64.TRYWAIT P1, [R0+URZ+0x22860], R3 ;  /* 0x02286003000075a7 */ /* 0x000e24000802017f */
[----:B0-----:R-:W-:Y:S05]  /*15660*/  @!P1 BRA `(.L_x_1148) ;  /* 0x00000030004c9947 */ /* 0x001fea0003800000 */
.L_x_1239:
[----:B------:R-:W2:Y:S04]  /*15670*/  LDL R2, [R1+0x4] ;  /* 0x0000040001027983 */ /* 0x000ea80000100800 */
[----:B------:R-:W3:Y:S01]  /*15680*/  LDL R12, [R1] ;  /* 0x00000000010c7983 */ /* 0x000ee20000100800 */
[----:B------:R-:W-:Y:S05]  /*15690*/  WARPSYNC.ALL ;  /* 0x0000000000007948 */ /* 0x000fea0003800000 */
[----:B------:R-:W-:-:S05]  /*156a0*/  IMAD.U32 R21, RZ, RZ, UR50 ;  /* 0x00000032ff157e24 */ /* 0x000fca000f8e00ff */
[----:B------:R-:W-:Y:S02]  /*156b0*/  ISETP.NE.AND P1, PT, R21, 0x3, PT ;  /* 0x000000031500780c */ /* 0x000fe40003f25270 */
[----:B--2---:R-:W-:Y:S02]  /*156c0*/  LOP3.LUT R2, R18, R2, RZ, 0xfc, !PT ;  /* 0x0000000212027212 */ /* 0x004fe400078efcff */
[----:B---3--:R-:W-:-:S03]  /*156d0*/  IADD3 R18, R17, R18, R12 ;  /* 0x0000001211127210 */ /* 0x008fc60007ffe00c */
[----:B0-----:R-:W-:-:S04]  /*156e0*/  IMAD.IADD R3, R17, 0x1, R2 ;  /* 0x0000000111037824 */ /* 0x001fc800078e0202 */
[----:B------:R-:W-:Y:S01]  /*156f0*/  IMAD.IADD R2, R31, 0x1, R3 ;  /* 0x000000011f027824 */ /* 0x000fe200078e0203 */
[----:B------:R-:W0:Y:S02]  /*15700*/  LDSM.16.MT88.4 R4, [R3+0x8400] ;  /* 0x008400000304783b */ /* 0x000e240000004200 */
        /* <DEDUP_REMOVED lines=10> */
[----:B------:R0:W-:Y:S04]  /*157b0*/  STSM.16.M88.4 [R18+0x2400], R12 ;  /* 0x0024000c12007844 */ /* 0x0001e80000000200 */
[----:B------:R-:W1:Y:S01]  /*157c0*/  LDSM.16.MT88.4 R8, [R3+0x9400] ;  /* 0x009400000308783b */ /* 0x000e620000004200 */
[--C-:B0-----:R-:W-:Y:S02]  /*157d0*/  IADD3 R12, R28, 0x400, R18.reuse ;  /* 0x000004001c0c7810 */ /* 0x101fe40007ffe012 */
[----:B------:R-:W-:Y:S02]  /*157e0*/  IADD3 R18, R31, 0x400, R18 ;  /* 0x000004001f127810 */ /* 0x000fe40007ffe012 */
[C-C-:B-1----:R-:W-:Y:S02]  /*157f0*/  PRMT R4, R8.reuse, 0x6420, R9.reuse ;  /* 0x0000642008047816 */ /* 0x142fe40000000009 */
[----:B------:R-:W-:-:S02]  /*15800*/  PRMT R5, R8, 0x7531, R9 ;  /* 0x0000753108057816 */ /* 0x000fc40000000009 */
[C-C-:B------:R-:W-:Y:S02]  /*15810*/  PRMT R6, R10.reuse, 0x6420, R11.reuse ;  /* 0x000064200a067816 */ /* 0x140fe4000000000b */
[----:B------:R-:W-:Y:S02]  /*15820*/  PRMT R7, R10, 0x7531, R11 ;  /* 0x000075310a077816 */ /* 0x000fe4000000000b */
[----:B------:R-:W0:Y:S04]  /*15830*/  LDSM.16.MT88.4 R8, [R2+0x9400] ;  /* 0x009400000208783b */ /* 0x000e280000004200 */
[----:B------:R0:W-:Y:S02]  /*15840*/  STSM.16.M88.4 [R12], R4 ;  /* 0x000000040c007844 */ /* 0x0001e40000000200 */
[----:B0-----:R-:W-:-:S02]  /*15850*/  PRMT R4, R8, 0x6420, R9 ;  /* 0x0000642008047816 */ /* 0x001fc40000000009 */
[----:B------:R-:W-:Y:S02]  /*15860*/  PRMT R5, R8, 0x7531, R9 ;  /* 0x0000753108057816 */ /* 0x000fe40000000009 */
        /* <DEDUP_REMOVED lines=8> */
[----:B------:R-:W-:-:S05]  /*158f0*/  PRMT R11, R14, 0x7531, R15 ;  /* 0x000075310e0b7816 */ /* 0x000fca000000000f */
[----:B------:R1:W-:Y:S02]  /*15900*/  STSM.16.M88.4 [R18], R8 ;  /* 0x0000000812007844 */ /* 0x0003e40000000200 */
[C-C-:B-1----:R-:W-:Y:S02]  /*15910*/  PRMT R8, R4.reuse, 0x6420, R5.reuse ;  /* 0x0000642004087816 */ /* 0x142fe40000000005 */
[----:B------:R-:W-:Y:S02]  /*15920*/  PRMT R9, R4, 0x7531, R5 ;  /* 0x0000753104097816 */ /* 0x000fe40000000005 */
[C-C-:B------:R-:W-:Y:S02]  /*15930*/  PRMT R10, R6.reuse, 0x6420, R7.reuse ;  /* 0x00006420060a7816 */ /* 0x140fe40000000007 */
[----:B------:R-:W-:-:S05]  /*15940*/  PRMT R11, R6, 0x7531, R7 ;  /* 0x00007531060b7816 */ /* 0x000fca0000000007 */
[----:B------:R0:W-:Y:S04]  /*15950*/  STSM.16.M88.4 [R18+0x2000], R8 ;  /* 0x0020000812007844 */ /* 0x0001e80000000200 */
[----:B------:R-:W1:Y:S01]  /*15960*/  LDSM.16.MT88.4 R4, [R3+0xb400] ;  /* 0x00b400000304783b */ /* 0x000e620000004200 */
[----:B0-----:R-:W-:Y:S01]  /*15970*/  IMAD.IADD R18, R28, 0x1, R18 ;  /* 0x000000011c127824 */ /* 0x001fe200078e0212 */
[C-C-:B-1----:R-:W-:Y:S02]  /*15980*/  PRMT R12, R4.reuse, 0x6420, R5.reuse ;  /* 0x00006420040c7816 */ /* 0x142fe40000000005 */
[----:B------:R-:W-:Y:S02]  /*15990*/  PRMT R13, R4, 0x7531, R5 ;  /* 0x00007531040d7816 */ /* 0x000fe40000000005 */
[----:B------:R-:W-:-:S02]  /*159a0*/  PRMT R14, R6, 0x6420, R7 ;  /* 0x00006420060e7816 */ /* 0x000fc40000000007 */
[----:B------:R-:W-:Y:S02]  /*159b0*/  PRMT R15, R6, 0x7531, R7 ;  /* 0x00007531060f7816 */ /* 0x000fe40000000007 */
[----:B------:R-:W0:Y:S04]  /*159c0*/  LDSM.16.MT88.4 R4, [R2+0xb400] ;  /* 0x00b400000204783b */ /* 0x000e280000004200 */
[----:B------:R1:W-:Y:S01]  /*159d0*/  STSM.16.M88.4 [R18], R12 ;  /* 0x0000000c12007844 */ /* 0x0003e20000000200 */
        /* <DEDUP_REMOVED lines=13> */
.L_x_1149:
[----:B0-----:R0:W-:Y:S01]  /*15ab0*/  SYNCS.ARRIVE.TRANS64.A1T0 RZ, [R0+URZ+0x22850], RZ ;  /* 0x022850ff00ff79a7 */ /* 0x0011e2000810003f */
[----:B------:R-:W-:Y:S06]  /*15ac0*/  BAR.SYNC.DEFER_BLOCKING 0x2, 0x80 ;  /* 0x0082000000007b1d */ /* 0x000fec0000010000 */
[----:B------:R-:W-:Y:S05]  /*15ad0*/  @!P0 BRA `(.L_x_1150) ;  /* 0x0000000000048947 */ /* 0x000fea0003800000 */
[----:B------:R-:W-:Y:S01]  /*15ae0*/  BPT.TRAP 0x1 ;  /* 0x000000040000795c */ /* 0x000fe20000300000 */
.L_x_1150:
[----:B0-----:R-:W-:Y:S02]  /*15af0*/  VIADD R0, R0, 0x22880 ;  /* 0x0002288000007836 */ /* 0x001fe40000000000 */
[----:B------:R-:W-:Y:S02]  /*15b00*/  IMAD.MOV.U32 R4, RZ, RZ, R19 ;  /* 0x000000ffff047224 */ /* 0x000fe400078e0013 */
[----:B------:R-:W-:Y:S01]  /*15b10*/  IMAD.MOV.U32 R5, RZ, RZ, R23 ;  /* 0x000000ffff057224 */ /* 0x000fe200078e0017 */
[----:B------:R-:W-:-:S04]  /*15b20*/  PRMT R0, R35, 0x654, R0 ;  /* 0x0000065423007816 */ /* 0x000fc80000000000 */
[----:B------:R2:W-:Y:S01]  /*15b30*/  SYNCS.ARRIVE.TRANS64.RED.A1T0 RZ, [R0+URZ], RZ ;  /* 0x000000ff00ff79a7 */ /* 0x0005e2000810043f */
[----:B------:R-:W-:Y:S05]  /*15b40*/  @P2 BRA `(.L_x_1151) ;  /* 0xffffffec00842947 */ /* 0x000fea000383ffff */
.L_x_1131:
[----:B0-2---:R-:W0:Y:S01]  /*15b50*/  S2R R0, SR_TID.X ;  /* 0x0000000000007919 */ /* 0x005e220000002100 */
[----:B------:R-:W-:Y:S01]  /*15b60*/  BSSY B0, `(.L_x_1152) ;  /* 0x0000012000007945 */ /* 0x000fe20003800000 */
[----:B------:R-:W-:Y:S01]  /*15b70*/  IMAD.U32 R6, RZ, RZ, UR47 ;  /* 0x0000002fff067e24 */ /* 0x000fe2000f8e00ff */
[----:B0-----:R-:W-:-:S04]  /*15b80*/  LOP3.LUT R0, R0, 0x7f, RZ, 0xc0, !PT ;  /* 0x0000007f00007812 */ /* 0x001fc800078ec0ff */
[----:B------:R-:W-:-:S13]  /*15b90*/  ISETP.NE.AND P1, PT, R0, RZ, PT ;  /* 0x000000ff0000720c */ /* 0x000fda0003f25270 */
[----:B------:R-:W-:Y:S05]  /*15ba0*/  @P1 BRA `(.L_x_1153) ;  /* 0x0000000000341947 */ /* 0x000fea0003800000 */
[----:B------:R-:W0:Y:S01]  /*15bb0*/  S2R R7, SR_LANEID ;  /* 0x0000000000077919 */ /* 0x000e220000000000 */
[----:B------:R-:W-:Y:S01]  /*15bc0*/  VOTEU.ANY UR4, UPT, PT ;  /* 0x0000000000047886 */ /* 0x000fe200038e0100 */
[----:B------:R-:W2:Y:S01]  /*15bd0*/  LDC.64 R2, c[0x0][0xc80] ;  /* 0x00032000ff027b82 */ /* 0x000ea20000000a00 */
[----:B------:R-:W0:Y:S08]  /*15be0*/  FLO.U32 R0, UR4 ;  /* 0x0000000400007d00 */ /* 0x000e3000080e0000 */
[----:B------:R-:W2:Y:S01]  /*15bf0*/  POPC R5, UR4 ;  /* 0x0000000400057d09 */ /* 0x000ea20008000000 */
[----:B0-----:R-:W-:-:S13]  /*15c00*/  ISETP.EQ.U32.AND P0, PT, R0, R7, PT ;  /* 0x000000070000720c */ /* 0x001fda0003f02070 */
[----:B--2---:R-:W2:Y:S01]  /*15c10*/  @P0 ATOMG.E.ADD.STRONG.GPU PT, R3, desc[UR48][R2.64], R5 ;  /* 0x00000005020309a8 */ /* 0x004ea200081ee1f0 */
[----:B------:R-:W0:Y:S02]  /*15c20*/  S2R R4, SR_LTMASK ;  /* 0x0000000000047919 */ /* 0x000e240000003900 */
[----:B0-----:R-:W-:-:S04]  /*15c30*/  LOP3.LUT R4, R4, UR4, RZ, 0xc0, !PT ;  /* 0x0000000404047c12 */ /* 0x001fc8000f8ec0ff */
[----:B------:R-:W0:Y:S01]  /*15c40*/  POPC R7, R4 ;  /* 0x0000000400077309 */ /* 0x000e220000000000 */
[----:B--2---:R-:W0:Y:S02]  /*15c50*/  SHFL.IDX PT, R0, R3, R0, 0x1f ;  /* 0x00001f0003007589 */ /* 0x004e2400000e0000 */
[----:B0-----:R-:W-:-:S05]  /*15c60*/  IADD3 R0, R0, UR51, R7 ;  /* 0x0000003300007c10 */ /* 0x001fca000fffe007 */
[----:B------:R0:W-:Y:S02]  /*15c70*/  STL [R1+0xc], R0 ;  /* 0x00000c0001007387 */ /* 0x0001e40000100800 */
.L_x_1153:
[----:B------:R-:W-:Y:S05]  /*15c80*/  BSYNC B0 ;  /* 0x0000000000007941 */ /* 0x000fea0003800000 */
.L_x_1152:
[----:B------:R-:W-:-:S13]  /*15c90*/  ISETP.NE.AND P2, PT, R6, 0x3, PT ;  /* 0x000000030600780c */ /* 0x000fda0003f45270 */
[----:B------:R-:W-:Y:S05]  /*15ca0*/  @!P2 BRA `(.L_x_1154) ;  /* 0x000000000004a947 */ /* 0x000fea0003800000 */
[----:B------:R-:W-:Y:S01]  /*15cb0*/  BPT.TRAP 0x1 ;  /* 0x000000040000795c */ /* 0x000fe20000300000 */
.L_x_1154:
[----:B------:R-:W-:Y:S01]  /*15cc0*/  LOP3.LUT R3, R23, 0x1, RZ, 0x3c, !PT ;  /* 0x0000000117037812 */ /* 0x000fe200078e3cff */
[----:B-1----:R-:W-:Y:S01]  /*15cd0*/  IMAD R18, R19, 0x8, R17 ;  /* 0x0000000813127824 */ /* 0x002fe200078e0211 */
[----:B------:R-:W-:Y:S02]  /*15ce0*/  BSSY B0, `(.L_x_1155) ;  /* 0x0000004000007945 */ /* 0x000fe40003800000 */
[----:B------:R-:W-:-:S04]  /*15cf0*/  SHF.L.U32 R3, R3, 0x1f, RZ ;  /* 0x0000001f03037819 */ /* 0x000fc800000006ff */
[----:B------:R-:W1:Y:S02]  /*15d00*/  SYNCS.PHASECHK.TRANS64.TRYWAIT P0, [R18+URZ+0x22870], R3 ;  /* 0x02287003120075a7 */ /* 0x000e64000800017f */
[----:B-1----:R-:W-:Y:S05]  /*15d10*/  @!P0 BRA `(.L_x_1156) ;  /* 0x0000002800b48947 */ /* 0x002fea0003800000 */
.L_x_1240:
[----:B------:R-:W-:Y:S05]  /*15d20*/  BSYNC B0 ;  /* 0x0000000000007941 */ /* 0x000fea0003800000 */
.L_x_1155:
[----:B0-----:R-:W-:-:S05]  /*15d30*/  IMAD.U32 R0, RZ, RZ, UR50 ;  /* 0x00000032ff007e24 */ /* 0x001fca000f8e00ff */
[----:B------:R-:W-:-:S13]  /*15d40*/  ISETP.NE.AND P0, PT, R0, 0x3, PT ;  /* 0x000000030000780c */ /* 0x000fda0003f05270 */
[----:B------:R-:W-:Y:S05]  /*15d50*/  @!P0 BRA `(.L_x_1157) ;  /* 0x0000000000048947 */ /* 0x000fea0003800000 */
[----:B------:R-:W-:Y:S01]  /*15d60*/  BPT.TRAP 0x1 ;  /* 0x000000040000795c */ /* 0x000fe20000300000 */
.L_x_1157:
[----:B-1----:R-:W-:-:S04]  /*15d70*/  SHF.L.U32 R3, R23, 0x1f, RZ ;  /* 0x0000001f17037819 */ /* 0x002fc800000006ff */
[----:B------:R-:W0:Y:S02]  /*15d80*/  SYNCS.PHASECHK.TRANS64.TRYWAIT P0, [R18+URZ+0x22860], R3 ;  /* 0x02286003120075a7 */ /* 0x000e24000800017f */
[----:B0-----:R-:W-:Y:S05]  /*15d90*/  @!P0 BRA `(.L_x_1158) ;  /* 0x0000002800a88947 */ /* 0x001fea0003800000 */
.L_x_1241:
[----:B------:R-:W2:Y:S04]  /*15da0*/  LDL R0, [R1+0x4] ;  /* 0x0000040001007983 */ /* 0x000ea80000100800 */
[----:B------:R-:W3:Y:S01]  /*15db0*/  LDL R20, [R1] ;  /* 0x0000000001147983 */ /* 0x000ee20000100800 */
[----:B------:R-:W-:Y:S01]  /*15dc0*/  IMAD.SHL.U32 R2, R19, 0x4000, RZ ;  /* 0x0000400013027824 */ /* 0x000fe200078e00ff */
[----:B------:R-:W-:Y:S05]  /*15dd0*/  WARPSYNC.ALL ;  /* 0x0000000000007948 */ /* 0x000fea0003800000 */
[----:B------:R-:W-:-:S05]  /*15de0*/  IMAD.U32 R21, RZ, RZ, UR50 ;  /* 0x00000032ff157e24 */ /* 0x000fca000f8e00ff */
[----:B------:R-:W-:Y:S02]  /*15df0*/  ISETP.NE.AND P0, PT, R21, 0x3, PT ;  /* 0x000000031500780c */ /* 0x000fe40003f05270 */
[----:B--2---:R-:W-:Y:S02]  /*15e00*/  LOP3.LUT R0, R2, R0, RZ, 0xfc, !PT ;  /* 0x0000000002007212 */ /* 0x004fe400078efcff */
[----:B---3--:R-:W-:-:S03]  /*15e10*/  IADD3 R2, R17, R2, R20 ;  /* 0x0000000211027210 */ /* 0x008fc60007ffe014 */
[----:B------:R-:W-:Y:S01]  /*15e20*/  IMAD.IADD R0, R17, 0x1, R0 ;  /* 0x0000000111007824 */ /* 0x000fe200078e0200 */
[----:B------:R-:W-:-:S03]  /*15e30*/  IADD3 R20, R28, 0x400, R2 ;  /* 0x000004001c147810 */ /* 0x000fc60007ffe002 */
[----:B0-----:R-:W-:Y:S01]  /*15e40*/  IMAD.IADD R3, R31, 0x1, R0 ;  /* 0x000000011f037824 */ /* 0x001fe200078e0200 */
[----:B------:R-:W0:Y:S04]  /*15e50*/  LDSM.16.MT88.4 R4, [R0+0x8400] ;  /* 0x008400000004783b */ /* 0x000e280000004200 */
[----:B------:R-:W1:Y:S01]  /*15e60*/  LDSM.16.MT88.4 R8, [R3+0x8400] ;  /* 0x008400000308783b */ /* 0x000e620000004200 */
[C-C-:B0-----:R-:W-:Y:S02]  /*15e70*/  PRMT R12, R4.reuse, 0x6420, R5.reuse ;  /* 0x00006420040c7816 */ /* 0x141fe40000000005 */
[----:B------:R-:W-:Y:S02]  /*15e80*/  PRMT R13, R4, 0x7531, R5 ;  /* 0x00007531040d7816 */ /* 0x000fe40000000005 */
[----:B------:R-:W-:-:S02]  /*15e90*/  PRMT R14, R6, 0x6420, R7 ;  /* 0x00006420060e7816 */ /* 0x000fc40000000007 */
[----:B------:R-:W-:Y:S02]  /*15ea0*/  PRMT R15, R6, 0x7531, R7 ;  /* 0x00007531060f7816 */ /* 0x000fe40000000007 */
[C-C-:B-1----:R-:W-:Y:S02]  /*15eb0*/  PRMT R4, R8.reuse, 0x6420, R9.reuse ;  /* 0x0000642008047816 */ /* 0x142fe40000000009 */
[----:B------:R-:W-:Y:S01]  /*15ec0*/  PRMT R5, R8, 0x7531, R9 ;  /* 0x0000753108057816 */ /* 0x000fe20000000009 */
[----:B------:R-:W-:Y:S01]  /*15ed0*/  STSM.16.M88.4 [R2+0x400], R12 ;  /* 0x0004000c02007844 */ /* 0x000fe20000000200 */
[C-C-:B------:R-:W-:Y:S02]  /*15ee0*/  PRMT R6, R10.reuse, 0x6420, R11.reuse ;  /* 0x000064200a067816 */ /* 0x140fe4000000000b */
[----:B------:R-:W-:-:S05]  /*15ef0*/  PRMT R7, R10, 0x7531, R11 ;  /* 0x000075310a077816 */ /* 0x000fca000000000b */
[----:B------:R0:W-:Y:S04]  /*15f00*/  STSM.16.M88.4 [R2+0x2400], R4 ;  /* 0x0024000402007844 */ /* 0x0001e80000000200 */
[----:B------:R-:W1:Y:S04]  /*15f10*/  LDSM.16.MT88.4 R4, [R0+0x9400] ;  /* 0x009400000004783b */ /* 0x000e680000004200 */
[----:B------:R-:W2:Y:S01]  /*15f20*/  LDSM.16.MT88.4 R8, [R3+0x9400] ;  /* 0x009400000308783b */ /* 0x000ea20000004200 */
[----:B0-----:R-:W-:Y:S02]  /*15f30*/  IADD3 R2, R31, 0x400, R2 ;  /* 0x000004001f027810 */ /* 0x001fe40007ffe002 */
[----:B-1----:R-:W-:-:S02]  /*15f40*/  PRMT R12, R4, 0x6420, R5 ;  /* 0x00006420040c7816 */ /* 0x002fc40000000005 */
[----:B------:R-:W-:Y:S02]  /*15f50*/  PRMT R13, R4, 0x7531, R5 ;  /* 0x00007531040d7816 */ /* 0x000fe40000000005 */
[C-C-:B------:R-:W-:Y:S02]  /*15f60*/  PRMT R14, R6.reuse, 0x6420, R7.reuse ;  /* 0x00006420060e7816 */ /* 0x140fe40000000007 */
[----:B------:R-:W-:Y:S02]  /*15f70*/  PRMT R15, R6, 0x7531, R7 ;  /* 0x00007531060f7816 */ /* 0x000fe40000000007 */
[C-C-:B--2---:R-:W-:Y:S02]  /*15f80*/  PRMT R4, R8.reuse, 0x6420, R9.reuse ;  /* 0x0000642008047816 */ /* 0x144fe40000000009 */
[----:B------:R-:W-:Y:S01]  /*15f90*/  PRMT R5, R8, 0x7531, R9 ;  /* 0x0000753108057816 */ /* 0x000fe20000000009 */
[----:B------:R-:W-:Y:S01]  /*15fa0*/  STSM.16.M88.4 [R20], R12 ;  /* 0x0000000c14007844 */ /* 0x000fe20000000200 */
[----:B------:R-:W-:-:S02]  /*15fb0*/  PRMT R6, R10, 0x6420, R11 ;  /* 0x000064200a067816 */ /* 0x000fc4000000000b */
[----:B------:R-:W-:-:S05]  /*15fc0*/  PRMT R7, R10, 0x7531, R11 ;  /* 0x000075310a077816 */ /* 0x000fca000000000b */
[----:B------:R0:W-:Y:S04]  /*15fd0*/  STSM.16.M88.4 [R20+0x2000], R4 ;  /* 0x0020000414007844 */ /* 0x0001e80000000200 */
[----:B------:R-:W1:Y:S04]  /*15fe0*/  LDSM.16.MT88.4 R4, [R0+0xa400] ;  /* 0x00a400000004783b */ /* 0x000e680000004200 */
[----:B------:R-:W2:Y:S01]  /*15ff0*/  LDSM.16.MT88.4 R8, [R3+0xa400] ;  /* 0x00a400000308783b */ /* 0x000ea20000004200 */
[----:B0-----:R-:W-:Y:S01]  /*16000*/  IMAD.IADD R20, R28, 0x1, R2 ;  /* 0x000000011c147824 */ /* 0x001fe200078e0202 */
        /* <DEDUP_REMOVED lines=18> */
[----:B------:R0:W-:Y:S01]  /*16130*/  STSM.16.M88.4 [R20], R12 ;  /* 0x0000000c14007844 */ /* 0x0001e20000000200 */
        /* <DEDUP_REMOVED lines=11> */
.L_x_1159:
[----:B-1----:R1:W-:Y:S01]  /*161f0*/  SYNCS.ARRIVE.TRANS64.A1T0 RZ, [R18+URZ+0x22850], RZ ;  /* 0x022850ff12ff79a7 */ /* 0x0023e2000810003f */
[----:B------:R-:W-:Y:S06]  /*16200*/  BAR.SYNC.DEFER_BLOCKING 0x2, 0x80 ;  /* 0x0082000000007b1d */ /* 0x000fec0000010000 */
[----:B------:R-:W-:Y:S05]  /*16210*/  @!P2 BRA `(.L_x_1160) ;  /* 0x000000000004a947 */ /* 0x000fea0003800000 */
[----:B------:R-:W-:Y:S01]  /*16220*/  BPT.TRAP 0x1 ;  /* 0x000000040000795c */ /* 0x000fe20000300000 */
.L_x_1160:
[----:B-1----:R-:W-:Y:S02]  /*16230*/  VIADD R18, R18, 0x22880 ;  /* 0x0002288012127836 */ /* 0x002fe40000000000 */
[----:B------:R-:W-:-:S03]  /*16240*/  VIADD R19, R19, 0x1 ;  /* 0x0000000113137836 */ /* 0x000fc60000000000 */
[----:B------:R-:W-:Y:S02]  /*16250*/  PRMT R18, R35, 0x654, R18 ;  /* 0x0000065423127816 */ /* 0x000fe40000000012 */
[C---:B------:R-:W-:Y:S02]  /*16260*/  ISETP.NE.AND P0, PT, R19.reuse, 0x2, PT ;  /* 0x000000021300780c */ /* 0x040fe40003f05270 */
[----:B------:R1:W-:Y:S02]  /*16270*/  SYNCS.ARRIVE.TRANS64.RED.A1T0 RZ, [R18+URZ], RZ ;  /* 0x000000ff12ff79a7 */ /* 0x0003e4000810043f */
[----:B------:R-:W-:Y:S02]  /*16280*/  SEL R0, RZ, 0x1, P0 ;  /* 0x00000001ff007807 */ /* 0x000fe40000000000 */
[----:B------:R-:W-:Y:S02]  /*16290*/  SEL R19, R19, RZ, P0 ;  /* 0x000000ff13137207 */ /* 0x000fe40000000000 */
[----:B------:R-:W-:-:S07]  /*162a0*/  LOP3.LUT R23, R23, R0, RZ, 0x3c, !PT ;  /* 0x0000000017177212 */ /* 0x000fce00078e3cff */
.L_x_1103:
[----:B------:R-:W-:Y:S05]  /*162b0*/  BSYNC B7 ;  /* 0x0000000000077941 */ /* 0x000fea0003800000 */
.L_x_1101:
[----:B------:R3:W5:Y:S01]  /*162c0*/  LDL R2, [R1+0xc] ;  /* 0x00000c0001027983 */ /* 0x0007620000100800 */
[----:B------:R-:W-:-:S13]  /*162d0*/  LOP3.LUT P0, RZ, R16, 0x400, RZ, 0xc0, !PT ;  /* 0x0000040010ff7812 */ /* 0x000fda000780c0ff */
[----:B---3--:R-:W-:Y:S05]  /*162e0*/  @!P0 BRA `(.L_x_1161) ;  /* 0x0000000000248947 */ /* 0x008fea0003800000 */
[----:B------:R-:W3:Y:S08]  /*162f0*/  S2UR UR4, SR_CgaCtaId ;  /* 0x00000000000479c3 */ /* 0x000ef00000008800 */
[----:B------:R-:W-:Y:S01]  /*16300*/  BAR.SYNC.DEFER_BLOCKING 0x5, 0x180 ;  /* 0x0146000000007b1d */ /* 0x000fe20000010000 */
[----:B--2---:R-:W-:Y:S01]  /*16310*/  MOV R0, 0x400 ;  /* 0x0000040000007802 */ /* 0x004fe20000000f00 */
[----:B---3--:R-:W-:-:S05]  /*16320*/  IMAD.U32 R35, RZ, RZ, UR4 ;  /* 0x00000004ff237e24 */ /* 0x008fca000f8e00ff */
[----:B------:R-:W-:-:S05]  /*16330*/  LEA R17, R35, R0, 0x18 ;  /* 0x0000000023117211 */ /* 0x000fca00078ec0ff */
[----:B-----5:R-:W2:Y:S04]  /*16340*/  LDS R2, [R17+0x228d0] ;  /* 0x0228d00011027984 */ /* 0x020ea80000000800 */
[----:B--2---:R2:W-:Y:S01]  /*16350*/  STL [R1+0xc], R2 ;  /* 0x00000c0201007387 */ /* 0x0045e20000100800 */
[----:B------:R-:W-:Y:S06]  /*16360*/  BAR.ARV 0x4, 0x180 ;  /* 0x0106000000007b1d */ /* 0x000fec0000002000 */
[----:B------:R-:W-:Y:S05]  /*16370*/  BRA `(.L_x_1162) ;  /* 0x0000000000207947 */ /* 0x000fea0003800000 */
.L_x_1161:
[----:B------:R-:W3:Y:S01]  /*16380*/  @!P1 S2R R35, SR_CgaCtaId ;  /* 0x0000000000239919 */ /* 0x000ee20000008800 */
[----:B--2---:R-:W-:Y:S01]  /*16390*/  @!P1 MOV R0, 0x400 ;  /* 0x0000040000009802 */ /* 0x004fe20000000f00 */
[----:B------:R-:W-:Y:S03]  /*163a0*/  BAR.SYNC.DEFER_BLOCKING 0x4, 0x180 ;  /* 0x0106000000007b1d */ /* 0x000fe60000010000 */
[----:B---3--:R-:W-:-:S03]  /*163b0*/  @!P1 LEA R17, R35, R0, 0x18 ;  /* 0x0000000023119211 */ /* 0x008fc600078ec0ff */
[----:B-----5:R-:W2:Y:S04]  /*163c0*/  SHFL.IDX PT, R0, R2, RZ, 0x1f ;  /* 0x00001fff02007589 */ /* 0x020ea800000e0000 */
[----:B------:R3:W-:Y:S04]  /*163d0*/  @!P1 STS [R17+0x228d0], R2 ;  /* 0x0228d00211009388 */ /* 0x0007e80000000800 */
[----:B--2---:R3:W-:Y:S01]  /*163e0*/  STL [R1+0xc], R0 ;  /* 0x00000c0001007387 */ /* 0x0047e20000100800 */
[----:B------:R-:W-:Y:S06]  /*163f0*/  BAR.ARV 0x5, 0x180 ;  /* 0x0146000000007b1d */ /* 0x000fec0000002000 */
.L_x_1162:
[----:B---3--:R-:W3:Y:S01]  /*16400*/  LDL R0, [R1+0xc] ;  /* 0x00000c0001007983 */ /* 0x008ee20000100800 */
[----:B------:R-:W-:Y:S02]  /*16410*/  ULDC UR4, c[0x0][0xc38] ;  /* 0x00030e0000047ab9 */ /* 0x000fe40000000800 */
[----:B---3--:R-:W-:-:S13]  /*16420*/  ISETP.GE.AND P0, PT, R0, UR4, PT ;  /* 0x0000000400007c0c */ /* 0x008fda000bf06270 */
[----:B------:R-:W-:Y:S05]  /*16430*/  @!P0 BRA `(.L_x_1163) ;  /* 0xffffffbc00ac8947 */ /* 0x000fea000383ffff */
.L_x_1092:
[----:B------:R-:W3:Y:S01]  /*16440*/  LDL.LU R0, [R1+0x10] ;  /* 0x0000100001007983 */ /* 0x000ee20000300800 */
[----:B------:R-:W-:Y:S01]  /*16450*/  BSSY B0, `(.L_x_1164) ;  /* 0x000000b000007945 */ /* 0x000fe20003800000 */
[----:B0-----:R-:W0:Y:S01]  /*16460*/  S2R R5, SR_CgaCtaId ;  /* 0x0000000000057919 */ /* 0x001e220000008800 */
[----:B---3--:R-:W-:-:S05]  /*16470*/  VIADD R0, R0, 0x1 ;  /* 0x0000000100007836 */ /* 0x008fca0000000000 */
[----:B--2---:R-:W-:-:S04]  /*16480*/  LEA.HI R2, R0, R0, RZ, 0x1 ;  /* 0x0000000000027211 */ /* 0x004fc800078f08ff */
[----:B------:R-:W-:Y:S02]  /*16490*/  LOP3.LUT R3, R2, 0xfffffffe, RZ, 0xc0, !PT ;  /* 0xfffffffe02037812 */ /* 0x000fe400078ec0ff */
[----:B------:R-:W-:-:S03]  /*164a0*/  MOV R2, 0x400 ;  /* 0x0000040000027802 */ /* 0x000fc60000000f00 */
[----:B------:R-:W-:Y:S01]  /*164b0*/  IMAD.IADD R0, R0, 0x1, -R3 ;  /* 0x0000000100007824 */ /* 0x000fe200078e0a03 */
[----:B0-----:R-:W-:-:S04]  /*164c0*/  LEA R5, R5, R2, 0x18 ;  /* 0x0000000205057211 */ /* 0x001fc800078ec0ff */
[----:B------:R-:W-:-:S04]  /*164d0*/  SHF.L.U32 R0, R0, 0x1f, RZ ;  /* 0x0000001f00007819 */ /* 0x000fc800000006ff */
[----:B------:R-:W0:Y:S02]  /*164e0*/  SYNCS.PHASECHK.TRANS64.TRYWAIT P0, [R5+URZ+0x22820], R0 ;  /* 0x02282000050075a7 */ /* 0x000e24000800017f */
[----:B0-----:R-:W-:Y:S05]  /*164f0*/  @!P0 BRA `(.L_x_1165) ;  /* 0x0000002000e48947 */ /* 0x001fea0003800000 */
.L_x_1242:
[----:B------:R-:W-:Y:S05]  /*16500*/  BSYNC B0 ;  /* 0x0000000000007941 */ /* 0x000fea0003800000 */
.L_x_1164:
[----:B------:R-:W-:-:S03]  /*16510*/  UMOV UR4, 0xffffffff ;  /* 0xffffffff00047882 */ /* 0x000fc60000000000 */
[----:B------:R-:W-:Y:S05]  /*16520*/  BRA.DIV UR4, `(.L_x_1166) ;  /* 0x0000002204ec7947 */ /* 0x000fea000b800000 */
[----:B0-----:R-:W0:Y:S02]  /*16530*/  S2R R0, SR_TID.X ;  /* 0x0000000000007919 */ /* 0x001e240000002100 */
[----:B0-----:R-:W-:-:S04]  /*16540*/  SHF.R.U32.HI R0, RZ, 0x5, R0 ;  /* 0x00000005ff007819 */ /* 0x001fc80000011600 */
[----:B------:R-:W-:-:S05]  /*16550*/  LOP3.LUT R0, R0, 0x3, RZ, 0xc0, !PT ;  /* 0x0000000300007812 */ /* 0x000fca00078ec0ff */
[----:B------:R0:W2:Y:S02]  /*16560*/  SHFL.IDX PT, R14, R0, RZ, 0x1f ;  /* 0x00001fff000e7589 */ /* 0x0000a400000e0000 */
.L_x_1245:
[----:B--2---:R-:W-:Y:S01]  /*16570*/  ISETP.NE.AND P0, PT, R14, RZ, PT ;  /* 0x000000ff0e00720c */ /* 0x004fe20003f05270 */
[----:B------:R-:W-:-:S12]  /*16580*/  BSSY B0, `(.L_x_1167) ;  /* 0x000002c000007945 */ /* 0x000fd80003800000 */
[----:B------:R-:W-:Y:S05]  /*16590*/  @P0 BRA `(.L_x_1168) ;  /* 0x0000000000a80947 */ /* 0x000fea0003800000 */
[----:B------:R-:W-:-:S03]  /*165a0*/  UMOV UR4, 0xffffffff ;  /* 0xffffffff00047882 */ /* 0x000fc60000000000 */
[----:B------:R-:W-:Y:S05]  /*165b0*/  BRA.DIV UR4, `(.L_x_1169) ;  /* 0x0000002204fc7947 */ /* 0x000fea000b800000 */
[----:B------:R-:W-:-:S13]  /*165c0*/  ELECT P6, URZ, PT ;  /* 0x00000000003f782f */ /* 0x000fda00038c0000 */
.L_x_1248:
[----:B------:R-:W-:Y:S05]  /*165d0*/  @!P6 BRA `(.L_x_1168) ;  /* 0x000000000098e947 */ /* 0x000fea0003800000 */
[----:B------:R-:W-:-:S06]  /*165e0*/  ULOP3.LUT UR4, UR43, 0x2, URZ, 0xfc, !UPT ;  /* 0x000000022b047892 */ /* 0x000fcc000f8efc3f */
[----:B0-----:R-:W-:-:S05]  /*165f0*/  IMAD.U32 R0, RZ, RZ, UR4 ;  /* 0x00000004ff007e24 */ /* 0x001fca000f8e00ff */
[----:B------:R-:W-:-:S13]  /*16600*/  ISETP.NE.AND P0, PT, R0, 0x3, PT ;  /* 0x000000030000780c */ /* 0x000fda0003f05270 */
[----:B------:R-:W-:Y:S05]  /*16610*/  @!P0 BRA `(.L_x_1170) ;  /* 0x0000000000048947 */ /* 0x000fea0003800000 */
[----:B------:R-:W-:Y:S01]  /*16620*/  BPT.TRAP 0x1 ;  /* 0x000000040000795c */ /* 0x000fe20000300000 */
.L_x_1170:
[----:B------:R-:W-:Y:S01]  /*16630*/  IMAD R3, R19, 0x8, R5 ;  /* 0x0000000813037824 */ /* 0x000fe200078e0205 */
[----:B------:R-:W-:Y:S01]  /*16640*/  SHF.L.U32 R2, R23, 0x1f, RZ ;  /* 0x0000001f17027819 */ /* 0x000fe200000006ff */
[----:B------:R-:W-:-:S03]  /*16650*/  VIADD R19, R19, 0x1 ;  /* 0x0000000113137836 */ /* 0x000fc60000000000 */
[----:B------:R-:W0:Y:S02]  /*16660*/  SYNCS.PHASECHK.TRANS64.TRYWAIT P1, [R3+URZ+0x22840], R2 ;  /* 0x02284002030075a7 */ /* 0x000e24000802017f */
[----:B------:R-:W-:-:S04]  /*16670*/  ISETP.NE.AND P2, PT, R19, 0x2, PT ;  /* 0x000000021300780c */ /* 0x000fc80003f45270 */
[----:B------:R-:W-:Y:S01]  /*16680*/  SEL R0, RZ, 0x1, P2 ;  /* 0x00000001ff007807 */ /* 0x000fe20001000000 */
[----:B0-----:R-:W-:Y:S08]  /*16690*/  @!P1 BRA `(.L_x_1171) ;  /* 0x0000002000e49947 */ /* 0x001ff00003800000 */
.L_x_1249:
[----:B------:R-:W-:Y:S02]  /*166a0*/  SEL R19, R19, RZ, P2 ;  /* 0x000000ff13137207 */ /* 0x000fe40001000000 */
[----:B------:R-:W-:Y:S01]  /*166b0*/  LOP3.LUT R0, R23, R0, RZ, 0x3c, !PT ;  /* 0x0000000017007212 */ /* 0x000fe200078e3cff */
[----:B------:R-:W-:Y:S06]  /*166c0*/  @!P0 BRA `(.L_x_1172) ;  /* 0x0000000000048947 */ /* 0x000fec0003800000 */
[----:B------:R-:W-:Y:S01]  /*166d0*/  BPT.TRAP 0x1 ;  /* 0x000000040000795c */ /* 0x000fe20000300000 */
.L_x_1172:
[----:B------:R-:W-:Y:S01]  /*166e0*/  IMAD R19, R19, 0x8, R5 ;  /* 0x0000000813137824 */ /* 0x000fe200078e0205 */
[----:B------:R-:W-:-:S04]  /*166f0*/  SHF.L.U32 R0, R0, 0x1f, RZ ;  /* 0x0000001f00007819 */ /* 0x000fc800000006ff */
[----:B------:R-:W2:Y:S02]  /*16700*/  SYNCS.PHASECHK.TRANS64.TRYWAIT P1, [R19+URZ+0x22840], R0 ;  /* 0x02284000130075a7 */ /* 0x000ea4000802017f */
[----:B--2---:R-:W-:Y:S05]  /*16710*/  @!P1 BRA `(.L_x_1173) ;  /* 0x0000002000d89947 */ /* 0x004fea0003800000 */
.L_x_1250:
[----:B------:R-:W-:Y:S05]  /*16720*/  @!P0 BRA `(.L_x_1174) ;  /* 0x0000000000048947 */ /* 0x000fea0003800000 */
[----:B------:R-:W-:Y:S01]  /*16730*/  BPT.TRAP 0x1 ;  /* 0x000000040000795c */ /* 0x000fe20000300000 */
.L_x_1174:
[----:B------:R-:W3:Y:S02]  /*16740*/  SYNCS.PHASECHK.TRANS64.TRYWAIT P1, [R3+URZ+0x22860], R2 ;  /* 0x02286002030075a7 */ /* 0x000ee4000802017f */
[----:B---3--:R-:W-:Y:S05]  /*16750*/  @!P1 BRA `(.L_x_1175) ;  /* 0x0000002000dc9947 */ /* 0x008fea0003800000 */
.L_x_1251:
[----:B------:R-:W-:Y:S05]  /*16760*/  @!P0 BRA `(.L_x_1176) ;  /* 0x0000000000048947 */ /* 0x000fea0003800000 */
[----:B------:R-:W-:Y:S01]  /*16770*/  BPT.TRAP 0x1 ;  /* 0x000000040000795c */ /* 0x000fe20000300000 */
.L_x_1176:
[----:B------:R-:W4:Y:S02]  /*16780*/  SYNCS.PHASECHK.TRANS64.TRYWAIT P1, [R19+URZ+0x22860], R0 ;  /* 0x02286000130075a7 */ /* 0x000f24000802017f */
[----:B----4-:R-:W-:Y:S05]  /*16790*/  @!P1 BRA `(.L_x_1177) ;  /* 0x0000002000e09947 */ /* 0x010fea0003800000 */
.L_x_1252:
[----:B------:R-:W-:Y:S05]  /*167a0*/  @!P0 BRA `(.L_x_1178) ;  /* 0x0000000000048947 */ /* 0x000fea0003800000 */
[----:B------:R-:W-:Y:S01]  /*167b0*/  BPT.TRAP 0x1 ;  /* 0x000000040000795c */ /* 0x000fe20000300000 */
.L_x_1178:
[----:B------:R-:W5:Y:S02]  /*167c0*/  SYNCS.PHASECHK.TRANS64.TRYWAIT P1, [R3+URZ+0x22880], R2 ;  /* 0x02288002030075a7 */ /* 0x000f64000802017f */
[----:B-----5:R-:W-:Y:S05]  /*167d0*/  @!P1 BRA `(.L_x_1179) ;  /* 0x0000002000e49947 */ /* 0x020fea0003800000 */
.L_x_1253:
[----:B------:R-:W-:Y:S05]  /*167e0*/  @!P0 BRA `(.L_x_1180) ;  /* 0x0000000000048947 */ /* 0x000fea0003800000 */
[----:B------:R-:W-:Y:S01]  /*167f0*/  BPT.TRAP 0x1 ;  /* 0x000000040000795c */ /* 0x000fe20000300000 */
.L_x_1180:
[----:B------:R0:W0:Y:S02]  /*16800*/  SYNCS.PHASECHK.TRANS64.TRYWAIT P0, [R19+URZ+0x22880], R0 ;  /* 0x02288000130075a7 */ /* 0x000024000800017f */
[----:B0-----:R-:W-:Y:S05]  /*16810*/  @!P0 NANOSLEEP.SYNCS 0x989680 ;  /* 0x009896800000895d */ /* 0x001fea0003900000 */
[----:B------:R-:W0:Y:S02]  /*16820*/  @!P0 SYNCS.PHASECHK.TRANS64 P0, [R19+URZ+0x22880], R0 ;  /* 0x02288000130085a7 */ /* 0x000e24000800007f */
[----:B0-----:R-:W-:Y:S05]  /*16830*/  @!P0 BRA `(.L_x_1180) ;  /* 0xfffffffc00f08947 */ /* 0x001fea000383ffff */
.L_x_1168:
[----:B------:R-:W-:Y:S05]  /*16840*/  BSYNC B0 ;  /* 0x0000000000007941 */ /* 0x000fea0003800000 */
.L_x_1167:
[----:B------:R-:W-:Y:S05]  /*16850*/  EXIT ;  /* 0x000000000000794d */ /* 0x000fea0003800000 */
.L_x_997:
[----:B0-----:R-:W-:-:S04]  /*16860*/  IMAD.U32 R3, RZ, RZ, UR38 ;  /* 0x00000026ff037e24 */ /* 0x001fc8000f8e00ff */
[----:B------:R0:W1:Y:S03]  /*16870*/  SYNCS.PHASECHK.TRANS64.TRYWAIT P1, [R3+URZ+0x22800], R2 ;  /* 0x02280002030075a7 */ /* 0x000066000802017f */
[----:B-1----:R-:W-:Y:S05]  /*16880*/  @!P1 NANOSLEEP.SYNCS 0x989680 ;  /* 0x009896800000995d */ /* 0x002fea0003900000 */
[----:B------:R-:W1:Y:S02]  /*16890*/  @!P1 SYNCS.PHASECHK.TRANS64 P1, [R3+URZ+0x22800], R2 ;  /* 0x02280002030095a7 */ /* 0x000e64000802007f */
[----:B-1----:R-:W-:Y:S05]  /*168a0*/  @!P1 BRA `(.L_x_997) ;  /* 0xfffffffc00ec9947 */ /* 0x002fea000383ffff */
[----:B------:R-:W-:Y:S05]  /*168b0*/  BRA `(.L_x_1181) ;  /* 0xfffffeb000e07947 */ /* 0x000fea000383ffff */
.L_x_1001:
[----:B-1----:R1:W2:Y:S02]  /*168c0*/  SYNCS.PHASECHK.TRANS64.TRYWAIT P1, [R7+URZ+0x22830], R2 ;  /* 0x02283002070075a7 */ /* 0x0022a4000802017f */
[----:B--2---:R-:W-:Y:S05]  /*168d0*/  @!P1 NANOSLEEP.SYNCS 0x989680 ;  /* 0x009896800000995d */ /* 0x004fea0003900000 */
[----:B------:R-:W2:Y:S02]  /*168e0*/  @!P1 SYNCS.PHASECHK.TRANS64 P1, [R7+URZ+0x22830], R2 ;  /* 0x02283002070095a7 */ /* 0x000ea4000802007f */
[----:B--2---:R-:W-:Y:S05]  /*168f0*/  @!P1 BRA `(.L_x_1001) ;  /* 0xfffffffc00f09947 */ /* 0x004fea000383ffff */
[----:B------:R-:W-:Y:S05]  /*16900*/  BRA `(.L_x_1000) ;  /* 0xfffffeb000fc7947 */ /* 0x000fea000383ffff */
.L_x_1018:
[----:B-1----:R-:W-:-:S04]  /*16910*/  IMAD.U32 R5, RZ, RZ, UR6 ;  /* 0x00000006ff057e24 */ /* 0x002fc8000f8e00ff */
[----:B------:R1:W2:Y:S03]  /*16920*/  SYNCS.PHASECHK.TRANS64.TRYWAIT P1, [R5+URZ+0x22830], R4 ;  /* 0x02283004050075a7 */ /* 0x0002a6000802017f */
[----:B--2---:R-:W-:Y:S05]  /*16930*/  @!P1 NANOSLEEP.SYNCS 0x989680 ;  /* 0x009896800000995d */ /* 0x004fea0003900000 */
[----:B------:R-:W2:Y:S02]  /*16940*/  @!P1 SYNCS.PHASECHK.TRANS64 P1, [R5+URZ+0x22830], R4 ;  /* 0x02283004050095a7 */ /* 0x000ea4000802007f */
[----:B--2---:R-:W-:Y:S05]  /*16950*/  @!P1 BRA `(.L_x_1018) ;  /* 0xfffffffc00ec9947 */ /* 0x004fea000383ffff */
[----:B------:R-:W-:Y:S05]  /*16960*/  BRA `(.L_x_1015) ;  /* 0xfffffeec009c7947 */ /* 0x000fea000383ffff */
.L_x_1022:
[----:B-1----:R-:W-:-:S04]  /*16970*/  IMAD.U32 R5, RZ, RZ, UR6 ;  /* 0x00000006ff057e24 */ /* 0x002fc8000f8e00ff */
[----:B------:R1:W2:Y:S03]  /*16980*/  SYNCS.PHASECHK.TRANS64.TRYWAIT P1, [R5+URZ+0x22850], R4 ;  /* 0x02285004050075a7 */ /* 0x0002a6000802017f */
[----:B--2---:R-:W-:Y:S05]  /*16990*/  @!P1 NANOSLEEP.SYNCS 0x989680 ;  /* 0x009896800000995d */ /* 0x004fea0003900000 */
[----:B------:R-:W2:Y:S02]  /*169a0*/  @!P1 SYNCS.PHASECHK.TRANS64 P1, [R5+URZ+0x22850], R4 ;  /* 0x02285004050095a7 */ /* 0x000ea4000802007f */
[----:B--2---:R-:W-:Y:S05]  /*169b0*/  @!P1 BRA `(.L_x_1022) ;  /* 0xfffffffc00ec9947 */ /* 0x004fea000383ffff */
[----:B------:R-:W-:Y:S05]  /*169c0*/  BRA `(.L_x_1019) ;  /* 0xfffffef000487947 */ /* 0x000fea000383ffff */
.L_x_1041:
[----:B-1----:R-:W-:-:S04]  /*169d0*/  IMAD.U32 R5, RZ, RZ, UR6 ;  /* 0x00000006ff057e24 */ /* 0x002fc8000f8e00ff */
[----:B------:R1:W2:Y:S03]  /*169e0*/  SYNCS.PHASECHK.TRANS64.TRYWAIT P1, [R5+URZ+0x22830], R4 ;  /* 0x02283004050075a7 */ /* 0x0002a6000802017f */
[----:B--2---:R-:W-:Y:S05]  /*169f0*/  @!P1 NANOSLEEP.SYNCS 0x989680 ;  /* 0x009896800000995d */ /* 0x004fea0003900000 */
[----:B------:R-:W2:Y:S02]  /*16a00*/  @!P1 SYNCS.PHASECHK.TRANS64 P1, [R5+URZ+0x22830], R4 ;  /* 0x02283004050095a7 */ /* 0x000ea4000802007f */
[----:B--2---:R-:W-:Y:S05]  /*16a10*/  @!P1 BRA `(.L_x_1041) ;  /* 0xfffffffc00ec9947 */ /* 0x004fea000383ffff */
[----:B------:R-:W-:Y:S05]  /*16a20*/  BRA `(.L_x_1038) ;  /* 0xffffff2400f07947 */ /* 0x000fea000383ffff */
.L_x_1045:
[----:B-1----:R-:W-:-:S04]  /*16a30*/  IMAD.U32 R5, RZ, RZ, UR6 ;  /* 0x00000006ff057e24 */ /* 0x002fc8000f8e00ff */
[----:B------:R1:W2:Y:S03]  /*16a40*/  SYNCS.PHASECHK.TRANS64.TRYWAIT P1, [R5+URZ+0x22850], R4 ;  /* 0x02285004050075a7 */ /* 0x0002a6000802017f */
[----:B--2---:R-:W-:Y:S05]  /*16a50*/  @!P1 NANOSLEEP.SYNCS 0x989680 ;  /* 0x009896800000995d */ /* 0x004fea0003900000 */
[----:B------:R-:W2:Y:S02]  /*16a60*/  @!P1 SYNCS.PHASECHK.TRANS64 P1, [R5+URZ+0x22850], R4 ;  /* 0x02285004050095a7 */ /* 0x000ea4000802007f */
[----:B--2---:R-:W-:Y:S05]  /*16a70*/  @!P1 BRA `(.L_x_1045) ;  /* 0xfffffffc00ec9947 */ /* 0x004fea000383ffff */
[----:B------:R-:W-:Y:S05]  /*16a80*/  BRA `(.L_x_1042) ;  /* 0xffffff28009c7947 */ /* 0x000fea000383ffff */
.L_x_1053:
[----:B-1----:R-:W-:-:S04]  /*16a90*/  IMAD.U32 R5, RZ, RZ, UR6 ;  /* 0x00000006ff057e24 */ /* 0x002fc8000f8e00ff */
[----:B------:R1:W2:Y:S03]  /*16aa0*/  SYNCS.PHASECHK.TRANS64.TRYWAIT P1, [R5+URZ+0x22830], R4 ;  /* 0x02283004050075a7 */ /* 0x0002a6000802017f */
[----:B--2---:R-:W-:Y:S05]  /*16ab0*/  @!P1 NANOSLEEP.SYNCS 0x989680 ;  /* 0x009896800000995d */ /* 0x004fea0003900000 */
[----:B------:R-:W2:Y:S02]  /*16ac0*/  @!P1 SYNCS.PHASECHK.TRANS64 P1, [R5+URZ+0x22830], R4 ;  /* 0x02283004050095a7 */ /* 0x000ea4000802007f */
[----:B--2---:R-:W-:Y:S05]  /*16ad0*/  @!P1 BRA `(.L_x_1053) ;  /* 0xfffffffc00ec9947 */ /* 0x004fea000383ffff */
[----:B------:R-:W-:Y:S05]  /*16ae0*/  BRA `(.L_x_1050) ;  /* 0xffffff4c007c7947 */ /* 0x000fea000383ffff */
.L_x_1057:
[----:B-1----:R-:W-:-:S04]  /*16af0*/  IMAD.U32 R5, RZ, RZ, UR6 ;  /* 0x00000006ff057e24 */ /* 0x002fc8000f8e00ff */
[----:B------:R1:W2:Y:S03]  /*16b00*/  SYNCS.PHASECHK.TRANS64.TRYWAIT P1, [R5+URZ+0x22850], R4 ;  /* 0x02285004050075a7 */ /* 0x0002a6000802017f */
[----:B--2---:R-:W-:Y:S05]  /*16b10*/  @!P1 NANOSLEEP.SYNCS 0x989680 ;  /* 0x009896800000995d */ /* 0x004fea0003900000 */
[----:B------:R-:W2:Y:S02]  /*16b20*/  @!P1 SYNCS.PHASECHK.TRANS64 P1, [R5+URZ+0x22850], R4 ;  /* 0x02285004050095a7 */ /* 0x000ea4000802007f */
[----:B--2---:R-:W-:Y:S05]  /*16b30*/  @!P1 BRA `(.L_x_1057) ;  /* 0xfffffffc00ec9947 */ /* 0x004fea000383ffff */
[----:B------:R-:W-:Y:S05]  /*16b40*/  BRA `(.L_x_1054) ;  /* 0xffffff50001c7947 */ /* 0x000fea000383ffff */
.L_x_1072:
[----:B-1----:R-:W-:-:S04]  /*16b50*/  IMAD.U32 R7, RZ, RZ, UR5 ;  /* 0x00000005ff077e24 */ /* 0x002fc8000f8e00ff */
[----:B------:R1:W2:Y:S03]  /*16b60*/  SYNCS.PHASECHK.TRANS64.TRYWAIT P1, [R7+URZ+0x22850], R0 ;  /* 0x02285000070075a7 */ /* 0x0002a6000802017f */
[----:B--2---:R-:W-:Y:S05]  /*16b70*/  @!P1 NANOSLEEP.SYNCS 0x989680 ;  /* 0x009896800000995d */ /* 0x004fea0003900000 */
[----:B------:R-:W2:Y:S02]  /*16b80*/  @!P1 SYNCS.PHASECHK.TRANS64 P1, [R7+URZ+0x22850], R0 ;  /* 0x02285000070095a7 */ /* 0x000ea4000802007f */
[----:B--2---:R-:W-:Y:S05]  /*16b90*/  @!P1 BRA `(.L_x_1072) ;  /* 0xfffffffc00ec9947 */ /* 0x004fea000383ffff */
[----:B------:R-:W-:Y:S05]  /*16ba0*/  BRA `(.L_x_1071) ;  /* 0xffffff8400007947 */ /* 0x000fea000383ffff */
.L_x_1112:
[----:B------:R-:W2:Y:S01]  /*16bb0*/  S2R R18, SR_TID.X ;  /* 0x0000000000127919 */ /* 0x000ea20000002100 */
[----:B------:R-:W-:Y:S02]  /*16bc0*/  IMAD.MOV.U32 R12, RZ, RZ, RZ ;  /* 0x000000ffff0c7224 */ /* 0x000fe400078e00ff */
[----:B------:R-:W-:Y:S02]  /*16bd0*/  IMAD.MOV.U32 R11, RZ, RZ, 0x1f ;  /* 0x0000001fff0b7424 */ /* 0x000fe400078e00ff */
[----:B------:R-:W-:Y:S01]  /*16be0*/  IMAD.MOV.U32 R15, RZ, RZ, -0x1 ;  /* 0xffffffffff0f7424 */ /* 0x000fe200078e00ff */
[----:B--2---:R-:W-:-:S04]  /*16bf0*/  SHF.R.U32.HI R18, RZ, 0x5, R18 ;  /* 0x00000005ff127819 */ /* 0x004fc80000011612 */
[----:B------:R-:W-:-:S05]  /*16c00*/  LOP3.LUT R18, R18, 0x3, RZ, 0xc0, !PT ;  /* 0x0000000312127812 */ /* 0x000fca00078ec0ff */
[----:B------:R-:W-:-:S07]  /*16c10*/  IMAD.MOV.U32 R13, RZ, RZ, R18 ;  /* 0x000000ffff0d7224 */ /* 0x000fce00078e0012 */
[----:B01---5:R-:W-:Y:S05]  /*16c20*/  WARPSYNC.COLLECTIVE R15, `(.L_x_1182) ;  /* 0x000000000f087348 */ /* 0x023fea0003c00000 */
[----:B------:R2:W3:Y:S02]  /*16c30*/  SHFL.IDX P6, R14, R13, R12, R11 ;  /* 0x0000000c0d0e7389 */ /* 0x0004e400000c000b */
[----:B0123-5:R-:W-:Y:S01]  /*16c40*/  ENDCOLLECTIVE ;  /* 0x000000000000791b */ /* 0x02ffe20003800000 */
.L_x_1182:
[----:B------:R-:W-:Y:S05]  /*16c50*/  BRA `(.L_x_1183) ;  /* 0xffffffc400847947 */ /* 0x000fea000383ffff */
.L_x_1115:
[----:B0-----:R0:W1:Y:S02]  /*16c60*/  SYNCS.PHASECHK.TRANS64.TRYWAIT P0, [R0+URZ+0x22880], R21 ;  /* 0x02288015000075a7 */ /* 0x001064000800017f */
[----:B-1----:R-:W-:Y:S05]  /*16c70*/  @!P0 NANOSLEEP.SYNCS 0x989680 ;  /* 0x009896800000895d */ /* 0x002fea0003900000 */
[----:B------:R-:W1:Y:S02]  /*16c80*/  @!P0 SYNCS.PHASECHK.TRANS64 P0, [R0+URZ+0x22880], R21 ;  /* 0x02288015000085a7 */ /* 0x000e64000800007f */
[----:B-1----:R-:W-:Y:S05]  /*16c90*/  @!P0 BRA `(.L_x_1115) ;  /* 0xfffffffc00f08947 */ /* 0x002fea000383ffff */
[----:B------:R-:W-:Y:S05]  /*16ca0*/  BRA `(.L_x_1184) ;  /* 0xffffffc800287947 */ /* 0x000fea000383ffff */
.L_x_1116:
[----:B------:R-:W-:Y:S01]  /*16cb0*/  BSSY B0, `(.L_x_1185) ;  /* 0x0000008000007945 */ /* 0x000fe20003800000 */
[----:B------:R-:W-:Y:S02]  /*16cc0*/  IMAD.MOV.U32 R13, RZ, RZ, R9 ;  /* 0x000000ffff0d7224 */ /* 0x000fe400078e0009 */
[----:B------:R-:W-:Y:S02]  /*16cd0*/  IMAD.MOV.U32 R12, RZ, RZ, RZ ;  /* 0x000000ffff0c7224 */ /* 0x000fe400078e00ff */
[----:B------:R-:W-:Y:S02]  /*16ce0*/  IMAD.MOV.U32 R11, RZ, RZ, 0x1c1f ;  /* 0x00001c1fff0b7424 */ /* 0x000fe400078e00ff */
[----:B------:R-:W-:-:S07]  /*16cf0*/  IMAD.MOV.U32 R15, RZ, RZ, -0x1 ;  /* 0xffffffffff0f7424 */ /* 0x000fce00078e00ff */
[----:B0-----:R-:W-:Y:S05]  /*16d00*/  WARPSYNC.COLLECTIVE R15, `(.L_x_1186) ;  /* 0x000000000f087348 */ /* 0x001fea0003c00000 */
[----:B------:R1:W2:Y:S02]  /*16d10*/  SHFL.IDX P6, R14, R13, R12, R11 ;  /* 0x0000000c0d0e7389 */ /* 0x0002a400000c000b */
[----:B012---:R-:W-:Y:S01]  /*16d20*/  ENDCOLLECTIVE ;  /* 0x000000000000791b */ /* 0x007fe20003800000 */
.L_x_1186:
[----:B------:R-:W-:Y:S05]  /*16d30*/  BSYNC B0 ;  /* 0x0000000000007941 */ /* 0x000fea0003800000 */
.L_x_1185:
[----:B------:R-:W-:Y:S01]  /*16d40*/  IMAD.MOV.U32 R13, RZ, RZ, R10 ;  /* 0x000000ffff0d7224 */ /* 0x000fe200078e000a */
[----:B------:R-:W-:Y:S01]  /*16d50*/  LOP3.LUT P2, RZ, R16, 0x2, RZ, 0xc0, !PT ;  /* 0x0000000210ff7812 */ /* 0x000fe2000784c0ff */
[----:B------:R-:W-:Y:S01]  /*16d60*/  IMAD.MOV.U32 R12, RZ, RZ, RZ ;  /* 0x000000ffff0c7224 */ /* 0x000fe200078e00ff */
[----:B------:R-:W-:Y:S01]  /*16d70*/  IADD3 R6, R17, R6, R29 ;  /* 0x0000000611067210 */ /* 0x000fe20007ffe01d */
[----:B------:R-:W-:Y:S01]  /*16d80*/  IMAD.MOV.U32 R11, RZ, RZ, 0x1c1f ;  /* 0x00001c1fff0b7424 */ /* 0x000fe200078e00ff */
[C---:B------:R-:W-:Y:S01]  /*16d90*/  ISETP.GE.AND P3, PT, R8.reuse, 0x21, PT ;  /* 0x000000210800780c */ /* 0x040fe20003f66270 */
[----:B------:R-:W-:Y:S01]  /*16da0*/  IMAD.MOV.U32 R15, RZ, RZ, -0x1 ;  /* 0xffffffffff0f7424 */ /* 0x000fe200078e00ff */
[----:B------:R-:W-:Y:S01]  /*16db0*/  ISETP.GE.AND P5, PT, R8, 0x61, PT ;  /* 0x000000610800780c */ /* 0x000fe20003fa6270 */
[----:B------:R-:W-:Y:S02]  /*16dc0*/  IMAD.MOV.U32 R3, RZ, RZ, R14 ;  /* 0x000000ffff037224 */ /* 0x000fe400078e000e */
[----:B------:R-:W-:-:S10]  /*16dd0*/  IMAD.IADD R7, R30, 0x1, R6 ;  /* 0x000000011e077824 */ /* 0x000fd400078e0206 */
[----:B------:R-:W-:Y:S05]  /*16de0*/  WARPSYNC.COLLECTIVE R15, `(.L_x_1187) ;  /* 0x000000000f087348 */ /* 0x000fea0003c00000 */
[----:B------:R0:W1:Y:S02]  /*16df0*/  SHFL.IDX P6, R14, R13, R12, R11 ;  /* 0x0000000c0d0e7389 */ /* 0x00006400000c000b */
[----:B01----:R-:W-:Y:S01]  /*16e00*/  ENDCOLLECTIVE ;  /* 0x000000000000791b */ /* 0x003fe20003800000 */
.L_x_1187:
[----:B------:R-:W-:Y:S02]  /*16e10*/  IMAD.MOV.U32 R13, RZ, RZ, R9 ;  /* 0x000000ffff0d7224 */ /* 0x000fe400078e0009 */
[----:B------:R-:W-:Y:S02]  /*16e20*/  IMAD.MOV.U32 R12, RZ, RZ, 0x1 ;  /* 0x00000001ff0c7424 */ /* 0x000fe400078e00ff */
[----:B------:R-:W-:-:S07]  /*16e30*/  IMAD.MOV.U32 R2, RZ, RZ, R14 ;  /* 0x000000ffff027224 */ /* 0x000fce00078e000e */
[----:B------:R-:W-:Y:S05]  /*16e40*/  WARPSYNC.COLLECTIVE R15, `(.L_x_1188) ;  /* 0x000000000f087348 */ /* 0x000fea0003c00000 */
[----:B------:R0:W1:Y:S02]  /*16e50*/  SHFL.IDX P6, R14, R13, R12, R11 ;  /* 0x0000000c0d0e7389 */ /* 0x00006400000c000b */
[----:B01----:R-:W-:Y:S01]  /*16e60*/  ENDCOLLECTIVE ;  /* 0x000000000000791b */ /* 0x003fe20003800000 */
.L_x_1188:
        /* <DEDUP_REMOVED lines=14> */
.L_x_1189:
[----:B------:R-:W-:Y:S02]  /*16f50*/  IMAD.MOV.U32 R13, RZ, RZ, R9 ;  /* 0x000000ffff0d7224 */ /* 0x000fe400078e0009 */
[----:B------:R-:W-:Y:S02]  /*16f60*/  IMAD.MOV.U32 R12, RZ, RZ, 0x2 ;  /* 0x00000002ff0c7424 */ /* 0x000fe400078e00ff */
[----:B------:R-:W-:-:S07]  /*16f70*/  IMAD.MOV.U32 R2, RZ, RZ, R14 ;  /* 0x000000ffff027224 */ /* 0x000fce00078e000e */
[----:B------:R-:W-:Y:S05]  /*16f80*/  WARPSYNC.COLLECTIVE R15, `(.L_x_1190) ;  /* 0x000000000f087348 */ /* 0x000fea0003c00000 */
[----:B------:R0:W1:Y:S02]  /*16f90*/  SHFL.IDX P6, R14, R13, R12, R11 ;  /* 0x0000000c0d0e7389 */ /* 0x00006400000c000b */
[----:B01----:R-:W-:Y:S01]  /*16fa0*/  ENDCOLLECTIVE ;  /* 0x000000000000791b */ /* 0x003fe20003800000 */
.L_x_1190:
        /* <DEDUP_REMOVED lines=14> */
.L_x_1191:
[----:B------:R-:W-:Y:S02]  /*17090*/  IMAD.MOV.U32 R13, RZ, RZ, R9 ;  /* 0x000000ffff0d7224 */ /* 0x000fe400078e0009 */
[----:B------:R-:W-:Y:S02]  /*170a0*/  IMAD.MOV.U32 R12, RZ, RZ, 0x3 ;  /* 0x00000003ff0c7424 */ /* 0x000fe400078e00ff */
[----:B------:R-:W-:-:S07]  /*170b0*/  IMAD.MOV.U32 R2, RZ, RZ, R14 ;  /* 0x000000ffff027224 */ /* 0x000fce00078e000e */
[----:B------:R-:W-:Y:S05]  /*170c0*/  WARPSYNC.COLLECTIVE R15, `(.L_x_1192) ;  /* 0x000000000f087348 */ /* 0x000fea0003c00000 */
[----:B------:R0:W1:Y:S02]  /*170d0*/  SHFL.IDX P6, R14, R13, R12, R11 ;  /* 0x0000000c0d0e7389 */ /* 0x00006400000c000b */
[----:B01----:R-:W-:Y:S01]  /*170e0*/  ENDCOLLECTIVE ;  /* 0x000000000000791b */ /* 0x003fe20003800000 */
.L_x_1192:
        /* <DEDUP_REMOVED lines=14> */
.L_x_1193:
[----:B------:R-:W-:Y:S01]  /*171d0*/  @!PT LDS RZ, [RZ] ;  /* 0x00000000fffff984 */ /* 0x000fe20000000800 */
[----:B------:R-:W-:Y:S01]  /*171e0*/  @!PT LDS RZ, [RZ] ;  /* 0x00000000fffff984 */ /* 0x000fe20000000800 */
[----:B------:R-:W-:Y:S01]  /*171f0*/  @!PT LDS RZ, [RZ] ;  /* 0x00000000fffff984 */ /* 0x000fe20000000800 */
[----:B------:R0:W-:Y:S02]  /*17200*/  LDGSTS.E.BYPASS.LTC128B.128 [R7+0xa400], desc[UR48][R2.64+0x40], !P0 ;  /* 0x0a40004002077fae */ /* 0x0001e4000c101d70 */
[----:B0-----:R-:W-:Y:S01]  /*17210*/  IMAD.MOV.U32 R2, RZ, RZ, R14 ;  /* 0x000000ffff027224 */ /* 0x001fe200078e000e */
[----:B------:R-:W-:Y:S06]  /*17220*/  BRA `(.L_x_1194) ;  /* 0xffffffc400bc7947 */ /* 0x000fec000383ffff */
.L_x_1121:
[----:B---3--:R3:W4:Y:S02]  /*17230*/  SYNCS.PHASECHK.TRANS64.TRYWAIT P0, [R0+URZ+0x22840], R21 ;  /* 0x02284015000075a7 */ /* 0x008724000800017f */
[----:B----4-:R-:W-:Y:S05]  /*17240*/  @!P0 NANOSLEEP.SYNCS 0x989680 ;  /* 0x009896800000895d */ /* 0x010fea0003900000 */
[----:B------:R-:W4:Y:S02]  /*17250*/  @!P0 SYNCS.PHASECHK.TRANS64 P0, [R0+URZ+0x22840], R21 ;  /* 0x02284015000085a7 */ /* 0x000f24000800007f */
[----:B----4-:R-:W-:Y:S05]  /*17260*/  @!P0 BRA `(.L_x_1121) ;  /* 0xfffffffc00f08947 */ /* 0x010fea000383ffff */
[----:B------:R-:W-:Y:S05]  /*17270*/  BRA `(.L_x_1195) ;  /* 0xffffffc8001c7947 */ /* 0x000fea000383ffff */
.L_x_1122:
        /* <DEDUP_REMOVED lines=8> */
.L_x_1197:
[----:B------:R-:W-:Y:S05]  /*17300*/  BSYNC B0 ;  /* 0x0000000000007941 */ /* 0x000fea0003800000 */
.L_x_1196:
[----:B------:R-:W-:Y:S01]  /*17310*/  IMAD.MOV.U32 R13, RZ, RZ, R4 ;  /* 0x000000ffff0d7224 */ /* 0x000fe200078e0004 */
[----:B------:R-:W-:Y:S01]  /*17320*/  LOP3.LUT R16, R16, 0xf7ffffff, RZ, 0xc0, !PT ;  /* 0xf7ffffff10107812 */ /* 0x000fe200078ec0ff */
[----:B------:R-:W-:Y:S02]  /*17330*/  IMAD.MOV.U32 R12, RZ, RZ, RZ ;  /* 0x000000ffff0c7224 */ /* 0x000fe400078e00ff */
[----:B------:R-:W-:Y:S01]  /*17340*/  IMAD.MOV.U32 R11, RZ, RZ, 0x1c1f ;  /* 0x00001c1fff0b7424 */ /* 0x000fe200078e00ff */
[----:B------:R-:W-:Y:S01]  /*17350*/  @P5 LOP3.LUT R16, R16, 0x8000000, RZ, 0xfc, !PT ;  /* 0x0800000010105812 */ /* 0x000fe200078efcff */
[----:B------:R-:W-:Y:S02]  /*17360*/  IMAD.MOV.U32 R15, RZ, RZ, -0x1 ;  /* 0xffffffffff0f7424 */ /* 0x000fe400078e00ff */
[----:B------:R-:W-:Y:S01]  /*17370*/  IMAD.MOV.U32 R2, RZ, RZ, R14 ;  /* 0x000000ffff027224 */ /* 0x000fe200078e000e */
[----:B------:R-:W-:Y:S01]  /*17380*/  LOP3.LUT P5, RZ, R16, 0x8, RZ, 0xc0, !PT ;  /* 0x0000000810ff7812 */ /* 0x000fe200078ac0ff */
[----:B------:R-:W-:-:S12]  /*17390*/  @P4 IMAD.IADD R7, R17, 0x1, R6 ;  /* 0x0000000111074824 */ /* 0x000fd800078e0206 */
[----:B------:R-:W-:Y:S05]  /*173a0*/  WARPSYNC.COLLECTIVE R15, `(.L_x_1198) ;  /* 0x000000000f087348 */ /* 0x000fea0003c00000 */
[----:B------:R0:W1:Y:S02]  /*173b0*/  SHFL.IDX P6, R14, R13, R12, R11 ;  /* 0x0000000c0d0e7389 */ /* 0x00006400000c000b */
[----:B01----:R-:W-:Y:S01]  /*173c0*/  ENDCOLLECTIVE ;  /* 0x000000000000791b */ /* 0x003fe20003800000 */
.L_x_1198:
[----:B------:R-:W-:Y:S02]  /*173d0*/  @P3 IMAD.IADD R9, R17, 0x1, R6 ;  /* 0x0000000111093824 */ /* 0x000fe400078e0206 */
[----:B------:R-:W-:Y:S02]  /*173e0*/  IMAD.MOV.U32 R13, RZ, RZ, R5 ;  /* 0x000000ffff0d7224 */ /* 0x000fe400078e0005 */
[----:B------:R-:W-:Y:S01]  /*173f0*/  IMAD.MOV.U32 R12, RZ, RZ, 0x1 ;  /* 0x00000001ff0c7424 */ /* 0x000fe200078e00ff */
[----:B------:R-:W-:Y:S02]  /*17400*/  LOP3.LUT P6, RZ, R16, 0x10, RZ, 0xc0, !PT ;  /* 0x0000001010ff7812 */ /* 0x000fe400078cc0ff */
[----:B------:R-:W-:-:S05]  /*17410*/  @P4 IADD3 R14, P0, R32, R14, RZ ;  /* 0x0000000e200e4210 */ /* 0x000fca0007f1e0ff */
[----:B------:R-:W-:Y:S02]  /*17420*/  @P4 IMAD.X R3, RZ, RZ, R2, P0 ;  /* 0x000000ffff034224 */ /* 0x000fe400000e0602 */
[----:B------:R-:W-:-:S05]  /*17430*/  @P4 IMAD.MOV.U32 R2, RZ, RZ, R14 ;  /* 0x000000ffff024224 */ /* 0x000fca00078e000e */
[----:B------:R-:W-:Y:S01]  /*17440*/  @!PT LDS RZ, [RZ] ;  /* 0x00000000fffff984 */ /* 0x000fe20000000800 */
[----:B------:R-:W-:Y:S01]  /*17450*/  @!PT LDS RZ, [RZ] ;  /* 0x00000000fffff984 */ /* 0x000fe20000000800 */
[----:B------:R-:W-:Y:S01]  /*17460*/  @!PT LDS RZ, [RZ] ;  /* 0x00000000fffff984 */ /* 0x000fe20000000800 */
[----:B------:R0:W-:Y:S02]  /*17470*/  @P4 LDGSTS.E.BYPASS.LTC128B.128 [R7+0x16400], desc[UR48][R2.64], !P6 ;  /* 0x1640000002074fae */ /* 0x0001e4000f101d70 */
[----:B0-----:R-:W-:Y:S05]  /*17480*/  WARPSYNC.COLLECTIVE R15, `(.L_x_1199) ;  /* 0x000000000f087348 */ /* 0x001fea0003c00000 */
[----:B------:R1:W2:Y:S02]  /*17490*/  SHFL.IDX P6, R14, R13, R12, R11 ;  /* 0x0000000c0d0e7389 */ /* 0x0002a400000c000b */
[----:B012---:R-:W-:Y:S01]  /*174a0*/  ENDCOLLECTIVE ;  /* 0x000000000000791b */ /* 0x007fe20003800000 */
.L_x_1199:
        /* <DEDUP_REMOVED lines=12> */
.L_x_1200:
[----:B------:R-:W-:Y:S02]  /*17570*/  IMAD.MOV.U32 R13, RZ, RZ, R5 ;  /* 0x000000ffff0d7224 */ /* 0x000fe400078e0005 */
[----:B------:R-:W-:Y:S01]  /*17580*/  IMAD.MOV.U32 R12, RZ, RZ, 0x2 ;  /* 0x00000002ff0c7424 */ /* 0x000fe200078e00ff */
[----:B------:R-:W-:-:S05]  /*17590*/  @P3 IADD3 R14, P0, R32, R14, RZ ;  /* 0x0000000e200e3210 */ /* 0x000fca0007f1e0ff */
[----:B------:R-:W-:Y:S02]  /*175a0*/  @P3 IMAD.X R21, RZ, RZ, R2, P0 ;  /* 0x000000ffff153224 */ /* 0x000fe400000e0602 */
[----:B------:R-:W-:-:S07]  /*175b0*/  @P3 IMAD.MOV.U32 R2, RZ, RZ, R14 ;  /* 0x000000ffff023224 */ /* 0x000fce00078e000e */
[----:B------:R-:W-:Y:S05]  /*175c0*/  WARPSYNC.COLLECTIVE R15, `(.L_x_1201) ;  /* 0x000000000f087348 */ /* 0x000fea0003c00000 */
[----:B------:R0:W1:Y:S02]  /*175d0*/  SHFL.IDX P6, R14, R13, R12, R11 ;  /* 0x0000000c0d0e7389 */ /* 0x00006400000c000b */
[----:B01----:R-:W-:Y:S01]  /*175e0*/  ENDCOLLECTIVE ;  /* 0x000000000000791b */ /* 0x003fe20003800000 */
.L_x_1201:
[----:B------:R-:W-:-:S05]  /*175f0*/  @P3 IMAD.MOV.U32 R3, RZ, RZ, R21 ;  /* 0x000000ffff033224 */ /* 0x000fca00078e0015 */
[----:B------:R-:W-:Y:S01]  /*17600*/  @!PT LDS RZ, [RZ] ;  /* 0x00000000fffff984 */ /* 0x000fe20000000800 */
[----:B------:R-:W-:Y:S01]  /*17610*/  @!PT LDS RZ, [RZ] ;  /* 0x00000000fffff984 */ /* 0x000fe20000000800 */
[----:B------:R-:W-:Y:S01]  /*17620*/  @!PT LDS RZ, [RZ] ;  /* 0x00000000fffff984 */ /* 0x000fe20000000800 */
[----:B------:R-:W-:Y:S04]  /*17630*/  @P3 LDGSTS.E.BYPASS.LTC128B.128 [R9+0x16c00], desc[UR48][R2.64], !P4 ;  /* 0x16c0000002093fae */ /* 0x000fe8000e101d70 */
[----:B------:R-:W-:Y:S01]  /*17640*/  @P3 LDGSTS.E.BYPASS.LTC128B.128 [R9+0x18c00], desc[UR48][R2.64+0x40], !P5 ;  /* 0x18c0004002093fae */ /* 0x000fe2000e901d70 */
[----:B------:R-:W-:-:S03]  /*17650*/  IMAD.MOV.U32 R13, RZ, RZ, R4 ;  /* 0x000000ffff0d7224 */ /* 0x000fc600078e0004 */
[----:B------:R0:W-:Y:S02]  /*17660*/  @P3 LDGSTS.E.BYPASS.LTC128B.128 [R9+0x1ac00], desc[UR48][R2.64+0x80], !P1 ;  /* 0x1ac0008002093fae */ /* 0x0001e4000c901d70 */
[----:B0-----:R-:W-:-:S07]  /*17670*/  IMAD.MOV.U32 R2, RZ, RZ, R14 ;  /* 0x000000ffff027224 */ /* 0x001fce00078e000e */
[----:B------:R-:W-:Y:S05]  /*17680*/  WARPSYNC.COLLECTIVE R15, `(.L_x_1202) ;  /* 0x000000000f087348 */ /* 0x000fea0003c00000 */
[----:B------:R0:W1:Y:S02]  /*17690*/  SHFL.IDX P6, R14, R13, R12, R11 ;  /* 0x0000000c0d0e7389 */ /* 0x00006400000c000b */
[----:B01----:R-:W-:Y:S01]  /*176a0*/  ENDCOLLECTIVE ;  /* 0x000000000000791b */ /* 0x003fe20003800000 */
.L_x_1202:
        /* <DEDUP_REMOVED lines=8> */
.L_x_1203:
[----:B------:R-:W-:-:S05]  /*17730*/  @P2 IMAD.MOV.U32 R3, RZ, RZ, R21 ;  /* 0x000000ffff032224 */ /* 0x000fca00078e0015 */
[----:B------:R-:W-:Y:S01]  /*17740*/  @!PT LDS RZ, [RZ] ;  /* 0x00000000fffff984 */ /* 0x000fe20000000800 */
[----:B------:R-:W-:Y:S01]  /*17750*/  @!PT LDS RZ, [RZ] ;  /* 0x00000000fffff984 */ /* 0x000fe20000000800 */
[----:B------:R-:W-:Y:S01]  /*17760*/  @!PT LDS RZ, [RZ] ;  /* 0x00000000fffff984 */ /* 0x000fe20000000800 */
[----:B------:R0:W-:Y:S04]  /*17770*/  @P2 LDGSTS.E.BYPASS.LTC128B.128 [R7+0x17400], desc[UR48][R2.64], !P4 ;  /* 0x1740000002072fae */ /* 0x0001e8000e101d70 */
[----:B------:R0:W-:Y:S01]  /*17780*/  @P2 LDGSTS.E.BYPASS.LTC128B.128 [R7+0x19400], desc[UR48][R2.64+0x40], !P5 ;  /* 0x1940004002072fae */ /* 0x0001e2000e901d70 */
[----:B------:R-:W-:Y:S01]  /*17790*/  LOP3.LUT P5, RZ, R16, 0x8000000, RZ, 0xc0, !PT ;  /* 0x0800000010ff7812 */ /* 0x000fe200078ac0ff */
[----:B------:R-:W-:Y:S02]  /*177a0*/  IMAD.MOV.U32 R13, RZ, RZ, R4 ;  /* 0x000000ffff0d7224 */ /* 0x000fe400078e0004 */
[----:B------:R0:W-:Y:S01]  /*177b0*/  @P2 LDGSTS.E.BYPASS.LTC128B.128 [R7+0x1b400], desc[UR48][R2.64+0x80], !P1 ;  /* 0x1b40008002072fae */ /* 0x0001e2000c901d70 */
[----:B------:R-:W-:-:S09]  /*177c0*/  IMAD.MOV.U32 R5, RZ, RZ, R14 ;  /* 0x000000ffff057224 */ /* 0x000fd200078e000e */
[----:B0-----:R-:W-:Y:S05]  /*177d0*/  WARPSYNC.COLLECTIVE R15, `(.L_x_1204) ;  /* 0x000000000f087348 */ /* 0x001fea0003c00000 */
[----:B------:R1:W2:Y:S02]  /*177e0*/  SHFL.IDX P6, R14, R13, R12, R11 ;  /* 0x0000000c0d0e7389 */ /* 0x0002a400000c000b */
[----:B012---:R-:W-:Y:S01]  /*177f0*/  ENDCOLLECTIVE ;  /* 0x000000000000791b */ /* 0x007fe20003800000 */
.L_x_1204:
[----:B------:R-:W-:Y:S05]  /*17800*/  BRA `(.L_x_1205) ;  /* 0xffffffc400987947 */ /* 0x000fea000383ffff */
.L_x_1127:
[----:B------:R-:W-:Y:S02]  /*17810*/  IMAD.MOV.U32 R13, RZ, RZ, R4 ;  /* 0x000000ffff0d7224 */ /* 0x000fe400078e0004 */
[----:B------:R-:W-:Y:S02]  /*17820*/  IMAD.MOV.U32 R12, RZ, RZ, RZ ;  /* 0x000000ffff0c7224 */ /* 0x000fe400078e00ff */
[----:B------:R-:W-:Y:S02]  /*17830*/  IMAD.MOV.U32 R11, RZ, RZ, 0x1c1f ;  /* 0x00001c1fff0b7424 */ /* 0x000fe400078e00ff */
[----:B------:R-:W-:Y:S02]  /*17840*/  IMAD.MOV.U32 R15, RZ, RZ, -0x1 ;  /* 0xffffffffff0f7424 */ /* 0x000fe400078e00ff */
[----:B------:R-:W-:-:S07]  /*17850*/  VIADD R5, R10, UR42 ;  /* 0x0000002a0a057c36 */ /* 0x000fce0008000000 */
[----:B-----5:R-:W-:Y:S05]  /*17860*/  WARPSYNC.COLLECTIVE R15, `(.L_x_1206) ;  /* 0x000000000f087348 */ /* 0x020fea0003c00000 */
[----:B------:R0:W1:Y:S02]  /*17870*/  SHFL.IDX P6, R14, R13, R12, R11 ;  /* 0x0000000c0d0e7389 */ /* 0x00006400000c000b */
[----:B01---5:R-:W-:Y:S01]  /*17880*/  ENDCOLLECTIVE ;  /* 0x000000000000791b */ /* 0x023fe20003800000 */
.L_x_1206:
[C---:B------:R-:W-:Y:S01]  /*17890*/  VIADD R6, R5.reuse, 0x20 ;  /* 0x0000002005067836 */ /* 0x040fe20000000000 */
[----:B------:R-:W-:Y:S01]  /*178a0*/  ISETP.GE.AND P0, PT, R5, UR40, PT ;  /* 0x0000002805007c0c */ /* 0x000fe2000bf06270 */
[----:B------:R-:W-:Y:S02]  /*178b0*/  IMAD.MOV.U32 R13, RZ, RZ, R0 ;  /* 0x000000ffff0d7224 */ /* 0x000fe400078e0000 */
[----:B------:R-:W-:-:S10]  /*178c0*/  IMAD.MOV.U32 R2, RZ, RZ, R14 ;  /* 0x000000ffff027224 */ /* 0x000fd400078e000e */
[----:B------:R-:W-:Y:S05]  /*178d0*/  WARPSYNC.COLLECTIVE R15, `(.L_x_1207) ;  /* 0x000000000f087348 */ /* 0x000fea0003c00000 */
[----:B------:R0:W1:Y:S02]  /*178e0*/  SHFL.IDX P6, R14, R13, R12, R11 ;  /* 0x0000000c0d0e7389 */ /* 0x00006400000c000b */
[----:B01----:R-:W-:Y:S01]  /*178f0*/  ENDCOLLECTIVE ;  /* 0x000000000000791b */ /* 0x003fe20003800000 */
.L_x_1207:
[----:B------:R-:W-:Y:S02]  /*17900*/  IMAD.MOV.U32 R13, RZ, RZ, R4 ;  /* 0x000000ffff0d7224 */ /* 0x000fe400078e0004 */
[----:B------:R-:W-:Y:S01]  /*17910*/  IMAD.MOV.U32 R12, RZ, RZ, 0x1 ;  /* 0x00000001ff0c7424 */ /* 0x000fe200078e00ff */
[----:B------:R-:W-:-:S05]  /*17920*/  @!P0 IADD3 R14, P1, R32, R14, RZ ;  /* 0x0000000e200e8210 */ /* 0x000fca0007f3e0ff */
[----:B------:R-:W-:Y:S02]  /*17930*/  @!P0 IMAD.X R3, RZ, RZ, R2, P1 ;  /* 0x000000ffff038224 */ /* 0x000fe400008e0602 */
[----:B------:R-:W-:-:S07]  /*17940*/  @!P0 IMAD.MOV.U32 R2, RZ, RZ, R14 ;  /* 0x000000ffff028224 */ /* 0x000fce00078e000e */
[----:B------:R-:W-:Y:S05]  /*17950*/  WARPSYNC.COLLECTIVE R15, `(.L_x_1208) ;  /* 0x000000000f087348 */ /* 0x000fea0003c00000 */
[----:B------:R0:W1:Y:S02]  /*17960*/  SHFL.IDX P6, R14, R13, R12, R11 ;  /* 0x0000000c0d0e7389 */ /* 0x00006400000c000b */
[----:B01----:R-:W-:Y:S01]  /*17970*/  ENDCOLLECTIVE ;  /* 0x000000000000791b */ /* 0x003fe20003800000 */
.L_x_1208:
[----:B------:R-:W-:Y:S01]  /*17980*/  @!PT LDS RZ, [RZ] ;  /* 0x00000000fffff984 */ /* 0x000fe20000000800 */
[----:B------:R-:W-:Y:S01]  /*17990*/  @!PT LDS RZ, [RZ] ;  /* 0x00000000fffff984 */ /* 0x000fe20000000800 */
[----:B------:R-:W-:Y:S01]  /*179a0*/  @!PT LDS RZ, [RZ] ;  /* 0x00000000fffff984 */ /* 0x000fe20000000800 */
[----:B------:R-:W-:Y:S04]  /*179b0*/  @!P0 LDGSTS.E.BYPASS.LTC128B.128 [R8+0x10400], desc[UR48][R2.64], !P3 ;  /* 0x1040000002088fae */ /* 0x000fe8000d901d70 */
[----:B------:R-:W-:Y:S04]  /*179c0*/  @!P0 LDGSTS.E.BYPASS.LTC128B.128 [R8+0x12400], desc[UR48][R2.64+0x40], !P4 ;  /* 0x1240004002088fae */ /* 0x000fe8000e101d70 */
[----:B------:R0:W-:Y:S01]  /*179d0*/  @!P0 LDGSTS.E.BYPASS.LTC128B.128 [R8+0x14400], desc[UR48][R2.64+0x80], !P5 ;  /* 0x1440008002088fae */ /* 0x0001e2000e901d70 */
[----:B------:R-:W-:Y:S01]  /*179e0*/  ISETP.GE.AND P0, PT, R6, UR40, PT ;  /* 0x0000002806007c0c */ /* 0x000fe2000bf06270 */
[----:B------:R-:W-:-:S02]  /*179f0*/  IMAD.MOV.U32 R13, RZ, RZ, R0 ;  /* 0x000000ffff0d7224 */ /* 0x000fc400078e0000 */
[----:B------:R-:W-:Y:S02]  /*17a00*/  VIADD R6, R5, 0x40 ;  /* 0x0000004005067836 */ /* 0x000fe40000000000 */
[----:B0-----:R-:W-:-:S08]  /*17a10*/  IMAD.MOV.U32 R2, RZ, RZ, R14 ;  /* 0x000000ffff027224 */ /* 0x001fd000078e000e */
[----:B------:R-:W-:Y:S05]  /*17a20*/  WARPSYNC.COLLECTIVE R15, `(.L_x_1209) ;  /* 0x000000000f087348 */ /* 0x000fea0003c00000 */
[----:B------:R0:W1:Y:S02]  /*17a30*/  SHFL.IDX P6, R14, R13, R12, R11 ;  /* 0x0000000c0d0e7389 */ /* 0x00006400000c000b */
[----:B01----:R-:W-:Y:S01]  /*17a40*/  ENDCOLLECTIVE ;  /* 0x000000000000791b */ /* 0x003fe20003800000 */
.L_x_1209:
        /* <DEDUP_REMOVED lines=8> */
.L_x_1210:
        /* <DEDUP_REMOVED lines=8> */
[----:B------:R-:W-:Y:S01]  /*17b50*/  ISETP.GE.AND P0, PT, R6, UR40, PT ;  /* 0x0000002806007c0c */ /* 0x000fe2000bf06270 */
[----:B0-----:R-:W-:-:S12]  /*17b60*/  IMAD.MOV.U32 R2, RZ, RZ, R14 ;  /* 0x000000ffff027224 */ /* 0x001fd800078e000e */
[----:B------:R-:W-:Y:S05]  /*17b70*/  WARPSYNC.COLLECTIVE R15, `(.L_x_1211) ;  /* 0x000000000f087348 */ /* 0x000fea0003c00000 */
[----:B------:R0:W1:Y:S02]  /*17b80*/  SHFL.IDX P6, R14, R13, R12, R11 ;  /* 0x0000000c0d0e7389 */ /* 0x00006400000c000b */
[----:B01----:R-:W-:Y:S01]  /*17b90*/  ENDCOLLECTIVE ;  /* 0x000000000000791b */ /* 0x003fe20003800000 */
.L_x_1211:
        /* <DEDUP_REMOVED lines=8> */
.L_x_1212:
        /* <DEDUP_REMOVED lines=12> */
.L_x_1213:
[----:B------:R-:W-:Y:S05]  /*17ce0*/  BRA `(.L_x_1214) ;  /* 0xffffffc800847947 */ /* 0x000fea000383ffff */
.L_x_1130:
[----:B0-----:R0:W1:Y:S02]  /*17cf0*/  SYNCS.PHASECHK.TRANS64.TRYWAIT P0, [R17+URZ+0x22820], R0 ;  /* 0x02282000110075a7 */ /* 0x001064000800017f */
[----:B-1----:R-:W-:Y:S05]  /*17d00*/  @!P0 NANOSLEEP.SYNCS 0x989680 ;  /* 0x009896800000895d */ /* 0x002fea0003900000 */
[----:B------:R-:W1:Y:S02]  /*17d10*/  @!P0 SYNCS.PHASECHK.TRANS64 P0, [R17+URZ+0x22820], R0 ;  /* 0x02282000110085a7 */ /* 0x000e64000800007f */
[----:B-1----:R-:W-:Y:S05]  /*17d20*/  @!P0 BRA `(.L_x_1130) ;  /* 0xfffffffc00f08947 */ /* 0x002fea000383ffff */
[----:B------:R-:W-:Y:S05]  /*17d30*/  BRA `(.L_x_1215) ;  /* 0xffffffc800e87947 */ /* 0x000fea000383ffff */
.L_x_1134:
[----:B0-----:R0:W1:Y:S02]  /*17d40*/  SYNCS.PHASECHK.TRANS64.TRYWAIT P0, [R0+URZ+0x22880], R10 ;  /* 0x0228800a000075a7 */ /* 0x001064000800017f */
[----:B-1----:R-:W-:Y:S05]  /*17d50*/  @!P0 NANOSLEEP.SYNCS 0x989680 ;  /* 0x009896800000895d */ /* 0x002fea0003900000 */
[----:B------:R-:W1:Y:S02]  /*17d60*/  @!P0 SYNCS.PHASECHK.TRANS64 P0, [R0+URZ+0x22880], R10 ;  /* 0x0228800a000085a7 */ /* 0x000e64000800007f */
[----:B-1----:R-:W-:Y:S05]  /*17d70*/  @!P0 BRA `(.L_x_1134) ;  /* 0xfffffffc00f08947 */ /* 0x002fea000383ffff */
[----:B------:R-:W-:Y:S05]  /*17d80*/  BRA `(.L_x_1216) ;  /* 0xffffffcc00b47947 */ /* 0x000fea000383ffff */
.L_x_1135:
        /* <DEDUP_REMOVED lines=8> */
.L_x_1218:
[----:B------:R-:W-:Y:S05]  /*17e10*/  BSYNC B0 ;  /* 0x0000000000007941 */ /* 0x000fea0003800000 */
.L_x_1217:
        /* <DEDUP_REMOVED lines=10> */
.L_x_1219:
[----:B------:R-:W-:Y:S02]  /*17ec0*/  IMAD.MOV.U32 R13, RZ, RZ, R27 ;  /* 0x000000ffff0d7224 */ /* 0x000fe400078e001b */
[----:B------:R-:W-:Y:S02]  /*17ed0*/  IMAD.MOV.U32 R12, RZ, RZ, 0x1 ;  /* 0x00000001ff0c7424 */ /* 0x000fe400078e00ff */
[----:B------:R-:W-:-:S07]  /*17ee0*/  IMAD.MOV.U32 R2, RZ, RZ, R14 ;  /* 0x000000ffff027224 */ /* 0x000fce00078e000e */
[----:B------:R-:W-:Y:S05]  /*17ef0*/  WARPSYNC.COLLECTIVE R15, `(.L_x_1220) ;  /* 0x000000000f087348 */ /* 0x000fea0003c00000 */
[----:B------:R0:W1:Y:S02]  /*17f00*/  SHFL.IDX P6, R14, R13, R12, R11 ;  /* 0x0000000c0d0e7389 */ /* 0x00006400000c000b */
[----:B01----:R-:W-:Y:S01]  /*17f10*/  ENDCOLLECTIVE ;  /* 0x000000000000791b */ /* 0x003fe20003800000 */
.L_x_1220:
        /* <DEDUP_REMOVED lines=12> */
.L_x_1221:
[----:B------:R-:W-:Y:S02]  /*17fe0*/  IMAD.MOV.U32 R13, RZ, RZ, R27 ;  /* 0x000000ffff0d7224 */ /* 0x000fe400078e001b */
[----:B------:R-:W-:Y:S02]  /*17ff0*/  IMAD.MOV.U32 R12, RZ, RZ, 0x2 ;  /* 0x00000002ff0c7424 */ /* 0x000fe400078e00ff */
[----:B------:R-:W-:-:S07]  /*18000*/  IMAD.MOV.U32 R2, RZ, RZ, R14 ;  /* 0x000000ffff027224 */ /* 0x000fce00078e000e */
[----:B------:R-:W-:Y:S05]  /*18010*/  WARPSYNC.COLLECTIVE R15, `(.L_x_1222) ;  /* 0x000000000f087348 */ /* 0x000fea0003c00000 */
[----:B------:R0:W1:Y:S02]  /*18020*/  SHFL.IDX P6, R14, R13, R12, R11 ;  /* 0x0000000c0d0e7389 */ /* 0x00006400000c000b */
[----:B01----:R-:W-:Y:S01]  /*18030*/  ENDCOLLECTIVE ;  /* 0x000000000000791b */ /* 0x003fe20003800000 */
.L_x_1222:
        /* <DEDUP_REMOVED lines=12> */
.L_x_1223:
[----:B------:R-:W-:Y:S02]  /*18100*/  IMAD.MOV.U32 R13, RZ, RZ, R27 ;  /* 0x000000ffff0d7224 */ /* 0x000fe400078e001b */
[----:B------:R-:W-:Y:S02]  /*18110*/  IMAD.MOV.U32 R12, RZ, RZ, 0x3 ;  /* 0x00000003ff0c7424 */ /* 0x000fe400078e00ff */
[----:B------:R-:W-:-:S07]  /*18120*/  IMAD.MOV.U32 R2, RZ, RZ, R14 ;  /* 0x000000ffff027224 */ /* 0x000fce00078e000e */
[----:B------:R-:W-:Y:S05]  /*18130*/  WARPSYNC.COLLECTIVE R15, `(.L_x_1224) ;  /* 0x000000000f087348 */ /* 0x000fea0003c00000 */
[----:B------:R0:W1:Y:S02]  /*18140*/  SHFL.IDX P6, R14, R13, R12, R11 ;  /* 0x0000000c0d0e7389 */ /* 0x00006400000c000b */
[----:B01----:R-:W-:Y:S01]  /*18150*/  ENDCOLLECTIVE ;  /* 0x000000000000791b */ /* 0x003fe20003800000 */
.L_x_1224:
        /* <DEDUP_REMOVED lines=12> */
.L_x_1225:
[----:B------:R-:W-:Y:S01]  /*18220*/  IMAD.MOV.U32 R2, RZ, RZ, R14 ;  /* 0x000000ffff027224 */ /* 0x000fe200078e000e */
[----:B------:R-:W-:Y:S06]  /*18230*/  BRA `(.L_x_1226) ;  /* 0xffffffcc00407947 */ /* 0x000fec000383ffff */
.L_x_1140:
[----:B---3--:R3:W4:Y:S02]  /*18240*/  SYNCS.PHASECHK.TRANS64.TRYWAIT P0, [R0+URZ+0x22840], R10 ;  /* 0x0228400a000075a7 */ /* 0x008724000800017f */
[----:B----4-:R-:W-:Y:S05]  /*18250*/  @!P0 NANOSLEEP.SYNCS 0x989680 ;  /* 0x009896800000895d */ /* 0x010fea0003900000 */
[----:B------:R-:W4:Y:S02]  /*18260*/  @!P0 SYNCS.PHASECHK.TRANS64 P0, [R0+URZ+0x22840], R10 ;  /* 0x0228400a000085a7 */ /* 0x000f24000800007f */
[----:B----4-:R-:W-:Y:S05]  /*18270*/  @!P0 BRA `(.L_x_1140) ;  /* 0xfffffffc00f08947 */ /* 0x010fea000383ffff */
[----:B------:R-:W-:Y:S05]  /*18280*/  BRA `(.L_x_1227) ;  /* 0xffffffcc00947947 */ /* 0x000fea000383ffff */
.L_x_1141:
        /* <DEDUP_REMOVED lines=8> */
.L_x_1229:
[----:B------:R-:W-:Y:S05]  /*18310*/  BSYNC B0 ;  /* 0x0000000000007941 */ /* 0x000fea0003800000 */
.L_x_1228:
[----:B------:R-:W-:Y:S02]  /*18320*/  IMAD.MOV.U32 R13, RZ, RZ, R6 ;  /* 0x000000ffff0d7224 */ /* 0x000fe400078e0006 */
        /* <DEDUP_REMOVED lines=8> */
.L_x_1230:
[----:B------:R-:W-:Y:S02]  /*183b0*/  IMAD.MOV.U32 R13, RZ, RZ, R8 ;  /* 0x000000ffff0d7224 */ /* 0x000fe400078e0008 */
[----:B------:R-:W-:Y:S02]  /*183c0*/  IMAD.MOV.U32 R12, RZ, RZ, 0x1 ;  /* 0x00000001ff0c7424 */ /* 0x000fe400078e00ff */
[----:B------:R-:W-:-:S07]  /*183d0*/  IMAD.MOV.U32 R2, RZ, RZ, R14 ;  /* 0x000000ffff027224 */ /* 0x000fce00078e000e */
[----:B------:R-:W-:Y:S05]  /*183e0*/  WARPSYNC.COLLECTIVE R15, `(.L_x_1231) ;  /* 0x000000000f087348 */ /* 0x000fea0003c00000 */
[----:B------:R0:W1:Y:S02]  /*183f0*/  SHFL.IDX P6, R14, R13, R12, R11 ;  /* 0x0000000c0d0e7389 */ /* 0x00006400000c000b */
[----:B01----:R-:W-:Y:S01]  /*18400*/  ENDCOLLECTIVE ;  /* 0x000000000000791b */ /* 0x003fe20003800000 */
.L_x_1231:
        /* <DEDUP_REMOVED lines=13> */
.L_x_1232:
[----:B------:R-:W-:Y:S02]  /*184e0*/  IMAD.MOV.U32 R13, RZ, RZ, R8 ;  /* 0x000000ffff0d7224 */ /* 0x000fe400078e0008 */
[----:B------:R-:W-:Y:S02]  /*184f0*/  IMAD.MOV.U32 R12, RZ, RZ, 0x2 ;  /* 0x00000002ff0c7424 */ /* 0x000fe400078e00ff */
[----:B------:R-:W-:-:S07]  /*18500*/  IMAD.MOV.U32 R2, RZ, RZ, R14 ;  /* 0x000000ffff027224 */ /* 0x000fce00078e000e */
[----:B------:R-:W-:Y:S05]  /*18510*/  WARPSYNC.COLLECTIVE R15, `(.L_x_1233) ;  /* 0x000000000f087348 */ /* 0x000fea0003c00000 */
[----:B------:R0:W1:Y:S02]  /*18520*/  SHFL.IDX P6, R14, R13, R12, R11 ;  /* 0x0000000c0d0e7389 */ /* 0x00006400000c000b */
[----:B01----:R-:W-:Y:S01]  /*18530*/  ENDCOLLECTIVE ;  /* 0x000000000000791b */ /* 0x003fe20003800000 */
.L_x_1233:
        /* <DEDUP_REMOVED lines=13> */
.L_x_1234:
[----:B------:R-:W-:Y:S02]  /*18610*/  IMAD.MOV.U32 R13, RZ, RZ, R8 ;  /* 0x000000ffff0d7224 */ /* 0x000fe400078e0008 */
[----:B------:R-:W-:Y:S02]  /*18620*/  IMAD.MOV.U32 R12, RZ, RZ, 0x3 ;  /* 0x00000003ff0c7424 */ /* 0x000fe400078e00ff */
[----:B------:R-:W-:-:S07]  /*18630*/  IMAD.MOV.U32 R2, RZ, RZ, R14 ;  /* 0x000000ffff027224 */ /* 0x000fce00078e000e */
[----:B------:R-:W-:Y:S05]  /*18640*/  WARPSYNC.COLLECTIVE R15, `(.L_x_1235) ;  /* 0x000000000f087348 */ /* 0x000fea0003c00000 */
[----:B------:R0:W1:Y:S02]  /*18650*/  SHFL.IDX P6, R14, R13, R12, R11 ;  /* 0x0000000c0d0e7389 */ /* 0x00006400000c000b */
[----:B01----:R-:W-:Y:S01]  /*18660*/  ENDCOLLECTIVE ;  /* 0x000000000000791b */ /* 0x003fe20003800000 */
.L_x_1235:
        /* <DEDUP_REMOVED lines=13> */
.L_x_1236:
[----:B------:R-:W-:Y:S05]  /*18740*/  BRA `(.L_x_1237) ;  /* 0xffffffcc00247947 */ /* 0x000fea000383ffff */
.L_x_1146:
[----:B0-----:R0:W2:Y:S02]  /*18750*/  SYNCS.PHASECHK.TRANS64.TRYWAIT P1, [R0+URZ+0x22870], R3 ;  /* 0x02287003000075a7 */ /* 0x0010a4000802017f */
[----:B--2---:R-:W-:Y:S05]  /*18760*/  @!P1 NANOSLEEP.SYNCS 0x989680 ;  /* 0x009896800000995d */ /* 0x004fea0003900000 */
[----:B------:R-:W2:Y:S02]  /*18770*/  @!P1 SYNCS.PHASECHK.TRANS64 P1, [R0+URZ+0x22870], R3 ;  /* 0x02287003000095a7 */ /* 0x000ea4000802007f */
[----:B--2---:R-:W-:Y:S05]  /*18780*/  @!P1 BRA `(.L_x_1146) ;  /* 0xfffffffc00f09947 */ /* 0x004fea000383ffff */
[----:B------:R-:W-:Y:S05]  /*18790*/  BRA `(.L_x_1238) ;  /* 0xffffffcc00907947 */ /* 0x000fea000383ffff */
.L_x_1148:
[----:B0-----:R0:W1:Y:S02]  /*187a0*/  SYNCS.PHASECHK.TRANS64.TRYWAIT P1, [R0+URZ+0x22860], R3 ;  /* 0x02286003000075a7 */ /* 0x001064000802017f */
[----:B-1----:R-:W-:Y:S05]  /*187b0*/  @!P1 NANOSLEEP.SYNCS 0x989680 ;  /* 0x009896800000995d */ /* 0x002fea0003900000 */
[----:B------:R-:W1:Y:S02]  /*187c0*/  @!P1 SYNCS.PHASECHK.TRANS64 P1, [R0+URZ+0x22860], R3 ;  /* 0x02286003000095a7 */ /* 0x000e64000802007f */
[----:B-1----:R-:W-:Y:S05]  /*187d0*/  @!P1 BRA `(.L_x_1148) ;  /* 0xfffffffc00f09947 */ /* 0x002fea000383ffff */
[----:B------:R-:W-:Y:S05]  /*187e0*/  BRA `(.L_x_1239) ;  /* 0xffffffcc00a07947 */ /* 0x000fea000383ffff */
.L_x_1156:
[----:B-1----:R1:W2:Y:S02]  /*187f0*/  SYNCS.PHASECHK.TRANS64.TRYWAIT P0, [R18+URZ+0x22870], R3 ;  /* 0x02287003120075a7 */ /* 0x0022a4000800017f */
[----:B--2---:R-:W-:Y:S05]  /*18800*/  @!P0 NANOSLEEP.SYNCS 0x989680 ;  /* 0x009896800000895d */ /* 0x004fea0003900000 */
[----:B------:R-:W2:Y:S02]  /*18810*/  @!P0 SYNCS.PHASECHK.TRANS64 P0, [R18+URZ+0x22870], R3 ;  /* 0x02287003120085a7 */ /* 0x000ea4000800007f */
[----:B--2---:R-:W-:Y:S05]  /*18820*/  @!P0 BRA `(.L_x_1156) ;  /* 0xfffffffc00f08947 */ /* 0x004fea000383ffff */
[----:B------:R-:W-:Y:S05]  /*18830*/  BRA `(.L_x_1240) ;  /* 0xffffffd400387947 */ /* 0x000fea000383ffff */
.L_x_1158:
[----:B0-----:R0:W1:Y:S02]  /*18840*/  SYNCS.PHASECHK.TRANS64.TRYWAIT P0, [R18+URZ+0x22860], R3 ;  /* 0x02286003120075a7 */ /* 0x001064000800017f */
[----:B-1----:R-:W-:Y:S05]  /*18850*/  @!P0 NANOSLEEP.SYNCS 0x989680 ;  /* 0x009896800000895d */ /* 0x002fea0003900000 */
[----:B------:R-:W1:Y:S02]  /*18860*/  @!P0 SYNCS.PHASECHK.TRANS64 P0, [R18+URZ+0x22860], R3 ;  /* 0x02286003120085a7 */ /* 0x000e64000800007f */
[----:B-1----:R-:W-:Y:S05]  /*18870*/  @!P0 BRA `(.L_x_1158) ;  /* 0xfffffffc00f08947 */ /* 0x002fea000383ffff */
[----:B------:R-:W-:Y:S05]  /*18880*/  BRA `(.L_x_1241) ;  /* 0xffffffd400447947 */ /* 0x000fea000383ffff */
.L_x_1165:
[----:B0-----:R0:W2:Y:S02]  /*18890*/  SYNCS.PHASECHK.TRANS64.TRYWAIT P0, [R5+URZ+0x22820], R0 ;  /* 0x02282000050075a7 */ /* 0x0010a4000800017f */
[----:B--2---:R-:W-:Y:S05]  /*188a0*/  @!P0 NANOSLEEP.SYNCS 0x989680 ;  /* 0x009896800000895d */ /* 0x004fea0003900000 */
[----:B------:R-:W2:Y:S02]  /*188b0*/  @!P0 SYNCS.PHASECHK.TRANS64 P0, [R5+URZ+0x22820], R0 ;  /* 0x02282000050085a7 */ /* 0x000ea4000800007f */
[----:B--2---:R-:W-:Y:S05]  /*188c0*/  @!P0 BRA `(.L_x_1165) ;  /* 0xfffffffc00f08947 */ /* 0x004fea000383ffff */
[----:B------:R-:W-:Y:S05]  /*188d0*/  BRA `(.L_x_1242) ;  /* 0xffffffdc00087947 */ /* 0x000fea000383ffff */
.L_x_1166:
[----:B------:R-:W2:Y:S01]  /*188e0*/  S2R R2, SR_TID.X ;  /* 0x0000000000027919 */ /* 0x000ea20000002100 */
[----:B------:R-:W-:Y:S01]  /*188f0*/  BSSY B0, `(.L_x_1243) ;  /* 0x000000a000007945 */ /* 0x000fe20003800000 */
[----:B------:R-:W-:Y:S02]  /*18900*/  IMAD.MOV.U32 R12, RZ, RZ, RZ ;  /* 0x000000ffff0c7224 */ /* 0x000fe400078e00ff */
[----:B------:R-:W-:Y:S02]  /*18910*/  IMAD.MOV.U32 R11, RZ, RZ, 0x1f ;  /* 0x0000001fff0b7424 */ /* 0x000fe400078e00ff */
[----:B------:R-:W-:Y:S01]  /*18920*/  IMAD.MOV.U32 R15, RZ, RZ, -0x1 ;  /* 0xffffffffff0f7424 */ /* 0x000fe200078e00ff */
[----:B--2---:R-:W-:-:S04]  /*18930*/  SHF.R.U32.HI R2, RZ, 0x5, R2 ;  /* 0x00000005ff027819 */ /* 0x004fc80000011602 */
[----:B------:R-:W-:-:S05]  /*18940*/  LOP3.LUT R2, R2, 0x3, RZ, 0xc0, !PT ;  /* 0x0000000302027812 */ /* 0x000fca00078ec0ff */
[----:B------:R-:W-:-:S07]  /*18950*/  IMAD.MOV.U32 R13, RZ, RZ, R2 ;  /* 0x000000ffff0d7224 */ /* 0x000fce00078e0002 */
[----:B01----:R-:W-:Y:S05]  /*18960*/  WARPSYNC.COLLECTIVE R15, `(.L_x_1244) ;  /* 0x000000000f087348 */ /* 0x003fea0003c00000 */
[----:B------:R2:W3:Y:S02]  /*18970*/  SHFL.IDX P6, R14, R13, R12, R11 ;  /* 0x0000000c0d0e7389 */ /* 0x0004e400000c000b */
[----:B0123--:R-:W-:Y:S01]  /*18980*/  ENDCOLLECTIVE ;  /* 0x000000000000791b */ /* 0x00ffe20003800000 */
.L_x_1244:
[----:B------:R-:W-:Y:S05]  /*18990*/  BSYNC B0 ;  /* 0x0000000000007941 */ /* 0x000fea0003800000 */
.L_x_1243:
[----:B------:R-:W-:Y:S05]  /*189a0*/  BRA `(.L_x_1245) ;  /* 0xffffffd800f07947 */ /* 0x000fea000383ffff */
.L_x_1169:
[----:B------:R-:W-:Y:S01]  /*189b0*/  BSSY B1, `(.L_x_1246) ;  /* 0x0000006000017945 */ /* 0x000fe20003800000 */
[----:B------:R-:W-:-:S07]  /*189c0*/  IMAD.MOV.U32 R15, RZ, RZ, -0x1 ;  /* 0xffffffffff0f7424 */ /* 0x000fce00078e00ff */
[----:B01----:R-:W-:Y:S05]  /*189d0*/  WARPSYNC.COLLECTIVE R15, `(.L_x_1247) ;  /* 0x000000000f0c7348 */ /* 0x003fea0003c00000 */
[----:B------:R-:W-:Y:S02]  /*189e0*/  ELECT P6, UR62, PT ;  /* 0x00000000003e782f */ /* 0x000fe400038c0000 */
[----:B------:R-:W-:Y:S01]  /*189f0*/  MOV R14, UR62 ;  /* 0x0000003e000e7c02 */ /* 0x000fe20008000f00 */
[----:B01----:R-:W-:Y:S10]  /*18a00*/  ENDCOLLECTIVE ;  /* 0x000000000000791b */ /* 0x003ff40003800000 */
.L_x_1247:
[----:B------:R-:W-:Y:S05]  /*18a10*/  BSYNC B1 ;  /* 0x0000000000017941 */ /* 0x000fea0003800000 */
.L_x_1246:
[----:B------:R-:W-:Y:S05]  /*18a20*/  BRA `(.L_x_1248) ;  /* 0xffffffd800e87947 */ /* 0x000fea000383ffff */
.L_x_1171:
[----:B0-----:R0:W2:Y:S02]  /*18a30*/  SYNCS.PHASECHK.TRANS64.TRYWAIT P1, [R3+URZ+0x22840], R2 ;  /* 0x02284002030075a7 */ /* 0x0010a4000802017f */
[----:B--2---:R-:W-:Y:S05]  /*18a40*/  @!P1 NANOSLEEP.SYNCS 0x989680 ;  /* 0x009896800000995d */ /* 0x004fea0003900000 */
[----:B------:R-:W2:Y:S02]  /*18a50*/  @!P1 SYNCS.PHASECHK.TRANS64 P1, [R3+URZ+0x22840], R2 ;  /* 0x02284002030095a7 */ /* 0x000ea4000802007f */
[----:B--2---:R-:W-:Y:S05]  /*18a60*/  @!P1 BRA `(.L_x_1171) ;  /* 0xfffffffc00f09947 */ /* 0x004fea000383ffff */
[----:B------:R-:W-:Y:S05]  /*18a70*/  BRA `(.L_x_1249) ;  /* 0xffffffdc00087947 */ /* 0x000fea000383ffff */
.L_x_1173:
[----:B--2---:R2:W3:Y:S02]  /*18a80*/  SYNCS.PHASECHK.TRANS64.TRYWAIT P1, [R19+URZ+0x22840], R0 ;  /* 0x02284000130075a7 */ /* 0x0044e4000802017f */
[----:B---3--:R-:W-:Y:S05]  /*18a90*/  @!P1 NANOSLEEP.SYNCS 0x989680 ;  /* 0x009896800000995d */ /* 0x008fea0003900000 */
[----:B------:R-:W3:Y:S02]  /*18aa0*/  @!P1 SYNCS.PHASECHK.TRANS64 P1, [R19+URZ+0x22840], R0 ;  /* 0x02284000130095a7 */ /* 0x000ee4000802007f */
[----:B---3--:R-:W-:Y:S05]  /*18ab0*/  @!P1 BRA `(.L_x_1173) ;  /* 0xfffffffc00f09947 */ /* 0x008fea000383ffff */
[----:B------:R-:W-:Y:S05]  /*18ac0*/  BRA `(.L_x_1250) ;  /* 0xffffffdc00147947 */ /* 0x000fea000383ffff */
.L_x_1175:
[----:B---3--:R3:W4:Y:S02]  /*18ad0*/  SYNCS.PHASECHK.TRANS64.TRYWAIT P1, [R3+URZ+0x22860], R2 ;  /* 0x02286002030075a7 */ /* 0x008724000802017f */
[----:B----4-:R-:W-:Y:S05]  /*18ae0*/  @!P1 NANOSLEEP.SYNCS 0x989680 ;  /* 0x009896800000995d */ /* 0x010fea0003900000 */
[----:B------:R-:W4:Y:S02]  /*18af0*/  @!P1 SYNCS.PHASECHK.TRANS64 P1, [R3+URZ+0x22860], R2 ;  /* 0x02286002030095a7 */ /* 0x000f24000802007f */
[----:B----4-:R-:W-:Y:S05]  /*18b00*/  @!P1 BRA `(.L_x_1175) ;  /* 0xfffffffc00f09947 */ /* 0x010fea000383ffff */
[----:B------:R-:W-:Y:S05]  /*18b10*/  BRA `(.L_x_1251) ;  /* 0xffffffdc00107947 */ /* 0x000fea000383ffff */
.L_x_1177:
[----:B----4-:R4:W0:Y:S02]  /*18b20*/  SYNCS.PHASECHK.TRANS64.TRYWAIT P1, [R19+URZ+0x22860], R0 ;  /* 0x02286000130075a7 */ /* 0x010824000802017f */
[----:B0-----:R-:W-:Y:S05]  /*18b30*/  @!P1 NANOSLEEP.SYNCS 0x989680 ;  /* 0x009896800000995d */ /* 0x001fea0003900000 */
[----:B------:R-:W0:Y:S02]  /*18b40*/  @!P1 SYNCS.PHASECHK.TRANS64 P1, [R19+URZ+0x22860], R0 ;  /* 0x02286000130095a7 */ /* 0x000e24000802007f */
[----:B0-----:R-:W-:Y:S05]  /*18b50*/  @!P1 BRA `(.L_x_1177) ;  /* 0xfffffffc00f09947 */ /* 0x001fea000383ffff */
[----:B------:R-:W-:Y:S05]  /*18b60*/  BRA `(.L_x_1252) ;  /* 0xffffffdc000c7947 */ /* 0x000fea000383ffff */
.L_x_1179:
[----:B------:R0:W0:Y:S02]  /*18b70*/  SYNCS.PHASECHK.TRANS64.TRYWAIT P1, [R3+URZ+0x22880], R2 ;  /* 0x02288002030075a7 */ /* 0x000024000802017f */
[----:B0-----:R-:W-:Y:S05]  /*18b80*/  @!P1 NANOSLEEP.SYNCS 0x989680 ;  /* 0x009896800000995d */ /* 0x001fea0003900000 */
[----:B------:R-:W0:Y:S02]  /*18b90*/  @!P1 SYNCS.PHASECHK.TRANS64 P1, [R3+URZ+0x22880], R2 ;  /* 0x02288002030095a7 */ /* 0x000e24000802007f */
[----:B0-----:R-:W-:Y:S05]  /*18ba0*/  @!P1 BRA `(.L_x_1179) ;  /* 0xfffffffc00f09947 */ /* 0x001fea000383ffff */
[----:B------:R-:W-:Y:S05]  /*18bb0*/  BRA `(.L_x_1253) ;  /* 0xffffffdc00087947 */ /* 0x000fea000383ffff */
.L_x_1254:
        /* <DEDUP_REMOVED lines=12> */
.L_x_3193:


//--------------------- .text._ZN7cutlass13device_kernelIN5flash11enable_sm90INS1_16FlashAttnFwdSm90INS1_25CollectiveMainloopFwdSm90ILi2EN4cute5tupleIJNS5_1CILi1EEES8_S8_EEENS6_IJNS7_ILi128EEESA_NS7_ILi192EEEEEELi128ENS_12float_e4m3_tEfNS_4arch4Sm90ELb0ELb1ELb1ELb1ELb1ELb0ELb0ELb1ELb1ELb1ELb0ELb0EEENS1_21CollectiveEpilogueFwdINS6_IJSA_SA_SA_EEES9_NS_10bfloat16_tESF_Li256ELb1ELb1ELb0ELb1EEENS1_36VarlenDynamicPersistentTileSchedulerILi128ELi128ELi256ELi128ELb0ELb1ELb1ELb1ELb0ELb1EEEEEEEEEvNT_6ParamsE --------------------------
	.section	.text._ZN7cutlass13device_kernelIN5flash11enable_sm90INS1_16FlashAttnFwdSm90INS1_25CollectiveMainloopFwdSm90ILi2EN4cute5tupleIJNS5_1CILi1EEES8_S8_EEENS6_IJNS7_ILi128EEESA_NS7_ILi192EEEEEELi128ENS_12float_e4m3_tEfNS_4arch4Sm90ELb0ELb1ELb1ELb1ELb1ELb0ELb0ELb1ELb1ELb1ELb0ELb0EEENS1_21CollectiveEpilogueFwdINS6_IJSA_SA_SA_EEES9_NS_10bfloat16_tESF_Li256ELb1ELb1ELb0ELb1EEENS1_36VarlenDynamicPersistentTileSchedulerILi128ELi128ELi256ELi128ELb0ELb1ELb1ELb1ELb0ELb1EEEEEEEEEvNT_6ParamsE,"ax",@progbits
	.align	128
.text._ZN7cutlass13device_kernelIN5flash11enable_sm90INS1_16FlashAttnFwdSm90INS1_25CollectiveMainloopFwdSm90ILi2EN4cute5tupleIJNS5_1CILi1EEES8_S8_EEENS6_IJNS7_ILi128EEESA_NS7_ILi192EEEEEELi128ENS_12float_e4m3_tEfNS_4arch4Sm90ELb0ELb1ELb1ELb1ELb1ELb0ELb0ELb1ELb1ELb1ELb0ELb0EEENS1_21CollectiveEpilogueFwdINS6_IJSA_SA_SA_EEES9_NS_10bfloat16_tESF_Li256ELb1ELb1ELb0ELb1EEENS1_36VarlenDynamicPersistentTileSchedulerILi128ELi128ELi256ELi128ELb0ELb1ELb1ELb1ELb0ELb1EEEEEEEEEvNT_6ParamsE:
        .type           _ZN7cutlass13device_kernelIN5flash11enable_sm90INS1_16FlashAttnFwdSm90INS1_25CollectiveMainloopFwdSm90ILi2EN4cute5tupleIJNS5_1CILi1EEES8_S8_EEENS6_IJNS7_ILi128EEESA_NS7_ILi192EEEEEELi128ENS_12float_e4m3_tEfNS_4arch4Sm90ELb0ELb1ELb1ELb1ELb1ELb0ELb0ELb1ELb1ELb1ELb0ELb0EEENS1_21CollectiveEpilogueFwdINS6_IJSA_SA_SA_EEES9_NS_10bfloat16_tESF_Li256ELb1ELb1ELb0ELb1EEENS1_36VarlenDynamicPersistentTileSchedulerILi128ELi128ELi256ELi128ELb0ELb1ELb1ELb1ELb0ELb1EEEEEEEEEvNT_6ParamsE,@function
        .size           _ZN7cutlass13device_kernelIN5flash11enable_sm90INS1_16FlashAttnFwdSm90INS1_25CollectiveMainloopFwdSm90ILi2EN4cute5tupleIJNS5_1CILi1EEES8_S8_EEENS6_IJNS7_ILi128EEESA_NS7_ILi192EEEEEELi128ENS_12float_e4m3_tEfNS_4arch4Sm90ELb0ELb1ELb1ELb1ELb1ELb0ELb0ELb1ELb1ELb1ELb0ELb0EEENS1_21CollectiveEpilogueFwdINS6_IJSA_SA_SA_EEES9_NS_10bfloat16_tESF_Li256ELb1ELb1ELb0ELb1EEENS1_36VarlenDynamicPersistentTileSchedulerILi128ELi128ELi256ELi128ELb0ELb1ELb1ELb1ELb0ELb1EEEEEEEEEvNT_6ParamsE,(.L_x_3194 - _ZN7cutlass13device_kernelIN5flash11enable_sm90INS1_16FlashAttnFwdSm90INS1_25CollectiveMainloopFwdSm90ILi2EN4cute5tupleIJNS5_1CILi1EEES8_S8_EEENS6_IJNS7_ILi128EEESA_NS7_ILi192EEEEEELi128ENS_12float_e4m3_tEfNS_4arch4Sm90ELb0ELb1ELb1ELb1ELb1ELb0ELb0ELb1ELb1ELb1ELb0ELb0EEENS1_21CollectiveEpilogueFwdINS6_IJSA_SA_SA_EEES9_NS_10bfloat16_tESF_Li256ELb1ELb1ELb0ELb1EEENS1_36VarlenDynamicPersistentTileSchedulerILi128ELi128ELi256ELi128ELb0ELb1ELb1ELb1ELb0ELb1EEEEEEEEEvNT_6ParamsE)
        .other          _ZN7cutlass13device_kernelIN5flash11enable_sm90INS1_16FlashAttnFwdSm90INS1_25CollectiveMainloopFwdSm90ILi2EN4cute5tupleIJNS5_1CILi1EEES8_S8_EEENS6_IJNS7_ILi128EEESA_NS7_ILi192EEEEEELi128ENS_12float_e4m3_tEfNS_4arch4Sm90ELb0ELb1ELb1ELb1ELb1ELb0ELb0ELb1ELb1ELb1ELb0ELb0EEENS1_21CollectiveEpilogueFwdINS6_IJSA_SA_SA_EEES9_NS_10bfloat16_tESF_Li256ELb1ELb1ELb0ELb1EEENS1_36VarlenDynamicPersistentTileSchedulerILi128ELi128ELi256ELi128ELb0ELb1ELb1ELb1ELb0ELb1EEEEEEEEEvNT_6ParamsE,@"STO_CUDA_ENTRY STV_DEFAULT"
_ZN7cutlass13device_kernelIN5flash11enable_sm90INS1_16FlashAttnFwdSm90INS1_25CollectiveMainloopFwdSm90ILi2EN4cute5tupleIJNS5_1CILi1EEES8_S8_EEENS6_IJNS7_ILi128EEESA_NS7_ILi192EEEEEELi128ENS_12float_e4m3_tEfNS_4arch4Sm90ELb0ELb1ELb1ELb1ELb1ELb0ELb0ELb1ELb1ELb1ELb0ELb0EEENS1_21CollectiveEpilogueFwdINS6_IJSA_SA_SA_EEES9_NS_10bfloat16_tESF_Li256ELb1ELb1ELb0ELb1EEENS1_36VarlenDynamicPersistentTileSchedulerILi128ELi128ELi256ELi128ELb0ELb1ELb1ELb1ELb0ELb1EEEEEEEEEvNT_6ParamsE:
        /* <DEDUP_REMOVED lines=45> */
.L_x_1255:
        /* <DEDUP_REMOVED lines=22> */
.L_x_1256:
        /* <DEDUP_REMOVED lines=18> */
.L_x_1257:
        /* <DEDUP_REMOVED lines=22> */
.L_x_1258:
        /* <DEDUP_REMOVED lines=24> */
.L_x_1259:
        /* <DEDUP_REMOVED lines=8> */
.L_x_1261:
        /* <DEDUP_REMOVED lines=35> */
[----:B------:R-:W-:Y:S02]  /*0ae0*/  LOP3.LUT R11, R11, 0xfffffffc, RZ, 0xc0, !PT ;  /* 0xfffffffc0b0b7812 */ /* 0x000fe400078ec0ff */
[----:B------:R-:W-:Y:S01]  /*0af0*/  LEA.HI R8, R6, R177, RZ, 0x2 ;  /* 0x000000b106087211 */ /* 0x000fe200078f10ff */
[----:B------:R-:W-:Y:S01]  /*0b00*/  IMAD R181, R5, 0x40, R4 ;  /* 0x0000004005b57824 */ /* 0x000fe200078e0204 */
[----:B------:R-:W-:Y:S01]  /*0b10*/  LEA.HI R3, R3, R184, RZ, 0x3 ;  /* 0x000000b803037211 */ /* 0x000fe200078f18ff */
[----:B------:R-:W-:Y:S01]  /*0b20*/  IMAD.IADD R11, R184, 0x1, -R11 ;  /* 0x00000001b80b7824 */ /* 0x000fe200078e0a0b */
[----:B------:R-:W-:-:S02]  /*0b30*/  SHF.R.S32.HI R9, RZ, 0x2, R8 ;  /* 0x00000002ff097819 */ /* 0x000fc40000011408 */
[----:B------:R-:W-:Y:S02]  /*0b40*/  SHF.R.S32.HI R10, RZ, 0x1f, R8 ;  /* 0x0000001fff0a7819 */ /* 0x000fe40000011408 */
[----:B------:R-:W-:Y:S02]  /*0b50*/  SHF.R.S32.HI R179, RZ, 0x7, R0 ;  /* 0x00000007ffb37819 */ /* 0x000fe40000011400 */
[----:B------:R-:W-:Y:S02]  /*0b60*/  LEA.HI R10, R10, R9, RZ, 0x3 ;  /* 0x000000090a0a7211 */ /* 0x000fe400078f18ff */
[----:B------:R-:W-:Y:S02]  /*0b70*/  LOP3.LUT R5, R3, 0xfffffff8, RZ, 0xc0, !PT ;  /* 0xfffffff803057812 */ /* 0x000fe400078ec0ff */
[----:B------:R-:W-:Y:S02]  /*0b80*/  SHF.R.S32.HI R7, RZ, 0x4, R2 ;  /* 0x00000004ff077819 */ /* 0x000fe40000011402 */
[----:B------:R-:W-:Y:S01]  /*0b90*/  LOP3.LUT R10, R10, 0xfffffff8, RZ, 0xc0, !PT ;  /* 0xfffffff80a0a7812 */ /* 0x000fe200078ec0ff */
[----:B------:R-:W-:Y:S01]  /*0ba0*/  IMAD.IADD R172, R184, 0x1, -R5 ;  /* 0x00000001b8ac7824 */ /* 0x000fe200078e0a05 */
[----:B------:R-:W-:-:S02]  /*0bb0*/  LEA.HI R6, R6, R177, RZ, 0x5 ;  /* 0x000000b106067211 */ /* 0x000fc400078f28ff */
[----:B------:R-:W-:Y:S01]  /*0bc0*/  LEA.HI R0, R0, R179, RZ, 0x1 ;  /* 0x000000b300007211 */ /* 0x000fe200078f08ff */
[----:B------:R-:W-:Y:S01]  /*0bd0*/  IMAD.IADD R9, R9, 0x1, -R10 ;  /* 0x0000000109097824 */ /* 0x000fe200078e0a0a */
[----:B------:R-:W-:Y:S01]  /*0be0*/  LEA.HI R2, R2, R7, RZ, 0x1 ;  /* 0x0000000702027211 */ /* 0x000fe200078f08ff */
[----:B------:R-:W-:Y:S01]  /*0bf0*/  IMAD.SHL.U32 R169, R172, 0x8, RZ ;  /* 0x00000008aca97824 */ /* 0x000fe200078e00ff */
[----:B------:R-:W-:Y:S02]  /*0c00*/  SHF.R.S32.HI R6, RZ, 0x5, R6 ;  /* 0x00000005ff067819 */ /* 0x000fe40000011406 */
[----:B------:R-:W-:Y:S01]  /*0c10*/  LEA.HI R4, R11, R11, RZ, 0x1 ;  /* 0x0000000b0b047211 */ /* 0x000fe200078f08ff */
[----:B------:R-:W-:Y:S01]  /*0c20*/  VIADD R171, R169, 0x40 ;  /* 0x00000040a9ab7836 */ /* 0x000fe20000000000 */
[----:B------:R-:W-:Y:S01]  /*0c30*/  LOP3.LUT R0, R0, 0x3fffffe, RZ, 0xc0, !PT ;  /* 0x03fffffe00007812 */ /* 0x000fe200078ec0ff */
[----:B------:R-:W-:Y:S01]  /*0c40*/  IMAD R9, R6, 0x10, R9 ;  /* 0x0000001006097824 */ /* 0x000fe200078e0209 */
[----:B------:R-:W-:-:S02]  /*0c50*/  LOP3.LUT R2, R2, 0x1ffffffe, RZ, 0xc0, !PT ;  /* 0x1ffffffe02027812 */ /* 0x000fc400078ec0ff */
[----:B------:R-:W-:Y:S01]  /*0c60*/  LOP3.LUT R4, R4, 0x1ffffffe, RZ, 0xc0, !PT ;  /* 0x1ffffffe04047812 */ /* 0x000fe200078ec0ff */
[----:B------:R-:W-:Y:S01]  /*0c70*/  IMAD.IADD R0, R179, 0x1, -R0 ;  /* 0x00000001b3007824 */ /* 0x000fe200078e0a00 */
[----:B------:R-:W-:Y:S01]  /*0c80*/  LOP3.LUT R18, R8, 0x7ffffffc, RZ, 0xc0, !PT ;  /* 0x7ffffffc08127812 */ /* 0x000fe200078ec0ff */
[----:B------:R-:W-:Y:S01]  /*0c90*/  IMAD.IADD R2, R7, 0x1, -R2 ;  /* 0x0000000107027824 */ /* 0x000fe200078e0a02 */
[----:B------:R-:W-:Y:S01]  /*0ca0*/  SHF.R.S32.HI R175, RZ, 0x3, R3 ;  /* 0x00000003ffaf7819 */ /* 0x000fe20000011403 */
[----:B------:R-:W-:Y:S01]  /*0cb0*/  IMAD.IADD R11, R11, 0x1, -R4 ;  /* 0x000000010b0b7824 */ /* 0x000fe200078e0a04 */
[----:B------:R-:W-:Y:S01]  /*0cc0*/  SHF.R.S32.HI R183, RZ, 0x1f, R169 ;  /* 0x0000001fffb77819 */ /* 0x000fe200000114a9 */
[----:B------:R-:W-:Y:S01]  /*0cd0*/  IMAD R180, R0, 0x40, R9 ;  /* 0x0000004000b47824 */ /* 0x000fe200078e0209 */
[----:B------:R-:W-:Y:S01]  /*0ce0*/  SHF.R.S32.HI R182, RZ, 0x1f, R171 ;  /* 0x0000001fffb67819 */ /* 0x000fe200000114ab */
[----:B------:R-:W-:Y:S02]  /*0cf0*/  IMAD R181, R2, 0x8, R181 ;  /* 0x0000000802b57824 */ /* 0x000fe400078e02b5 */
[----:B------:R-:W-:-:S02]  /*0d00*/  IMAD.IADD R18, R177, 0x1, -R18 ;  /* 0x00000001b1127824 */ /* 0x000fc400078e0a12 */
[----:B------:R-:W-:-:S07]  /*0d10*/  IMAD R168, R11, 0x8, R180 ;  /* 0x000000080ba87824 */ /* 0x000fce00078e02b4 */
.L_x_1369:
[----:B0---4-:R-:W0:Y:S01]  /*0d20*/  LDC.64 R2, c[0x0][0xa28] ;  /* 0x00028a00ff027b82 */ /* 0x011e220000000a00 */
[----:B------:R-:W-:Y:S01]  /*0d30*/  IMAD.MOV.U32 R7, RZ, RZ, RZ ;  /* 0x000000ffff077224 */ /* 0x000fe200078e00ff */
[----:B------:R-:W-:Y:S01]  /*0d40*/  ULDC.64 UR4, c[0x0][0x418] ;  /* 0x0001060000047ab9 */ /* 0x000fe20000000a00 */
[----:B------:R-:W-:-:S05]  /*0d50*/  ULDC.64 UR6, c[0x0][0xa20] ;  /* 0x0002880000067ab9 */ /* 0x000fca0000000a00 */
[----:B--23--:R-:W1:Y:S01]  /*0d60*/  LDC.64 R4, c[0x0][0xa18] ;  /* 0x00028600ff047b82 */ /* 0x00ce620000000a00 */
[----:B0-----:R-:W-:-:S04]  /*0d70*/  ISETP.NE.U32.AND P0, PT, R2, RZ, PT ;  /* 0x000000ff0200720c */ /* 0x001fc80003f05070 */
[----:B------:R-:W-:Y:S02]  /*0d80*/  ISETP.NE.AND.EX P0, PT, R3, RZ, PT, P0 ;  /* 0x000000ff0300720c */ /* 0x000fe40003f05300 */
[----:B-1----:R-:W-:-:S04]  /*0d90*/  ISETP.NE.U32.AND P1, PT, R4, RZ, PT ;  /* 0x000000ff0400720c */ /* 0x002fc80003f25070 */
[----:B------:R-:W-:-:S07]  /*0da0*/  ISETP.NE.AND.EX P1, PT, R5, RZ, PT, P1 ;  /* 0x000000ff0500720c */ /* 0x000fce0003f25310 */
[----:B------:R-:W0:Y:S08]  /*0db0*/  @P0 LDC.64 R2, c[0x0][0xa28] ;  /* 0x00028a00ff020b82 */ /* 0x000e300000000a00 */
[----:B------:R-:W1:Y:S01]  /*0dc0*/  @P1 LDC.64 R4, c[0x0][0xa18] ;  /* 0x00028600ff041b82 */ /* 0x000e620000000a00 */
[----:B0-----:R-:W-:-:S05]  /*0dd0*/  @P0 IMAD.WIDE R2, R23, 0x4, R2 ;  /* 0x0000000417020825 */ /* 0x001fca00078e0202 */
[----:B------:R0:W5:Y:S01]  /*0de0*/  @P0 LDG.E R7, desc[UR44][R2.64] ;  /* 0x0000002c02070981 */ /* 0x000162000c1e1900 */
[----:B-1----:R-:W-:-:S05]  /*0df0*/  @P1 IMAD.WIDE R4, R23, 0x4, R4 ;  /* 0x0000000417041825 */ /* 0x002fca00078e0204 */
[----:B------:R0:W5:Y:S01]  /*0e00*/  @P1 LDG.E R17, desc[UR44][R4.64] ;  /* 0x0000002c04111981 */ /* 0x000162000c1e1900 */
[----:B------:R-:W-:Y:S01]  /*0e10*/  UISETP.NE.U32.AND UP0, UPT, UR4, URZ, UPT ;  /* 0x0000003f0400728c */ /* 0x000fe2000bf05070 */
[----:B------:R-:W-:Y:S01]  /*0e20*/  ISETP.NE.U32.AND P2, PT, RZ, UR6, PT ;  /* 0x00000006ff007c0c */ /* 0x000fe2000bf45070 */
[----:B------:R-:W-:Y:S01]  /*0e30*/  IMAD.MOV.U32 R173, RZ, RZ, R22 ;  /* 0x000000ffffad7224 */ /* 0x000fe200078e0016 */
[----:B------:R-:W-:Y:S01]  /*0e40*/  ULDC UR4, c[0x0][0x424] ;  /* 0x0001090000047ab9 */ /* 0x000fe20000000800 */
[----:B------:R-:W-:Y:S01]  /*0e50*/  UISETP.NE.AND.EX UP0, UPT, UR5, URZ, UPT, UP0 ;  /* 0x0000003f0500728c */ /* 0x000fe2000bf05300 */
[----:B------:R-:W-:Y:S02]  /*0e60*/  ISETP.NE.AND.EX P2, PT, RZ, UR7, PT, P2 ;  /* 0x00000007ff007c0c */ /* 0x000fe4000bf45320 */
[----:B------:R-:W-:Y:S01]  /*0e70*/  ULDC UR5, c[0x0][0x2f0] ;  /* 0x0000bc0000057ab9 */ /* 0x000fe20000000800 */
[----:B------:R-:W-:-:S04]  /*0e80*/  USEL UR4, UR4, 0x1, UP0 ;  /* 0x0000000104047887 */ /* 0x000fc80008000000 */
[----:B------:R-:W-:Y:S01]  /*0e90*/  UIMAD UR4, UR4, UR5, URZ ;  /* 0x00000005040472a4 */ /* 0x000fe2000f8e023f */
[----:B0-----:R-:W-:Y:S11]  /*0ea0*/  @P1 BRA `(.L_x_1262) ;  /* 0x0000000000281947 */ /* 0x001ff60003800000 */
[----:B------:R-:W-:Y:S01]  /*0eb0*/  ULDC.64 UR6, c[0x0][0xa00] ;  /* 0x0002800000067ab9 */ /* 0x000fe20000000a00 */
[----:B-----5:R-:W0:Y:S01]  /*0ec0*/  LDC R17, c[0x0][0x288] ;  /* 0x0000a200ff117b82 */ /* 0x020e220000000800 */
[----:B------:R-:W-:-:S04]  /*0ed0*/  ISETP.NE.U32.AND P0, PT, RZ, UR6, PT ;  /* 0x00000006ff007c0c */ /* 0x000fc8000bf05070 */
[----:B------:R-:W-:-:S13]  /*0ee0*/  ISETP.NE.AND.EX P0, PT, RZ, UR7, PT, P0 ;  /* 0x00000007ff007c0c */ /* 0x000fda000bf05300 */
[----:B------:R-:W-:Y:S05]  /*0ef0*/  @!P0 BRA `(.L_x_1262) ;  /* 0x0000000000148947 */ /* 0x000fea0003800000 */
[----:B------:R-:W1:Y:S02]  /*0f00*/  LDC.64 R2, c[0x0][0xa00] ;  /* 0x00028000ff027b82 */ /* 0x000e640000000a00 */
[----:B-1----:R-:W-:-:S05]  /*0f10*/  IMAD.WIDE R2, R23, 0x4, R2 ;  /* 0x0000000417027825 */ /* 0x002fca00078e0202 */
[----:B0-----:R-:W2:Y:S04]  /*0f20*/  LDG.E R17, desc[UR44][R2.64] ;  /* 0x0000002c02117981 */ /* 0x001ea8000c1e1900 */
[----:B------:R-:W2:Y:S02]  /*0f30*/  LDG.E R0, desc[UR44][R2.64+0x4] ;  /* 0x0000042c02007981 */ /* 0x000ea4000c1e1900 */
[----:B--2---:R-:W-:-:S07]  /*0f40*/  IMAD.IADD R17, R0, 0x1, -R17 ;  /* 0x0000000100117824 */ /* 0x004fce00078e0a11 */
.L_x_1262:
[----:B------:R-:W-:Y:S02]  /*0f50*/  IMAD.U32 R16, RZ, RZ, UR4 ;  /* 0x00000004ff107e24 */ /* 0x000fe4000f8e00ff */
[----:B------:R-:W-:Y:S01]  /*0f60*/  IMAD.MOV.U32 R174, RZ, RZ, R23 ;  /* 0x000000ffffae7224 */ /* 0x000fe200078e0017 */
[----:B------:R-:W-:Y:S06]  /*0f70*/  @!P2 BRA `(.L_x_1263) ;  /* 0x000000000010a947 */ /* 0x000fec0003800000 */
[----:B------:R-:W1:Y:S02]  /*0f80*/  LDC.64 R2, c[0x0][0xa20] ;  /* 0x00028800ff027b82 */ /* 0x000e640000000a00 */
[----:B-1----:R-:W-:-:S05]  /*0f90*/  IMAD.WIDE R2, R23, 0x4, R2 ;  /* 0x0000000417027825 */ /* 0x002fca00078e0202 */
[----:B------:R1:W5:Y:S01]  /*0fa0*/  LDG.E R16, desc[UR44][R2.64] ;  /* 0x0000002c02107981 */ /* 0x000362000c1e1900 */
[----:B------:R-:W-:Y:S05]  /*0fb0*/  BRA `(.L_x_1264) ;  /* 0x0000000000247947 */ /* 0x000fea0003800000 */
.L_x_1263:
[----:B------:R-:W-:Y:S02]  /*0fc0*/  ULDC.64 UR4, c[0x0][0xa08] ;  /* 0x0002820000047ab9 */ /* 0x000fe40000000a00 */
[----:B------:R-:W-:-:S04]  /*0fd0*/  ISETP.NE.U32.AND P0, PT, RZ, UR4, PT ;  /* 0x00000004ff007c0c */ /* 0x000fc8000bf05070 */
[----:B------:R-:W-:-:S13]  /*0fe0*/  ISETP.NE.AND.EX P0, PT, RZ, UR5, PT, P0 ;  /* 0x00000005ff007c0c */ /* 0x000fda000bf05300 */
[----:B------:R-:W-:Y:S05]  /*0ff0*/  @!P0 BRA `(.L_x_1264) ;  /* 0x0000000000148947 */ /* 0x000fea0003800000 */
[----:B------:R-:W1:Y:S02]  /*1000*/  LDC.64 R2, c[0x0][0xa08] ;  /* 0x00028200ff027b82 */ /* 0x000e640000000a00 */
[----:B-1----:R-:W-:-:S05]  /*1010*/  IMAD.WIDE R2, R23, 0x4, R2 ;  /* 0x0000000417027825 */ /* 0x002fca00078e0202 */
[----:B------:R-:W2:Y:S04]  /*1020*/  LDG.E R16, desc[UR44][R2.64] ;  /* 0x0000002c02107981 */ /* 0x000ea8000c1e1900 */
[----:B------:R-:W2:Y:S02]  /*1030*/  LDG.E R5, desc[UR44][R2.64+0x4] ;  /* 0x0000042c02057981 */ /* 0x000ea4000c1e1900 */
[----:B--2---:R-:W-:-:S07]  /*1040*/  IMAD.IADD R16, R5, 0x1, -R16 ;  /* 0x0000000105107824 */ /* 0x004fce00078e0a10 */
.L_x_1264:
[----:B------:R-:W2:Y:S01]  /*1050*/  LDL.LU R4, [R1] ;  /* 0x0000000001047983 */ /* 0x000ea20000300800 */
[----:B------:R-:W3:Y:S01]  /*1060*/  LDC R178, c[0x0][0x448] ;  /* 0x00011200ffb27b82 */ /* 0x000ee20000000800 */
[----:B------:R-:W-:Y:S02]  /*1070*/  IMAD.SHL.U32 R19, R21, 0x80, RZ ;  /* 0x0000008015137824 */ /* 0x000fe400078e00ff */
[----:B-----5:R-:W-:Y:S02]  /*1080*/  IMAD.IADD R16, R16, 0x1, -R7 ;  /* 0x0000000110107824 */ /* 0x020fe400078e0a07 */
[----:B------:R-:W-:-:S03]  /*1090*/  VIADD R0, R19, 0x7f ;  /* 0x0000007f13007836 */ /* 0x000fc60000000000 */
[----:B------:R-:W4:Y:S01]  /*10a0*/  LDC.64 R8, c[0x0][0x9e0] ;  /* 0x00027800ff087b82 */ /* 0x000f220000000a00 */
[----:B---3--:R-:W-:Y:S02]  /*10b0*/  ISETP.NE.AND P2, PT, R178, 0x1, PT ;  /* 0x00000001b200780c */ /* 0x008fe40003f45270 */
[----:B----4-:R-:W-:-:S11]  /*10c0*/  ISETP.GE.AND P1, PT, R9, 0x1, PT ;  /* 0x000000010900780c */ /* 0x010fd60003f26270 */
[----:B-1----:R-:W1:Y:S08]  /*10d0*/  @P2 LDC R3, c[0x0][0x44c] ;  /* 0x00011300ff032b82 */ /* 0x002e700000000800 */
[----:B------:R-:W3:Y:S01]  /*10e0*/  @P2 LDC R5, c[0x0][0x450] ;  /* 0x00011400ff052b82 */ /* 0x000ee20000000800 */
[----:B-1----:R-:W-:Y:S01]  /*10f0*/  @P2 IMAD.HI.U32 R2, R0, R3, RZ ;  /* 0x0000000300022227 */ /* 0x002fe200078e00ff */
[----:B0-----:R-:W-:-:S04]  /*1100*/  IADD3 R3, R16, 0x1, -R17 ;  /* 0x0000000110037810 */ /* 0x001fc80007ffe811 */
[----:B---3--:R-:W-:-:S05]  /*1110*/  @P2 SHF.R.U32.HI R0, RZ, R5, R2 ;  /* 0x00000005ff002219 */ /* 0x008fca0000011602 */
[----:B------:R-:W-:-:S04]  /*1120*/  IMAD.IADD R3, R3, 0x1, R0 ;  /* 0x0000000103037824 */ /* 0x000fc800078e0200 */
[----:B------:R-:W-:Y:S01]  /*1130*/  IMAD.IADD R0, R3, 0x1, R8 ;  /* 0x0000000103007824 */ /* 0x000fe200078e0208 */
[----:B--2---:R-:W-:-:S04]  /*1140*/  LOP3.LUT R4, R4, 0xfffffffd, RZ, 0xc0, !PT ;  /* 0xfffffffd04047812 */ /* 0x004fc800078ec0ff */
[----:B------:R-:W-:-:S04]  /*1150*/  @P2 LOP3.LUT R4, R4, 0x2, RZ, 0xfc, !PT ;  /* 0x0000000204042812 */ /* 0x000fc800078efcff */
[----:B------:R-:W-:-:S04]  /*1160*/  LOP3.LUT R4, R4, 0xfffffffe, RZ, 0xc0, !PT ;  /* 0xfffffffe04047812 */ /* 0x000fc800078ec0ff */
[----:B------:R-:W-:-:S05]  /*1170*/  @P1 LOP3.LUT R4, R4, 0x1, RZ, 0xfc, !PT ;  /* 0x0000000104041812 */ /* 0x000fca00078efcff */
[----:B------:R0:W-:Y:S01]  /*1180*/  STL [R1], R4 ;  /* 0x0000000401007387 */ /* 0x0001e20000100800 */
[----:B------:R-:W-:Y:S05]  /*1190*/  @!P1 BRA `(.L_x_1265) ;  /* 0x0000000000409947 */ /* 0x000fea0003800000 */
[C---:B------:R-:W-:Y:S01]  /*11a0*/  ISETP.GT.AND P0, PT, R3.reuse, RZ, PT ;  /* 0x000000ff0300720c */ /* 0x040fe20003f04270 */
[----:B------:R-:W-:-:S12]  /*11b0*/  VIADD R2, R3, 0xffffffff ;  /* 0xffffffff03027836 */ /* 0x000fd80000000000 */
[----:B------:R-:W-:Y:S05]  /*11c0*/  @P0 BRA `(.L_x_1266) ;  /* 0x00000000001c0947 */ /* 0x000fea0003800000 */
[----:B------:R-:W-:Y:S01]  /*11d0*/  ISETP.NE.AND P0, PT, R9, 0x1, PT ;  /* 0x000000010900780c */ /* 0x000fe20003f05270 */
[----:B------:R-:W-:-:S12]  /*11e0*/  IMAD.MOV R3, RZ, RZ, -R3 ;  /* 0x000000ffff037224 */ /* 0x000fd800078e0a03 */
[----:B0-----:R-:W0:Y:S02]  /*11f0*/  @P0 LDC.64 R4, c[0x0][0x9e8] ;  /* 0x00027a00ff040b82 */ /* 0x001e240000000a00 */
[----:B0-----:R-:W-:-:S05]  /*1200*/  @P0 IMAD.HI.U32 R2, R3, R4, RZ ;  /* 0x0000000403020227 */ /* 0x001fca00078e00ff */
[----:B------:R-:W-:-:S04]  /*1210*/  @P0 SHF.R.U32.HI R3, RZ, R5, R2 ;  /* 0x00000005ff030219 */ /* 0x000fc80000011602 */
[----:B------:R-:W-:Y:S01]  /*1220*/  LOP3.LUT R2, RZ, R3, RZ, 0x33, !PT ;  /* 0x00000003ff027212 */ /* 0x000fe200078e33ff */
[----:B------:R-:W-:Y:S06]  /*1230*/  BRA `(.L_x_1267) ;  /* 0x0000000000107947 */ /* 0x000fec0003800000 */
.L_x_1266:
[----:B------:R-:W-:-:S13]  /*1240*/  ISETP.NE.AND P0, PT, R9, 0x1, PT ;  /* 0x000000010900780c */ /* 0x000fda0003f05270 */
[----:B0-----:R-:W0:Y:S02]  /*1250*/  @P0 LDC.64 R4, c[0x0][0x9e8] ;  /* 0x00027a00ff040b82 */ /* 0x001e240000000a00 */
[----:B0-----:R-:W-:-:S05]  /*1260*/  @P0 IMAD.HI.U32 R4, R2, R4, RZ ;  /* 0x0000000402040227 */ /* 0x001fca00078e00ff */
[----:B------:R-:W-:-:S07]  /*1270*/  @P0 SHF.R.U32.HI R2, RZ, R5, R4 ;  /* 0x00000005ff020219 */ /* 0x000fce0000011604 */
.L_x_1267:
[----:B------:R-:W-:-:S05]  /*1280*/  IMAD R3, R2, R9, R9 ;  /* 0x0000000902037224 */ /* 0x000fca00078e0209 */
[----:B------:R-:W-:-:S07]  /*1290*/  VIMNMX R0, R0, R3, PT ;  /* 0x0000000300007248 */ /* 0x000fce0003fe0100 */
.L_x_1265:
[----:B0-----:R-:W0:Y:S01]  /*12a0*/  @P2 LDC R4, c[0x0][0x44c] ;  /* 0x00011300ff042b82 */ /* 0x001e220000000800 */
[----:B------:R-:W-:Y:S01]  /*12b0*/  VIADD R2, R0, 0x7f ;  /* 0x0000007f00027836 */ /* 0x000fe20000000000 */
[----:B------:R-:W-:Y:S01]  /*12c0*/  ULDC UR4, c[0x0][0x9dc] ;  /* 0x0002770000047ab9 */ /* 0x000fe20000000800 */
[C---:B------:R-:W-:Y:S02]  /*12d0*/  VIADD R0, R16.reuse, 0x7f ;  /* 0x0000007f10007836 */ /* 0x040fe40000000000 */
[----:B------:R-:W-:Y:S01]  /*12e0*/  IMAD.MOV.U32 R7, RZ, RZ, R19 ;  /* 0x000000ffff077224 */ /* 0x000fe200078e0013 */
[----:B------:R-:W-:Y:S01]  /*12f0*/  SHF.R.S32.HI R5, RZ, 0x1f, R2 ;  /* 0x0000001fff057819 */ /* 0x000fe20000011402 */
[----:B------:R-:W-:Y:S01]  /*1300*/  IMAD.IADD R88, R16, 0x1, -R17 ;  /* 0x0000000110587824 */ /* 0x000fe200078e0a11 */
[----:B------:R-:W1:Y:S01]  /*1310*/  @P2 LDC R11, c[0x0][0x450] ;  /* 0x00011400ff0b2b82 */ /* 0x000e620000000800 */
[----:B------:R-:W-:Y:S02]  /*1320*/  SHF.R.S32.HI R3, RZ, 0x1f, R0 ;  /* 0x0000001fff037819 */ /* 0x000fe40000011400 */
[----:B------:R-:W-:-:S02]  /*1330*/  LEA.HI R5, R5, R2, RZ, 0x7 ;  /* 0x0000000205057211 */ /* 0x000fc400078f38ff */
[----:B------:R-:W-:Y:S02]  /*1340*/  LEA.HI R3, R3, R0, RZ, 0x7 ;  /* 0x0000000003037211 */ /* 0x000fe400078f38ff */
[----:B------:R-:W-:Y:S02]  /*1350*/  SHF.R.S32.HI R0, RZ, 0x7, R5 ;  /* 0x00000007ff007819 */ /* 0x000fe40000011405 */
[----:B------:R-:W-:-:S04]  /*1360*/  SHF.R.S32.HI R3, RZ, 0x7, R3 ;  /* 0x00000007ff037819 */ /* 0x000fc80000011403 */
[----:B------:R-:W-:Y:S01]  /*1370*/  VIMNMX R89, R3, R0, PT ;  /* 0x0000000003597248 */ /* 0x000fe20003fe0100 */
[----:B0-----:R-:W-:-:S05]  /*1380*/  @P2 IMAD.HI.U32 R4, R19, R4, RZ ;  /* 0x0000000413042227 */ /* 0x001fca00078e00ff */
[----:B-1----:R-:W-:-:S05]  /*1390*/  @P2 SHF.R.U32.HI R7, RZ, R11, R4 ;  /* 0x0000000bff072219 */ /* 0x002fca0000011604 */
[----:B------:R-:W-:-:S04]  /*13a0*/  IMAD.IADD R2, R88, 0x1, R7 ;  /* 0x0000000158027824 */ /* 0x000fc800078e0207 */
[----:B------:R-:W-:Y:S01]  /*13b0*/  VIADD R3, R2, -UR4 ;  /* 0x8000000402037c36 */ /* 0x000fe20008000000 */
[----:B------:R-:W-:Y:S06]  /*13c0*/  @!P1 BRA `(.L_x_1268) ;  /* 0x00000000003c9947 */ /* 0x000fec0003800000 */
[----:B------:R-:W-:-:S13]  /*13d0*/  ISETP.GT.AND P0, PT, R2, -0x1, PT ;  /* 0xffffffff0200780c */ /* 0x000fda0003f04270 */
[----:B------:R-:W-:Y:S05]  /*13e0*/  @P0 BRA `(.L_x_1269) ;  /* 0x00000000001c0947 */ /* 0x000fea0003800000 */
[----:B------:R-:W-:Y:S02]  /*13f0*/  ISETP.NE.AND P0, PT, R9, 0x1, PT ;  /* 0x000000010900780c */ /* 0x000fe40003f05270 */
[----:B------:R-:W-:-:S11]  /*1400*/  LOP3.LUT R5, RZ, R2, RZ, 0x33, !PT ;  /* 0x00000002ff057212 */ /* 0x000fd600078e33ff */
[----:B------:R-:W0:Y:S02]  /*1410*/  @P0 LDC.64 R6, c[0x0][0x9e8] ;  /* 0x00027a00ff060b82 */ /* 0x000e240000000a00 */
[----:B0-----:R-:W-:-:S05]  /*1420*/  @P0 IMAD.HI.U32 R0, R5, R6, RZ ;  /* 0x0000000605000227 */ /* 0x001fca00078e00ff */
[----:B------:R-:W-:-:S04]  /*1430*/  @P0 SHF.R.U32.HI R5, RZ, R7, R0 ;  /* 0x00000007ff050219 */ /* 0x000fc80000011600 */
[----:B------:R-:W-:Y:S01]  /*1440*/  LOP3.LUT R2, RZ, R5, RZ, 0x33, !PT ;  /* 0x00000005ff027212 */ /* 0x000fe200078e33ff */
[----:B------:R-:W-:Y:S06]  /*1450*/  BRA `(.L_x_1270) ;  /* 0x0000000000107947 */ /* 0x000fec0003800000 */
.L_x_1269:
[----:B------:R-:W-:-:S13]  /*1460*/  ISETP.NE.AND P0, PT, R9, 0x1, PT ;  /* 0x000000010900780c */ /* 0x000fda0003f05270 */
[----:B------:R-:W0:Y:S02]  /*1470*/  @P0 LDC.64 R4, c[0x0][0x9e8] ;  /* 0x00027a00ff040b82 */ /* 0x000e240000000a00 */
[----:B0-----:R-:W-:-:S05]  /*1480*/  @P0 IMAD.HI.U32 R0, R2, R4, RZ ;  /* 0x0000000402000227 */ /* 0x001fca00078e00ff */
[----:B------:R-:W-:-:S07]  /*1490*/  @P0 SHF.R.U32.HI R2, RZ, R5, R0 ;  /* 0x00000005ff020219 */ /* 0x000fce0000011600 */
.L_x_1270:
[----:B------:R-:W-:-:S05]  /*14a0*/  IMAD R2, R2, R9, RZ ;  /* 0x0000000902027224 */ /* 0x000fca00078e02ff */
[----:B------:R-:W-:-:S07]  /*14b0*/  VIMNMX R3, R3, R2, !PT ;  /* 0x0000000203037248 */ /* 0x000fce0007fe0100 */
.L_x_1268:
        /* <DEDUP_REMOVED lines=72> */
.L_x_1272:
        /* <DEDUP_REMOVED lines=22> */
[-C--:B--2---:R-:W-:Y:S02]  /*1aa0*/  @P0 IMAD R7, R7, R14.reuse, RZ ;  /* 0x0000000e07070224 */ /* 0x084fe400078e02ff */
[----:B------:R-:W-:Y:S02]  /*1ab0*/  @P1 IMAD.IADD R5, R5, 0x1, R11 ;  /* 0x0000000105051824 */ /* 0x000fe400078e020b */
[----:B------:R-:W-:-:S04]  /*1ac0*/  @P0 IMAD.WIDE.U32 R2, R22, R14, R2 ;  /* 0x0000000e16020225 */ /* 0x000fc800078e0002 */
[-C--:B---3--:R-:W-:Y:S02]  /*1ad0*/  @P1 IMAD R0, R9, R24.reuse, RZ ;  /* 0x0000001809001224 */ /* 0x088fe400078e02ff */
[C---:B------:R-:W-:Y:S02]  /*1ae0*/  @P0 IMAD R9, R22.reuse, R15, R7 ;  /* 0x0000000f16090224 */ /* 0x040fe400078e0207 */
        /* <DEDUP_REMOVED lines=22> */
.L_x_1477:
[----:B------:R-:W-:Y:S05]  /*1c50*/  @!P0 BRA `(.L_x_1274) ;  /* 0x0000000000048947 */ /* 0x000fea0003800000 */
[----:B------:R-:W-:Y:S01]  /*1c60*/  BPT.TRAP 0x1 ;  /* 0x000000040000795c */ /* 0x000fe20000300000 */
.L_x_1274:
[----:B------:R-:W-:Y:S02]  /*1c70*/  IMAD.U32 R13, RZ, RZ, UR36 ;  /* 0x00000024ff0d7e24 */ /* 0x000fe4000f8e00ff */
[----:B0-----:R-:W-:-:S03]  /*1c80*/  IMAD.U32 R2, RZ, RZ, UR37 ;  /* 0x00000025ff027e24 */ /* 0x001fc6000f8e00ff */
[----:B------:R-:W-:Y:S02]  /*1c90*/  LEA R13, R13, UR38, 0x3 ;  /* 0x000000260d0d7c11 */ /* 0x000fe4000f8e18ff */
[----:B------:R-:W-:-:S04]  /*1ca0*/  SHF.L.U32 R2, R2, 0x1f, RZ ;  /* 0x0000001f02027819 */ /* 0x000fc800000006ff */
[----:B------:R0:W1:Y:S01]  /*1cb0*/  SYNCS.PHASECHK.TRANS64.TRYWAIT P1, [R13+URZ+0x22830], R2 ;  /* 0x022830020d0075a7 */ /* 0x000062000802017f */
[----:B------:R-:W-:Y:S05]  /*1cc0*/  @!P0 BRA `(.L_x_1275) ;  /* 0x0000000000048947 */ /* 0x000fea0003800000 */
[----:B------:R-:W-:Y:S01]  /*1cd0*/  BPT.TRAP 0x1 ;  /* 0x000000040000795c */ /* 0x000fe20000300000 */
.L_x_1275:
[----:B-1----:R-:W-:Y:S05]  /*1ce0*/  @P1 BRA `(.L_x_1276) ;  /* 0x0000000000081947 */ /* 0x002fea0003800000 */
[----:B------:R-:W1:Y:S02]  /*1cf0*/  SYNCS.PHASECHK.TRANS64.TRYWAIT P1, [R13+URZ+0x22830], R2 ;  /* 0x022830020d0075a7 */ /* 0x000e64000802017f */
[----:B-1----:R-:W-:Y:S05]  /*1d00*/  @!P1 BRA `(.L_x_1277) ;  /* 0x0000016000a89947 */ /* 0x002fea0003800000 */
.L_x_1276:
[----:B------:R-:W-:Y:S05]  /*1d10*/  WARPSYNC.ALL ;  /* 0x0000000000007948 */ /* 0x000fea0003800000 */
[----:B------:R-:W-:Y:S01]  /*1d20*/  UIADD3 UR4, UR38, 0x16400, URZ ;  /* 0x0001640026047890 */ /* 0x000fe2000fffe03f */
[----:B------:R-:W-:Y:S01]  /*1d30*/  WARPGROUP.ARRIVE ;  /* 0x00000000000079c5 */ /* 0x000fe20000000000 */
[----:B------:R-:W-:Y:S02]  /*1d40*/  ULOP3.LUT UR24, UR43, 0x10000, URZ, 0xfc, !UPT ;  /* 0x000100002b187892 */ /* 0x000fe4000f8efc3f */
[----:B------:R-:W-:Y:S01]  /*1d50*/  USHF.R.U32.HI UR4, URZ, 0x4, UR4 ;  /* 0x000000043f047899 */ /* 0x000fe20008011604 */
[----:B------:R-:W-:Y:S01]  /*1d60*/  UMOV UR25, 0x80000020 ;  /* 0x8000002000197882 */ /* 0x000fe20000000000 */
[----:B------:R-:W-:-:S02]  /*1d70*/  UMOV UR27, 0x80000020 ;  /* 0x80000020001b7882 */ /* 0x000fc40000000000 */
[----:B------:R-:W-:Y:S02]  /*1d80*/  ULOP3.LUT UR4, UR4, 0x3fff, URZ, 0xc0, !UPT ;  /* 0x00003fff04047892 */ /* 0x000fe4000f8ec03f */
[----:B------:R-:W-:Y:S02]  /*1d90*/  UIADD3 UR28, UR24, 0x2, URZ ;  /* 0x00000002181c7890 */ /* 0x000fe4000fffe03f */
[----:B------:R-:W-:Y:S01]  /*1da0*/  ULOP3.LUT UR32, UR4, 0x10000, URZ, 0xfc, !UPT ;  /* 0x0001000004207892 */ /* 0x000fe2000f8efc3f */
[----:B------:R-:W-:Y:S01]  /*1db0*/  UMOV UR29, 0x80000020 ;  /* 0x80000020001d7882 */ /* 0x000fe20000000000 */
[----:B------:R-:W-:Y:S02]  /*1dc0*/  UMOV UR31, 0x80000020 ;  /* 0x80000020001f7882 */ /* 0x000fe40000000000 */
        /* <DEDUP_REMOVED lines=37> */
.L_x_1278:
[----:B------:R-:W2:Y:S01]  /*2020*/  LDL R104, [R1] ;  /* 0x0000000001687983 */ /* 0x000ea20000100800 */
[----:B------:R-:W-:Y:S01]  /*2030*/  ISETP.NE.AND P2, PT, R178, 0x1, PT ;  /* 0x00000001b200780c */ /* 0x000fe20003f45270 */
[C---:B------:R-:W-:Y:S01]  /*2040*/  FMUL.FTZ R8, R0.reuse, R35 ;  /* 0x0000002300087220 */ /* 0x040fe20000410000 */
[C---:B------:R-:W-:Y:S01]  /*2050*/  FMUL.FTZ R45, R0.reuse, R45 ;  /* 0x0000002d002d7220 */ /* 0x040fe20000410000 */
[----:B------:R-:W-:Y:S01]  /*2060*/  R2UR UR4, R13 ;  /* 0x000000000d0472ca */ /* 0x000fe200000e0000 */
[C---:B------:R-:W-:Y:S01]  /*2070*/  FMUL.FTZ R52, R0.reuse, R52 ;  /* 0x0000003400347220 */ /* 0x040fe20000410000 */
[C---:B------:R-:W-:Y:S01]  /*2080*/  FMUL.FTZ R20, R0.reuse, R42 ;  /* 0x0000002a00147220 */ /* 0x040fe20000410000 */
[----:B------:R3:W4:Y:S01]  /*2090*/  MUFU.TANH R115, R45 ;  /* 0x0000002d00737308 */ /* 0x0007220000002400 */
[----:B------:R-:W-:Y:S02]  /*20a0*/  IMAD.MOV.U32 R42, RZ, RZ, -0x80 ;  /* 0xffffff80ff2a7424 */ /* 0x000fe400078e00ff */
[C---:B------:R-:W-:Y:S01]  /*20b0*/  FMUL.FTZ R6, R0.reuse, R31 ;  /* 0x0000001f00067220 */ /* 0x040fe20000410000 */
[C---:B------:R-:W-:Y:S01]  /*20c0*/  FMUL.FTZ R31, R0.reuse, R36 ;  /* 0x00000024001f7220 */ /* 0x040fe20000410000 */
[C---:B------:R-:W-:Y:S01]  /*20d0*/  FMUL.FTZ R36, R0.reuse, R55 ;  /* 0x0000003700247220 */ /* 0x040fe20000410000 */
[C---:B------:R-:W-:Y:S01]  /*20e0*/  FMUL.FTZ R40, R0.reuse, R40 ;  /* 0x0000002800287220 */ /* 0x040fe20000410000 */
[----:B------:R-:W-:Y:S01]  /*20f0*/  FMUL.FTZ R44, R0, R44 ;  /* 0x0000002c002c7220 */ /* 0x000fe20000410000 */
[----:B------:R-:W5:Y:S01]  /*2100*/  @P2 LDC R12, c[0x0][0x44c] ;  /* 0x00011300ff0c2b82 */ /* 0x000f620000000800 */
[----:B------:R4:W2:Y:S01]  /*2110*/  MUFU.TANH R119, R52 ;  /* 0x0000003400777308 */ /* 0x0008a20000002400 */
[----:B---3--:R-:W-:Y:S01]  /*2120*/  IMAD.IADD R45, R168, 0x1, R19 ;  /* 0x00000001a82d7824 */ /* 0x008fe200078e0213 */
[----:B------:R-:W-:Y:S01]  /*2130*/  UIADD3 UR4, UR4, 0x22840, URZ ;  /* 0x0002284004047890 */ /* 0x000fe2000fffe03f */
[----:B------:R-:W-:Y:S01]  /*2140*/  FMUL.FTZ R48, R0, R48 ;  /* 0x0000003000307220 */ /* 0x000fe20000410000 */
[----:B------:R-:W-:-:S02]  /*2150*/  IMAD R55, R89, R42, 0x80 ;  /* 0x0000008059377424 */ /* 0x000fc400078e022a */
[C---:B------:R-:W-:Y:S01]  /*2160*/  FMUL.FTZ R15, R0.reuse, R25 ;  /* 0x00000019000f7220 */ /* 0x040fe20000410000 */
[C---:B01----:R-:W-:Y:S01]  /*2170*/  FMUL.FTZ R2, R0.reuse, R26 ;  /* 0x0000001a00027220 */ /* 0x043fe20000410000 */
[----:B------:R-:W0:Y:S01]  /*2180*/  @P2 LDC R35, c[0x0][0x450] ;  /* 0x00011400ff232b82 */ /* 0x000e220000000800 */
        /* <DEDUP_REMOVED lines=10> */
[----:B------:R1:W3:Y:S01]  /*2230*/  MUFU.TANH R125, R40 ;  /* 0x00000028007d7308 */ /* 0x0002e20000002400 */
[C---:B------:R-:W-:Y:S01]  /*2240*/  FMUL.FTZ R26, R0.reuse, R46 ;  /* 0x0000002e001a7220 */ /* 0x040fe20000410000 */
[C---:B------:R-:W-:Y:S01]  /*2250*/  FMUL.FTZ R30, R0.reuse, R50 ;  /* 0x00000032001e7220 */ /* 0x040fe20000410000 */
[C---:B------:R-:W-:Y:S01]  /*2260*/  FMUL.FTZ R33, R0.reuse, R37 ;  /* 0x0000002500217220 */ /* 0x040fe20000410000 */
[----:B------:R-:W-:Y:S01]  /*2270*/  FMUL.FTZ R14, R0, R39 ;  /* 0x00000027000e7220 */ /* 0x000fe20000410000 */
[----:B-----5:R-:W-:-:S04]  /*2280*/  @P2 IMAD.HI.U32 R12, R45, R12, RZ ;  /* 0x0000000c2d0c2227 */ /* 0x020fc800078e00ff */
[C---:B------:R-:W-:Y:S01]  /*2290*/  FMUL.FTZ R41, R0.reuse, R41 ;  /* 0x0000002900297220 */ /* 0x040fe20000410000 */
[C---:B------:R-:W-:Y:S01]  /*22a0*/  FMUL.FTZ R24, R0.reuse, R43 ;  /* 0x0000002b00187220 */ /* 0x040fe20000410000 */
[----:B------:R5:W2:Y:S01]  /*22b0*/  MUFU.TANH R123, R44 ;  /* 0x0000002c007b7308 */ /* 0x000aa20000002400 */
[C---:B------:R-:W-:Y:S01]  /*22c0*/  FMUL.FTZ R28, R0.reuse, R47 ;  /* 0x0000002f001c7220 */ /* 0x040fe20000410000 */
[C---:B------:R-:W-:Y:S01]  /*22d0*/  FMUL.FTZ R32, R0.reuse, R51 ;  /* 0x0000003300207220 */ /* 0x040fe20000410000 */
[C---:B------:R-:W-:Y:S01]  /*22e0*/  FMUL.FTZ R53, R0.reuse, R53 ;  /* 0x0000003500357220 */ /* 0x040fe20000410000 */
[C---:B------:R-:W-:Y:S01]  /*22f0*/  FMUL.FTZ R34, R0.reuse, R54 ;  /* 0x0000003600227220 */ /* 0x040fe20000410000 */
[----:B0-----:R-:W-:Y:S01]  /*2300*/  @P2 SHF.R.U32.HI R45, RZ, R35, R12 ;  /* 0x00000023ff2d2219 */ /* 0x001fe2000001160c */
[----:B------:R-:W-:Y:S02]  /*2310*/  VIADD R35, R55, 0x1 ;  /* 0x0000000137237836 */ /* 0x000fe40000000000 */
[C---:B------:R-:W-:Y:S01]  /*2320*/  FMUL.FTZ R56, R0.reuse, R56 ;  /* 0x0000003800387220 */ /* 0x040fe20000410000 */
[----:B------:R0:W2:Y:S01]  /*2330*/  MUFU.TANH R121, R48 ;  /* 0x0000003000797308 */ /* 0x0000a20000002400 */
[C---:B------:R-:W-:Y:S01]  /*2340*/  FMUL.FTZ R57, R0.reuse, R57 ;  /* 0x0000003900397220 */ /* 0x040fe20000410000 */
[----:B----4-:R-:W4:Y:S01]  /*2350*/  SHFL.IDX PT, R52, R45, RZ, 0x1c1f ;  /* 0x001c1fff2d347589 */ /* 0x010f2200000e0000 */
[C---:B------:R-:W-:Y:S01]  /*2360*/  FMUL.FTZ R38, R0.reuse, R58 ;  /* 0x0000003a00267220 */ /* 0x040fe20000410000 */
[C---:B-1----:R-:W-:Y:S01]  /*2370*/  FMUL.FTZ R40, R0.reuse, R59 ;  /* 0x0000003b00287220 */ /* 0x042fe20000410000 */
[C---:B------:R-:W-:Y:S01]  /*2380*/  FMUL.FTZ R60, R0.reuse, R60 ;  /* 0x0000003c003c7220 */ /* 0x040fe20000410000 */
[C---:B-----5:R-:W-:Y:S01]  /*2390*/  FMUL.FTZ R44, R0.reuse, R62 ;  /* 0x0000003e002c7220 */ /* 0x060fe20000410000 */
[C---:B------:R-:W-:Y:S01]  /*23a0*/  FMUL.FTZ R46, R0.reuse, R63 ;  /* 0x0000003f002e7220 */ /* 0x040fe20000410000 */
[C---:B------:R-:W-:Y:S01]  /*23b0*/  FMUL.FTZ R65, R0.reuse, R65 ;  /* 0x0000004100417220 */ /* 0x040fe20000410000 */
[C---:B0-----:R-:W-:Y:S01]  /*23c0*/  FMUL.FTZ R48, R0.reuse, R66 ;  /* 0x0000004200307220 */ /* 0x041fe20000410000 */
        /* <DEDUP_REMOVED lines=23> */
[----:B------:R-:W0:Y:S01]  /*2540*/  MUFU.TANH R4, R4 ;  /* 0x0000000400047308 */ /* 0x000e220000002400 */
[----:B------:R-:W-:Y:S01]  /*2550*/  ULDC UR30, c[0x0][0x9dc] ;  /* 0x00027700001e7ab9 */ /* 0x000fe20000000800 */
[----:B------:R-:W-:Y:S01]  /*2560*/  SYNCS.ARRIVE.TRANS64.RED.A1T0 RZ, [UR4], RZ ;  /* 0x000000ffffff79a7 */ /* 0x000fe20008100404 */
[----:B------:R-:W-:Y:S01]  /*2570*/  ULOP3.LUT UR4, URZ, UR30, URZ, 0x33, !UPT ;  /* 0x0000001e3f047292 */ /* 0x000fe2000f8e333f */
[----:B------:R-:W-:Y:S01]  /*2580*/  IADD3 R37, -R17, R37, R16 ;  /* 0x0000002511257210 */ /* 0x000fe20007ffe110 */
[----:B------:R-:W-:Y:S01]  /*2590*/  FMUL.FTZ R61, R0, R61 ;  /* 0x0000003d003d7220 */ /* 0x000fe20000410000 */
[----:B------:R-:W-:Y:S01]  /*25a0*/  IMAD.IADD R35, R16, 0x1, R55 ;  /* 0x0000000110237824 */ /* 0x000fe200078e0237 */
[----:B------:R-:W-:Y:S01]  /*25b0*/  ULDC UR5, c[0x0][0x9e0] ;  /* 0x0002780000057ab9 */ /* 0x000fe20000000800 */
[----:B------:R-:W1:Y:S01]  /*25c0*/  MUFU.TANH R15, R15 ;  /* 0x0000000f000f7308 */ /* 0x000e620000002400 */
[----:B------:R-:W-:Y:S01]  /*25d0*/  FMUL.FTZ R49, R0, R49 ;  /* 0x0000003100317220 */ /* 0x000fe20000410000 */
[----:B------:R-:W-:Y:S01]  /*25e0*/  IMAD R54, R18, -0x2, R35 ;  /* 0xfffffffe12367824 */ /* 0x000fe200078e0223 */
[----:B------:R-:W-:Y:S01]  /*25f0*/  LEA R58, R89, 0xffffff80, 0x7 ;  /* 0xffffff80593a7811 */ /* 0x000fe200078e38ff */
[----:B------:R-:W-:-:S04]  /*2600*/  VIADD R59, R37, UR5 ;  /* 0x00000005253b7c36 */ /* 0x000fc80008000000 */
[----:B------:R-:W0:Y:S01]  /*2610*/  MUFU.TANH R2, R2 ;  /* 0x0000000200027308 */ /* 0x000e220000002400 */
[----:B----4-:R-:W-:-:S07]  /*2620*/  VIADDMNMX R42, R52, R59, R54, PT ;  /* 0x0000003b342a7246 */ /* 0x010fce0003800136 */
        /* <DEDUP_REMOVED lines=24> */
[----:B------:R-:W0:Y:S01]  /*27b0*/  MUFU.TANH R57, R57 ;  /* 0x0000003900397308 */ /* 0x000e220000002400 */
[----:B--2---:R-:W-:-:S07]  /*27c0*/  LOP3.LUT P1, RZ, R104, 0x1, RZ, 0xc0, !PT ;  /* 0x0000000168ff7812 */ /* 0x004fce000782c0ff */
[----:B------:R-:W2:Y:S08]  /*27d0*/  MUFU.TANH R38, R38 ;  /* 0x0000002600267308 */ /* 0x000eb00000002400 */
        /* <DEDUP_REMOVED lines=30> */
[----:B-----5:R-:W-:-:S04]  /*29c0*/  VIADD R61, R37, UR4 ;  /* 0x00000004253d7c36 */ /* 0x020fc80008000000 */
[----:B---3--:R-:W-:Y:S01]  /*29d0*/  IMAD.IADD R49, R61, 0x1, R52 ;  /* 0x000000013d317824 */ /* 0x008fe200078e0234 */
[----:B-12-4-:R-:W-:Y:S06]  /*29e0*/  @!P1 BRA `(.L_x_1279) ;  /* 0x0000000000609947 */ /* 0x016fec0003800000 */
[----:B------:R-:W-:Y:S01]  /*29f0*/  IADD3 R35, -R17, R16, R52 ;  /* 0x0000001011237210 */ /* 0x000fe20007ffe134 */
[----:B------:R-:W-:Y:S03]  /*2a00*/  BSSY B0, `(.L_x_1280) ;  /* 0x0000012000007945 */ /* 0x000fe60003800000 */
        /* <DEDUP_REMOVED lines=11> */
.L_x_1281:
[----:B------:R-:W-:Y:S02]  /*2ac0*/  ULDC UR4, c[0x0][0x9e4] ;  /* 0x0002790000047ab9 */ /* 0x000fe40000000800 */
[----:B------:R-:W-:-:S05]  /*2ad0*/  IMAD.U32 R37, RZ, RZ, UR4 ;  /* 0x00000004ff257e24 */ /* 0x000fca000f8e00ff */
[----:B------:R-:W-:-:S13]  /*2ae0*/  ISETP.NE.AND P1, PT, R37, 0x1, PT ;  /* 0x000000012500780c */ /* 0x000fda0003f25270 */
[----:B------:R-:W1:Y:S02]  /*2af0*/  @P1 LDC.64 R62, c[0x0][0x9e8] ;  /* 0x00027a00ff3e1b82 */ /* 0x000e640000000a00 */
[----:B-1----:R-:W-:-:S05]  /*2b00*/  @P1 IMAD.HI.U32 R52, R35, R62, RZ ;  /* 0x0000003e23341227 */ /* 0x002fca00078e00ff */
[----:B------:R-:W-:-:S07]  /*2b10*/  @P1 SHF.R.U32.HI R35, RZ, R63, R52 ;  /* 0x0000003fff231219 */ /* 0x000fce0000011634 */
.L_x_1282:
[----:B------:R-:W-:Y:S05]  /*2b20*/  BSYNC B0 ;  /* 0x0000000000007941 */ /* 0x000fea0003800000 */
.L_x_1280:
[----:B------:R-:W-:-:S04]  /*2b30*/  IMAD R35, R35, R37, -R58 ;  /* 0x0000002523237224 */ /* 0x000fc800078e0a3a */
[----:B------:R-:W-:-:S05]  /*2b40*/  IMAD R35, R18, -0x2, R35 ;  /* 0xfffffffe12237824 */ /* 0x000fca00078e0223 */
[----:B------:R-:W-:Y:S02]  /*2b50*/  VIADDMNMX R42, R35, R37, R42, PT ;  /* 0x00000025232a7246 */ /* 0x000fe4000380012a */
[----:B------:R-:W-:-:S07]  /*2b60*/  VIMNMX R49, R49, R35, !PT ;  /* 0x0000002331317248 */ /* 0x000fce0007fe0100 */
.L_x_1279:
[C---:B------:R-:W-:Y:S01]  /*2b70*/  ISETP.GE.AND P6, PT, R55.reuse, 0x9, PT ;  /* 0x000000093700780c */ /* 0x040fe20003fc6270 */
[----:B------:R-:W1:Y:S01]  /*2b80*/  SHFL.IDX PT, R52, R45, 0x1, 0x1c1f ;  /* 0x003c1f002d347f89 */ /* 0x000e6200000e0000 */
[----:B------:R-:W-:Y:S02]  /*2b90*/  ISETP.GE.AND P1, PT, R55, 0x2, PT ;  /* 0x000000023700780c */ /* 0x000fe40003f26270 */
[C---:B------:R-:W-:Y:S02]  /*2ba0*/  ISETP.GT.AND P2, PT, R49.reuse, 0x8, !P6 ;  /* 0x000000083100780c */ /* 0x040fe40007744270 */
[----:B------:R-:W-:Y:S02]  /*2bb0*/  ISETP.GT.AND P3, PT, R49, 0x1, !P1 ;  /* 0x000000013100780c */ /* 0x000fe40004f64270 */
[----:B------:R-:W-:Y:S02]  /*2bc0*/  ISETP.LT.OR P2, PT, R42, 0x9, P2 ;  /* 0x000000092a00780c */ /* 0x000fe40001741670 */
[----:B------:R-:W-:-:S02]  /*2bd0*/  ISETP.GE.AND P4, PT, R55, 0xa, PT ;  /* 0x0000000a3700780c */ /* 0x000fc40003f86270 */
[----:B0-----:R-:W-:Y:S02]  /*2be0*/  FSEL R131, R21, -INF , !P2 ;  /* 0xff80000015837808 */ /* 0x001fe40005000000 */
[C---:B------:R-:W-:Y:S02]  /*2bf0*/  ISETP.LT.OR P3, PT, R42.reuse, 0x2, P3 ;  /* 0x000000022a00780c */ /* 0x040fe40001f61670 */
[----:B------:R-:W-:Y:S02]  /*2c00*/  ISETP.GT.AND P2, PT, R49, 0x9, !P4 ;  /* 0x000000093100780c */ /* 0x000fe40006744270 */
[----:B------:R-:W-:Y:S02]  /*2c10*/  FSEL R103, R15, -INF , !P3 ;  /* 0xff8000000f677808 */ /* 0x000fe40005800000 */
        /* <DEDUP_REMOVED lines=20> */
[C---:B------:R-:W-:Y:S02]  /*2d60*/  ISETP.LT.OR P2, PT, R42.reuse, 0x1a, P2 ;  /* 0x0000001a2a00780c */ /* 0x040fe40001741670 */
[----:B------:R-:W-:Y:S02]  /*2d70*/  ISETP.GE.AND P3, PT, R55, 0x21, PT ;  /* 0x000000213700780c */ /* 0x000fe40003f66270 */
[----:B------:R-:W-:Y:S02]  /*2d80*/  FSEL R109, R33, -INF , !P2 ;  /* 0xff800000216d7808 */ /* 0x000fe40005000000 */
[----:B------:R-:W-:Y:S02]  /*2d90*/  ISETP.GT.AND P2, PT, R49, 0x20, !P3 ;  /* 0x000000203100780c */ /* 0x000fe40005f44270 */
[----:B------:R-:W-:Y:S02]  /*2da0*/  P2R R70, PR, RZ, 0x8 ;  /* 0x00000008ff467803 */ /* 0x000fe40000000000 */
[----:B------:R-:W-:-:S02]  /*2db0*/  ISETP.LT.OR P2, PT, R42, 0x21, P2 ;  /* 0x000000212a00780c */ /* 0x000fc40001741670 */
[----:B------:R-:W-:Y:S02]  /*2dc0*/  ISETP.GE.AND P3, PT, R55, 0x22, PT ;  /* 0x000000223700780c */ /* 0x000fe40003f66270 */
        /* <DEDUP_REMOVED lines=101> */
[C---:B------:R-:W-:Y:S02]  /*3420*/  ISETP.GE.AND P2, PT, R55.reuse, 0x72, PT ;  /* 0x000000723700780c */ /* 0x040fe40003f46270 */
[----:B------:R-:W-:Y:S02]  /*3430*/  ISETP.GE.AND P5, PT, R55, 0x1, PT ;  /* 0x000000013700780c */ /* 0x000fe40003fa6270 */
[----:B------:R-:W-:-:S04]  /*3440*/  ISETP.GT.AND P3, PT, R49, 0x71, !P2 ;  /* 0x000000713100780c */ /* 0x000fc80005764270 */
[----:B------:R-:W-:-:S04]  /*3450*/  ISETP.LT.OR P3, PT, R42, 0x72, P3 ;  /* 0x000000722a00780c */ /* 0x000fc80001f61670 */
[----:B------:R-:W-:Y:S02]  /*3460*/  FSEL R25, R81, -INF , !P3 ;  /* 0xff80000051197808 */ /* 0x000fe40005800000 */
[----:B------:R-:W-:-:S04]  /*3470*/  ISETP.GE.AND P3, PT, R55, 0x79, PT ;  /* 0x000000793700780c */ /* 0x000fc80003f66270 */
[----:B------:R-:W-:-:S04]  /*3480*/  ISETP.GT.AND P4, PT, R49, 0x78, !P3 ;  /* 0x000000783100780c */ /* 0x000fc80005f84270 */
[----:B------:R-:W-:-:S04]  /*3490*/  ISETP.LT.OR P4, PT, R42, 0x79, P4 ;  /* 0x000000792a00780c */ /* 0x000fc80002781670 */
[----:B------:R-:W-:Y:S02]  /*34a0*/  FSEL R15, R84, -INF , !P4 ;  /* 0xff800000540f7808 */ /* 0x000fe40006000000 */
[----:B------:R-:W-:-:S04]  /*34b0*/  ISETP.GT.AND P4, PT, R49, RZ, !P5 ;  /* 0x000000ff3100720c */ /* 0x000fc80006f84270 */
[----:B------:R-:W-:-:S04]  /*34c0*/  ISETP.LT.OR P4, PT, R42, 0x1, P4 ;  /* 0x000000012a00780c */ /* 0x000fc80002781670 */
[----:B------:R-:W-:Y:S02]  /*34d0*/  FSEL R133, R4, -INF , !P4 ;  /* 0xff80000004857808 */ /* 0x000fe40006000000 */
[----:B------:R-:W-:Y:S02]  /*34e0*/  ISETP.GE.AND P4, PT, R55, 0x7a, PT ;  /* 0x0000007a3700780c */ /* 0x000fe40003f86270 */
[----:B-1----:R-:W-:Y:S02]  /*34f0*/  VIADDMNMX R4, R52, R59, R54, PT ;  /* 0x0000003b34047246 */ /* 0x002fe40003800136 */
[----:B------:R-:W-:Y:S02]  /*3500*/  P2R R80, PR, RZ, 0x10 ;  /* 0x00000010ff507803 */ /* 0x000fe40000000000 */
[----:B------:R-:W-:-:S04]  /*3510*/  ISETP.GT.AND P4, PT, R49, 0x79, !P4 ;  /* 0x000000793100780c */ /* 0x000fc80006784270 */
[----:B------:R-:W-:Y:S01]  /*3520*/  ISETP.LT.OR P4, PT, R42, 0x7a, P4 ;  /* 0x0000007a2a00780c */ /* 0x000fe20002781670 */
[----:B------:R-:W-:-:S03]  /*3530*/  IMAD.IADD R42, R61, 0x1, R52 ;  /* 0x000000013d2a7824 */ /* 0x000fc600078e0234 */
[----:B------:R-:W-:Y:S02]  /*3540*/  FSEL R21, R85, -INF , !P4 ;  /* 0xff80000055157808 */ /* 0x000fe40006000000 */
[----:B------:R-:W-:-:S13]  /*3550*/  LOP3.LUT P4, RZ, R104, 0x1, RZ, 0xc0, !PT ;  /* 0x0000000168ff7812 */ /* 0x000fda000788c0ff */
[----:B------:R-:W-:Y:S05]  /*3560*/  @!P4 BRA `(.L_x_1283) ;  /* 0x000000000060c947 */ /* 0x000fea0003800000 */
        /* <DEDUP_REMOVED lines=13> */
.L_x_1285:
[----:B------:R-:W-:Y:S02]  /*3640*/  ULDC UR4, c[0x0][0x9e4] ;  /* 0x0002790000047ab9 */ /* 0x000fe40000000800 */
[----:B------:R-:W-:-:S05]  /*3650*/  IMAD.U32 R49, RZ, RZ, UR4 ;  /* 0x00000004ff317e24 */ /* 0x000fca000f8e00ff */
[----:B------:R-:W-:-:S13]  /*3660*/  ISETP.NE.AND P4, PT, R49, 0x1, PT ;  /* 0x000000013100780c */ /* 0x000fda0003f85270 */
[----:B------:R-:W0:Y:S02]  /*3670*/  @P4 LDC.64 R54, c[0x0][0x9e8] ;  /* 0x00027a00ff364b82 */ /* 0x000e240000000a00 */
[----:B0-----:R-:W-:-:S05]  /*3680*/  @P4 IMAD.HI.U32 R54, R45, R54, RZ ;  /* 0x000000362d364227 */ /* 0x001fca00078e00ff */
[----:B------:R-:W-:-:S07]  /*3690*/  @P4 SHF.R.U32.HI R45, RZ, R55, R54 ;  /* 0x00000037ff2d4219 */ /* 0x000fce0000011636 */
.L_x_1286:
[----:B------:R-:W-:Y:S05]  /*36a0*/  BSYNC B0 ;  /* 0x0000000000007941 */ /* 0x000fea0003800000 */
.L_x_1284:
[----:B------:R-:W-:-:S04]  /*36b0*/  IMAD R45, R45, R49, -R58 ;  /* 0x000000312d2d7224 */ /* 0x000fc800078e0a3a */
[----:B------:R-:W-:-:S05]  /*36c0*/  IMAD R45, R18, -0x2, R45 ;  /* 0xfffffffe122d7824 */ /* 0x000fca00078e022d */
[----:B------:R-:W-:Y:S02]  /*36d0*/  VIADDMNMX R4, R45, R49, R4, PT ;  /* 0x000000312d047246 */ /* 0x000fe40003800104 */
[----:B------:R-:W-:-:S07]  /*36e0*/  VIMNMX R42, R42, R45, !PT ;  /* 0x0000002d2a2a7248 */ /* 0x000fce0007fe0100 */
.L_x_1283:
[C---:B------:R-:W-:Y:S01]  /*36f0*/  ISETP.GT.AND P1, PT, R42.reuse, 0x1, !P1 ;  /* 0x000000012a00780c */ /* 0x040fe20004f24270 */
[----:B------:R-:W-:Y:S01]  /*3700*/  ULDC UR4, c[0x0][0x988] ;  /* 0x0002620000047ab9 */ /* 0x000fe20000000800 */
[----:B------:R-:W-:Y:S02]  /*3710*/  ISETP.GT.AND P6, PT, R42, 0x8, !P6 ;  /* 0x000000082a00780c */ /* 0x000fe400077c4270 */
[C---:B------:R-:W-:Y:S02]  /*3720*/  ISETP.LT.OR P1, PT, R4.reuse, 0x2, P1 ;  /* 0x000000020400780c */ /* 0x040fe40000f21670 */
[----:B------:R-:W-:Y:S02]  /*3730*/  ISETP.LT.OR P6, PT, R4, 0x9, P6 ;  /* 0x000000090400780c */ /* 0x000fe400037c1670 */
[----:B------:R-:W-:Y:S02]  /*3740*/  FSEL R3, R3, -INF , !P1 ;  /* 0xff80000003037808 */ /* 0x000fe40004800000 */
[----:B------:R-:W-:-:S02]  /*3750*/  ISETP.NE.AND P1, PT, R62, RZ, PT ;  /* 0x000000ff3e00720c */ /* 0x000fc40003f25270 */
[----:B------:R-:W-:Y:S02]  /*3760*/  FSEL R5, R5, -INF , !P6 ;  /* 0xff80000005057808 */ /* 0x000fe40007000000 */
[----:B------:R-:W-:Y:S02]  /*3770*/  ISETP.GT.AND P1, PT, R42, 0x9, !P1 ;  /* 0x000000092a00780c */ /* 0x000fe40004f24270 */
[----:B------:R-:W-:Y:S02]  /*3780*/  ISETP.NE.AND P6, PT, R64, RZ, PT ;  /* 0x000000ff4000720c */ /* 0x000fe40003fc5270 */
[----:B------:R-:W-:Y:S02]  /*3790*/  ISETP.LT.OR P1, PT, R4, 0xa, P1 ;  /* 0x0000000a0400780c */ /* 0x000fe40000f21670 */
[----:B------:R-:W-:Y:S02]  /*37a0*/  ISETP.NE.AND P4, PT, R66, RZ, PT ;  /* 0x000000ff4200720c */ /* 0x000fe40003f85270 */
        /* <DEDUP_REMOVED lines=10> */
[----:B------:R-:W-:Y:S01]  /*3850*/  FSEL R49, R8, -INF , !P1 ;  /* 0xff80000008317808 */ /* 0x000fe20004800000 */
[----:B------:R-:W-:Y:S01]  /*3860*/  IMAD.U32 R8, RZ, RZ, UR4 ;  /* 0x00000004ff087e24 */ /* 0x000fe2000f8e00ff */
        /* <DEDUP_REMOVED lines=8> */
[----:B------:R-:W-:Y:S02]  /*38f0*/  ISETP.NE.AND P6, PT, R83, RZ, PT ;  /* 0x000000ff5300720c */ /* 0x000fe40003fc5270 */
[----:B------:R-:W-:Y:S02]  /*3900*/  ISETP.GT.AND P1, PT, R42, 0x19, !P1 ;  /* 0x000000192a00780c */ /* 0x000fe40004f24270 */
[----:B------:R-:W-:Y:S02]  /*3910*/  FMNMX.FTZ R6, R125, R6, !PT ;  /* 0x000000067d067209 */ /* 0x000fe40007810000 */
[----:B------:R-:W-:Y:S02]  /*3920*/  ISETP.LT.OR P1, PT, R4, 0x1a, P1 ;  /* 0x0000001a0400780c */ /* 0x000fe40000f21670 */
[----:B------:R-:W-:Y:S02]  /*3930*/  FMNMX.FTZ R6, R111, R6, !PT ;  /* 0x000000066f067209 */ /* 0x000fe40007810000 */
[----:B------:R-:W-:-:S02]  /*3940*/  FSEL R55, R14, -INF , !P1 ;  /* 0xff8000000e377808 */ /* 0x000fc40004800000 */
[----:B------:R-:W-:Y:S02]  /*3950*/  ISETP.NE.AND P1, PT, R70, RZ, PT ;  /* 0x000000ff4600720c */ /* 0x000fe40003f25270 */
[----:B------:R-:W-:Y:S02]  /*3960*/  ISETP.NE.AND P4, PT, R86, RZ, PT ;  /* 0x000000ff5600720c */ /* 0x000fe40003f85270 */
[----:B------:R-:W-:Y:S02]  /*3970*/  ISETP.GT.AND P1, PT, R42, 0x20, !P1 ;  /* 0x000000202a00780c */ /* 0x000fe40004f24270 */
[----:B------:R-:W-:Y:S02]  /*3980*/  FMNMX.FTZ R6, R123, R6, !PT ;  /* 0x000000067b067209 */ /* 0x000fe40007810000 */
        /* <DEDUP_REMOVED lines=38> */
[----:B------:R-:W-:Y:S02]  /*3bf0*/  ISETP.NE.AND P1, PT, R82, RZ, PT ;  /* 0x000000ff5200720c */ /* 0x000fe40003f25270 */
[----:B------:R-:W-:Y:S02]  /*3c00*/  FMNMX.FTZ R6, R29, R6, !PT ;  /* 0x000000061d067209 */ /* 0x000fe40007810000 */
[----:B------:R-:W-:Y:S02]  /*3c10*/  ISETP.GT.AND P1, PT, R42, 0x38, !P1 ;  /* 0x000000382a00780c */ /* 0x000fe40004f24270 */
[----:B------:R-:W-:Y:S02]  /*3c20*/  FMNMX.FTZ R6, R27, R6, !PT ;  /* 0x000000061b067209 */ /* 0x000fe40007810000 */
[----:B------:R-:W-:Y:S02]  /*3c30*/  ISETP.LT.OR P1, PT, R4, 0x39, P1 ;  /* 0x000000390400780c */ /* 0x000fe40000f21670 */
[----:B------:R-:W-:-:S02]  /*3c40*/  FMNMX.FTZ R6, R25, R6, !PT ;  /* 0x0000000619067209 */ /* 0x000fc40007810000 */
[----:B------:R-:W-:Y:S02]  /*3c50*/  FSEL R71, R34, -INF , !P1 ;  /* 0xff80000022477808 */ /* 0x000fe40004800000 */
[----:B------:R-:W-:Y:S02]  /*3c60*/  ISETP.GT.AND P1, PT, R42, 0x39, !P6 ;  /* 0x000000392a00780c */ /* 0x000fe40007724270 */
[----:B------:R-:W-:Y:S02]  /*3c70*/  FMNMX.FTZ R6, R15, R6, !PT ;  /* 0x000000060f067209 */ /* 0x000fe40007810000 */
[----:B------:R-:W-:Y:S02]  /*3c80*/  ISETP.LT.OR P1, PT, R4, 0x3a, P1 ;  /* 0x0000003a0400780c */ /* 0x000fe40000f21670 */
[----:B------:R-:W-:Y:S02]  /*3c90*/  FMNMX.FTZ R6, R21, R6, !PT ;  /* 0x0000000615067209 */ /* 0x000fe40007810000 */
[----:B------:R-:W-:-:S02]  /*3ca0*/  FSEL R73, R36, -INF , !P1 ;  /* 0xff80000024497808 */ /* 0x000fc40004800000 */
[----:B------:R-:W-:Y:S01]  /*3cb0*/  ISETP.GT.AND P1, PT, R42, 0x40, !P4 ;  /* 0x000000402a00780c */ /* 0x000fe20006724270 */
[----:B------:R-:W0:Y:S01]  /*3cc0*/  SHFL.BFLY PT, R9, R6, 0x2, 0x1f ;  /* 0x0c401f0006097f89 */ /* 0x000e2200000e0000 */
[----:B------:R-:W-:Y:S02]  /*3cd0*/  ISETP.NE.AND P6, PT, R100, RZ, PT ;  /* 0x000000ff6400720c */ /* 0x000fe40003fc5270 */
[----:B------:R-:W-:Y:S02]  /*3ce0*/  ISETP.LT.OR P1, PT, R4, 0x41, P1 ;  /* 0x000000410400780c */ /* 0x000fe40000f21670 */
[----:B------:R-:W-:Y:S02]  /*3cf0*/  ISETP.NE.AND P4, PT, R76, RZ, PT ;  /* 0x000000ff4c00720c */ /* 0x000fe40003f85270 */
[----:B------:R-:W-:Y:S02]  /*3d00*/  FSEL R75, R38, -INF , !P1 ;  /* 0xff800000264b7808 */ /* 0x000fe40004800000 */
[----:B------:R-:W-:-:S02]  /*3d10*/  ISETP.NE.AND P1, PT, R56, RZ, PT ;  /* 0x000000ff3800720c */ /* 0x000fc40003f25270 */
[C---:B------:R-:W-:Y:S02]  /*3d20*/  ISETP.GT.AND P5, PT, R42.reuse, RZ, !P5 ;  /* 0x000000ff2a00720c */ /* 0x040fe40006fa4270 */
[----:B------:R-:W-:Y:S02]  /*3d30*/  ISETP.GT.AND P1, PT, R42, 0x41, !P1 ;  /* 0x000000412a00780c */ /* 0x000fe40004f24270 */
[C---:B------:R-:W-:Y:S02]  /*3d40*/  ISETP.LT.OR P5, PT, R4.reuse, 0x1, P5 ;  /* 0x000000010400780c */ /* 0x040fe40002fa1670 */
[----:B------:R-:W-:Y:S02]  /*3d50*/  ISETP.LT.OR P1, PT, R4, 0x42, P1 ;  /* 0x000000420400780c */ /* 0x000fe40000f21670 */
[----:B------:R-:W-:Y:S02]  /*3d60*/  ISETP.GT.AND P2, PT, R42, 0x71, !P2 ;  /* 0x000000712a00780c */ /* 0x000fe40005744270 */
[----:B------:R-:W-:-:S02]  /*3d70*/  FSEL R79, R40, -INF , !P1 ;  /* 0xff800000284f7808 */ /* 0x000fc40004800000 */
[----:B------:R-:W-:Y:S02]  /*3d80*/  ISETP.NE.AND P1, PT, R87, RZ, PT ;  /* 0x000000ff5700720c */ /* 0x000fe40003f25270 */
[----:B0-----:R-:W-:Y:S02]  /*3d90*/  FMNMX.FTZ R14, R6, R9, !PT ;  /* 0x00000009060e7209 */ /* 0x001fe40007810000 */
[C---:B------:R-:W-:Y:S02]  /*3da0*/  ISETP.GT.AND P1, PT, R42.reuse, 0x48, !P1 ;  /* 0x000000482a00780c */ /* 0x040fe40004f24270 */
[----:B------:R-:W-:Y:S01]  /*3db0*/  ISETP.GT.AND P3, PT, R42, 0x78, !P3 ;  /* 0x000000782a00780c */ /* 0x000fe20005f64270 */
[----:B------:R-:W0:Y:S01]  /*3dc0*/  SHFL.BFLY PT, R9, R14, 0x1, 0x1f ;  /* 0x0c201f000e097f89 */ /* 0x000e2200000e0000 */
[C---:B------:R-:W-:Y:S02]  /*3dd0*/  ISETP.LT.OR P1, PT, R4.reuse, 0x49, P1 ;  /* 0x000000490400780c */ /* 0x040fe40000f21670 */
[----:B------:R-:W-:-:S02]  /*3de0*/  ISETP.LT.OR P2, PT, R4, 0x72, P2 ;  /* 0x000000720400780c */ /* 0x000fc40001741670 */
[----:B------:R-:W-:Y:S02]  /*3df0*/  FSEL R81, R44, -INF , !P1 ;  /* 0xff8000002c517808 */ /* 0x000fe40004800000 */
[----:B------:R-:W-:Y:S02]  /*3e00*/  ISETP.NE.AND P1, PT, R60, RZ, PT ;  /* 0x000000ff3c00720c */ /* 0x000fe40003f25270 */
[----:B------:R-:W-:Y:S02]  /*3e10*/  FSEL R44, R2, -INF , !P5 ;  /* 0xff800000022c7808 */ /* 0x000fe40006800000 */
[----:B------:R-:W-:Y:S02]  /*3e20*/  ISETP.GT.AND P1, PT, R42, 0x49, !P1 ;  /* 0x000000492a00780c */ /* 0x000fe40004f24270 */
[C---:B------:R-:W-:Y:S02]  /*3e30*/  ISETP.LT.OR P3, PT, R4.reuse, 0x79, P3 ;  /* 0x000000790400780c */ /* 0x040fe40001f61670 */
[----:B------:R-:W-:-:S02]  /*3e40*/  ISETP.LT.OR P1, PT, R4, 0x4a, P1 ;  /* 0x0000004a0400780c */ /* 0x000fc40000f21670 */
[----:B------:R-:W-:Y:S02]  /*3e50*/  ISETP.NE.AND P5, PT, R178, 0x1, PT ;  /* 0x00000001b200780c */ /* 0x000fe40003fa5270 */
[----:B------:R-:W-:Y:S02]  /*3e60*/  FSEL R83, R46, -INF , !P1 ;  /* 0xff8000002e537808 */ /* 0x000fe40004800000 */
[----:B------:R-:W-:Y:S02]  /*3e70*/  ISETP.NE.AND P1, PT, R90, RZ, PT ;  /* 0x000000ff5a00720c */ /* 0x000fe40003f25270 */
[----:B0-----:R-:W-:Y:S02]  /*3e80*/  FMNMX.FTZ R9, R14, R9, !PT ;  /* 0x000000090e097209 */ /* 0x001fe40007810000 */
[----:B------:R-:W-:Y:S02]  /*3e90*/  ISETP.GT.AND P1, PT, R42, 0x50, !P1 ;  /* 0x000000502a00780c */ /* 0x000fe40004f24270 */
[----:B------:R-:W-:Y:S01]  /*3ea0*/  FMNMX.FTZ R14, R44, R3, !PT ;  /* 0x000000032c0e7209 */ /* 0x000fe20007810000 */
[----:B------:R-:W-:-:S01]  /*3eb0*/  FFMA.FTZ R20, R9, R8, -8 ;  /* 0xc100000009147423 */ /* 0x000fc20000010008 */
        /* <DEDUP_REMOVED lines=24> */
[----:B------:R-:W-:-:S04]  /*4040*/  ISETP.LT.OR P1, PT, R4, 0x69, P1 ;  /* 0x000000690400780c */ /* 0x000fc80000f21670 */
[----:B------:R-:W-:Y:S02]  /*4050*/  FSEL R99, R99, -INF , !P1 ;  /* 0xff80000063637808 */ /* 0x000fe40004800000 */
[----:B------:R-:W-:Y:S02]  /*4060*/  ISETP.GT.AND P1, PT, R42, 0x69, !P4 ;  /* 0x000000692a00780c */ /* 0x000fe40006724270 */
[----:B------:R-:W-:Y:S02]  /*4070*/  ISETP.NE.AND P4, PT, R80, RZ, PT ;  /* 0x000000ff5000720c */ /* 0x000fe40003f85270 */
[----:B------:R-:W-:Y:S02]  /*4080*/  ISETP.LT.OR P1, PT, R4, 0x6a, P1 ;  /* 0x0000006a0400780c */ /* 0x000fe40000f21670 */
[----:B------:R-:W-:Y:S02]  /*4090*/  ISETP.GT.AND P4, PT, R42, 0x79, !P4 ;  /* 0x000000792a00780c */ /* 0x000fe40006784270 */
[----:B------:R-:W-:-:S02]  /*40a0*/  FSEL R101, R101, -INF , !P1 ;  /* 0xff80000065657808 */ /* 0x000fc40004800000 */
[----:B------:R-:W-:Y:S02]  /*40b0*/  FSETP.NEU.FTZ.AND P1, PT, R9, -INF , PT ;  /* 0xff8000000900780b */ /* 0x000fe40003f3d000 */
[----:B------:R-:W-:Y:S02]  /*40c0*/  ISETP.LT.OR P4, PT, R4, 0x7a, P4 ;  /* 0x0000007a0400780c */ /* 0x000fe40002781670 */
[----:B------:R-:W-:Y:S02]  /*40d0*/  FSEL R46, R20, RZ, P1 ;  /* 0x000000ff142e7208 */ /* 0x000fe40000800000 */
[----:B------:R-:W-:Y:S02]  /*40e0*/  FMNMX.FTZ R20, R5, R14, !PT ;  /* 0x0000000e05147209 */ /* 0x000fe40007810000 */
[----:B------:R-:W-:Y:S01]  /*40f0*/  ISETP.GT.AND P1, PT, R42, 0x70, !P6 ;  /* 0x000000702a00780c */ /* 0x000fe20007724270 */
[----:B------:R-:W-:-:S01]  /*4100*/  FFMA.FTZ R123, R123, R8, -R46 ;  /* 0x000000087b7b7223 */ /* 0x000fc2000001082e */
[----:B------:R-:W-:Y:S01]  /*4110*/  FMNMX.FTZ R20, R45, R20, !PT ;  /* 0x000000142d147209 */ /* 0x000fe20007810000 */
[----:B------:R-:W-:-:S01]  /*4120*/  FFMA.FTZ R40, R119, R8, -R46 ;  /* 0x0000000877287223 */ /* 0x000fc2000001082e */
[----:B------:R-:W-:Y:S01]  /*4130*/  ISETP.LT.OR P1, PT, R4, 0x71, P1 ;  /* 0x000000710400780c */ /* 0x000fe20000f21670 */
[----:B------:R-:W-:-:S01]  /*4140*/  FFMA.FTZ R119, R117, R8, -R46 ;  /* 0x0000000875777223 */ /* 0x000fc2000001082e */
[----:B------:R-:W-:Y:S01]  /*4150*/  FMNMX.FTZ R20, R7, R20, !PT ;  /* 0x0000001407147209 */ /* 0x000fe20007810000 */
[----:B------:R-:W-:-:S01]  /*4160*/  FFMA.FTZ R121, R121, R8, -R46 ;  /* 0x0000000879797223 */ /* 0x000fc2000001082e */
[----:B------:R-:W-:Y:S01]  /*4170*/  FSEL R117, R10, -INF , !P2 ;  /* 0xff8000000a757808 */ /* 0x000fe20005000000 */
[----:B------:R-:W-:-:S01]  /*4180*/  FFMA.FTZ R36, R63, R8, -R46 ;  /* 0x000000083f247223 */ /* 0x000fc2000001082e */
[----:B------:R-:W-:Y:S01]  /*4190*/  FMNMX.FTZ R20, R49, R20, !PT ;  /* 0x0000001431147209 */ /* 0x000fe20007810000 */
[----:B------:R-:W-:-:S01]  /*41a0*/  FFMA.FTZ R2, R133, R8, -R46 ;  /* 0x0000000885027223 */ /* 0x000fc2000001082e */
[----:B------:R-:W-:Y:S01]  /*41b0*/  FSEL R63, R12, -INF , !P3 ;  /* 0xff8000000c3f7808 */ /* 0x000fe20005800000 */
[----:B------:R-:W-:-:S01]  /*41c0*/  FFMA.FTZ R103, R103, R8, -R46 ;  /* 0x0000000867677223 */ /* 0x000fc2000001082e */
[----:B------:R-:W-:Y:S01]  /*41d0*/  FMNMX.FTZ R24, R51, R20, !PT ;  /* 0x0000001433187209 */ /* 0x000fe20007810000 */
[----:B------:R-:W-:-:S01]  /*41e0*/  FFMA.FTZ R6, R131, R8, -R46 ;  /* 0x0000000883067223 */ /* 0x000fc2000001082e */
[--C-:B------:R-:W-:Y:S01]  /*41f0*/  FFMA.FTZ R105, R105, R8, -R46.reuse ;  /* 0x0000000869697223 */ /* 0x100fe2000001082e */
        /* <DEDUP_REMOVED lines=24> */
[----:B------:R-:W2:Y:S01]  /*4380*/  MUFU.EX2 R105, R105 ;  /* 0x0000006900697308 */ /* 0x000ea20000000800 */
[----:B------:R-:W-:Y:S01]  /*4390*/  FMNMX.FTZ R26, R69, R26, !PT ;  /* 0x0000001a451a7209 */ /* 0x000fe20007810000 */
[-CC-:B------:R-:W-:Y:S01]  /*43a0*/  FFMA.FTZ R31, R31, R8.reuse, -R46.reuse ;  /* 0x000000081f1f7223 */ /* 0x180fe2000001082e */
[----:B------:R-:W-:-:S01]  /*43b0*/  FFMA.FTZ R10, R29, R8, -R46 ;  /* 0x000000081d0a7223 */ /* 0x000fc2000001082e */
[----:B------:R-:W-:Y:S01]  /*43c0*/  FFMA.FTZ R15, R15, R8, -R46 ;  /* 0x000000080f0f7223 */ /* 0x000fe2000001082e */
[----:B------:R-:W-:-:S02]  /*43d0*/  FMNMX.FTZ R28, R71, R26, !PT ;  /* 0x0000001a471c7209 */ /* 0x000fc40007810000 */
[----:B------:R-:W-:Y:S01]  /*43e0*/  LOP3.LUT P6, RZ, R104, 0x1, RZ, 0xc0, !PT ;  /* 0x0000000168ff7812 */ /* 0x000fe200078cc0ff */
[----:B------:R3:W-:Y:S01]  /*43f0*/  MUFU.EX2 R26, R123 ;  /* 0x0000007b001a7308 */ /* 0x0007e20000000800 */
[----:B------:R-:W-:-:S04]  /*4400*/  FMNMX.FTZ R28, R73, R28, !PT ;  /* 0x0000001c491c7209 */ /* 0x000fc80007810000 */
[----:B------:R-:W-:-:S03]  /*4410*/  FMNMX.FTZ R28, R75, R28, !PT ;  /* 0x0000001c4b1c7209 */ /* 0x000fc60007810000 */
[----:B------:R-:W4:Y:S01]  /*4420*/  MUFU.EX2 R14, R129 ;  /* 0x00000081000e7308 */ /* 0x000f220000000800 */
[----:B------:R-:W-:Y:S01]  /*4430*/  FMNMX.FTZ R28, R79, R28, !PT ;  /* 0x0000001c4f1c7209 */ /* 0x000fe20007810000 */
[----:B---3--:R-:W-:Y:S01]  /*4440*/  FFMA.FTZ R123, R77, R8, -R46 ;  /* 0x000000084d7b7223 */ /* 0x008fe2000001082e */
[----:B------:R-:W-:Y:S02]  /*4450*/  FSEL R77, R11, -INF , !P1 ;  /* 0xff8000000b4d7808 */ /* 0x000fe40004800000 */
[----:B------:R-:W-:-:S03]  /*4460*/  FMNMX.FTZ R30, R81, R28, !PT ;  /* 0x0000001c511e7209 */ /* 0x000fc60007810000 */
[----:B------:R3:W-:Y:S01]  /*4470*/  MUFU.EX2 R28, R121 ;  /* 0x00000079001c7308 */ /* 0x0007e20000000800 */
[----:B------:R-:W-:-:S04]  /*4480*/  FMNMX.FTZ R30, R83, R30, !PT ;  /* 0x0000001e531e7209 */ /* 0x000fc80007810000 */
[----:B------:R-:W-:-:S03]  /*4490*/  FMNMX.FTZ R30, R85, R30, !PT ;  /* 0x0000001e551e7209 */ /* 0x000fc60007810000 */
[----:B------:R-:W5:Y:S01]  /*44a0*/  MUFU.EX2 R107, R107 ;  /* 0x0000006b006b7308 */ /* 0x000f620000000800 */
[----:B------:R-:W-:Y:S02]  /*44b0*/  FMNMX.FTZ R30, R87, R30, !PT ;  /* 0x0000001e571e7209 */ /* 0x000fe40007810000 */
[----:B---3--:R-:W-:Y:S01]  /*44c0*/  FSEL R121, R13, -INF , !P4 ;  /* 0xff8000000d797808 */ /* 0x008fe20006000000 */
[----:B------:R-:W-:-:S01]  /*44d0*/  FFMA.FTZ R13, R27, R8, -R46 ;  /* 0x000000081b0d7223 */ /* 0x000fc2000001082e */
[----:B------:R-:W-:-:S03]  /*44e0*/  FMNMX.FTZ R30, R91, R30, !PT ;  /* 0x0000001e5b1e7209 */ /* 0x000fc60007810000 */
[----:B------:R-:W3:Y:S01]  /*44f0*/  MUFU.EX2 R20, R127 ;  /* 0x0000007f00147308 */ /* 0x000ee20000000800 */
[----:B------:R-:W-:-:S04]  /*4500*/  FMNMX.FTZ R30, R93, R30, !PT ;  /* 0x0000001e5d1e7209 */ /* 0x000fc80007810000 */
[----:B------:R-:W-:-:S03]  /*4510*/  FMNMX.FTZ R30, R95, R30, !PT ;  /* 0x0000001e5f1e7209 */ /* 0x000fc60007810000 */
[----:B------:R-:W3:Y:S01]  /*4520*/  MUFU.EX2 R109, R109 ;  /* 0x0000006d006d7308 */ /* 0x000ee20000000800 */
        /* <DEDUP_REMOVED lines=9> */
[----:B------:R-:W-:Y:S01]  /*45c0*/  FMNMX.FTZ R4, R121, R30, !PT ;  /* 0x0000001e79047209 */ /* 0x000fe20007810000 */
[----:B------:R-:W-:-:S04]  /*45d0*/  FFMA.FTZ R30, R37, R8, -R46 ;  /* 0x00000008251e7223 */ /* 0x000fc8000001082e */
[----:B------:R-:W0:Y:S02]  /*45e0*/  SHFL.BFLY PT, R11, R4, 0x2, 0x1f ;  /* 0x0c401f00040b7f89 */ /* 0x000e2400000e0000 */
[----:B------:R-:W-:Y:S08]  /*45f0*/  MUFU.EX2 R113, R113 ;  /* 0x0000007100717308 */ /* 0x000ff00000000800 */
[----:B------:R-:W-:Y:S08]  /*4600*/  MUFU.EX2 R53, R53 ;  /* 0x0000003500357308 */ /* 0x000ff00000000800 */
[----:B------:R-:W-:Y:S01]  /*4610*/  MUFU.EX2 R38, R38 ;  /* 0x0000002600267308 */ /* 0x000fe20000000800 */
[----:B0-----:R-:W-:Y:S01]  /*4620*/  FMNMX.FTZ R32, R4, R11, !PT ;  /* 0x0000000b04207209 */ /* 0x001fe20007810000 */
[----:B------:R-:W-:-:S06]  /*4630*/  FFMA.FTZ R4, R25, R8, -R46 ;  /* 0x0000000819047223 */ /* 0x000fcc000001082e */
[----:B------:R-:W-:Y:S01]  /*4640*/  MUFU.EX2 R123, R123 ;  /* 0x0000007b007b7308 */ /* 0x000fe20000000800 */
[----:B------:R-:W0:Y:S07]  /*4650*/  SHFL.BFLY PT, R11, R32, 0x1, 0x1f ;  /* 0x0c201f00200b7f89 */ /* 0x000e2e00000e0000 */
[----:B------:R-:W-:Y:S08]  /*4660*/  MUFU.EX2 R36, R36 ;  /* 0x0000002400247308 */ /* 0x000ff00000000800 */
[----:B------:R-:W-:Y:S08]  /*4670*/  MUFU.EX2 R40, R40 ;  /* 0x0000002800287308 */ /* 0x000ff00000000800 */
[----:B------:R-:W-:Y:S01]  /*4680*/  MUFU.EX2 R119, R119 ;  /* 0x0000007700777308 */ /* 0x000fe20000000800 */
[----:B0-----:R-:W-:Y:S01]  /*4690*/  FMNMX.FTZ R11, R32, R11, !PT ;  /* 0x0000000b200b7209 */ /* 0x001fe20007810000 */
[----:B------:R-:W-:Y:S01]  /*46a0*/  FFMA.FTZ R32, R21, R8, -R46 ;  /* 0x0000000815207223 */ /* 0x000fe2000001082e */
[----:B------:R-:W-:-:S02]  /*46b0*/  FADD.FTZ R21, R2, R103 ;  /* 0x0000006702157221 */ /* 0x000fc40000010000 */
[C---:B------:R-:W-:Y:S01]  /*46c0*/  FSETP.NEU.FTZ.AND P1, PT, R11.reuse, -INF , PT ;  /* 0xff8000000b00780b */ /* 0x040fe20003f3d000 */
[----:B------:R-:W-:-:S01]  /*46d0*/  FFMA.FTZ R25, R11, R8, -8 ;  /* 0xc10000000b197423 */ /* 0x000fc20000010008 */
[----:B-1----:R-:W-:Y:S01]  /*46e0*/  FADD.FTZ R62, R6, R21 ;  /* 0x00000015063e7221 */ /* 0x002fe20000010000 */
[----:B------:R-:W-:Y:S03]  /*46f0*/  MUFU.EX2 R39, R39 ;  /* 0x0000002700277308 */ /* 0x000fe60000000800 */
[----:B------:R-:W-:Y:S01]  /*4700*/  FSEL R42, R25, RZ, P1 ;  /* 0x000000ff192a7208 */ /* 0x000fe20000800000 */
[C---:B--2---:R-:W-:Y:S01]  /*4710*/  FADD.FTZ R21, R105.reuse, R62 ;  /* 0x0000003e69157221 */ /* 0x044fe20000010000 */
[----:B------:R-:W-:-:S03]  /*4720*/  F2FP.SATFINITE.E4M3.F32.PACK_AB_MERGE_C R105, R105, R6, RZ ;  /* 0x000000066969723e */ /* 0x000fc600048070ff */
        /* <DEDUP_REMOVED lines=8> */
[----:B----4-:R-:W-:Y:S01]  /*47b0*/  FADD.FTZ R66, R14, R21 ;  /* 0x000000150e427221 */ /* 0x010fe20000010000 */
[----:B------:R-:W-:-:S01]  /*47c0*/  FFMA.FTZ R55, R55, R8, -R42 ;  /* 0x0000000837377223 */ /* 0x000fc2000001082a */
[-CC-:B------:R-:W-:Y:S01]  /*47d0*/  FFMA.FTZ R57, R57, R8.reuse, -R42.reuse ;  /* 0x0000000839397223 */ /* 0x180fe2000001082a */
[----:B------:R-:W-:-:S01]  /*47e0*/  FFMA.FTZ R59, R59, R8, -R42 ;  /* 0x000000083b3b7223 */ /* 0x000fc2000001082a */
[----:B-----5:R-:W-:Y:S01]  /*47f0*/  FADD.FTZ R25, R107, R66 ;  /* 0x000000426b197221 */ /* 0x020fe20000010000 */
[----:B------:R-:W-:-:S01]  /*4800*/  FFMA.FTZ R61, R61, R8, -R42 ;  /* 0x000000083d3d7223 */ /* 0x000fc2000001082a */
[----:B------:R-:W0:Y:S01]  /*4810*/  MUFU.EX2 R3, R3 ;  /* 0x0000000300037308 */ /* 0x000e220000000800 */
[----:B------:R-:W-:-:S01]  /*4820*/  FFMA.FTZ R65, R65, R8, -R42 ;  /* 0x0000000841417223 */ /* 0x000fc2000001082a */
[----:B---3--:R-:W-:Y:S01]  /*4830*/  FADD.FTZ R66, R20, R25 ;  /* 0x0000001914427221 */ /* 0x008fe20000010000 */
[----:B------:R-:W-:-:S01]  /*4840*/  FFMA.FTZ R67, R67, R8, -R42 ;  /* 0x0000000843437223 */ /* 0x000fc2000001082a */
[----:B------:R-:W-:Y:S01]  /*4850*/  F2FP.SATFINITE.E4M3.F32.PACK_AB_MERGE_C R164, R103, R2, R105 ;  /* 0x0000000267a4723e */ /* 0x000fe20004807069 */
[----:B------:R-:W-:-:S01]  /*4860*/  FFMA.FTZ R69, R69, R8, -R42 ;  /* 0x0000000845457223 */ /* 0x000fc2000001082a */
[C---:B------:R-:W-:Y:S01]  /*4870*/  FADD.FTZ R25, R109.reuse, R66 ;  /* 0x000000426d197221 */ /* 0x040fe20000010000 */
[----:B------:R-:W-:Y:S01]  /*4880*/  F2FP.SATFINITE.E4M3.F32.PACK_AB_MERGE_C R109, R109, R20, RZ ;  /* 0x000000146d6d723e */ /* 0x000fe200048070ff */
[----:B------:R-:W1:Y:S01]  /*4890*/  MUFU.EX2 R5, R5 ;  /* 0x0000000500057308 */ /* 0x000e620000000800 */
[----:B------:R-:W-:-:S01]  /*48a0*/  FFMA.FTZ R71, R71, R8, -R42 ;  /* 0x0000000847477223 */ /* 0x000fc2000001082a */
[--C-:B------:R-:W-:Y:S01]  /*48b0*/  FFMA.FTZ R73, R73, R8, -R42.reuse ;  /* 0x0000000849497223 */ /* 0x100fe2000001082a */
[----:B------:R-:W-:Y:S01]  /*48c0*/  F2FP.SATFINITE.E4M3.F32.PACK_AB_MERGE_C R166, R107, R14, R109 ;  /* 0x0000000e6ba6723e */ /* 0x000fe2000480706d */
        /* <DEDUP_REMOVED lines=20> */
[----:B------:R-:W1:Y:S01]  /*4a10*/  MUFU.EX2 R48, R49 ;  /* 0x0000003100307308 */ /* 0x000e620000000800 */
[----:B--2---:R-:W-:-:S01]  /*4a20*/  FADD.FTZ R64, R46, R21 ;  /* 0x000000152e407221 */ /* 0x004fc20000010000 */
[----:B------:R-:W-:-:S04]  /*4a30*/  F2FP.SATFINITE.E4M3.F32.PACK_AB_MERGE_C R46, R46, R5, RZ ;  /* 0x000000052e2e723e */ /* 0x000fc800048070ff */
[----:B------:R-:W-:Y:S02]  /*4a40*/  F2FP.SATFINITE.E4M3.F32.PACK_AB_MERGE_C R165, R3, R44, R46 ;  /* 0x0000002c03a5723e */ /* 0x000fe4000480702e */
[----:B------:R-:W2:Y:S01]  /*4a50*/  MUFU.EX2 R51, R51 ;  /* 0x0000003300337308 */ /* 0x000ea20000000800 */
[----:B0-----:R-:W-:-:S01]  /*4a60*/  FADD.FTZ R21, R7, R64 ;  /* 0x0000004007157221 */ /* 0x001fc20000010000 */
[----:B------:R-:W-:-:S04]  /*4a70*/  FADD.FTZ R64, R24, R25 ;  /* 0x0000001918407221 */ /* 0x000fc80000010000 */
[----:B------:R-:W-:Y:S02]  /*4a80*/  FADD.FTZ R25, R111, R64 ;  /* 0x000000406f197221 */ /* 0x000fe40000010000 */
[----:B------:R-:W0:Y:S01]  /*4a90*/  MUFU.EX2 R50, R55 ;  /* 0x0000003700327308 */ /* 0x000e220000000800 */
[----:B-1----:R-:W-:-:S01]  /*4aa0*/  FADD.FTZ R20, R48, R21 ;  /* 0x0000001530147221 */ /* 0x002fc20000010000 */
[----:B------:R-:W-:Y:S01]  /*4ab0*/  FADD.FTZ R14, R26, R25 ;  /* 0x000000191a0e7221 */ /* 0x000fe20000010000 */
[----:B------:R-:W-:-:S03]  /*4ac0*/  F2FP.SATFINITE.E4M3.F32.PACK_AB_MERGE_C R26, R115, R26, RZ ;  /* 0x0000001a731a723e */ /* 0x000fc600048070ff */
[----:B------:R-:W-:Y:S01]  /*4ad0*/  FADD.FTZ R115, R115, R14 ;  /* 0x0000000e73737221 */ /* 0x000fe20000010000 */
[----:B------:R-:W-:Y:S01]  /*4ae0*/  F2FP.SATFINITE.E4M3.F32.PACK_AB_MERGE_C R160, R111, R24, R26 ;  /* 0x000000186fa0723e */ /* 0x000fe2000480701a */
[----:B------:R-:W1:Y:S01]  /*4af0*/  MUFU.EX2 R57, R57 ;  /* 0x0000003900397308 */ /* 0x000e620000000800 */
[----:B--2---:R-:W-:-:S01]  /*4b00*/  FADD.FTZ R21, R51, R20 ;  /* 0x0000001433157221 */ /* 0x004fc20000010000 */
[----:B------:R-:W-:Y:S01]  /*4b10*/  FADD.FTZ R20, R28, R115 ;  /* 0x000000731c147221 */ /* 0x000fe20000010000 */
[----:B------:R-:W-:-:S03]  /*4b20*/  F2FP.SATFINITE.E4M3.F32.PACK_AB_MERGE_C R24, R119, R40, RZ ;  /* 0x000000287718723e */ /* 0x000fc600048070ff */
[----:B------:R-:W-:Y:S01]  /*4b30*/  FADD.FTZ R25, R113, R20 ;  /* 0x0000001471197221 */ /* 0x000fe20000010000 */
[----:B------:R-:W-:Y:S01]  /*4b40*/  F2FP.SATFINITE.E4M3.F32.PACK_AB_MERGE_C R20, R38, R53, RZ ;  /* 0x000000352614723e */ /* 0x000fe200048070ff */
[----:B------:R-:W2:Y:S01]  /*4b50*/  MUFU.EX2 R52, R59 ;  /* 0x0000003b00347308 */ /* 0x000ea20000000800 */
[----:B0-----:R-:W-:-:S01]  /*4b60*/  FADD.FTZ R2, R50, R21 ;  /* 0x0000001532027221 */ /* 0x001fc20000010000 */
[----:B------:R-:W-:Y:S01]  /*4b70*/  FADD.FTZ R40, R40, R25 ;  /* 0x0000001928287221 */ /* 0x000fe20000010000 */
[----:B------:R-:W-:Y:S02]  /*4b80*/  F2FP.SATFINITE.E4M3.F32.PACK_AB_MERGE_C R156, R36, R123, R20 ;  /* 0x0000007b249c723e */ /* 0x000fe40004807014 */
[----:B------:R-:W-:Y:S01]  /*4b90*/  F2FP.SATFINITE.E4M3.F32.PACK_AB_MERGE_C R162, R113, R28, R24 ;  /* 0x0000001c71a2723e */ /* 0x000fe20004807018 */
[----:B------:R-:W-:-:S01]  /*4ba0*/  FADD.FTZ R40, R119, R40 ;  /* 0x0000002877287221 */ /* 0x000fc20000010000 */
[----:B------:R-:W-:Y:S01]  /*4bb0*/  F2FP.SATFINITE.E4M3.F32.PACK_AB_MERGE_C R50, R50, R51, RZ ;  /* 0x000000333232723e */ /* 0x000fe200048070ff */
[----:B------:R-:W0:Y:S01]  /*4bc0*/  MUFU.EX2 R61, R61 ;  /* 0x0000003d003d7308 */ /* 0x000e220000000800 */
[----:B-1----:R-:W-:-:S01]  /*4bd0*/  FADD.FTZ R21, R57, R2 ;  /* 0x0000000239157221 */ /* 0x002fc20000010000 */
[----:B------:R-:W-:Y:S01]  /*4be0*/  FADD.FTZ R123, R123, R40 ;  /* 0x000000287b7b7221 */ /* 0x000fe20000010000 */
[----:B------:R-:W-:Y:S01]  /*4bf0*/  F2FP.SATFINITE.E4M3.F32.PACK_AB_MERGE_C R167, R48, R7, R50 ;  /* 0x0000000730a7723e */ /* 0x000fe20004807032 */
[----:B------:R-:W-:-:S02]  /*4c00*/  IMAD.MOV.U32 R7, RZ, RZ, R19 ;  /* 0x000000ffff077224 */ /* 0x000fc400078e0013 */
[----:B------:R-:W-:-:S02]  /*4c10*/  FADD.FTZ R36, R36, R123 ;  /* 0x0000007b24247221 */ /* 0x000fc40000010000 */
[----:B------:R-:W1:Y:S01]  /*4c20*/  MUFU.EX2 R54, R65 ;  /* 0x0000004100367308 */ /* 0x000e620000000800 */
[----:B--2---:R-:W-:-:S01]  /*4c30*/  FADD.FTZ R14, R52, R21 ;  /* 0x00000015340e7221 */ /* 0x004fc20000010000 */
[----:B------:R-:W-:-:S04]  /*4c40*/  FADD.FTZ R53, R53, R36 ;  /* 0x0000002435357221 */ /* 0x000fc80000010000 */
[----:B------:R-:W-:Y:S02]  /*4c50*/  FADD.FTZ R38, R38, R53 ;  /* 0x0000003526267221 */ /* 0x000fe40000010000 */
        /* <DEDUP_REMOVED lines=14> */
[----:B------:R-:W-:-:S04]  /*4d40*/  F2FP.SATFINITE.E4M3.F32.PACK_AB_MERGE_C R58, R58, R71, RZ ;  /* 0x000000473a3a723e */ /* 0x000fc800048070ff */
[----:B------:R-:W-:Y:S02]  /*4d50*/  F2FP.SATFINITE.E4M3.F32.PACK_AB_MERGE_C R163, R56, R67, R58 ;  /* 0x0000004338a3723e */ /* 0x000fe4000480703a */
        /* <DEDUP_REMOVED lines=8> */
[----:B------:R-:W-:-:S04]  /*4de0*/  F2FP.SATFINITE.E4M3.F32.PACK_AB_MERGE_C R62, R62, R81, RZ ;  /* 0x000000513e3e723e */ /* 0x000fc800048070ff */
[----:B------:R-:W-:Y:S02]  /*4df0*/  F2FP.SATFINITE.E4M3.F32.PACK_AB_MERGE_C R157, R60, R75, R62 ;  /* 0x0000004b3c9d723e */ /* 0x000fe4000480703e */
[----:B------:R-:W-:Y:S01]  /*4e00*/  MUFU.EX2 R43, R43 ;  /* 0x0000002b002b7308 */ /* 0x000fe20000000800 */
[----:B-1----:R-:W-:-:S07]  /*4e10*/  F2FP.SATFINITE.E4M3.F32.PACK_AB_MERGE_C R21, R30, R39, RZ ;  /* 0x000000271e15723e */ /* 0x002fce00048070ff */
[----:B------:R-:W0:Y:S01]  /*4e20*/  MUFU.EX2 R34, R34 ;  /* 0x0000002200227308 */ /* 0x000e220000000800 */
[----:B--2---:R-:W-:-:S07]  /*4e30*/  FADD.FTZ R5, R85, R24 ;  /* 0x0000001855057221 */ /* 0x004fce0000010000 */
[----:B------:R-:W1:Y:S08]  /*4e40*/  MUFU.EX2 R6, R87 ;  /* 0x0000005700067308 */ /* 0x000e700000000800 */
[----:B------:R-:W2:Y:S01]  /*4e50*/  MUFU.EX2 R91, R91 ;  /* 0x0000005b005b7308 */ /* 0x000ea20000000800 */
[C---:B0-----:R-:W-:Y:S01]  /*4e60*/  F2FP.SATFINITE.E4M3.F32.PACK_AB_MERGE_C R158, R34.reuse, R43, R21 ;  /* 0x0000002b229e723e */ /* 0x041fe20004807015 */
[----:B------:R-:W-:Y:S01]  /*4e70*/  FADD.FTZ R43, R43, R38 ;  /* 0x000000262b2b7221 */ /* 0x000fe20000010000 */
[----:B------:R-:W0:Y:S03]  /*4e80*/  @P5 LDC R21, c[0x0][0x450] ;  /* 0x00011400ff155b82 */ /* 0x000e260000000800 */
[----:B------:R-:W-:-:S02]  /*4e90*/  FADD.FTZ R34, R34, R43 ;  /* 0x0000002b22227221 */ /* 0x000fc40000010000 */
[----:B------:R-:W-:Y:S01]  /*4ea0*/  MUFU.EX2 R31, R31 ;  /* 0x0000001f001f7308 */ /* 0x000fe20000000800 */
[----:B-1----:R-:W-:-:S01]  /*4eb0*/  FADD.FTZ R26, R6, R5 ;  /* 0x00000005061a7221 */ /* 0x002fc20000010000 */
[----:B------:R-:W-:-:S04]  /*4ec0*/  FADD.FTZ R39, R39, R34 ;  /* 0x0000002227277221 */ /* 0x000fc80000010000 */
[----:B------:R-:W-:Y:S02]  /*4ed0*/  FADD.FTZ R39, R30, R39 ;  /* 0x000000271e277221 */ /* 0x000fe40000010000 */
[----:B------:R-:W1:Y:S01]  /*4ee0*/  MUFU.EX2 R10, R10 ;  /* 0x0000000a000a7308 */ /* 0x000e620000000800 */
[----:B--2---:R-:W-:-:S02]  /*4ef0*/  FADD.FTZ R3, R91, R26 ;  /* 0x0000001a5b037221 */ /* 0x004fc40000010000 */
[----:B------:R-:W2:Y:S05]  /*4f00*/  @P5 LDC R26, c[0x0][0x44c] ;  /* 0x00011300ff1a5b82 */ /* 0x000eaa0000000800 */
[----:B------:R-:W3:Y:S08]  /*4f10*/  MUFU.EX2 R2, R93 ;  /* 0x0000005d00027308 */ /* 0x000ef00000000800 */
[----:B------:R-:W-:Y:S01]  /*4f20*/  MUFU.EX2 R12, R12 ;  /* 0x0000000c000c7308 */ /* 0x000fe20000000800 */
[----:B-1----:R-:W-:-:S07]  /*4f30*/  F2FP.SATFINITE.E4M3.F32.PACK_AB_MERGE_C R5, R10, R31, RZ ;  /* 0x0000001f0a05723e */ /* 0x002fce00048070ff */
[----:B------:R-:W1:Y:S01]  /*4f40*/  MUFU.EX2 R33, R33 ;  /* 0x0000002100217308 */ /* 0x000e620000000800 */
[C---:B---3--:R-:W-:Y:S01]  /*4f50*/  F2FP.SATFINITE.E4M3.F32.PACK_AB_MERGE_C R91, R2.reuse, R91, RZ ;  /* 0x0000005b025b723e */ /* 0x048fe200048070ff */
[----:B------:R-:W-:Y:S01]  /*4f60*/  FADD.FTZ R2, R2, R3 ;  /* 0x0000000302027221 */ /* 0x000fe20000010000 */
[----:B--2---:R-:W-:Y:S02]  /*4f70*/  @P5 IMAD.HI.U32 R26, R19, R26, RZ ;  /* 0x0000001a131a5227 */ /* 0x004fe400078e00ff */
[----:B------:R-:W-:-:S03]  /*4f80*/  F2FP.SATFINITE.E4M3.F32.PACK_AB_MERGE_C R159, R6, R85, R91 ;  /* 0x00000055069f723e */ /* 0x000fc6000480705b */
[----:B------:R-:W2:Y:S01]  /*4f90*/  MUFU.EX2 R95, R95 ;  /* 0x0000005f005f7308 */ /* 0x000ea20000000800 */
[----:B0-----:R-:W-:-:S05]  /*4fa0*/  @P5 SHF.R.U32.HI R7, RZ, R21, R26 ;  /* 0x00000015ff075219 */ /* 0x001fca000001161a */
[----:B------:R-:W-:Y:S02]  /*4fb0*/  IMAD.IADD R88, R88, 0x1, R7 ;  /* 0x0000000158587824 */ /* 0x000fe400078e0207 */
[----:B------:R-:W0:Y:S01]  /*4fc0*/  MUFU.EX2 R14, R97 ;  /* 0x00000061000e7308 */ /* 0x000e220000000800 */
[----:B-1----:R-:W-:Y:S01]  /*4fd0*/  F2FP.SATFINITE.E4M3.F32.PACK_AB_MERGE_C R152, R33, R12, R5 ;  /* 0x0000000c2198723e */ /* 0x002fe20004807005 */
[----:B------:R-:W-:Y:S01]  /*4fe0*/  FADD.FTZ R12, R12, R39 ;  /* 0x000000270c0c7221 */ /* 0x000fe20000010000 */
[----:B------:R-:W-:-:S03]  /*4ff0*/  VIADD R7, R89, 0xfffffffe ;  /* 0xfffffffe59077836 */ /* 0x000fc60000000000 */
[----:B------:R-:W-:Y:S02]  /*5000*/  FADD.FTZ R12, R33, R12 ;  /* 0x0000000c210c7221 */ /* 0x000fe40000010000 */
[----:B------:R-:W1:Y:S01]  /*5010*/  MUFU.EX2 R99, R99 ;  /* 0x0000006300637308 */ /* 0x000e620000000800 */
[----:B--2---:R-:W-:-:S01]  /*5020*/  FADD.FTZ R3, R95, R2 ;  /* 0x000000025f037221 */ /* 0x004fc20000010000 */
[----:B------:R-:W-:-:S04]  /*5030*/  FADD.FTZ R31, R31, R12 ;  /* 0x0000000c1f1f7221 */ /* 0x000fc80000010000 */
[----:B------:R-:W-:Y:S02]  /*5040*/  FADD.FTZ R10, R10, R31 ;  /* 0x0000001f0a0a7221 */ /* 0x000fe40000010000 */
[----:B------:R-:W-:Y:S01]  /*5050*/  MUFU.EX2 R15, R15 ;  /* 0x0000000f000f7308 */ /* 0x000fe20000000800 */
[----:B0-----:R-:W-:-:S07]  /*5060*/  FADD.FTZ R2, R14, R3 ;  /* 0x000000030e027221 */ /* 0x001fce0000010000 */
[----:B------:R-:W0:Y:S01]  /*5070*/  MUFU.EX2 R32, R32 ;  /* 0x0000002000207308 */ /* 0x000e220000000800 */
[----:B-1----:R-:W-:-:S07]  /*5080*/  FADD.FTZ R3, R99, R2 ;  /* 0x0000000263037221 */ /* 0x002fce0000010000 */
        /* <DEDUP_REMOVED lines=12> */
[----:B------:R-:W-:Y:S01]  /*5150*/  MUFU.EX2 R63, R63 ;  /* 0x0000003f003f7308 */ /* 0x000fe20000000800 */
[----:B-1----:R-:W-:-:S07]  /*5160*/  FADD.FTZ R3, R77, R20 ;  /* 0x000000144d037221 */ /* 0x002fce0000010000 */
[----:B------:R-:W0:Y:S01]  /*5170*/  MUFU.EX2 R42, R42 ;  /* 0x0000002a002a7308 */ /* 0x000e220000000800 */
[----:B--2---:R-:W-:-:S01]  /*5180*/  FADD.FTZ R2, R24, R3 ;  /* 0x0000000318027221 */ /* 0x004fc20000010000 */
[----:B------:R-:W-:Y:S01]  /*5190*/  FADD.FTZ R3, R15, R4 ;  /* 0x000000040f037221 */ /* 0x000fe20000010000 */
[----:B------:R-:W-:-:S03]  /*51a0*/  VIADD R4, R88, UR5 ;  /* 0x0000000558047c36 */ /* 0x000fc60008000000 */
[----:B------:R-:W-:Y:S01]  /*51b0*/  FADD.FTZ R3, R32, R3 ;  /* 0x0000000320037221 */ /* 0x000fe20000010000 */
[----:B0-----:R-:W-:Y:S01]  /*51c0*/  F2FP.SATFINITE.E4M3.F32.PACK_AB_MERGE_C R5, R42, R63, RZ ;  /* 0x0000003f2a05723e */ /* 0x001fe200048070ff */
[----:B------:R-:W-:-:S03]  /*51d0*/  FADD.FTZ R63, R63, R2 ;  /* 0x000000023f3f7221 */ /* 0x000fc60000010000 */
[----:B------:R-:W-:Y:S01]  /*51e0*/  F2FP.SATFINITE.E4M3.F32.PACK_AB_MERGE_C R155, R24, R77, R5 ;  /* 0x0000004d189b723e */ /* 0x000fe20004807005 */
[----:B------:R-:W-:-:S01]  /*51f0*/  FADD.FTZ R2, R42, R63 ;  /* 0x0000003f2a027221 */ /* 0x000fc20000010000 */
[----:B------:R-:W-:Y:S06]  /*5200*/  @!P6 BRA `(.L_x_1287) ;  /* 0x000000000048e947 */ /* 0x000fec0003800000 */
[C---:B------:R-:W-:Y:S01]  /*5210*/  ISETP.GT.AND P1, PT, R88.reuse, RZ, PT ;  /* 0x000000ff5800720c */ /* 0x040fe20003f24270 */
[----:B------:R-:W-:-:S12]  /*5220*/  VIADD R5, R88, 0xffffffff ;  /* 0xffffffff58057836 */ /* 0x000fd80000000000 */
[----:B------:R-:W-:Y:S05]  /*5230*/  @P1 BRA `(.L_x_1288) ;  /* 0x0000000000201947 */ /* 0x000fea0003800000 */
[----:B------:R-:W0:Y:S01]  /*5240*/  LDC R10, c[0x0][0x9e4] ;  /* 0x00027900ff0a7b82 */ /* 0x000e220000000800 */
[----:B------:R-:W-:Y:S01]  /*5250*/  IMAD.MOV R5, RZ, RZ, -R88 ;  /* 0x000000ffff057224 */ /* 0x000fe200078e0a58 */
[----:B0-----:R-:W-:-:S13]  /*5260*/  ISETP.NE.AND P1, PT, R10, 0x1, PT ;  /* 0x000000010a00780c */ /* 0x001fda0003f25270 */
[----:B------:R-:W0:Y:S02]  /*5270*/  @P1 LDC.64 R12, c[0x0][0x9e8] ;  /* 0x00027a00ff0c1b82 */ /* 0x000e240000000a00 */
[----:B0-----:R-:W-:-:S05]  /*5280*/  @P1 IMAD.HI.U32 R6, R5, R12, RZ ;  /* 0x0000000c05061227 */ /* 0x001fca00078e00ff */
[----:B------:R-:W-:-:S04]  /*5290*/  @P1 SHF.R.U32.HI R5, RZ, R13, R6 ;  /* 0x0000000dff051219 */ /* 0x000fc80000011606 */
[----:B------:R-:W-:Y:S01]  /*52a0*/  LOP3.LUT R5, RZ, R5, RZ, 0x33, !PT ;  /* 0x00000005ff057212 */ /* 0x000fe200078e33ff */
[----:B------:R-:W-:Y:S06]  /*52b0*/  BRA `(.L_x_1289) ;  /* 0x0000000000147947 */ /* 0x000fec0003800000 */
.L_x_1288:
[----:B------:R-:W0:Y:S02]  /*52c0*/  LDC R10, c[0x0][0x9e4] ;  /* 0x00027900ff0a7b82 */ /* 0x000e240000000800 */
[----:B0-----:R-:W-:-:S13]  /*52d0*/  ISETP.NE.AND P1, PT, R10, 0x1, PT ;  /* 0x000000010a00780c */ /* 0x001fda0003f25270 */
[----:B------:R-:W0:Y:S02]  /*52e0*/  @P1 LDC.64 R12, c[0x0][0x9e8] ;  /* 0x00027a00ff0c1b82 */ /* 0x000e240000000a00 */
[----:B0-----:R-:W-:-:S05]  /*52f0*/  @P1 IMAD.HI.U32 R6, R5, R12, RZ ;  /* 0x0000000c05061227 */ /* 0x001fca00078e00ff */
[----:B------:R-:W-:-:S07]  /*5300*/  @P1 SHF.R.U32.HI R5, RZ, R13, R6 ;  /* 0x0000000dff051219 */ /* 0x000fce0000011606 */
.L_x_1289:
[----:B------:R-:W-:-:S05]  /*5310*/  IMAD R5, R5, R10, R10 ;  /* 0x0000000a05057224 */ /* 0x000fca00078e020a */
[----:B------:R-:W-:-:S07]  /*5320*/  VIMNMX R4, R4, R5, PT ;  /* 0x0000000504047248 */ /* 0x000fce0003fe0100 */
.L_x_1287:
        /* <DEDUP_REMOVED lines=46> */
.L_x_1309:
[----:B------:R-:W-:Y:S01]  /*5610*/  ISETP.NE.AND P2, PT, RZ, UR39, PT ;  /* 0x00000027ff007c0c */ /* 0x000fe2000bf45270 */
[----:B------:R-:W-:-:S04]  /*5620*/  UISETP.NE.AND UP0, UPT, UR27, 0x1, UPT ;  /* 0x000000011b00788c */ /* 0x000fc8000bf05270 */
[----:B------:R-:W-:-:S04]  /*5630*/  USEL UR37, URZ, 0x1, UP0 ;  /* 0x000000013f257887 */ /* 0x000fc80008000000 */
[----:B------:R-:W-:-:S04]  /*5640*/  ULOP3.LUT UR37, UR26, UR37, URZ, 0x3c, !UPT ;  /* 0x000000251a257292 */ /* 0x000fc8000f8e3c3f */
[----:B------:R-:W-:Y:S08]  /*5650*/  @P2 BRA `(.L_x_1291) ;  /* 0x0000000000382947 */ /* 0x000ff00003800000 */
[----:B------:R-:W-:Y:S05]  /*5660*/  @!P0 BRA `(.L_x_1292) ;  /* 0x0000000000048947 */ /* 0x000fea0003800000 */
[----:B------:R-:W-:Y:S01]  /*5670*/  BPT.TRAP 0x1 ;  /* 0x000000040000795c */ /* 0x000fe20000300000 */
.L_x_1292:
        /* <DEDUP_REMOVED lines=9> */
.L_x_1293:
[----:B-1----:R-:W-:Y:S05]  /*5710*/  @P1 BRA `(.L_x_1291) ;  /* 0x0000000000081947 */ /* 0x002fea0003800000 */
[----:B------:R-:W1:Y:S02]  /*5720*/  SYNCS.PHASECHK.TRANS64.TRYWAIT P1, [UR4+0x22830], R8 ;  /* 0x02283008ff0075a7 */ /* 0x000e640008020144 */
[----:B-1----:R-:W-:Y:S05]  /*5730*/  @!P1 BRA `(.L_x_1294) ;  /* 0x0000012800309947 */ /* 0x002fea0003800000 */
.L_x_1291:
[----:B-1----:R-:W1:Y:S01]  /*5740*/  S2R R9, SR_TID.X ;  /* 0x0000000000097919 */ /* 0x002e620000002100 */
[----:B------:R-:W-:Y:S01]  /*5750*/  UIADD3 UR36, UR27, 0x1, URZ ;  /* 0x000000011b247890 */ /* 0x000fe2000fffe03f */
[----:B------:R-:W-:Y:S01]  /*5760*/  UMOV UR4, UR24 ;  /* 0x0000001800047c82 */ /* 0x000fe20008000000 */
[----:B------:R-:W-:Y:S02]  /*5770*/  UMOV UR5, UR25 ;  /* 0x0000001900057c82 */ /* 0x000fe40008000000 */
[----:B------:R-:W-:Y:S01]  /*5780*/  UISETP.NE.AND UP0, UPT, UR36, 0x2, UPT ;  /* 0x000000022400788c */ /* 0x000fe2000bf05270 */
[----:B------:R-:W-:Y:S01]  /*5790*/  UMOV UR7, 0x80000020 ;  /* 0x8000002000077882 */ /* 0x000fe20000000000 */
[----:B------:R-:W-:Y:S02]  /*57a0*/  UMOV UR11, 0x80000020 ;  /* 0x80000020000b7882 */ /* 0x000fe40000000000 */
[----:B------:R-:W-:Y:S01]  /*57b0*/  USEL UR36, UR36, URZ, UP0 ;  /* 0x0000003f24247287 */ /* 0x000fe20008000000 */
[----:B------:R-:W-:Y:S01]  /*57c0*/  UMOV UR15, 0x80000020 ;  /* 0x80000020000f7882 */ /* 0x000fe20000000000 */
[----:B------:R-:W-:-:S02]  /*57d0*/  UMOV UR19, 0x80000020 ;  /* 0x8000002000137882 */ /* 0x000fc40000000000 */
[----:B------:R-:W-:Y:S01]  /*57e0*/  UIMAD UR22, UR36, 0x600, UR32 ;  /* 0x00000600241678a4 */ /* 0x000fe2000f8e0220 */
[----:B------:R-:W-:-:S03]  /*57f0*/  UMOV UR23, 0x80000020 ;  /* 0x8000002000177882 */ /* 0x000fc60000000000 */
[----:B------:R-:W-:Y:S02]  /*5800*/  UIADD3 UR10, UR22, 0x200, URZ ;  /* 0x00000200160a7890 */ /* 0x000fe4000fffe03f */
[----:B------:R-:W-:Y:S02]  /*5810*/  UIADD3 UR14, UR22, 0x202, URZ ;  /* 0x00000202160e7890 */ /* 0x000fe4000fffe03f */
[----:B------:R-:W-:Y:S01]  /*5820*/  UMOV UR6, UR22 ;  /* 0x0000001600067c82 */ /* 0x000fe20008000000 */
[----:B------:R-:W-:Y:S01]  /*5830*/  UIADD3 UR18, UR22, 0x400, URZ ;  /* 0x0000040016127890 */ /* 0x000fe2000fffe03f */
[----:B-1----:R-:W-:-:S05]  /*5840*/  SHF.R.U32.HI R9, RZ, 0x7, R9 ;  /* 0x00000007ff097819 */ /* 0x002fca0000011609 */
[----:B0-----:R-:W-:-:S05]  /*5850*/  VIADD R8, R9, 0x8 ;  /* 0x0000000809087836 */ /* 0x001fca0000000000 */
[----:B------:R0:W-:Y:S06]  /*5860*/  BAR.SYNC.DEFER_BLOCKING R8, 0x100 ;  /* 0x000400080000751d */ /* 0x0001ec0000010000 */
[----:B------:R-:W-:-:S06]  /*5870*/  WARPGROUP.ARRIVE ;  /* 0x00000000000079c5 */ /* 0x000fcc0000000000 */
[----:B------:R-:W-:Y:S01]  /*5880*/  QGMMA.64x128x32.F32.E4M3.E4M3 R24, gdesc[UR4], RZ, !UPT, gsb0 ;  /* 0x01e00000041879f3 */ /* 0x000fe2000c0008ff */
[----:B------:R-:W-:Y:S01]  /*5890*/  UIADD3 UR6, UR22, 0x2, URZ ;  /* 0x0000000216067890 */ /* 0x000fe2000fffe03f */
[----:B------:R-:W-:Y:S01]  /*58a0*/  UMOV UR4, UR28 ;  /* 0x0000001c00047c82 */ /* 0x000fe20008000000 */
[----:B------:R-:W-:Y:S01]  /*58b0*/  UMOV UR5, UR29 ;  /* 0x0000001d00057c82 */ /* 0x000fe20008000000 */
[----:B------:R-:W-:Y:S01]  /*58c0*/  UMOV UR7, 0x80000020 ;  /* 0x8000002000077882 */ /* 0x000fe20000000000 */
[----:B------:R-:W-:Y:S01]  /*58d0*/  UIADD3 UR22, UR22, 0x402, URZ ;  /* 0x0000040216167890 */ /* 0x000fe2000fffe03f */
        /* <DEDUP_REMOVED lines=19> */
.L_x_1296:
[----:B------:R-:W-:Y:S01]  /*5a10*/  ULEA UR4, UR27, UR38, 0x3 ;  /* 0x000000261b047291 */ /* 0x000fe2000f8e183f */
[----:B------:R-:W-:-:S05]  /*5a20*/  IMAD.U32 R8, RZ, RZ, UR26 ;  /* 0x0000001aff087e24 */ /* 0x000fca000f8e00ff */
[----:B------:R-:W-:-:S04]  /*5a30*/  SHF.L.U32 R8, R8, 0x1f, RZ ;  /* 0x0000001f08087819 */ /* 0x000fc800000006ff */
[----:B------:R0:W1:Y:S01]  /*5a40*/  SYNCS.PHASECHK.TRANS64.TRYWAIT P1, [UR4+0x22850], R8 ;  /* 0x02285008ff0075a7 */ /* 0x0000620008020144 */
[----:B------:R-:W-:Y:S05]  /*5a50*/  @!P0 BRA `(.L_x_1297) ;  /* 0x0000000000048947 */ /* 0x000fea0003800000 */
[----:B------:R-:W-:Y:S01]  /*5a60*/  BPT.TRAP 0x1 ;  /* 0x000000040000795c */ /* 0x000fe20000300000 */
.L_x_1297:
[----:B-1----:R-:W-:Y:S05]  /*5a70*/  @P1 BRA `(.L_x_1295) ;  /* 0x0000000000081947 */ /* 0x002fea0003800000 */
[----:B------:R-:W1:Y:S02]  /*5a80*/  SYNCS.PHASECHK.TRANS64.TRYWAIT P1, [UR4+0x22850], R8 ;  /* 0x02285008ff0075a7 */ /* 0x000e640008020144 */
[----:B-1----:R-:W-:Y:S05]  /*5a90*/  @!P1 BRA `(.L_x_1298) ;  /* 0x0000012400709947 */ /* 0x002fea0003800000 */
.L_x_1295:
        /* <DEDUP_REMOVED lines=19> */
[----:B------:R-:W-:Y:S01]  /*5bd0*/  UIADD3 UR4, UR4, 0x6, URZ ;  /* 0x0000000604047890 */ /* 0x000fe2000fffe03f */
[----:B------:R-:W-:Y:S02]  /*5be0*/  WARPGROUP.DEPBAR.LE gsb0, 0x0 ;  /* 0x00008000000079c5 */ /* 0x000fe40000010000 */
[----:B------:R-:W-:-:S06]  /*5bf0*/  WARPGROUP.ARRIVE ;  /* 0x00000000000079c5 */ /* 0x000fcc0000000000 */
[----:B------:R-:W-:Y:S01]  /*5c00*/  QGMMA.64x128x32.F32.E4M3.E4M3 R88, R156, gdesc[UR4], R88, gsb0 ;  /* 0x01e000049c587df3 */ /* 0x000fe20008000858 */
[----:B------:R-:W-:Y:S01]  /*5c10*/  UMOV UR6, UR4 ;  /* 0x0000000400067c82 */ /* 0x000fe20008000000 */
        /* <DEDUP_REMOVED lines=8> */
.L_x_1299:
[----:B0-----:R-:W2:Y:S01]  /*5ca0*/  LDL R8, [R1] ;  /* 0x0000000001087983 */ /* 0x001ea20000100800 */
[----:B------:R-:W-:Y:S01]  /*5cb0*/  ISETP.NE.AND P1, PT, R178, 0x1, PT ;  /* 0x00000001b200780c */ /* 0x000fe20003f25270 */
[C---:B------:R-:W-:Y:S01]  /*5cc0*/  FMUL.FTZ R159, R0.reuse, R37 ;  /* 0x00000025009f7220 */ /* 0x040fe20000410000 */
[----:B------:R-:W-:Y:S01]  /*5cd0*/  FMUL.FTZ R37, R0, R67 ;  /* 0x0000004300257220 */ /* 0x000fe20000410000 */
[----:B------:R-:W-:Y:S01]  /*5ce0*/  IMAD.IADD R67, R168, 0x1, R19 ;  /* 0x00000001a8437824 */ /* 0x000fe200078e0213 */
[----:B------:R-:W-:Y:S01]  /*5cf0*/  ULEA UR4, UR36, UR38, 0x3 ;  /* 0x0000002624047291 */ /* 0x000fe2000f8e183f */
[C---:B------:R-:W-:Y:S01]  /*5d00*/  FMUL.FTZ R14, R0.reuse, R35 ;  /* 0x00000023000e7220 */ /* 0x040fe20000410000 */
[C---:B------:R-:W-:Y:S01]  /*5d10*/  FMUL.FTZ R160, R0.reuse, R40 ;  /* 0x0000002800a07220 */ /* 0x040fe20000410000 */
[C---:B------:R-:W-:Y:S01]  /*5d20*/  FMUL.FTZ R35, R0.reuse, R63 ;  /* 0x0000003f00237220 */ /* 0x040fe20000410000 */
[----:B------:R-:W-:Y:S01]  /*5d30*/  FMUL.FTZ R40, R0, R74 ;  /* 0x0000004a00287220 */ /* 0x000fe20000410000 */
[----:B------:R-:W-:Y:S01]  /*5d40*/  UIADD3 UR4, UR4, 0x22840, URZ ;  /* 0x0002284004047890 */ /* 0x000fe2000fffe03f */
[----:B------:R-:W-:-:S02]  /*5d50*/  IMAD.SHL.U32 R74, R7, 0x80, RZ ;  /* 0x00000080074a7824 */ /* 0x000fc400078e00ff */
[C---:B------:R-:W-:Y:S01]  /*5d60*/  FMUL.FTZ R155, R0.reuse, R29 ;  /* 0x0000001d009b7220 */ /* 0x040fe20000410000 */
[C---:B------:R-:W-:Y:S01]  /*5d70*/  FMUL.FTZ R154, R0.reuse, R28 ;  /* 0x0000001c009a7220 */ /* 0x040fe20000410000 */
[----:B------:R-:W0:Y:S01]  /*5d80*/  @P1 LDC R9, c[0x0][0x450] ;  /* 0x00011400ff091b82 */ /* 0x000e220000000800 */
        /* <DEDUP_REMOVED lines=57> */
[----:B------:R-:W1:Y:S01]  /*6120*/  MUFU.TANH R152, R152 ;  /* 0x0000009800987308 */ /* 0x000e620000002400 */
[----:B------:R-:W-:Y:S01]  /*6130*/  SYNCS.ARRIVE.TRANS64.RED.A1T0 RZ, [UR4], RZ ;  /* 0x000000ffffff79a7 */ /* 0x000fe20008100404 */
[----:B------:R-:W-:-:S06]  /*6140*/  ULOP3.LUT UR4, URZ, UR30, URZ, 0x33, !UPT ;  /* 0x0000001e3f047292 */ /* 0x000fcc000f8e333f */
        /* <DEDUP_REMOVED lines=28> */
[----:B--2---:R-:W-:-:S02]  /*6310*/  LOP3.LUT P5, RZ, R8, 0x1, RZ, 0xc0, !PT ;  /* 0x0000000108ff7812 */ /* 0x004fc400078ac0ff */
[----:B------:R-:W2:Y:S05]  /*6320*/  @P1 LDC R8, c[0x0][0x44c] ;  /* 0x00011300ff081b82 */ /* 0x000eaa0000000800 */
[----:B------:R-:W0:Y:S08]  /*6330*/  MUFU.TANH R51, R51 ;  /* 0x0000003300337308 */ /* 0x000e300000002400 */
[----:B------:R-:W0:Y:S08]  /*6340*/  MUFU.TANH R31, R31 ;  /* 0x0000001f001f7308 */ /* 0x000e300000002400 */
[----:B------:R-:W0:Y:S01]  /*6350*/  MUFU.TANH R30, R30 ;  /* 0x0000001e001e7308 */ /* 0x000e220000002400 */
[----:B--2---:R-:W-:-:S07]  /*6360*/  @P1 IMAD.HI.U32 R8, R67, R8, RZ ;  /* 0x0000000843081227 */ /* 0x004fce00078e00ff */
[----:B------:R-:W2:Y:S01]  /*6370*/  MUFU.TANH R52, R52 ;  /* 0x0000003400347308 */ /* 0x000ea20000002400 */
[----:B0-----:R-:W-:Y:S02]  /*6380*/  @P1 SHF.R.U32.HI R67, RZ, R9, R8 ;  /* 0x00000009ff431219 */ /* 0x001fe40000011608 */
[----:B------:R-:W-:-:S03]  /*6390*/  IADD3 R9, -R74, 0x1, RZ ;  /* 0x000000014a097810 */ /* 0x000fc60007ffe1ff */
[----:B------:R-:W0:Y:S02]  /*63a0*/  SHFL.IDX PT, R63, R67, RZ, 0x1c1f ;  /* 0x001c1fff433f7589 */ /* 0x000e2400000e0000 */
[----:B------:R-:W0:Y:S01]  /*63b0*/  MUFU.TANH R53, R53 ;  /* 0x0000003500357308 */ /* 0x000e220000002400 */
[----:B------:R-:W-:-:S05]  /*63c0*/  IMAD R9, R18, -0x2, R9 ;  /* 0xfffffffe12097824 */ /* 0x000fca00078e0209 */
[----:B------:R-:W-:Y:S02]  /*63d0*/  IADD3 R9, -R17, R9, R16 ;  /* 0x0000000911097210 */ /* 0x000fe40007ffe110 */
[----:B------:R-:W1:Y:S03]  /*63e0*/  MUFU.TANH R33, R33 ;  /* 0x0000002100217308 */ /* 0x000e660000002400 */
[C---:B------:R-:W-:Y:S02]  /*63f0*/  VIADD R76, R9.reuse, UR33 ;  /* 0x00000021094c7c36 */ /* 0x040fe40008000000 */
[----:B------:R-:W-:-:S03]  /*6400*/  VIADD R78, R9, UR4 ;  /* 0x00000004094e7c36 */ /* 0x000fc60008000000 */
[----:B------:R-:W1:Y:S01]  /*6410*/  MUFU.TANH R32, R32 ;  /* 0x0000002000207308 */ /* 0x000e620000002400 */
[----:B0-----:R-:W-:-:S07]  /*6420*/  IMAD.IADD R68, R76, 0x1, R63 ;  /* 0x000000014c447824 */ /* 0x001fce00078e023f */
[----:B------:R-:W0:Y:S01]  /*6430*/  MUFU.TANH R54, R54 ;  /* 0x0000003600367308 */ /* 0x000e220000002400 */
[----:B------:R-:W-:-:S07]  /*6440*/  IMAD.IADD R70, R78, 0x1, R63 ;  /* 0x000000014e467824 */ /* 0x000fce00078e023f */
        /* <DEDUP_REMOVED lines=26> */
[----:B------:R-:W0:Y:S01]  /*65f0*/  MUFU.TANH R47, R47 ;  /* 0x0000002f002f7308 */ /* 0x000e220000002400 */
[----:B-1234-:R-:W-:Y:S05]  /*6600*/  @!P5 BRA `(.L_x_1300) ;  /* 0x000000000058d947 */ /* 0x01efea0003800000 */
[----:B------:R-:W-:Y:S01]  /*6610*/  IADD3 R63, -R17, R16, R63 ;  /* 0x00000010113f7210 */ /* 0x000fe20007ffe13f */
[----:B------:R-:W-:Y:S03]  /*6620*/  BSSY B0, `(.L_x_1301) ;  /* 0x0000010000007945 */ /* 0x000fe60003800000 */
        /* <DEDUP_REMOVED lines=10> */
.L_x_1302:
[----:B------:R-:W-:-:S05]  /*66d0*/  IMAD.U32 R65, RZ, RZ, UR31 ;  /* 0x0000001fff417e24 */ /* 0x000fca000f8e00ff */
[----:B------:R-:W-:-:S13]  /*66e0*/  ISETP.NE.AND P1, PT, R65, 0x1, PT ;  /* 0x000000014100780c */ /* 0x000fda0003f25270 */
[----:B------:R-:W1:Y:S02]  /*66f0*/  @P1 LDC.64 R8, c[0x0][0x9e8] ;  /* 0x00027a00ff081b82 */ /* 0x000e640000000a00 */
[----:B-1----:R-:W-:-:S05]  /*6700*/  @P1 IMAD.HI.U32 R8, R63, R8, RZ ;  /* 0x000000083f081227 */ /* 0x002fca00078e00ff */
[----:B------:R-:W-:-:S07]  /*6710*/  @P1 SHF.R.U32.HI R63, RZ, R9, R8 ;  /* 0x00000009ff3f1219 */ /* 0x000fce0000011608 */
.L_x_1303:
[----:B------:R-:W-:Y:S05]  /*6720*/  BSYNC B0 ;  /* 0x0000000000007941 */ /* 0x000fea0003800000 */
.L_x_1301:
[----:B------:R-:W-:-:S04]  /*6730*/  IMAD R63, R63, R65, -R74 ;  /* 0x000000413f3f7224 */ /* 0x000fc800078e0a4a */
[----:B------:R-:W-:-:S05]  /*6740*/  IMAD R63, R18, -0x2, R63 ;  /* 0xfffffffe123f7824 */ /* 0x000fca00078e023f */
[----:B------:R-:W-:Y:S02]  /*6750*/  VIADDMNMX R68, R63, R65, R68, PT ;  /* 0x000000413f447246 */ /* 0x000fe40003800144 */
[----:B------:R-:W-:-:S07]  /*6760*/  VIMNMX R70, R70, R63, !PT ;  /* 0x0000003f46467248 */ /* 0x000fce0007fe0100 */
.L_x_1300:
[----:B------:R-:W-:-:S04]  /*6770*/  ISETP.GT.AND P1, PT, R7, -0x1, PT ;  /* 0xffffffff0700780c */ /* 0x000fc80003f24270 */
[C---:B------:R-:W-:Y:S02]  /*6780*/  ISETP.GT.AND P3, PT, R70.reuse, RZ, P1 ;  /* 0x000000ff4600720c */ /* 0x040fe40000f64270 */
[----:B------:R-:W-:Y:S02]  /*6790*/  ISETP.GT.AND P4, PT, R70, 0x1, P1 ;  /* 0x000000014600780c */ /* 0x000fe40000f84270 */
[C---:B------:R-:W-:Y:S02]  /*67a0*/  ISETP.LT.OR P3, PT, R68.reuse, 0x1, P3 ;  /* 0x000000014400780c */ /* 0x040fe40001f61670 */
[----:B------:R-:W-:Y:S02]  /*67b0*/  ISETP.LT.OR P4, PT, R68, 0x2, P4 ;  /* 0x000000024400780c */ /* 0x000fe40002781670 */
[----:B------:R-:W-:Y:S02]  /*67c0*/  ISETP.GT.AND P2, PT, R70, 0x8, P1 ;  /* 0x000000084600780c */ /* 0x000fe40000f44270 */
[----:B------:R-:W-:-:S02]  /*67d0*/  FSEL R63, R152, -INF , !P3 ;  /* 0xff800000983f7808 */ /* 0x000fc40005800000 */
[----:B------:R-:W-:Y:S02]  /*67e0*/  FSEL R65, R153, -INF , !P4 ;  /* 0xff80000099417808 */ /* 0x000fe40006000000 */
[C---:B------:R-:W-:Y:S02]  /*67f0*/  ISETP.GT.AND P3, PT, R70.reuse, 0x9, P1 ;  /* 0x000000094600780c */ /* 0x040fe40000f64270 */
[----:B------:R-:W-:Y:S02]  /*6800*/  ISETP.GT.AND P4, PT, R70, 0x10, P1 ;  /* 0x000000104600780c */ /* 0x000fe40000f84270 */
[C---:B------:R-:W-:Y:S02]  /*6810*/  ISETP.LT.OR P2, PT, R68.reuse, 0x9, P2 ;  /* 0x000000094400780c */ /* 0x040fe40001741670 */
[C---:B------:R-:W-:Y:S02]  /*6820*/  ISETP.LT.OR P3, PT, R68.reuse, 0xa, P3 ;  /* 0x0000000a4400780c */ /* 0x040fe40001f61670 */
[----:B------:R-:W-:-:S02]  /*6830*/  ISETP.LT.OR P4, PT, R68, 0x11, P4 ;  /* 0x000000114400780c */ /* 0x000fc40002781670 */
[----:B------:R-:W-:Y:S02]  /*6840*/  FSEL R187, R154, -INF , !P2 ;  /* 0xff8000009abb7808 */ /* 0x000fe40005000000 */
[----:B------:R-:W-:Y:S02]  /*6850*/  ISETP.GT.AND P2, PT, R70, 0x11, P1 ;  /* 0x000000114600780c */ /* 0x000fe40000f44270 */
[----:B------:R-:W-:Y:S02]  /*6860*/  FSEL R69, R155, -INF , !P3 ;  /* 0xff8000009b457808 */ /* 0x000fe40005800000 */
[----:B------:R-:W-:Y:S02]  /*6870*/  FSEL R195, R156, -INF , !P4 ;  /* 0xff8000009cc37808 */ /* 0x000fe40006000000 */
[C---:B------:R-:W-:Y:S02]  /*6880*/  ISETP.GT.AND P3, PT, R70.reuse, 0x18, P1 ;  /* 0x000000184600780c */ /* 0x040fe40000f64270 */
[----:B------:R-:W-:-:S02]  /*6890*/  ISETP.GT.AND P4, PT, R70, 0x19, P1 ;  /* 0x000000194600780c */ /* 0x000fc40000f84270 */
[C---:B------:R-:W-:Y:S02]  /*68a0*/  ISETP.LT.OR P2, PT, R68.reuse, 0x12, P2 ;  /* 0x000000124400780c */ /* 0x040fe40001741670 */
[C---:B------:R-:W-:Y:S02]  /*68b0*/  ISETP.LT.OR P3, PT, R68.reuse, 0x19, P3 ;  /* 0x000000194400780c */ /* 0x040fe40001f61670 */
[----:B------:R-:W-:Y:S02]  /*68c0*/  ISETP.LT.OR P4, PT, R68, 0x1a, P4 ;  /* 0x0000001a4400780c */ /* 0x000fe40002781670 */
[----:B------:R-:W-:Y:S02]  /*68d0*/  FSEL R199, R157, -INF , !P2 ;  /* 0xff8000009dc77808 */ /* 0x000fe40005000000 */
        /* <DEDUP_REMOVED lines=23> */
[C---:B------:R-:W-:Y:S02]  /*6a50*/  ISETP.LT.OR P2, PT, R68.reuse, 0x39, P2 ;  /* 0x000000394400780c */ /* 0x040fe40001741670 */
[C---:B------:R-:W-:Y:S02]  /*6a60*/  ISETP.LT.OR P3, PT, R68.reuse, 0x3a, P3 ;  /* 0x0000003a4400780c */ /* 0x040fe40001f61670 */
[----:B------:R-:W-:-:S02]  /*6a70*/  ISETP.LT.OR P4, PT, R68, 0x41, P4 ;  /* 0x000000414400780c */ /* 0x000fc40002781670 */
[----:B------:R-:W-:Y:S02]  /*6a80*/  FSEL R161, R50, -INF , !P2 ;  /* 0xff80000032a17808 */ /* 0x000fe40005000000 */
[----:B------:R-:W-:Y:S02]  /*6a90*/  FSEL R159, R51, -INF , !P3 ;  /* 0xff800000339f7808 */ /* 0x000fe40005800000 */
[----:B------:R-:W-:Y:S02]  /*6aa0*/  FSEL R157, R52, -INF , !P4 ;  /* 0xff800000349d7808 */ /* 0x000fe40006000000 */
[C---:B------:R-:W-:Y:S02]  /*6ab0*/  ISETP.GT.AND P2, PT, R70.reuse, 0x41, P1 ;  /* 0x000000414600780c */ /* 0x040fe40000f44270 */
[C---:B------:R-:W-:Y:S02]  /*6ac0*/  ISETP.GT.AND P3, PT, R70.reuse, 0x48, P1 ;  /* 0x000000484600780c */ /* 0x040fe40000f64270 */
[----:B------:R-:W-:-:S02]  /*6ad0*/  ISETP.GT.AND P4, PT, R70, 0x49, P1 ;  /* 0x000000494600780c */ /* 0x000fc40000f84270 */
[C---:B------:R-:W-:Y:S02]  /*6ae0*/  ISETP.LT.OR P2, PT, R68.reuse, 0x42, P2 ;  /* 0x000000424400780c */ /* 0x040fe40001741670 */
[C---:B------:R-:W-:Y:S02]  /*6af0*/  ISETP.LT.OR P3, PT, R68.reuse, 0x49, P3 ;  /* 0x000000494400780c */ /* 0x040fe40001f61670 */
[----:B------:R-:W-:Y:S02]  /*6b00*/  ISETP.LT.OR P4, PT, R68, 0x4a, P4 ;  /* 0x0000004a4400780c */ /* 0x000fe40002781670 */
[----:B------:R-:W-:Y:S02]  /*6b10*/  FSEL R155, R53, -INF , !P2 ;  /* 0xff800000359b7808 */ /* 0x000fe40005000000 */
[----:B0-----:R-:W-:Y:S02]  /*6b20*/  FSEL R153, R54, -INF , !P3 ;  /* 0xff80000036997808 */ /* 0x001fe40005800000 */
        /* <DEDUP_REMOVED lines=9> */
[----:B------:R-:W-:Y:S01]  /*6bc0*/  FSEL R77, R58, -INF , !P4 ;  /* 0xff8000003a4d7808 */ /* 0x000fe20006000000 */
[----:B------:R-:W0:Y:S01]  /*6bd0*/  SHFL.IDX PT, R57, R67, 0x1, 0x1c1f ;  /* 0x003c1f0043397f89 */ /* 0x000e2200000e0000 */
[C---:B------:R-:W-:Y:S02]  /*6be0*/  ISETP.GT.AND P2, PT, R70.reuse, 0x59, P1 ;  /* 0x000000594600780c */ /* 0x040fe40000f44270 */
        /* <DEDUP_REMOVED lines=10> */
[----:B------:R-:W-:Y:S01]  /*6c90*/  ISETP.GT.AND P4, PT, R70, 0x70, P1 ;  /* 0x000000704600780c */ /* 0x000fe20000f84270 */
[--C-:B0-----:R-:W-:Y:S01]  /*6ca0*/  IMAD.IADD R48, R76, 0x1, R57.reuse ;  /* 0x000000014c307824 */ /* 0x101fe200078e0239 */
[----:B------:R-:W-:Y:S01]  /*6cb0*/  ISETP.LT.OR P2, PT, R68, 0x69, P2 ;  /* 0x000000694400780c */ /* 0x000fe20001741670 */
[----:B------:R-:W-:Y:S01]  /*6cc0*/  IMAD.IADD R50, R78, 0x1, R57 ;  /* 0x000000014e327824 */ /* 0x000fe200078e0239 */
        /* <DEDUP_REMOVED lines=13> */
[----:B------:R-:W-:Y:S01]  /*6da0*/  FSEL R49, R72, -INF , !P4 ;  /* 0xff80000048317808 */ /* 0x000fe20006000000 */
[----:B------:R-:W-:Y:S06]  /*6db0*/  @!P5 BRA `(.L_x_1304) ;  /* 0x000000000058d947 */ /* 0x000fec0003800000 */
[----:B------:R-:W-:Y:S01]  /*6dc0*/  IADD3 R57, -R17, R16, R57 ;  /* 0x0000001011397210 */ /* 0x000fe20007ffe139 */
[----:B------:R-:W-:Y:S03]  /*6dd0*/  BSSY B0, `(.L_x_1305) ;  /* 0x0000010000007945 */ /* 0x000fe60003800000 */
        /* <DEDUP_REMOVED lines=10> */
.L_x_1306:
[----:B------:R-:W-:-:S05]  /*6e80*/  IMAD.U32 R52, RZ, RZ, UR31 ;  /* 0x0000001fff347e24 */ /* 0x000fca000f8e00ff */
[----:B------:R-:W-:-:S13]  /*6e90*/  ISETP.NE.AND P2, PT, R52, 0x1, PT ;  /* 0x000000013400780c */ /* 0x000fda0003f45270 */
[----:B------:R-:W0:Y:S02]  /*6ea0*/  @P2 LDC.64 R8, c[0x0][0x9e8] ;  /* 0x00027a00ff082b82 */ /* 0x000e240000000a00 */
[----:B0-----:R-:W-:-:S05]  /*6eb0*/  @P2 IMAD.HI.U32 R8, R57, R8, RZ ;  /* 0x0000000839082227 */ /* 0x001fca00078e00ff */
[----:B------:R-:W-:-:S07]  /*6ec0*/  @P2 SHF.R.U32.HI R57, RZ, R9, R8 ;  /* 0x00000009ff392219 */ /* 0x000fce0000011608 */
.L_x_1307:
[----:B------:R-:W-:Y:S05]  /*6ed0*/  BSYNC B0 ;  /* 0x0000000000007941 */ /* 0x000fea0003800000 */
.L_x_1305:
[----:B------:R-:W-:-:S04]  /*6ee0*/  IMAD R57, R57, R52, -R74 ;  /* 0x0000003439397224 */ /* 0x000fc800078e0a4a */
[----:B------:R-:W-:-:S05]  /*6ef0*/  IMAD R57, R18, -0x2, R57 ;  /* 0xfffffffe12397824 */ /* 0x000fca00078e0239 */
[----:B------:R-:W-:Y:S02]  /*6f00*/  VIADDMNMX R48, R57, R52, R48, PT ;  /* 0x0000003439307246 */ /* 0x000fe40003800130 */
[----:B------:R-:W-:-:S07]  /*6f10*/  VIMNMX R50, R50, R57, !PT ;  /* 0x0000003932327248 */ /* 0x000fce0007fe0100 */
.L_x_1304:
        /* <DEDUP_REMOVED lines=11> */
[----:B------:R-:W-:-:S02]  /*6fd0*/  ISETP.GT.AND P2, PT, R50, 0x9, P1 ;  /* 0x000000093200780c */ /* 0x000fc40000f44270 */
[----:B------:R-:W-:Y:S02]  /*6fe0*/  FMNMX.FTZ R8, R197, R8, !PT ;  /* 0x00000008c5087209 */ /* 0x000fe40007810000 */
[C---:B------:R-:W-:Y:S02]  /*6ff0*/  ISETP.GT.AND P4, PT, R50.reuse, 0x10, P1 ;  /* 0x000000103200780c */ /* 0x040fe40000f84270 */
[----:B------:R-:W-:Y:S02]  /*7000*/  FMNMX.FTZ R8, R193, R8, !PT ;  /* 0x00000008c1087209 */ /* 0x000fe40007810000 */
[----:B------:R-:W-:Y:S02]  /*7010*/  FSEL R13, R13, -INF , !P3 ;  /* 0xff8000000d0d7808 */ /* 0x000fe40005800000 */
[----:B------:R-:W-:Y:S02]  /*7020*/  FMNMX.FTZ R8, R191, R8, !PT ;  /* 0x00000008bf087209 */ /* 0x000fe40007810000 */
[----:B------:R-:W-:-:S02]  /*7030*/  ISETP.GT.AND P3, PT, R50, 0x11, P1 ;  /* 0x000000113200780c */ /* 0x000fc40000f64270 */
[----:B------:R-:W-:Y:S02]  /*7040*/  FMNMX.FTZ R8, R189, R8, !PT ;  /* 0x00000008bd087209 */ /* 0x000fe40007810000 */
[C---:B------:R-:W-:Y:S02]  /*7050*/  ISETP.LT.OR P2, PT, R48.reuse, 0xa, P2 ;  /* 0x0000000a3000780c */ /* 0x040fe40001741670 */
        /* <DEDUP_REMOVED lines=36> */
[----:B------:R-:W-:-:S04]  /*72a0*/  FMNMX.FTZ R8, R55, R8, !PT ;  /* 0x0000000837087209 */ /* 0x000fc80007810000 */
[----:B------:R-:W-:-:S04]  /*72b0*/  FMNMX.FTZ R8, R53, R8, !PT ;  /* 0x0000000835087209 */ /* 0x000fc80007810000 */
[----:B------:R-:W-:-:S04]  /*72c0*/  FMNMX.FTZ R8, R51, R8, !PT ;  /* 0x0000000833087209 */ /* 0x000fc80007810000 */
[----:B------:R-:W-:Y:S02]  /*72d0*/  FMNMX.FTZ R52, R49, R8, !PT ;  /* 0x0000000831347209 */ /* 0x000fe40007810000 */
[----:B------:R-:W0:Y:S03]  /*72e0*/  LDC R8, c[0x0][0x988] ;  /* 0x00026200ff087b82 */ /* 0x000e260000000800 */
        /* <DEDUP_REMOVED lines=10> */
[----:B------:R-:W-:Y:S01]  /*7390*/  ISETP.GT.AND P3, PT, R50, 0x21, P1 ;  /* 0x000000213200780c */ /* 0x000fe20000f64270 */
[-CC-:B------:R-:W-:Y:S01]  /*73a0*/  FFMA.FTZ R11, R195, R8.reuse, -R52.reuse ;  /* 0x00000008c30b7223 */ /* 0x180fe20000010834 */
[----:B------:R-:W-:Y:S01]  /*73b0*/  FSEL R187, R20, -INF , !P2 ;  /* 0xff80000014bb7808 */ /* 0x000fe20005000000 */
[-CC-:B------:R-:W-:Y:S01]  /*73c0*/  FFMA.FTZ R65, R65, R8.reuse, -R52.reuse ;  /* 0x0000000841417223 */ /* 0x180fe20000010834 */
[----:B------:R-:W-:Y:S01]  /*73d0*/  ISETP.LT.OR P3, PT, R48, 0x22, P3 ;  /* 0x000000223000780c */ /* 0x000fe20001f61670 */
[----:B------:R-:W-:Y:S01]  /*73e0*/  MUFU.EX2 R12, R12 ;  /* 0x0000000c000c7308 */ /* 0x000fe20000000800 */
[C---:B------:R-:W-:Y:S01]  /*73f0*/  ISETP.GT.AND P2, PT, R50.reuse, 0x31, P1 ;  /* 0x000000313200780c */ /* 0x040fe20000f44270 */
[-CC-:B------:R-:W-:Y:S01]  /*7400*/  FFMA.FTZ R69, R69, R8.reuse, -R52.reuse ;  /* 0x0000000845457223 */ /* 0x180fe20000010834 */
[----:B------:R-:W-:Y:S01]  /*7410*/  FSEL R21, R21, -INF , !P3 ;  /* 0xff80000015157808 */ /* 0x000fe20005800000 */
[-CC-:B------:R-:W-:Y:S01]  /*7420*/  FFMA.FTZ R159, R159, R8.reuse, -R52.reuse ;  /* 0x000000089f9f7223 */ /* 0x180fe20000010834 */
[----:B------:R-:W-:Y:S01]  /*7430*/  ISETP.GT.AND P3, PT, R50, RZ, P1 ;  /* 0x000000ff3200720c */ /* 0x000fe20000f64270 */
[-CC-:B------:R-:W-:Y:S01]  /*7440*/  FFMA.FTZ R155, R155, R8.reuse, -R52.reuse ;  /* 0x000000089b9b7223 */ /* 0x180fe20000010834 */
[C---:B------:R-:W-:Y:S01]  /*7450*/  ISETP.LT.OR P2, PT, R48.reuse, 0x32, P2 ;  /* 0x000000323000780c */ /* 0x040fe20001741670 */
[----:B------:R-:W-:Y:S01]  /*7460*/  MUFU.EX2 R65, R65 ;  /* 0x0000004100417308 */ /* 0x000fe20000000800 */
[----:B------:R-:W-:Y:S01]  /*7470*/  ISETP.LT.OR P3, PT, R48, 0x1, P3 ;  /* 0x000000013000780c */ /* 0x000fe20001f61670 */
[-CC-:B------:R-:W-:Y:S01]  /*7480*/  FFMA.FTZ R153, R153, R8.reuse, -R52.reuse ;  /* 0x0000000899997223 */ /* 0x180fe20000010834 */
[----:B------:R-:W-:-:S01]  /*7490*/  FFMA.FTZ R71, R71, R8, -R52 ;  /* 0x0000000847477223 */ /* 0x000fc20000010834 */
[----:B------:R-:W-:Y:S01]  /*74a0*/  FFMA.FTZ R53, R53, R8, -R52 ;  /* 0x0000000835357223 */ /* 0x000fe20000010834 */
[----:B------:R-:W-:-:S02]  /*74b0*/  FSEL R203, R10, -INF , !P3 ;  /* 0xff8000000acb7808 */ /* 0x000fc40005800000 */
[----:B------:R-:W-:Y:S01]  /*74c0*/  ISETP.GT.AND P3, PT, R50, 0x30, P1 ;  /* 0x000000303200780c */ /* 0x000fe20000f64270 */
[----:B------:R-:W-:Y:S01]  /*74d0*/  MUFU.EX2 R14, R14 ;  /* 0x0000000e000e7308 */ /* 0x000fe20000000800 */
[----:B------:R-:W-:Y:S02]  /*74e0*/  FMNMX.FTZ R10, R203, R6, !PT ;  /* 0x00000006cb0a7209 */ /* 0x000fe40007810000 */
[----:B------:R-:W-:Y:S02]  /*74f0*/  ISETP.LT.OR P3, PT, R48, 0x31, P3 ;  /* 0x000000313000780c */ /* 0x000fe40001f61670 */
[----:B------:R-:W-:Y:S02]  /*7500*/  FMNMX.FTZ R20, R57, R10, !PT ;  /* 0x0000000a39147209 */ /* 0x000fe40007810000 */
[----:B------:R-:W-:Y:S01]  /*7510*/  FSEL R195, R29, -INF , !P3 ;  /* 0xff8000001dc37808 */ /* 0x000fe20005800000 */
[----:B------:R-:W-:-:S01]  /*7520*/  FFMA.FTZ R29, R199, R8, -R52 ;  /* 0x00000008c71d7223 */ /* 0x000fc20000010834 */
[----:B------:R-:W-:Y:S01]  /*7530*/  FMNMX.FTZ R20, R13, R20, !PT ;  /* 0x000000140d147209 */ /* 0x000fe20007810000 */
[----:B------:R0:W-:Y:S01]  /*7540*/  MUFU.EX2 R10, R11 ;  /* 0x0000000b000a7308 */ /* 0x0001e20000000800 */
[----:B------:R-:W-:-:S02]  /*7550*/  ISETP.GT.AND P3, PT, R50, 0x38, P1 ;  /* 0x000000383200780c */ /* 0x000fc40000f64270 */
[----:B------:R-:W-:Y:S02]  /*7560*/  FMNMX.FTZ R20, R59, R20, !PT ;  /* 0x000000143b147209 */ /* 0x000fe40007810000 */
[----:B------:R-:W-:Y:S02]  /*7570*/  ISETP.LT.OR P3, PT, R48, 0x39, P3 ;  /* 0x000000393000780c */ /* 0x000fe40001f61670 */
[----:B------:R-:W-:Y:S01]  /*7580*/  FMNMX.FTZ R20, R15, R20, !PT ;  /* 0x000000140f147209 */ /* 0x000fe20007810000 */
[----:B------:R-:W-:Y:S01]  /*7590*/  MUFU.EX2 R69, R69 ;  /* 0x0000004500457308 */ /* 0x000fe20000000800 */
[----:B------:R-:W-:Y:S01]  /*75a0*/  FSEL R199, R28, -INF , !P2 ;  /* 0xff8000001cc77808 */ /* 0x000fe20005000000 */
[----:B0-----:R-:W-:Y:S01]  /*75b0*/  FFMA.FTZ R11, R197, R8, -R52 ;  /* 0x00000008c50b7223 */ /* 0x001fe20000010834 */
[----:B------:R-:W-:Y:S02]  /*75c0*/  FMNMX.FTZ R24, R61, R20, !PT ;  /* 0x000000143d187209 */ /* 0x000fe40007810000 */
[----:B------:R-:W-:-:S02]  /*75d0*/  ISETP.GT.AND P2, PT, R50, 0x39, P1 ;  /* 0x000000393200780c */ /* 0x000fc40000f44270 */
[----:B------:R-:W-:Y:S01]  /*75e0*/  FMNMX.FTZ R24, R25, R24, !PT ;  /* 0x0000001819187209 */ /* 0x000fe20007810000 */
[----:B------:R0:W-:Y:S01]  /*75f0*/  MUFU.EX2 R20, R11 ;  /* 0x0000000b00147308 */ /* 0x0001e20000000800 */
[----:B------:R-:W-:Y:S01]  /*7600*/  FSEL R201, R31, -INF , !P3 ;  /* 0xff8000001fc97808 */ /* 0x000fe20005800000 */
[--C-:B------:R-:W-:Y:S01]  /*7610*/  FFMA.FTZ R31, R193, R8, -R52.reuse ;  /* 0x00000008c11f7223 */ /* 0x100fe20000010834 */
[----:B------:R-:W-:Y:S02]  /*7620*/  FMNMX.FTZ R24, R63, R24, !PT ;  /* 0x000000183f187209 */ /* 0x000fe40007810000 */
[----:B------:R-:W-:Y:S02]  /*7630*/  ISETP.GT.AND P3, PT, R50, 0x40, P1 ;  /* 0x000000403200780c */ /* 0x000fe40000f64270 */
[----:B------:R-:W-:Y:S01]  /*7640*/  FMNMX.FTZ R24, R67, R24, !PT ;  /* 0x0000001843187209 */ /* 0x000fe20007810000 */
[----:B------:R-:W-:Y:S01]  /*7650*/  MUFU.EX2 R29, R29 ;  /* 0x0000001d001d7308 */ /* 0x000fe20000000800 */
[----:B------:R-:W-:Y:S01]  /*7660*/  ISETP.LT.OR P2, PT, R48, 0x3a, P2 ;  /* 0x0000003a3000780c */ /* 0x000fe20001741670 */
[----:B0-----:R-:W-:Y:S01]  /*7670*/  FFMA.FTZ R11, R191, R8, -R52 ;  /* 0x00000008bf0b7223 */ /* 0x001fe20000010834 */
[----:B------:R-:W-:-:S02]  /*7680*/  FMNMX.FTZ R26, R21, R24, !PT ;  /* 0x00000018151a7209 */ /* 0x000fc40007810000 */
[----:B------:R-:W-:Y:S02]  /*7690*/  ISETP.LT.OR P3, PT, R48, 0x41, P3 ;  /* 0x000000413000780c */ /* 0x000fe40001f61670 */
[----:B------:R-:W-:Y:S01]  /*76a0*/  FMNMX.FTZ R26, R27, R26, !PT ;  /* 0x0000001a1b1a7209 */ /* 0x000fe20007810000 */
[----:B------:R0:W-:Y:S01]  /*76b0*/  MUFU.EX2 R24, R11 ;  /* 0x0000000b00187308 */ /* 0x0001e20000000800 */
[----:B------:R-:W-:Y:S02]  /*76c0*/  FSEL R197, R30, -INF , !P2 ;  /* 0xff8000001ec57808 */ /* 0x000fe40005000000 */
[----:B------:R-:W-:Y:S02]  /*76d0*/  FMNMX.FTZ R26, R187, R26, !PT ;  /* 0x0000001abb1a7209 */ /* 0x000fe40007810000 */
[C---:B------:R-:W-:Y:S02]  /*76e0*/  ISETP.GT.AND P2, PT, R50.reuse, 0x41, P1 ;  /* 0x000000413200780c */ /* 0x040fe40000f44270 */
[----:B------:R-:W-:Y:S01]  /*76f0*/  FMNMX.FTZ R26, R195, R26, !PT ;  /* 0x0000001ac31a7209 */ /* 0x000fe20007810000 */
[----:B------:R-:W-:Y:S01]  /*7700*/  MUFU.EX2 R31, R31 ;  /* 0x0000001f001f7308 */ /* 0x000fe20000000800 */
[----:B------:R-:W-:Y:S01]  /*7710*/  FSEL R193, R33, -INF , !P3 ;  /* 0xff80000021c17808 */ /* 0x000fe20005800000 */
[--C-:B------:R-:W-:Y:S01]  /*7720*/  FFMA.FTZ R33, R189, R8, -R52.reuse ;  /* 0x00000008bd217223 */ /* 0x100fe20000010834 */
[----:B------:R-:W-:Y:S01]  /*7730*/  FMNMX.FTZ R28, R199, R26, !PT ;  /* 0x0000001ac71c7209 */ /* 0x000fe20007810000 */
[----:B0-----:R-:W-:Y:S01]  /*7740*/  FFMA.FTZ R11, R185, R8, -R52 ;  /* 0x00000008b90b7223 */ /* 0x001fe20000010834 */
[----:B------:R-:W-:-:S02]  /*7750*/  ISETP.GT.AND P3, PT, R50, 0x48, P1 ;  /* 0x000000483200780c */ /* 0x000fc40000f64270 */
[C---:B------:R-:W-:Y:S01]  /*7760*/  ISETP.LT.OR P2, PT, R48.reuse, 0x42, P2 ;  /* 0x000000423000780c */ /* 0x040fe20001741670 */
[----:B------:R0:W-:Y:S01]  /*7770*/  MUFU.EX2 R26, R11 ;  /* 0x0000000b001a7308 */ /* 0x0001e20000000800 */
[----:B------:R-:W-:Y:S02]  /*7780*/  FMNMX.FTZ R28, R201, R28, !PT ;  /* 0x0000001cc91c7209 */ /* 0x000fe40007810000 */
[----:B------:R-:W-:Y:S02]  /*7790*/  ISETP.LT.OR P3, PT, R48, 0x49, P3 ;  /* 0x000000493000780c */ /* 0x000fe40001f61670 */
[----:B------:R-:W-:Y:S02]  /*77a0*/  FSEL R191, R32, -INF , !P2 ;  /* 0xff80000020bf7808 */ /* 0x000fe40005000000 */
[----:B------:R-:W-:Y:S01]  /*77b0*/  ISETP.GT.AND P2, PT, R50, 0x49, P1 ;  /* 0x000000493200780c */ /* 0x000fe20000f44270 */
[----:B------:R-:W-:Y:S01]  /*77c0*/  MUFU.EX2 R33, R33 ;  /* 0x0000002100217308 */ /* 0x000fe20000000800 */
[----:B------:R-:W-:Y:S01]  /*77d0*/  FMNMX.FTZ R28, R197, R28, !PT ;  /* 0x0000001cc51c7209 */ /* 0x000fe20007810000 */
[----:B0-----:R-:W-:Y:S01]  /*77e0*/  FFMA.FTZ R11, R165, R8, -R52 ;  /* 0x00000008a50b7223 */ /* 0x001fe20000010834 */
[----:B------:R-:W-:-:S02]  /*77f0*/  FSEL R205, R34, -INF , !P3 ;  /* 0xff80000022cd7808 */ /* 0x000fc40005800000 */
[----:B------:R-:W-:Y:S02]  /*7800*/  ISETP.GT.AND P3, PT, R50, 0x50, P1 ;  /* 0x000000503200780c */ /* 0x000fe40000f64270 */
[C---:B------:R-:W-:Y:S01]  /*7810*/  ISETP.LT.OR P2, PT, R48.reuse, 0x4a, P2 ;  /* 0x0000004a3000780c */ /* 0x040fe20001741670 */
[----:B------:R-:W-:Y:S01]  /*7820*/  MUFU.EX2 R159, R159 ;  /* 0x0000009f009f7308 */ /* 0x000fe20000000800 */
[----:B------:R-:W-:Y:S02]  /*7830*/  FMNMX.FTZ R28, R193, R28, !PT ;  /* 0x0000001cc11c7209 */ /* 0x000fe40007810000 */
[----:B------:R-:W-:Y:S02]  /*7840*/  ISETP.LT.OR P3, PT, R48, 0x51, P3 ;  /* 0x000000513000780c */ /* 0x000fe40001f61670 */
[----:B------:R-:W-:Y:S01]  /*7850*/  FSEL R189, R35, -INF , !P2 ;  /* 0xff80000023bd7808 */ /* 0x000fe20005000000 */
[----:B------:R-:W-:Y:S01]  /*7860*/  FFMA.FTZ R35, R167, R8, -R52 ;  /* 0x00000008a7237223 */ /* 0x000fe20000010834 */
[----:B------:R-:W-:Y:S01]  /*7870*/  ISETP.GT.AND P2, PT, R50, 0x51, P1 ;  /* 0x000000513200780c */ /* 0x000fe20000f44270 */
[----:B------:R-:W-:Y:S01]  /*7880*/  MUFU.EX2 R155, R155 ;  /* 0x0000009b009b7308 */ /* 0x000fe20000000800 */
[----:B------:R-:W-:-:S02]  /*7890*/  FMNMX.FTZ R30, R191, R28, !PT ;  /* 0x0000001cbf1e7209 */ /* 0x000fc40007810000 */
[----:B------:R-:W-:Y:S02]  /*78a0*/  FSEL R185, R36, -INF , !P3 ;  /* 0xff80000024b97808 */ /* 0x000fe40005800000 */
[----:B------:R-:W-:Y:S02]  /*78b0*/  ISETP.GT.AND P3, PT, R50, 0x58, P1 ;  /* 0x000000583200780c */ /* 0x000fe40000f64270 */
[C---:B------:R-:W-:Y:S01]  /*78c0*/  ISETP.LT.OR P2, PT, R48.reuse, 0x52, P2 ;  /* 0x000000523000780c */ /* 0x040fe20001741670 */
[----:B------:R0:W-:Y:S01]  /*78d0*/  MUFU.EX2 R28, R11 ;  /* 0x0000000b001c7308 */ /* 0x0001e20000000800 */
[----:B------:R-:W-:Y:S02]  /*78e0*/  FMNMX.FTZ R30, R205, R30, !PT ;  /* 0x0000001ecd1e7209 */ /* 0x000fe40007810000 */
[----:B------:R-:W-:Y:S02]  /*78f0*/  ISETP.LT.OR P3, PT, R48, 0x59, P3 ;  /* 0x000000593000780c */ /* 0x000fe40001f61670 */
[----:B------:R-:W-:-:S02]  /*7900*/  FSEL R37, R37, -INF , !P2 ;  /* 0xff80000025257808 */ /* 0x000fc40005000000 */
[----:B------:R-:W-:Y:S01]  /*7910*/  FMNMX.FTZ R30, R189, R30, !PT ;  /* 0x0000001ebd1e7209 */ /* 0x000fe20007810000 */
[----:B------:R-:W-:Y:S01]  /*7920*/  MUFU.EX2 R35, R35 ;  /* 0x0000002300237308 */ /* 0x000fe20000000800 */
[----:B------:R-:W-:Y:S01]  /*7930*/  ISETP.GT.AND P2, PT, R50, 0x59, P1 ;  /* 0x000000593200780c */ /* 0x000fe20000f44270 */
[-CC-:B0-----:R-:W-:Y:S01]  /*7940*/  FFMA.FTZ R11, R161, R8.reuse, -R52.reuse ;  /* 0x00000008a10b7223 */ /* 0x181fe20000010834 */
[----:B------:R-:W-:Y:S01]  /*7950*/  FSEL R167, R38, -INF , !P3 ;  /* 0xff80000026a77808 */ /* 0x000fe20005800000 */
[--C-:B------:R-:W-:Y:S01]  /*7960*/  FFMA.FTZ R38, R77, R8, -R52.reuse ;  /* 0x000000084d267223 */ /* 0x100fe20000010834 */
[----:B------:R-:W-:Y:S01]  /*7970*/  FMNMX.FTZ R30, R185, R30, !PT ;  /* 0x0000001eb91e7209 */ /* 0x000fe20007810000 */
[----:B------:R-:W-:Y:S01]  /*7980*/  FFMA.FTZ R77, R83, R8, -R52 ;  /* 0x00000008534d7223 */ /* 0x000fe20000010834 */
[----:B------:R-:W-:Y:S01]  /*7990*/  ISETP.GT.AND P3, PT, R50, 0x60, P1 ;  /* 0x000000603200780c */ /* 0x000fe20000f64270 */
[----:B------:R-:W-:Y:S01]  /*79a0*/  MUFU.EX2 R71, R71 ;  /* 0x0000004700477308 */ /* 0x000fe20000000800 */
[----:B------:R-:W-:-:S02]  /*79b0*/  ISETP.LT.OR P2, PT, R48, 0x5a, P2 ;  /* 0x0000005a3000780c */ /* 0x000fc40001741670 */
[----:B------:R-:W-:Y:S02]  /*79c0*/  FMNMX.FTZ R32, R37, R30, !PT ;  /* 0x0000001e25207209 */ /* 0x000fe40007810000 */
[----:B------:R-:W-:Y:S02]  /*79d0*/  ISETP.LT.OR P3, PT, R48, 0x61, P3 ;  /* 0x000000613000780c */ /* 0x000fe40001f61670 */
[----:B------:R-:W-:Y:S01]  /*79e0*/  FSEL R165, R39, -INF , !P2 ;  /* 0xff80000027a57808 */ /* 0x000fe20005000000 */
[----:B------:R-:W-:-:S01]  /*79f0*/  FFMA.FTZ R39, R163, R8, -R52 ;  /* 0x00000008a3277223 */ /* 0x000fc20000010834 */
[----:B------:R-:W-:Y:S01]  /*7a00*/  ISETP.GT.AND P2, PT, R50, 0x61, P1 ;  /* 0x000000613200780c */ /* 0x000fe20000f44270 */
[----:B------:R0:W-:Y:S01]  /*7a10*/  MUFU.EX2 R30, R11 ;  /* 0x0000000b001e7308 */ /* 0x0001e20000000800 */
[----:B------:R-:W-:Y:S02]  /*7a20*/  FMNMX.FTZ R32, R167, R32, !PT ;  /* 0x00000020a7207209 */ /* 0x000fe40007810000 */
[----:B------:R-:W-:Y:S01]  /*7a30*/  FSEL R163, R40, -INF , !P3 ;  /* 0xff80000028a37808 */ /* 0x000fe20005800000 */
[----:B------:R-:W-:-:S01]  /*7a40*/  FFMA.FTZ R40, R81, R8, -R52 ;  /* 0x0000000851287223 */ /* 0x000fc20000010834 */
[----:B------:R-:W-:-:S02]  /*7a50*/  ISETP.GT.AND P3, PT, R50, 0x68, P1 ;  /* 0x000000683200780c */ /* 0x000fc40000f64270 */
[C---:B------:R-:W-:Y:S01]  /*7a60*/  ISETP.LT.OR P2, PT, R48.reuse, 0x62, P2 ;  /* 0x000000623000780c */ /* 0x040fe20001741670 */
[----:B------:R-:W-:Y:S01]  /*7a70*/  MUFU.EX2 R39, R39 ;  /* 0x0000002700277308 */ /* 0x000fe20000000800 */
[----:B------:R-:W-:Y:S01]  /*7a80*/  FMNMX.FTZ R32, R165, R32, !PT ;  /* 0x00000020a5207209 */ /* 0x000fe20007810000 */
[----:B0-----:R-:W-:Y:S01]  /*7a90*/  FFMA.FTZ R11, R157, R8, -R52 ;  /* 0x000000089d0b7223 */ /* 0x001fe20000010834 */
[----:B------:R-:W-:Y:S02]  /*7aa0*/  ISETP.LT.OR P3, PT, R48, 0x69, P3 ;  /* 0x000000693000780c */ /* 0x000fe40001f61670 */
[----:B------:R-:W-:Y:S02]  /*7ab0*/  FSEL R41, R41, -INF , !P2 ;  /* 0xff80000029297808 */ /* 0x000fe40005000000 */
[----:B------:R-:W-:Y:S01]  /*7ac0*/  ISETP.GT.AND P2, PT, R50, 0x69, P1 ;  /* 0x000000693200780c */ /* 0x000fe20000f44270 */
[----:B------:R-:W-:Y:S01]  /*7ad0*/  MUFU.EX2 R38, R38 ;  /* 0x0000002600267308 */ /* 0x000fe20000000800 */
[----:B------:R-:W-:-:S02]  /*7ae0*/  FMNMX.FTZ R32, R163, R32, !PT ;  /* 0x00000020a3207209 */ /* 0x000fc40007810000 */
[----:B------:R-:W-:Y:S02]  /*7af0*/  FSEL R161, R42, -INF , !P3 ;  /* 0xff8000002aa17808 */ /* 0x000fe40005800000 */
[----:B------:R-:W-:Y:S02]  /*7b00*/  ISETP.GT.AND P3, PT, R50, 0x70, P1 ;  /* 0x000000703200780c */ /* 0x000fe40000f64270 */
[C---:B------:R-:W-:Y:S01]  /*7b10*/  ISETP.LT.OR P2, PT, R48.reuse, 0x6a, P2 ;  /* 0x0000006a3000780c */ /* 0x040fe20001741670 */
[----:B------:R-:W-:Y:S01]  /*7b20*/  MUFU.EX2 R40, R40 ;  /* 0x0000002800287308 */ /* 0x000fe20000000800 */
[----:B------:R-:W-:Y:S02]  /*7b30*/  FMNMX.FTZ R34, R41, R32, !PT ;  /* 0x0000002029227209 */ /* 0x000fe40007810000 */
[----:B------:R-:W-:Y:S02]  /*7b40*/  ISETP.LT.OR P3, PT, R48, 0x71, P3 ;  /* 0x000000713000780c */ /* 0x000fe40001f61670 */
[----:B------:R-:W-:-:S02]  /*7b50*/  FSEL R43, R43, -INF , !P2 ;  /* 0xff8000002b2b7808 */ /* 0x000fc40005000000 */
[----:B------:R-:W-:Y:S01]  /*7b60*/  ISETP.GT.AND P2, PT, R50, 0x71, P1 ;  /* 0x000000713200780c */ /* 0x000fe20000f44270 */
[----:B------:R0:W-:Y:S01]  /*7b70*/  MUFU.EX2 R32, R11 ;  /* 0x0000000b00207308 */ /* 0x0001e20000000800 */
[----:B------:R-:W-:Y:S02]  /*7b80*/  FMNMX.FTZ R34, R161, R34, !PT ;  /* 0x00000022a1227209 */ /* 0x000fe40007810000 */
[----:B------:R-:W-:Y:S01]  /*7b90*/  FSEL R157, R44, -INF , !P3 ;  /* 0xff8000002c9d7808 */ /* 0x000fe20005800000 */
[----:B------:R-:W-:-:S01]  /*7ba0*/  FFMA.FTZ R44, R55, R8, -R52 ;  /* 0x00000008372c7223 */ /* 0x000fc20000010834 */
[----:B------:R-:W-:Y:S02]  /*7bb0*/  ISETP.GT.AND P3, PT, R50, 0x78, P1 ;  /* 0x000000783200780c */ /* 0x000fe40000f64270 */
[----:B------:R-:W-:Y:S01]  /*7bc0*/  ISETP.LT.OR P2, PT, R48, 0x72, P2 ;  /* 0x000000723000780c */ /* 0x000fe20001741670 */
[----:B------:R-:W-:Y:S01]  /*7bd0*/  MUFU.EX2 R77, R77 ;  /* 0x0000004d004d7308 */ /* 0x000fe20000000800 */
[----:B------:R-:W-:-:S02]  /*7be0*/  FMNMX.FTZ R34, R43, R34, !PT ;  /* 0x000000222b227209 */ /* 0x000fc40007810000 */
[----:B------:R-:W-:Y:S01]  /*7bf0*/  ISETP.GT.AND P1, PT, R50, 0x79, P1 ;  /* 0x000000793200780c */ /* 0x000fe20000f24270 */
[----:B------:R-:W-:-:S01]  /*7c00*/  FFMA.FTZ R50, R51, R8, -R52 ;  /* 0x0000000833327223 */ /* 0x000fc20000010834 */
[C---:B------:R-:W-:Y:S02]  /*7c10*/  ISETP.LT.OR P3, PT, R48.reuse, 0x79, P3 ;  /* 0x000000793000780c */ /* 0x040fe40001f61670 */
[----:B------:R-:W-:Y:S01]  /*7c20*/  FSEL R45, R45, -INF , !P2 ;  /* 0xff8000002d2d7808 */ /* 0x000fe20005000000 */
[----:B------:R-:W-:Y:S01]  /*7c30*/  MUFU.EX2 R44, R44 ;  /* 0x0000002c002c7308 */ /* 0x000fe20000000800 */
[----:B------:R-:W-:Y:S02]  /*7c40*/  FMNMX.FTZ R34, R157, R34, !PT ;  /* 0x000000229d227209 */ /* 0x000fe40007810000 */
[----:B------:R-:W-:Y:S02]  /*7c50*/  ISETP.LT.OR P1, PT, R48, 0x7a, P1 ;  /* 0x0000007a3000780c */ /* 0x000fe40000f21670 */
[----:B------:R-:W-:-:S02]  /*7c60*/  FSEL R207, R46, -INF , !P3 ;  /* 0xff8000002ecf7808 */ /* 0x000fc40005800000 */
[----:B------:R-:W-:Y:S01]  /*7c70*/  FMNMX.FTZ R36, R45, R34, !PT ;  /* 0x000000222d247209 */ /* 0x000fe20007810000 */
[----:B------:R-:W-:Y:S01]  /*7c80*/  MUFU.EX2 R53, R53 ;  /* 0x0000003500357308 */ /* 0x000fe20000000800 */
[----:B------:R-:W-:Y:S02]  /*7c90*/  FSEL R47, R47, -INF , !P1 ;  /* 0xff8000002f2f7808 */ /* 0x000fe40004800000 */
[----:B------:R-:W-:Y:S02]  /*7ca0*/  FMNMX.FTZ R36, R207, R36, !PT ;  /* 0x00000024cf247209 */ /* 0x000fe40007810000 */
[----:B------:R-:W-:Y:S02]  /*7cb0*/  FSEL R48, R9, RZ, P4 ;  /* 0x000000ff09307208 */ /* 0x000fe40002000000 */
[----:B0-----:R-:W-:Y:S01]  /*7cc0*/  FMNMX.FTZ R11, R47, R36, !PT ;  /* 0x000000242f0b7209 */ /* 0x001fe20007810000 */
[----:B------:R-:W-:-:S01]  /*7cd0*/  FFMA.FTZ R36, R73, R8, -R52 ;  /* 0x0000000849247223 */ /* 0x000fc20000010834 */
[----:B------:R-:W-:Y:S01]  /*7ce0*/  FFMA.FTZ R73, R75, R8, -R52 ;  /* 0x000000084b497223 */ /* 0x000fe20000010834 */
[----:B------:R-:W-:-:S01]  /*7cf0*/  FADD.FTZ R51, -R48, R5 ;  /* 0x0000000530337221 */ /* 0x000fc20000010100 */
[-CC-:B------:R-:W-:Y:S01]  /*7d00*/  FFMA.FTZ R5, R49, R8.reuse, -R52.reuse ;  /* 0x0000000831057223 */ /* 0x180fe20000010834 */
[----:B------:R-:W0:Y:S01]  /*7d10*/  SHFL.BFLY PT, R42, R11, 0x2, 0x1f ;  /* 0x0c401f000b2a7f89 */ /* 0x000e2200000e0000 */
[----:B------:R-:W-:-:S01]  /*7d20*/  FFMA.FTZ R75, R79, R8, -R52 ;  /* 0x000000084f4b7223 */ /* 0x000fc20000010834 */
[-C--:B------:R-:W-:Y:S01]  /*7d30*/  FMUL.FTZ R49, R51, R8.reuse ;  /* 0x0000000833317220 */ /* 0x080fe20000410000 */
[----:B------:R-:W-:-:S01]  /*7d40*/  FFMA.FTZ R79, R87, R8, -R52 ;  /* 0x00000008574f7223 */ /* 0x000fc20000010834 */
[----:B------:R-:W-:Y:S08]  /*7d50*/  MUFU.EX2 R34, R153 ;  /* 0x0000009900227308 */ /* 0x000ff00000000800 */
[----:B------:R-:W1:Y:S08]  /*7d60*/  MUFU.EX2 R49, R49 ;  /* 0x0000003100317308 */ /* 0x000e700000000800 */
[----:B------:R-:W-:Y:S01]  /*7d70*/  MUFU.EX2 R36, R36 ;  /* 0x0000002400247308 */ /* 0x000fe20000000800 */
[----:B0-----:R-:W-:Y:S01]  /*7d80*/  FMNMX.FTZ R46, R11, R42, !PT ;  /* 0x0000002a0b2e7209 */ /* 0x001fe20007810000 */
[----:B------:R-:W-:-:S06]  /*7d90*/  FFMA.FTZ R42, R85, R8, -R52 ;  /* 0x00000008552a7223 */ /* 0x000fcc0000010834 */
[----:B------:R-:W-:Y:S01]  /*7da0*/  MUFU.EX2 R73, R73 ;  /* 0x0000004900497308 */ /* 0x000fe20000000800 */
[----:B------:R-:W0:Y:S01]  /*7db0*/  SHFL.BFLY PT, R11, R46, 0x1, 0x1f ;  /* 0x0c201f002e0b7f89 */ /* 0x000e2200000e0000 */
[----:B-1----:R-:W-:-:S06]  /*7dc0*/  FFMA.FTZ R68, R49, R3, R12 ;  /* 0x0000000331447223 */ /* 0x002fcc000001000c */
[----:B------:R-:W-:Y:S08]  /*7dd0*/  MUFU.EX2 R75, R75 ;  /* 0x0000004b004b7308 */ /* 0x000ff00000000800 */
[----:B------:R-:W-:Y:S08]  /*7de0*/  MUFU.EX2 R42, R42 ;  /* 0x0000002a002a7308 */ /* 0x000ff00000000800 */
[----:B------:R-:W-:Y:S01]  /*7df0*/  MUFU.EX2 R79, R79 ;  /* 0x0000004f004f7308 */ /* 0x000fe20000000800 */
[----:B0-----:R-:W-:-:S04]  /*7e00*/  FMNMX.FTZ R11, R46, R11, !PT ;  /* 0x0000000b2e0b7209 */ /* 0x001fc80007810000 */
[C---:B------:R-:W-:Y:S01]  /*7e10*/  FSETP.NEU.FTZ.AND P1, PT, R11.reuse, -INF , PT ;  /* 0xff8000000b00780b */ /* 0x040fe20003f3d000 */
[----:B------:R-:W-:-:S02]  /*7e20*/  FFMA.FTZ R48, R11, R8, -8 ;  /* 0xc10000000b307423 */ /* 0x000fc40000010008 */
[----:B------:R0:W-:Y:S03]  /*7e30*/  MUFU.EX2 R46, R50 ;  /* 0x00000032002e7308 */ /* 0x0001e60000000800 */
[----:B------:R-:W-:-:S05]  /*7e40*/  FSEL R48, R48, RZ, P1 ;  /* 0x000000ff30307208 */ /* 0x000fca0000800000 */
[-CC-:B------:R-:W-:Y:S01]  /*7e50*/  FFMA.FTZ R51, R203, R8.reuse, -R48.reuse ;  /* 0x00000008cb337223 */ /* 0x180fe20000010830 */
[----:B0-----:R-:W-:-:S01]  /*7e60*/  FFMA.FTZ R50, R57, R8, -R48 ;  /* 0x0000000839327223 */ /* 0x001fc20000010830 */
[----:B------:R-:W-:Y:S01]  /*7e70*/  FSEL R57, R11, RZ, P1 ;  /* 0x000000ff0b397208 */ /* 0x000fe20000800000 */
[----:B------:R-:W-:-:S01]  /*7e80*/  FFMA.FTZ R13, R13, R8, -R48 ;  /* 0x000000080d0d7223 */ /* 0x000fc20000010830 */
[-CC-:B------:R-:W-:Y:S01]  /*7e90*/  FFMA.FTZ R52, R59, R8.reuse, -R48.reuse ;  /* 0x000000083b347223 */ /* 0x180fe20000010830 */
[----:B------:R-:W-:-:S01]  /*7ea0*/  FFMA.FTZ R15, R15, R8, -R48 ;  /* 0x000000080f0f7223 */ /* 0x000fc20000010830 */
[----:B------:R-:W-:Y:S01]  /*7eb0*/  MUFU.EX2 R51, R51 ;  /* 0x0000003300337308 */ /* 0x000fe20000000800 */
[----:B------:R-:W-:-:S01]  /*7ec0*/  FADD.FTZ R57, -R57, R6 ;  /* 0x0000000639397221 */ /* 0x000fc20000010100 */
[-CC-:B------:R-:W-:Y:S01]  /*7ed0*/  FFMA.FTZ R54, R61, R8.reuse, -R48.reuse ;  /* 0x000000083d367223 */ /* 0x180fe20000010830 */
[----:B------:R-:W-:-:S01]  /*7ee0*/  FFMA.FTZ R25, R25, R8, -R48 ;  /* 0x0000000819197223 */ /* 0x000fc20000010830 */
[-C--:B------:R-:W-:Y:S01]  /*7ef0*/  FFMA.FTZ R56, R63, R8.reuse, -R48 ;  /* 0x000000083f387223 */ /* 0x080fe20000010830 */
[-C--:B------:R-:W-:Y:S01]  /*7f00*/  FMUL.FTZ R64, R57, R8.reuse ;  /* 0x0000000839407220 */ /* 0x080fe20000410000 */
[----:B------:R-:W-:Y:S01]  /*7f10*/  FADD.FTZ R63, R65, R68 ;  /* 0x00000044413f7221 */ /* 0x000fe20000010000 */
[----:B------:R-:W-:-:S01]  /*7f20*/  FFMA.FTZ R55, R67, R8, -R48 ;  /* 0x0000000843377223 */ /* 0x000fc20000010830 */
[----:B------:R-:W-:Y:S01]  /*7f30*/  MUFU.EX2 R50, R50 ;  /* 0x0000003200327308 */ /* 0x000fe20000000800 */
[----:B------:R-:W-:-:S01]  /*7f40*/  FFMA.FTZ R58, R21, R8, -R48 ;  /* 0x00000008153a7223 */ /* 0x000fc20000010830 */
[----:B------:R-:W-:Y:S01]  /*7f50*/  FADD.FTZ R70, R14, R63 ;  /* 0x0000003f0e467221 */ /* 0x000fe20000010000 */
[----:B------:R-:W-:-:S01]  /*7f60*/  FFMA.FTZ R21, R27, R8, -R48 ;  /* 0x000000081b157223 */ /* 0x000fc20000010830 */
[-CC-:B------:R-:W-:Y:S01]  /*7f70*/  FFMA.FTZ R60, R187, R8.reuse, -R48.reuse ;  /* 0x00000008bb3c7223 */ /* 0x180fe20000010830 */
[----:B------:R-:W-:-:S01]  /*7f80*/  FFMA.FTZ R27, R195, R8, -R48 ;  /* 0x00000008c31b7223 */ /* 0x000fc20000010830 */
[----:B------:R-:W-:Y:S01]  /*7f90*/  FADD.FTZ R67, R69, R70 ;  /* 0x0000004645437221 */ /* 0x000fe20000010000 */
[----:B------:R-:W-:-:S01]  /*7fa0*/  FFMA.FTZ R62, R199, R8, -R48 ;  /* 0x00000008c73e7223 */ /* 0x000fc20000010830 */
[----:B------:R-:W0:Y:S01]  /*7fb0*/  MUFU.EX2 R64, R64 ;  /* 0x0000004000407308 */ /* 0x000e220000000800 */
[----:B------:R-:W-:-:S01]  /*7fc0*/  FFMA.FTZ R201, R201, R8, -R48 ;  /* 0x00000008c9c97223 */ /* 0x000fc20000010830 */
[----:B------:R-:W-:Y:S01]  /*7fd0*/  FADD.FTZ R70, R10, R67 ;  /* 0x000000430a467221 */ /* 0x000fe20000010000 */
[----:B------:R-:W-:-:S01]  /*7fe0*/  FFMA.FTZ R57, R197, R8, -R48 ;  /* 0x00000008c5397223 */ /* 0x000fc20000010830 */
[-CC-:B------:R-:W-:Y:S01]  /*7ff0*/  FFMA.FTZ R59, R193, R8.reuse, -R48.reuse ;  /* 0x00000008c13b7223 */ /* 0x180fe20000010830 */
[----:B------:R-:W-:-:S01]  /*8000*/  FFMA.FTZ R66, R191, R8, -R48 ;  /* 0x00000008bf427223 */ /* 0x000fc20000010830 */
[----:B------:R-:W-:Y:S01]  /*8010*/  FADD.FTZ R67, R29, R70 ;  /* 0x000000461d437221 */ /* 0x000fe20000010000 */
[----:B------:R-:W-:-:S01]  /*8020*/  FFMA.FTZ R61, R205, R8, -R48 ;  /* 0x00000008cd3d7223 */ /* 0x000fc20000010830 */
[----:B------:R-:W1:Y:S01]  /*8030*/  MUFU.EX2 R13, R13 ;  /* 0x0000000d000d7308 */ /* 0x000e620000000800 */
[----:B------:R-:W-:-:S01]  /*8040*/  FFMA.FTZ R68, R189, R8, -R48 ;  /* 0x00000008bd447223 */ /* 0x000fc20000010830 */
[----:B------:R-:W-:Y:S01]  /*8050*/  FADD.FTZ R72, R20, R67 ;  /* 0x0000004314487221 */ /* 0x000fe20000010000 */
[----:B------:R-:W-:-:S01]  /*8060*/  FFMA.FTZ R63, R185, R8, -R48 ;  /* 0x00000008b93f7223 */ /* 0x000fc20000010830 */
[-CC-:B------:R-:W-:Y:S01]  /*8070*/  FFMA.FTZ R70, R37, R8.reuse, -R48.reuse ;  /* 0x0000000825467223 */ /* 0x180fe20000010830 */
[----:B------:R-:W-:-:S01]  /*8080*/  FFMA.FTZ R37, R167, R8, -R48 ;  /* 0x00000008a7257223 */ /* 0x000fc20000010830 */
[----:B------:R-:W-:Y:S01]  /*8090*/  FADD.FTZ R67, R31, R72 ;  /* 0x000000481f437221 */ /* 0x000fe20000010000 */
[----:B------:R-:W-:-:S01]  /*80a0*/  FFMA.FTZ R74, R165, R8, -R48 ;  /* 0x00000008a54a7223 */ /* 0x000fc20000010830 */
[----:B------:R-:W2:Y:S01]  /*80b0*/  MUFU.EX2 R52, R52 ;  /* 0x0000003400347308 */ /* 0x000ea20000000800 */
[----:B0-----:R-:W-:-:S01]  /*80c0*/  FFMA.FTZ R3, R64, R2, R51 ;  /* 0x0000000240037223 */ /* 0x001fc20000010033 */
[----:B------:R-:W-:Y:S01]  /*80d0*/  FADD.FTZ R72, R24, R67 ;  /* 0x0000004318487221 */ /* 0x000fe20000010000 */
[----:B------:R-:W-:-:S01]  /*80e0*/  FFMA.FTZ R161, R161, R8, -R48 ;  /* 0x00000008a1a17223 */ /* 0x000fc20000010830 */
[----:B------:R-:W-:Y:S01]  /*80f0*/  FFMA.FTZ R43, R43, R8, -R48 ;  /* 0x000000082b2b7223 */ /* 0x000fe20000010830 */
[----:B------:R-:W-:-:S01]  /*8100*/  FADD.FTZ R2, R50, R3 ;  /* 0x0000000332027221 */ /* 0x000fc20000010000 */
[----:B------:R-:W-:Y:S01]  /*8110*/  FADD.FTZ R67, R33, R72 ;  /* 0x0000004821437221 */ /* 0x000fe20000010000 */
[----:B------:R-:W-:-:S01]  /*8120*/  FFMA.FTZ R157, R157, R8, -R48 ;  /* 0x000000089d9d7223 */ /* 0x000fc20000010830 */
[----:B------:R-:W0:Y:S01]  /*8130*/  MUFU.EX2 R15, R15 ;  /* 0x0000000f000f7308 */ /* 0x000e220000000800 */
[----:B-1----:R-:W-:-:S01]  /*8140*/  FADD.FTZ R3, R13, R2 ;  /* 0x000000020d037221 */ /* 0x002fc20000010000 */
[----:B------:R-:W-:Y:S01]  /*8150*/  FADD.FTZ R72, R26, R67 ;  /* 0x000000431a487221 */ /* 0x000fe20000010000 */
[----:B------:R-:W-:-:S01]  /*8160*/  FFMA.FTZ R67, R163, R8, -R48 ;  /* 0x00000008a3437223 */ /* 0x000fc20000010830 */
[-CC-:B------:R-:W-:Y:S01]  /*8170*/  FFMA.FTZ R45, R45, R8.reuse, -R48.reuse ;  /* 0x000000082d2d7223 */ /* 0x180fe20000010830 */
[----:B------:R-:W-:-:S01]  /*8180*/  FFMA.FTZ R207, R207, R8, -R48 ;  /* 0x00000008cfcf7223 */ /* 0x000fc20000010830 */
[----:B------:R-:W-:Y:S01]  /*8190*/  FADD.FTZ R81, R35, R72 ;  /* 0x0000004823517221 */ /* 0x000fe20000010000 */
[----:B------:R-:W-:-:S01]  /*81a0*/  FFMA.FTZ R47, R47, R8, -R48 ;  /* 0x000000082f2f7223 */ /* 0x000fc20000010830 */
[----:B------:R-:W1:Y:S01]  /*81b0*/  MUFU.EX2 R54, R54 ;  /* 0x0000003600367308 */ /* 0x000e620000000800 */
[----:B--2---:R-:W-:-:S01]  /*81c0*/  FADD.FTZ R2, R52, R3 ;  /* 0x0000000334027221 */ /* 0x004fc20000010000 */
[----:B------:R-:W-:-:S04]  /*81d0*/  FADD.FTZ R72, R28, R81 ;  /* 0x000000511c487221 */ /* 0x000fc80000010000 */
[----:B------:R-:W-:Y:S01]  /*81e0*/  FADD.FTZ R81, R39, R72 ;  /* 0x0000004827517221 */ /* 0x000fe20000010000 */
[----:B------:R-:W-:-:S01]  /*81f0*/  FFMA.FTZ R72, R41, R8, -R48 ;  /* 0x0000000829487223 */ /* 0x000fc20000010830 */
        /* <DEDUP_REMOVED lines=18> */
[----:B------:R-:W-:-:S06]  /*8320*/  FADD.FTZ R2, R30, R81 ;  /* 0x000000511e027221 */ /* 0x000fcc0000010000 */
        /* <DEDUP_REMOVED lines=43> */
[----:B------:R-:W-:-:S06]  /*85e0*/  FADD.FTZ R2, R46, R41 ;  /* 0x000000292e027221 */ /* 0x000fcc0000010000 */
        /* <DEDUP_REMOVED lines=12> */
.L_x_1308:
        /* <DEDUP_REMOVED lines=18> */
[----:B------:R-:W-:Y:S01]  /*87d0*/  SYNCS.ARRIVE.TRANS64.RED.A1T0 RZ, [UR4], RZ ;  /* 0x000000ffffff79a7 */ /* 0x000fe20008100404 */
        /* <DEDUP_REMOVED lines=16> */
[----:B------:R-:W-:Y:S01]  /*88e0*/  F2FP.SATFINITE.E4M3.F32.PACK_AB_MERGE_C R163, R62, R27, R6 ;  /* 0x0000001b3ea3723e */ /* 0x000fe20004807006 */
[-C--:B------:R-:W-:Y:S01]  /*88f0*/  FMUL.FTZ R112, R112, R49.reuse ;  /* 0x0000003170707220 */ /* 0x080fe20000410000 */
        /* <DEDUP_REMOVED lines=70> */
.L_x_1290:
[----:B------:R-:W2:Y:S01]  /*8d60*/  LDL R4, [R1] ;  /* 0x0000000001047983 */ /* 0x000ea20000100800 */
[----:B------:R-:W-:Y:S02]  /*8d70*/  ISETP.NE.AND P2, PT, R178, 0x1, PT ;  /* 0x00000001b200780c */ /* 0x000fe40003f45270 */
[----:B------:R-:W-:-:S11]  /*8d80*/  IADD3 R13, R16, 0x1, -R17 ;  /* 0x00000001100d7810 */ /* 0x000fd60007ffe811 */
[----:B------:R-:W0:Y:S08]  /*8d90*/  @P2 LDC R5, c[0x0][0x44c] ;  /* 0x00011300ff052b82 */ /* 0x000e300000000800 */
[----:B------:R-:W1:Y:S01]  /*8da0*/  @P2 LDC R6, c[0x0][0x450] ;  /* 0x00011400ff062b82 */ /* 0x000e620000000800 */
[----:B--2---:R-:W-:Y:S01]  /*8db0*/  LOP3.LUT P1, RZ, R4, 0x1, RZ, 0xc0, !PT ;  /* 0x0000000104ff7812 */ /* 0x004fe2000782c0ff */
[----:B------:R-:W-:-:S04]  /*8dc0*/  VIADD R4, R19, 0x7f ;  /* 0x0000007f13047836 */ /* 0x000fc80000000000 */
[----:B0-----:R-:W-:-:S05]  /*8dd0*/  @P2 IMAD.HI.U32 R5, R4, R5, RZ ;  /* 0x0000000504052227 */ /* 0x001fca00078e00ff */
[----:B-1----:R-:W-:-:S05]  /*8de0*/  @P2 SHF.R.U32.HI R4, RZ, R6, R5 ;  /* 0x00000006ff042219 */ /* 0x002fca0000011605 */
[----:B------:R-:W-:-:S04]  /*8df0*/  IMAD.IADD R4, R13, 0x1, R4 ;  /* 0x000000010d047824 */ /* 0x000fc800078e0204 */
[----:B------:R-:W-:Y:S01]  /*8e00*/  VIADD R5, R4, -UR30 ;  /* 0x8000001e04057c36 */ /* 0x000fe20008000000 */
[----:B------:R-:W-:Y:S06]  /*8e10*/  @!P1 BRA `(.L_x_1310) ;  /* 0x0000000000449947 */ /* 0x000fec0003800000 */
        /* <DEDUP_REMOVED lines=10> */
.L_x_1311:
[----:B------:R-:W0:Y:S02]  /*8ec0*/  LDC R15, c[0x0][0x9e4] ;  /* 0x00027900ff0f7b82 */ /* 0x000e240000000800 */
[----:B0-----:R-:W-:-:S13]  /*8ed0*/  ISETP.NE.AND P1, PT, R15, 0x1, PT ;  /* 0x000000010f00780c */ /* 0x001fda0003f25270 */
[----:B------:R-:W0:Y:S02]  /*8ee0*/  @P1 LDC.64 R12, c[0x0][0x9e8] ;  /* 0x00027a00ff0c1b82 */ /* 0x000e240000000a00 */
[----:B0-----:R-:W-:-:S05]  /*8ef0*/  @P1 IMAD.HI.U32 R6, R4, R12, RZ ;  /* 0x0000000c04061227 */ /* 0x001fca00078e00ff */
[----:B------:R-:W-:-:S07]  /*8f00*/  @P1 SHF.R.U32.HI R4, RZ, R13, R6 ;  /* 0x0000000dff041219 */ /* 0x000fce0000011606 */
.L_x_1312:
[----:B------:R-:W-:-:S05]  /*8f10*/  IMAD R4, R4, R15, RZ ;  /* 0x0000000f04047224 */ /* 0x000fca00078e02ff */
[----:B------:R-:W-:-:S07]  /*8f20*/  VIMNMX R5, R5, R4, !PT ;  /* 0x0000000405057248 */ /* 0x000fce0007fe0100 */
.L_x_1310:
        /* <DEDUP_REMOVED lines=11> */
.L_x_1324:
[----:B------:R-:W-:Y:S01]  /*8fe0*/  ISETP.NE.AND P2, PT, RZ, UR39, PT ;  /* 0x00000027ff007c0c */ /* 0x000fe2000bf45270 */
[----:B------:R-:W-:-:S04]  /*8ff0*/  UISETP.NE.AND UP0, UPT, UR4, 0x1, UPT ;  /* 0x000000010400788c */ /* 0x000fc8000bf05270 */
[----:B------:R-:W-:-:S04]  /*9000*/  USEL UR37, URZ, 0x1, UP0 ;  /* 0x000000013f257887 */ /* 0x000fc80008000000 */
[----:B------:R-:W-:-:S04]  /*9010*/  ULOP3.LUT UR37, UR5, UR37, URZ, 0x3c, !UPT ;  /* 0x0000002505257292 */ /* 0x000fc8000f8e3c3f */
[----:B------:R-:W-:Y:S08]  /*9020*/  @P2 BRA `(.L_x_1314) ;  /* 0x0000000000382947 */ /* 0x000ff00003800000 */
[----:B------:R-:W-:Y:S05]  /*9030*/  @!P0 BRA `(.L_x_1315) ;  /* 0x0000000000048947 */ /* 0x000fea0003800000 */
[----:B------:R-:W-:Y:S01]  /*9040*/  BPT.TRAP 0x1 ;  /* 0x000000040000795c */ /* 0x000fe20000300000 */
.L_x_1315:
        /* <DEDUP_REMOVED lines=9> */
.L_x_1316:
[----:B-1----:R-:W-:Y:S05]  /*90e0*/  @P1 BRA `(.L_x_1314) ;  /* 0x0000000000081947 */ /* 0x002fea0003800000 */
[----:B------:R-:W1:Y:S02]  /*90f0*/  SYNCS.PHASECHK.TRANS64.TRYWAIT P1, [UR6+0x22830], R5 ;  /* 0x02283005ff0075a7 */ /* 0x000e640008020146 */
[----:B-1----:R-:W-:Y:S05]  /*9100*/  @!P1 BRA `(.L_x_1317) ;  /* 0x000000ec00ec9947 */ /* 0x002fea0003800000 */
.L_x_1314:
        /* <DEDUP_REMOVED lines=40> */
.L_x_1319:
[----:B------:R-:W-:Y:S01]  /*9390*/  ULEA UR6, UR4, UR38, 0x3 ;  /* 0x0000002604067291 */ /* 0x000fe2000f8e183f */
[----:B------:R-:W-:-:S05]  /*93a0*/  IMAD.U32 R5, RZ, RZ, UR5 ;  /* 0x00000005ff057e24 */ /* 0x000fca000f8e00ff */
[----:B------:R-:W-:-:S04]  /*93b0*/  SHF.L.U32 R5, R5, 0x1f, RZ ;  /* 0x0000001f05057819 */ /* 0x000fc800000006ff */
[----:B------:R0:W1:Y:S01]  /*93c0*/  SYNCS.PHASECHK.TRANS64.TRYWAIT P1, [UR6+0x22850], R5 ;  /* 0x02285005ff0075a7 */ /* 0x0000620008020146 */
[----:B------:R-:W-:Y:S05]  /*93d0*/  @!P0 BRA `(.L_x_1320) ;  /* 0x0000000000048947 */ /* 0x000fea0003800000 */
[----:B------:R-:W-:Y:S01]  /*93e0*/  BPT.TRAP 0x1 ;  /* 0x000000040000795c */ /* 0x000fe20000300000 */
.L_x_1320:
[----:B-1----:R-:W-:Y:S05]  /*93f0*/  @P1 BRA `(.L_x_1318) ;  /* 0x0000000000081947 */ /* 0x002fea0003800000 */
[----:B------:R-:W1:Y:S02]  /*9400*/  SYNCS.PHASECHK.TRANS64.TRYWAIT P1, [UR6+0x22850], R5 ;  /* 0x02285005ff0075a7 */ /* 0x000e640008020146 */
[----:B-1----:R-:W-:Y:S05]  /*9410*/  @!P1 BRA `(.L_x_1321) ;  /* 0x000000ec00409947 */ /* 0x002fea0003800000 */
.L_x_1318:
[----:B------:R-:W-:Y:S01]  /*9420*/  UIADD3 UR5, UR38, 0x400, URZ ;  /* 0x0000040026057890 */ /* 0x000fe2000fffe03f */
[----:B------:R-:W-:Y:S01]  /*9430*/  WARPGROUP.ARRIVE ;  /* 0x00000000000079c5 */ /* 0x000fe20000000000 */
[----:B------:R-:W-:Y:S01]  /*9440*/  UMOV UR7, 0x40000040 ;  /* 0x4000004000077882 */ /* 0x000fe20000000000 */
[----:B------:R-:W-:Y:S01]  /*9450*/  UMOV UR11, 0x40000040 ;  /* 0x40000040000b7882 */ /* 0x000fe20000000000 */
[----:B------:R-:W-:-:S03]  /*9460*/  USHF.R.U32.HI UR5, URZ, 0x4, UR5 ;  /* 0x000000043f057899 */ /* 0x000fc60008011605 */
[----:B-1----:R-:W1:Y:S01]  /*9470*/  S2R R8, SR_TID.X ;  /* 0x0000000000087919 */ /* 0x002e620000002100 */
[----:B------:R-:W-:-:S04]  /*9480*/  ULOP3.LUT UR5, UR5, 0x3fff, URZ, 0xc0, !UPT ;  /* 0x00003fff05057892 */ /* 0x000fc8000f8ec03f */
[----:B------:R-:W-:-:S04]  /*9490*/  ULOP3.LUT UR5, UR5, 0x10000, URZ, 0xfc, !UPT ;  /* 0x0001000005057892 */ /* 0x000fc8000f8efc3f */
[----:B------:R-:W-:-:S04]  /*94a0*/  ULEA UR6, UR4, UR5, 0xa ;  /* 0x0000000504067291 */ /* 0x000fc8000f8e503f */
[----:B------:R-:W-:-:S05]  /*94b0*/  UIADD3 UR10, UR6, 0x2, URZ ;  /* 0x00000002060a7890 */ /* 0x000fca000fffe03f */
[----:B------:R-:W-:Y:S01]  /*94c0*/  QGMMA.64x128x32.F32.E4M3.E4M3 R88, R164, gdesc[UR4], R88, gsb0 ;  /* 0x01e00004a4587df3 */ /* 0x000fe20008000858 */
        /* <DEDUP_REMOVED lines=11> */
[----:B------:R-:W-:Y:S03]  /*9580*/  QGMMA.64x128x32.F32.E4M3.E4M3 R88, R156, gdesc[UR8], R88, gsb0 ;  /* 0x01e000089c587df3 */ /* 0x000fe60008000858 */
[----:B------:R-:W-:Y:S02]  /*9590*/  WARPGROUP.DEPBAR.LE gsb0, 0x0 ;  /* 0x00008000000079c5 */ /* 0x000fe40000010000 */
[----:B------:R-:W-:-:S07]  /*95a0*/  WARPGROUP.ARRIVE ;  /* 0x00000000000079c5 */ /* 0x000fce0000000000 */
[----:B------:R-:W-:Y:S03]  /*95b0*/  QGMMA.64x128x32.F32.E4M3.E4M3 R88, R152, gdesc[UR4], R88, gsb0 ;  /* 0x01e0000498587df3 */ /* 0x000fe60008000858 */
[----:B------:R-:W-:Y:S02]  /*95c0*/  WARPGROUP.DEPBAR.LE gsb0, 0x0 ;  /* 0x00008000000079c5 */ /* 0x000fe40000010000 */
[----:B------:R0:W-:Y:S06]  /*95d0*/  BAR.ARV R5, 0x100 ;  /* 0x000400050000751d */ /* 0x0001ec0000002000 */
[----:B------:R-:W-:Y:S05]  /*95e0*/  @!P0 BRA `(.L_x_1322) ;  /* 0x0000000000048947 */ /* 0x000fea0003800000 */
[----:B------:R-:W-:Y:S01]  /*95f0*/  BPT.TRAP 0x1 ;  /* 0x000000040000795c */ /* 0x000fe20000300000 */
.L_x_1322:
[C---:B------:R-:W-:Y:S01]  /*9600*/  FMUL.FTZ R153, R0.reuse, R24 ;  /* 0x0000001800997220 */ /* 0x040fe20000410000 */
[C---:B------:R-:W-:Y:S01]  /*9610*/  FMUL.FTZ R155, R0.reuse, R25 ;  /* 0x00000019009b7220 */ /* 0x040fe20000410000 */
[C---:B0-----:R-:W-:Y:S01]  /*9620*/  FMUL.FTZ R5, R0.reuse, R26 ;  /* 0x0000001a00057220 */ /* 0x041fe20000410000 */
        /* <DEDUP_REMOVED lines=78> */
[----:B------:R-:W-:Y:S01]  /*9b10*/  FMUL.FTZ R83, R0, R87 ;  /* 0x0000005700537220 */ /* 0x000fe20000410000 */
[----:B------:R-:W-:-:S04]  /*9b20*/  ULEA UR5, UR36, UR38, 0x3 ;  /* 0x0000002624057291 */ /* 0x000fc8000f8e183f */
[----:B------:R-:W1:Y:S01]  /*9b30*/  MUFU.TANH R25, R25 ;  /* 0x0000001900197308 */ /* 0x000e620000002400 */
[----:B--2---:R-:W-:Y:S01]  /*9b40*/  FMNMX.FTZ R12, R21, R12, !PT ;  /* 0x0000000c150c7209 */ /* 0x004fe20007810000 */
[----:B------:R-:W-:-:S04]  /*9b50*/  UIADD3 UR5, UR5, 0x22840, URZ ;  /* 0x0002284005057890 */ /* 0x000fc8000fffe03f */
[----:B------:R-:W-:Y:S02]  /*9b60*/  UPRMT UR5, UR40, 0x654, UR5 ;  /* 0x0000065428057896 */ /* 0x000fe40008000005 */
[----:B------:R-:W2:Y:S01]  /*9b70*/  MUFU.TANH R165, R165 ;  /* 0x000000a500a57308 */ /* 0x000ea20000002400 */
[----:B0-----:R-:W-:-:S06]  /*9b80*/  FMNMX.FTZ R8, R163, R8, !PT ;  /* 0x00000008a3087209 */ /* 0x001fcc0007810000 */
[----:B------:R-:W-:Y:S01]  /*9b90*/  SYNCS.ARRIVE.TRANS64.RED.A1T0 RZ, [UR5], RZ ;  /* 0x000000ffffff79a7 */ /* 0x000fe20008100405 */
        /* <DEDUP_REMOVED lines=104> */
[----:B------:R-:W1:Y:S03]  /*a220*/  LDC R8, c[0x0][0x988] ;  /* 0x00026200ff087b82 */ /* 0x000e660000000800 */
[----:B------:R-:W3:Y:S01]  /*a230*/  SHFL.BFLY PT, R9, R14, 0x2, 0x1f ;  /* 0x0c401f000e097f89 */ /* 0x000ee200000e0000 */
[----:B--2---:R-:W-:-:S04]  /*a240*/  FMNMX.FTZ R12, R81, R12, !PT ;  /* 0x0000000c510c7209 */ /* 0x004fc80007810000 */
[----:B0-----:R-:W-:-:S05]  /*a250*/  FMNMX.FTZ R12, R83, R12, !PT ;  /* 0x0000000c530c7209 */ /* 0x001fca0007810000 */
[----:B------:R-:W0:Y:S01]  /*a260*/  SHFL.BFLY PT, R11, R12, 0x2, 0x1f ;  /* 0x0c401f000c0b7f89 */ /* 0x000e2200000e0000 */
[----:B---3--:R-:W-:-:S05]  /*a270*/  FMNMX.FTZ R20, R14, R9, !PT ;  /* 0x000000090e147209 */ /* 0x008fca0007810000 */
[----:B------:R-:W2:Y:S01]  /*a280*/  SHFL.BFLY PT, R9, R20, 0x1, 0x1f ;  /* 0x0c201f0014097f89 */ /* 0x000ea200000e0000 */
[----:B0-----:R-:W-:-:S05]  /*a290*/  FMNMX.FTZ R24, R12, R11, !PT ;  /* 0x0000000b0c187209 */ /* 0x001fca0007810000 */
[----:B------:R-:W0:Y:S01]  /*a2a0*/  SHFL.BFLY PT, R11, R24, 0x1, 0x1f ;  /* 0x0c201f00180b7f89 */ /* 0x000e2200000e0000 */
[----:B--2---:R-:W-:-:S05]  /*a2b0*/  FMNMX.FTZ R9, R20, R9, !PT ;  /* 0x0000000914097209 */ /* 0x004fca0007810000 */
[C---:B------:R-:W-:Y:S01]  /*a2c0*/  FADD.FTZ R87, -R9.reuse, R4 ;  /* 0x0000000409577221 */ /* 0x040fe20000010100 */
[----:B-1----:R-:W-:-:S03]  /*a2d0*/  FFMA.FTZ R48, R9, R8, -8 ;  /* 0xc100000009307423 */ /* 0x002fc60000010008 */
[-C--:B------:R-:W-:Y:S01]  /*a2e0*/  FMUL.FTZ R4, R87, R8.reuse ;  /* 0x0000000857047220 */ /* 0x080fe20000410000 */
[----:B------:R-:W-:-:S01]  /*a2f0*/  FFMA.FTZ R12, R157, R8, -R48 ;  /* 0x000000089d0c7223 */ /* 0x000fc20000010830 */
[-CC-:B------:R-:W-:Y:S01]  /*a300*/  FFMA.FTZ R14, R161, R8.reuse, -R48.reuse ;  /* 0x00000008a10e7223 */ /* 0x180fe20000010830 */
[----:B------:R-:W-:-:S01]  /*a310*/  FFMA.FTZ R157, R163, R8, -R48 ;  /* 0x00000008a39d7223 */ /* 0x000fc20000010830 */
[-CC-:B------:R-:W-:Y:S01]  /*a320*/  FFMA.FTZ R20, R165, R8.reuse, -R48.reuse ;  /* 0x00000008a5147223 */ /* 0x180fe20000010830 */
[----:B------:R-:W-:-:S01]  /*a330*/  FFMA.FTZ R161, R187, R8, -R48 ;  /* 0x00000008bba17223 */ /* 0x000fc20000010830 */
[-CC-:B------:R-:W-:Y:S01]  /*a340*/  FFMA.FTZ R26, R189, R8.reuse, -R48.reuse ;  /* 0x00000008bd1a7223 */ /* 0x180fe20000010830 */
[----:B0-----:R-:W-:Y:S01]  /*a350*/  FMNMX.FTZ R11, R24, R11, !PT ;  /* 0x0000000b180b7209 */ /* 0x001fe20007810000 */
[-CC-:B------:R-:W-:Y:S01]  /*a360*/  FFMA.FTZ R24, R185, R8.reuse, -R48.reuse ;  /* 0x00000008b9187223 */ /* 0x180fe20000010830 */
[----:B------:R-:W-:-:S01]  /*a370*/  FFMA.FTZ R163, R191, R8, -R48 ;  /* 0x00000008bfa37223 */ /* 0x000fc20000010830 */
[-CC-:B------:R-:W-:Y:S01]  /*a380*/  FFMA.FTZ R28, R193, R8.reuse, -R48.reuse ;  /* 0x00000008c11c7223 */ /* 0x180fe20000010830 */
[----:B------:R-:W-:-:S01]  /*a390*/  FFMA.FTZ R44, R79, R8, -R48 ;  /* 0x000000084f2c7223 */ /* 0x000fc20000010830 */
[----:B------:R-:W-:Y:S01]  /*a3a0*/  FADD.FTZ R87, -R11, R10 ;  /* 0x0000000a0b577221 */ /* 0x000fe20000010100 */
        /* <DEDUP_REMOVED lines=21> */
[-C--:B------:R-:W-:Y:S01]  /*a500*/  FFMA.FTZ R85, R85, R8.reuse, -R48 ;  /* 0x0000000855557223 */ /* 0x080fe20000010830 */
[----:B------:R-:W-:-:S01]  /*a510*/  FFMA.FTZ R48, R11, R8, -8 ;  /* 0xc10000000b307423 */ /* 0x000fc20000010008 */
[-C--:B------:R-:W-:Y:S01]  /*a520*/  FMUL.FTZ R87, R87, R8.reuse ;  /* 0x0000000857577220 */ /* 0x080fe20000410000 */
[----:B------:R-:W-:Y:S02]  /*a530*/  MUFU.EX2 R4, R4 ;  /* 0x0000000400047308 */ /* 0x000fe40000000800 */
[----:B------:R-:W-:-:S01]  /*a540*/  FFMA.FTZ R50, R5, R8, -R48 ;  /* 0x0000000805327223 */ /* 0x000fc20000010830 */
[-CC-:B------:R-:W-:Y:S01]  /*a550*/  FFMA.FTZ R5, R13, R8.reuse, -R48.reuse ;  /* 0x000000080d057223 */ /* 0x180fe20000010830 */
[----:B------:R-:W-:-:S01]  /*a560*/  FFMA.FTZ R13, R15, R8, -R48 ;  /* 0x000000080f0d7223 */ /* 0x000fc20000010830 */
[-CC-:B------:R-:W-:Y:S01]  /*a570*/  FFMA.FTZ R52, R21, R8.reuse, -R48.reuse ;  /* 0x0000000815347223 */ /* 0x180fe20000010830 */
[----:B------:R-:W-:-:S01]  /*a580*/  FFMA.FTZ R15, R25, R8, -R48 ;  /* 0x00000008190f7223 */ /* 0x000fc20000010830 */
[-CC-:B------:R-:W-:Y:S01]  /*a590*/  FFMA.FTZ R54, R27, R8.reuse, -R48.reuse ;  /* 0x000000081b367223 */ /* 0x180fe20000010830 */
        /* <DEDUP_REMOVED lines=25> */
[----:B------:R-:W-:-:S07]  /*a730*/  FFMA.FTZ R81, R81, R8, -R48 ;  /* 0x0000000851517223 */ /* 0x000fce0000010830 */
[----:B------:R-:W2:Y:S01]  /*a740*/  MUFU.EX2 R5, R5 ;  /* 0x0000000500057308 */ /* 0x000ea20000000800 */
[----:B-1----:R-:W-:-:S07]  /*a750*/  FFMA.FTZ R2, R87, R2, R50 ;  /* 0x0000000257027223 */ /* 0x002fce0000010032 */
        /* <DEDUP_REMOVED lines=22> */
[----:B--2---:R-:W-:-:S01]  /*a8c0*/  FADD.FTZ R72, R20, R39 ;  /* 0x0000002714487221 */ /* 0x004fc20000010000 */
[----:B------:R-:W-:-:S06]  /*a8d0*/  FFMA.FTZ R39, R61, R8, -R48 ;  /* 0x000000083d277223 */ /* 0x000fcc0000010830 */
        /* <DEDUP_REMOVED lines=105> */
.L_x_1323:
[----:B------:R-:W-:Y:S01]  /*af70*/  ULEA UR4, UR4, UR38, 0x3 ;  /* 0x0000002604047291 */ /* 0x000fe2000f8e183f */
[----:B------:R-:W-:Y:S01]  /*af80*/  ISETP.GT.AND P1, PT, R7, R6, PT ;  /* 0x000000060700720c */ /* 0x000fe20003f24270 */
[----:B------:R-:W-:Y:S01]  /*af90*/  UMOV UR5, UR37 ;  /* 0x0000002500057c82 */ /* 0x000fe20008000000 */
[----:B------:R-:W-:Y:S01]  /*afa0*/  F2FP.SATFINITE.E4M3.F32.PACK_AB_MERGE_C R13, R52, R13, RZ ;  /* 0x0000000d340d723e */ /* 0x000fe200048070ff */
[----:B------:R-:W-:Y:S01]  /*afb0*/  UIADD3 UR4, UR4, 0x22860, URZ ;  /* 0x0002286004047890 */ /* 0x000fe2000fffe03f */
[----:B------:R-:W-:Y:S01]  /*afc0*/  F2FP.SATFINITE.E4M3.F32.PACK_AB_MERGE_C R12, R155, R12, RZ ;  /* 0x0000000c9b0c723e */ /* 0x000fe200048070ff */
[----:B------:R-:W-:Y:S01]  /*afd0*/  FMUL.FTZ R88, R88, R4 ;  /* 0x0000000458587220 */ /* 0x000fe20000410000 */
[----:B------:R-:W-:Y:S01]  /*afe0*/  F2FP.SATFINITE.E4M3.F32.PACK_AB_MERGE_C R20, R159, R20, RZ ;  /* 0x000000149f14723e */ /* 0x000fe200048070ff */
[----:B------:R-:W-:Y:S01]  /*aff0*/  UPRMT UR4, UR40, 0x654, UR4 ;  /* 0x0000065428047896 */ /* 0x000fe20008000004 */
[----:B------:R-:W-:Y:S01]  /*b000*/  F2FP.SATFINITE.E4M3.F32.PACK_AB_MERGE_C R26, R163, R26, RZ ;  /* 0x0000001aa31a723e */ /* 0x000fe200048070ff */
[----:B------:R-:W-:Y:S01]  /*b010*/  FMUL.FTZ R89, R89, R4 ;  /* 0x0000000459597220 */ /* 0x000fe20000410000 */
[----:B------:R-:W-:Y:S01]  /*b020*/  F2FP.SATFINITE.E4M3.F32.PACK_AB_MERGE_C R30, R167, R30, RZ ;  /* 0x0000001ea71e723e */ /* 0x000fe200048070ff */
[----:B------:R-:W-:Y:S01]  /*b030*/  FMUL.FTZ R92, R92, R4 ;  /* 0x000000045c5c7220 */ /* 0x000fe20000410000 */
[----:B------:R-:W-:Y:S01]  /*b040*/  F2FP.SATFINITE.E4M3.F32.PACK_AB_MERGE_C R13, R5, R50, R13 ;  /* 0x00000032050d723e */ /* 0x000fe2000480700d */
[-C--:B------:R-:W-:Y:S01]  /*b050*/  FMUL.FTZ R93, R93, R4.reuse ;  /* 0x000000045d5d7220 */ /* 0x080fe20000410000 */
[----:B------:R-:W-:Y:S01]  /*b060*/  F2FP.SATFINITE.E4M3.F32.PACK_AB_MERGE_C R21, R56, R21, RZ ;  /* 0x000000153815723e */ /* 0x000fe200048070ff */
[----:B------:R-:W-:Y:S01]  /*b070*/  FMUL.FTZ R96, R96, R4 ;  /* 0x0000000460607220 */ /* 0x000fe20000410000 */
[----:B------:R-:W-:Y:S01]  /*b080*/  F2FP.SATFINITE.E4M3.F32.PACK_AB_MERGE_C R27, R60, R27, RZ ;  /* 0x0000001b3c1b723e */ /* 0x000fe200048070ff */
[----:B------:R-:W-:Y:S01]  /*b090*/  SYNCS.ARRIVE.TRANS64.RED.A1T0 RZ, [UR4], RZ ;  /* 0x000000ffffff79a7 */ /* 0x000fe20008100404 */
[----:B------:R-:W-:Y:S01]  /*b0a0*/  F2FP.SATFINITE.E4M3.F32.PACK_AB_MERGE_C R31, R64, R31, RZ ;  /* 0x0000001f401f723e */ /* 0x000fe200048070ff */
[----:B------:R-:W-:Y:S01]  /*b0b0*/  UMOV UR4, UR36 ;  /* 0x0000002400047c82 */ /* 0x000fe20008000000 */
        /* <DEDUP_REMOVED lines=87> */
.L_x_1313:
        /* <DEDUP_REMOVED lines=8> */
[----:B------:R-:W-:-:S05]  /*b6b0*/  ULDC UR33, c[0x0][0x9e0] ;  /* 0x0002780000217ab9 */ /* 0x000fca0000000800 */
.L_x_1344:
        /* <DEDUP_REMOVED lines=9> */
.L_x_1327:
[----:B------:R-:W-:Y:S01]  /*b750*/  ULEA UR10, UR36, UR38, 0x3 ;  /* 0x00000026240a7291 */ /* 0x000fe2000f8e183f */
[----:B------:R-:W-:-:S05]  /*b760*/  IMAD.U32 R6, RZ, RZ, UR37 ;  /* 0x00000025ff067e24 */ /* 0x000fca000f8e00ff */
[----:B------:R-:W-:-:S04]  /*b770*/  SHF.L.U32 R6, R6, 0x1f, RZ ;  /* 0x0000001f06067819 */ /* 0x000fc800000006ff */
[----:B------:R0:W1:Y:S01]  /*b780*/  SYNCS.PHASECHK.TRANS64.TRYWAIT P1, [UR10+0x22830], R6 ;  /* 0x02283006ff0075a7 */ /* 0x000062000802014a */
[----:B------:R-:W-:Y:S05]  /*b790*/  @!P0 BRA `(.L_x_1328) ;  /* 0x0000000000048947 */ /* 0x000fea0003800000 */
[----:B------:R-:W-:Y:S01]  /*b7a0*/  BPT.TRAP 0x1 ;  /* 0x000000040000795c */ /* 0x000fe20000300000 */
.L_x_1328:
[----:B-1----:R-:W-:Y:S05]  /*b7b0*/  @P1 BRA `(.L_x_1326) ;  /* 0x0000000000081947 */ /* 0x002fea0003800000 */
[----:B------:R-:W1:Y:S02]  /*b7c0*/  SYNCS.PHASECHK.TRANS64.TRYWAIT P1, [UR10+0x22830], R6 ;  /* 0x02283006ff0075a7 */ /* 0x000e64000802014a */
[----:B-1----:R-:W-:Y:S05]  /*b7d0*/  @!P1 BRA `(.L_x_1329) ;  /* 0x000000c800689947 */ /* 0x002fea0003800000 */
.L_x_1326:
[----:B------:R-:W2:Y:S01]  /*b7e0*/  S2R R8, SR_TID.X ;  /* 0x0000000000087919 */ /* 0x000ea20000002100 */
        /* <DEDUP_REMOVED lines=12> */
[----:B--2---:R-:W-:-:S05]  /*b8b0*/  SHF.R.U32.HI R8, RZ, 0x7, R8 ;  /* 0x00000007ff087819 */ /* 0x004fca0000011608 */
[----:B01----:R-:W-:-:S05]  /*b8c0*/  VIADD R6, R8, 0x8 ;  /* 0x0000000808067836 */ /* 0x003fca0000000000 */
        /* <DEDUP_REMOVED lines=22> */
.L_x_1331:
[----:B------:R-:W-:Y:S01]  /*ba30*/  ULEA UR10, UR4, UR38, 0x3 ;  /* 0x00000026040a7291 */ /* 0x000fe2000f8e183f */
[----:B------:R-:W-:-:S05]  /*ba40*/  IMAD.U32 R6, RZ, RZ, UR5 ;  /* 0x00000005ff067e24 */ /* 0x000fca000f8e00ff */
[----:B------:R-:W-:-:S04]  /*ba50*/  SHF.L.U32 R6, R6, 0x1f, RZ ;  /* 0x0000001f06067819 */ /* 0x000fc800000006ff */
[----:B------:R0:W1:Y:S01]  /*ba60*/  SYNCS.PHASECHK.TRANS64.TRYWAIT P1, [UR10+0x22850], R6 ;  /* 0x02285006ff0075a7 */ /* 0x000062000802014a */
[----:B------:R-:W-:Y:S05]  /*ba70*/  @!P0 BRA `(.L_x_1332) ;  /* 0x0000000000048947 */ /* 0x000fea0003800000 */
[----:B------:R-:W-:Y:S01]  /*ba80*/  BPT.TRAP 0x1 ;  /* 0x000000040000795c */ /* 0x000fe20000300000 */
.L_x_1332:
[----:B-1----:R-:W-:Y:S05]  /*ba90*/  @P1 BRA `(.L_x_1330) ;  /* 0x0000000000081947 */ /* 0x002fea0003800000 */
[----:B------:R-:W1:Y:S02]  /*baa0*/  SYNCS.PHASECHK.TRANS64.TRYWAIT P1, [UR10+0x22850], R6 ;  /* 0x02285006ff0075a7 */ /* 0x000e64000802014a */
[----:B-1----:R-:W-:Y:S05]  /*bab0*/  @!P1 BRA `(.L_x_1333) ;  /* 0x000000c400c89947 */ /* 0x002fea0003800000 */
.L_x_1330:
[----:B------:R-:W-:Y:S01]  /*bac0*/  UIADD3 UR5, UR38, 0x400, URZ ;  /* 0x0000040026057890 */ /* 0x000fe2000fffe03f */
[----:B------:R-:W-:Y:S01]  /*bad0*/  WARPGROUP.ARRIVE ;  /* 0x00000000000079c5 */ /* 0x000fe20000000000 */
[----:B------:R-:W-:-:S05]  /*bae0*/  UMOV UR11, 0x40000040 ;  /* 0x40000040000b7882 */ /* 0x000fca0000000000 */
[----:B------:R-:W2:Y:S01]  /*baf0*/  S2R R8, SR_TID.X ;  /* 0x0000000000087919 */ /* 0x000ea20000002100 */
        /* <DEDUP_REMOVED lines=8> */
[----:B--2---:R-:W-:-:S04]  /*bb80*/  SHF.R.U32.HI R8, RZ, 0x7, R8 ;  /* 0x00000007ff087819 */ /* 0x004fc80000011608 */
[----:B01----:R-:W-:Y:S01]  /*bb90*/  IADD3 R6, -R8, 0xb, RZ ;  /* 0x0000000b08067810 */ /* 0x003fe20007ffe1ff */
        /* <DEDUP_REMOVED lines=17> */
.L_x_1334:
        /* <DEDUP_REMOVED lines=9> */
[C---:B------:R-:W-:Y:S01]  /*bd40*/  FMUL.FTZ R34, R0.reuse, R62 ;  /* 0x0000003e00227220 */ /* 0x040fe20000410000 */
[C---:B------:R-:W-:Y:S01]  /*bd50*/  FMUL.FTZ R54, R0.reuse, R61 ;  /* 0x0000003d00367220 */ /* 0x040fe20000410000 */
[C---:B------:R-:W-:Y:S01]  /*bd60*/  FMUL.FTZ R62, R0.reuse, R76 ;  /* 0x0000004c003e7220 */ /* 0x040fe20000410000 */
[----:B------:R-:W-:Y:S01]  /*bd70*/  FMUL.FTZ R152, R0, R24 ;  /* 0x0000001800987220 */ /* 0x000fe20000410000 */
[----:B------:R-:W-:Y:S01]  /*bd80*/  UIADD3 UR5, UR5, 0x22840, URZ ;  /* 0x0002284005057890 */ /* 0x000fe2000fffe03f */
[----:B------:R-:W0:Y:S01]  /*bd90*/  @P1 LDC R9, c[0x0][0x44c] ;  /* 0x00011300ff091b82 */ /* 0x000e220000000800 */
[----:B------:R-:W-:-:S02]  /*bda0*/  IMAD.SHL.U32 R76, R7, 0x80, RZ ;  /* 0x00000080074c7824 */ /* 0x000fc400078e00ff */
[C---:B------:R-:W-:Y:S01]  /*bdb0*/  FMUL.FTZ R24, R0.reuse, R47 ;  /* 0x0000002f00187220 */ /* 0x040fe20000410000 */
[C---:B------:R-:W-:Y:S01]  /*bdc0*/  FMUL.FTZ R154, R0.reuse, R28 ;  /* 0x0000001c009a7220 */ /* 0x040fe20000410000 */
[C---:B------:R-:W-:Y:S01]  /*bdd0*/  FMUL.FTZ R47, R0.reuse, R48 ;  /* 0x00000030002f7220 */ /* 0x040fe20000410000 */
[C---:B------:R-:W-:Y:S01]  /*bde0*/  FMUL.FTZ R10, R0.reuse, R27 ;  /* 0x0000001b000a7220 */ /* 0x040fe20000410000 */
[C---:B------:R-:W-:Y:S01]  /*bdf0*/  FMUL.FTZ R155, R0.reuse, R29 ;  /* 0x0000001d009b7220 */ /* 0x040fe20000410000 */
[C---:B------:R-:W-:Y:S01]  /*be00*/  FMUL.FTZ R48, R0.reuse, R49 ;  /* 0x0000003100307220 */ /* 0x040fe20000410000 */
[----:B------:R-:W1:Y:S01]  /*be10*/  @P1 LDC R8, c[0x0][0x450] ;  /* 0x00011400ff081b82 */ /* 0x000e620000000800 */
        /* <DEDUP_REMOVED lines=14> */
[----:B------:R-:W-:Y:S01]  /*bf00*/  FMUL.FTZ R160, R0, R40 ;  /* 0x0000002800a07220 */ /* 0x000fe20000410000 */
[----:B0-----:R-:W-:-:S04]  /*bf10*/  @P1 IMAD.HI.U32 R9, R66, R9, RZ ;  /* 0x0000000942091227 */ /* 0x001fc800078e00ff */
[C---:B------:R-:W-:Y:S01]  /*bf20*/  FMUL.FTZ R161, R0.reuse, R41 ;  /* 0x0000002900a17220 */ /* 0x040fe20000410000 */
[C---:B------:R-:W-:Y:S01]  /*bf30*/  FMUL.FTZ R25, R0.reuse, R42 ;  /* 0x0000002a00197220 */ /* 0x040fe20000410000 */
[C---:B------:R-:W-:Y:S01]  /*bf40*/  FMUL.FTZ R15, R0.reuse, R43 ;  /* 0x0000002b000f7220 */ /* 0x040fe20000410000 */
[C---:B------:R-:W-:Y:S01]  /*bf50*/  FMUL.FTZ R162, R0.reuse, R44 ;  /* 0x0000002c00a27220 */ /* 0x040fe20000410000 */
[C---:B------:R-:W-:Y:S01]  /*bf60*/  FMUL.FTZ R163, R0.reuse, R45 ;  /* 0x0000002d00a37220 */ /* 0x040fe20000410000 */
[C---:B------:R-:W-:Y:S01]  /*bf70*/  FMUL.FTZ R51, R0.reuse, R56 ;  /* 0x0000003800337220 */ /* 0x040fe20000410000 */
[C---:B------:R-:W-:Y:S01]  /*bf80*/  FMUL.FTZ R52, R0.reuse, R57 ;  /* 0x0000003900347220 */ /* 0x040fe20000410000 */
[----:B-1----:R-:W-:Y:S01]  /*bf90*/  @P1 SHF.R.U32.HI R66, RZ, R8, R9 ;  /* 0x00000008ff421219 */ /* 0x002fe20000011609 */
        /* <DEDUP_REMOVED lines=27> */
[----:B------:R-:W1:Y:S01]  /*c150*/  MUFU.TANH R152, R152 ;  /* 0x0000009800987308 */ /* 0x000e620000002400 */
[----:B------:R-:W-:Y:S01]  /*c160*/  SYNCS.ARRIVE.TRANS64.RED.A1T0 RZ, [UR5], RZ ;  /* 0x000000ffffff79a7 */ /* 0x000fe20008100405 */
[----:B------:R-:W-:Y:S01]  /*c170*/  ULOP3.LUT UR5, URZ, UR7, URZ, 0x33, !UPT ;  /* 0x000000073f057292 */ /* 0x000fe2000f8e333f */
[----:B------:R-:W-:Y:S01]  /*c180*/  FMUL.FTZ R80, R0, R80 ;  /* 0x0000005000507220 */ /* 0x000fe20000410000 */
[----:B------:R-:W-:-:S04]  /*c190*/  IADD3 R9, -R17, R9, R16 ;  /* 0x0000000911097210 */ /* 0x000fc80007ffe110 */
[----:B------:R-:W3:Y:S01]  /*c1a0*/  MUFU.TANH R153, R153 ;  /* 0x0000009900997308 */ /* 0x000ee20000002400 */
[----:B------:R-:W-:-:S04]  /*c1b0*/  VIADD R78, R9, UR33 ;  /* 0x00000021094e7c36 */ /* 0x000fc80008000000 */
[----:B0-----:R-:W-:-:S03]  /*c1c0*/  IMAD.IADD R68, R78, 0x1, R61 ;  /* 0x000000014e447824 */ /* 0x001fc600078e023d */
[----:B------:R-:W0:Y:S08]  /*c1d0*/  MUFU.TANH R10, R10 ;  /* 0x0000000a000a7308 */ /* 0x000e300000002400 */
        /* <DEDUP_REMOVED lines=26> */
[----:B--2---:R-:W-:Y:S01]  /*c380*/  LOP3.LUT P5, RZ, R6, 0x1, RZ, 0xc0, !PT ;  /* 0x0000000106ff7812 */ /* 0x004fe200078ac0ff */
[C---:B------:R-:W-:Y:S01]  /*c390*/  FMUL.FTZ R6, R0.reuse, R26 ;  /* 0x0000001a00067220 */ /* 0x040fe20000410000 */
[C---:B------:R-:W-:Y:S01]  /*c3a0*/  FMUL.FTZ R26, R0.reuse, R46 ;  /* 0x0000002e001a7220 */ /* 0x040fe20000410000 */
[----:B------:R-:W-:-:S04]  /*c3b0*/  FMUL.FTZ R46, R0, R87 ;  /* 0x00000057002e7220 */ /* 0x000fc80000410000 */
        /* <DEDUP_REMOVED lines=34> */
[----:B------:R5:W0:Y:S02]  /*c5e0*/  MUFU.TANH R75, R80 ;  /* 0x00000050004b7308 */ /* 0x000a240000002400 */
[----:B-----5:R-:W-:-:S04]  /*c5f0*/  VIADD R80, R9, UR5 ;  /* 0x0000000509507c36 */ /* 0x020fc80008000000 */
[----:B------:R-:W-:Y:S01]  /*c600*/  IMAD.IADD R70, R80, 0x1, R61 ;  /* 0x0000000150467824 */ /* 0x000fe200078e023d */
[----:B-1234-:R-:W-:Y:S06]  /*c610*/  @!P5 BRA `(.L_x_1335) ;  /* 0x000000000058d947 */ /* 0x01efec0003800000 */
        /* <DEDUP_REMOVED lines=12> */
.L_x_1337:
[----:B------:R-:W-:-:S05]  /*c6e0*/  IMAD.U32 R63, RZ, RZ, UR6 ;  /* 0x00000006ff3f7e24 */ /* 0x000fca000f8e00ff */
[----:B------:R-:W-:-:S13]  /*c6f0*/  ISETP.NE.AND P1, PT, R63, 0x1, PT ;  /* 0x000000013f00780c */ /* 0x000fda0003f25270 */
[----:B------:R-:W1:Y:S02]  /*c700*/  @P1 LDC.64 R8, c[0x0][0x9e8] ;  /* 0x00027a00ff081b82 */ /* 0x000e640000000a00 */
[----:B-1----:R-:W-:-:S05]  /*c710*/  @P1 IMAD.HI.U32 R8, R61, R8, RZ ;  /* 0x000000083d081227 */ /* 0x002fca00078e00ff */
[----:B------:R-:W-:-:S07]  /*c720*/  @P1 SHF.R.U32.HI R61, RZ, R9, R8 ;  /* 0x00000009ff3d1219 */ /* 0x000fce0000011608 */
.L_x_1338:
[----:B------:R-:W-:Y:S05]  /*c730*/  BSYNC B0 ;  /* 0x0000000000007941 */ /* 0x000fea0003800000 */
.L_x_1336:
[----:B------:R-:W-:-:S04]  /*c740*/  IMAD R61, R61, R63, -R76 ;  /* 0x0000003f3d3d7224 */ /* 0x000fc800078e0a4c */
[----:B------:R-:W-:-:S05]  /*c750*/  IMAD R61, R18, -0x2, R61 ;  /* 0xfffffffe123d7824 */ /* 0x000fca00078e023d */
[----:B------:R-:W-:Y:S02]  /*c760*/  VIADDMNMX R68, R61, R63, R68, PT ;  /* 0x0000003f3d447246 */ /* 0x000fe40003800144 */
[----:B------:R-:W-:-:S07]  /*c770*/  VIMNMX R70, R70, R61, !PT ;  /* 0x0000003d46467248 */ /* 0x000fce0007fe0100 */
.L_x_1335:
        /* <DEDUP_REMOVED lines=15> */
[----:B0-----:R-:W-:Y:S02]  /*c870*/  FSEL R65, R155, -INF , !P3 ;  /* 0xff8000009b417808 */ /* 0x001fe40005800000 */
        /* <DEDUP_REMOVED lines=45> */
[----:B------:R-:W0:Y:S01]  /*cb50*/  SHFL.IDX PT, R53, R66, 0x1, 0x1c1f ;  /* 0x003c1f0042357f89 */ /* 0x000e2200000e0000 */
[----:B------:R-:W-:-:S02]  /*cb60*/  ISETP.GT.AND P2, PT, R70, 0x50, P1 ;  /* 0x000000504600780c */ /* 0x000fc40000f44270 */
[C---:B------:R-:W-:Y:S02]  /*cb70*/  ISETP.GT.AND P3, PT, R70.reuse, 0x51, P1 ;  /* 0x000000514600780c */ /* 0x040fe40000f64270 */
[----:B------:R-:W-:Y:S02]  /*cb80*/  ISETP.GT.AND P4, PT, R70, 0x58, P1 ;  /* 0x000000584600780c */ /* 0x000fe40000f84270 */
[C---:B------:R-:W-:Y:S02]  /*cb90*/  ISETP.LT.OR P2, PT, R68.reuse, 0x51, P2 ;  /* 0x000000514400780c */ /* 0x040fe40001741670 */
[C---:B------:R-:W-:Y:S02]  /*cba0*/  ISETP.LT.OR P3, PT, R68.reuse, 0x52, P3 ;  /* 0x000000524400780c */ /* 0x040fe40001f61670 */
[----:B------:R-:W-:Y:S02]  /*cbb0*/  ISETP.LT.OR P4, PT, R68, 0x59, P4 ;  /* 0x000000594400780c */ /* 0x000fe40002781670 */
[----:B------:R-:W-:-:S02]  /*cbc0*/  FSEL R69, R55, -INF , !P2 ;  /* 0xff80000037457808 */ /* 0x000fc40005000000 */
[----:B------:R-:W-:Y:S02]  /*cbd0*/  FSEL R71, R56, -INF , !P3 ;  /* 0xff80000038477808 */ /* 0x000fe40005800000 */
[----:B------:R-:W-:Y:S02]  /*cbe0*/  FSEL R73, R57, -INF , !P4 ;  /* 0xff80000039497808 */ /* 0x000fe40006000000 */
[C---:B------:R-:W-:Y:S02]  /*cbf0*/  ISETP.GT.AND P2, PT, R70.reuse, 0x59, P1 ;  /* 0x000000594600780c */ /* 0x040fe40000f44270 */
[C---:B------:R-:W-:Y:S02]  /*cc00*/  ISETP.GT.AND P3, PT, R70.reuse, 0x60, P1 ;  /* 0x000000604600780c */ /* 0x040fe40000f64270 */
[----:B------:R-:W-:Y:S01]  /*cc10*/  ISETP.GT.AND P4, PT, R70, 0x61, P1 ;  /* 0x000000614600780c */ /* 0x000fe20000f84270 */
[--C-:B0-----:R-:W-:Y:S01]  /*cc20*/  IMAD.IADD R48, R78, 0x1, R53.reuse ;  /* 0x000000014e307824 */ /* 0x101fe200078e0235 */
[----:B------:R-:W-:Y:S01]  /*cc30*/  ISETP.LT.OR P2, PT, R68, 0x5a, P2 ;  /* 0x0000005a4400780c */ /* 0x000fe20001741670 */
[----:B------:R-:W-:Y:S01]  /*cc40*/  IMAD.IADD R50, R80, 0x1, R53 ;  /* 0x0000000150327824 */ /* 0x000fe200078e0235 */
[----:B------:R-:W-:-:S02]  /*cc50*/  ISETP.LT.OR P3, PT, R68, 0x61, P3 ;  /* 0x000000614400780c */ /* 0x000fc40001f61670 */
[----:B------:R-:W-:Y:S02]  /*cc60*/  ISETP.LT.OR P4, PT, R68, 0x62, P4 ;  /* 0x000000624400780c */ /* 0x000fe40002781670 */
[----:B------:R-:W-:Y:S02]  /*cc70*/  FSEL R79, R58, -INF , !P2 ;  /* 0xff8000003a4f7808 */ /* 0x000fe40005000000 */
[----:B------:R-:W-:Y:S02]  /*cc80*/  FSEL R81, R59, -INF , !P3 ;  /* 0xff8000003b517808 */ /* 0x000fe40005800000 */
[----:B------:R-:W-:Y:S02]  /*cc90*/  FSEL R83, R60, -INF , !P4 ;  /* 0xff8000003c537808 */ /* 0x000fe40006000000 */
[C---:B------:R-:W-:Y:S02]  /*cca0*/  ISETP.GT.AND P2, PT, R70.reuse, 0x68, P1 ;  /* 0x000000684600780c */ /* 0x040fe40000f44270 */
[----:B------:R-:W-:-:S02]  /*ccb0*/  ISETP.GT.AND P3, PT, R70, 0x69, P1 ;  /* 0x000000694600780c */ /* 0x000fc40000f64270 */
[----:B------:R-:W-:Y:S02]  /*ccc0*/  ISETP.GT.AND P4, PT, R70, 0x70, P1 ;  /* 0x000000704600780c */ /* 0x000fe40000f84270 */
        /* <DEDUP_REMOVED lines=8> */
[----:B------:R-:W-:Y:S02]  /*cd50*/  ISETP.GT.AND P4, PT, R70, 0x79, P1 ;  /* 0x000000794600780c */ /* 0x000fe40000f84270 */
[C---:B------:R-:W-:Y:S02]  /*cd60*/  ISETP.LT.OR P2, PT, R68.reuse, 0x72, P2 ;  /* 0x000000724400780c */ /* 0x040fe40001741670 */
[----:B------:R-:W-:-:S02]  /*cd70*/  ISETP.LT.OR P3, PT, R68, 0x79, P3 ;  /* 0x000000794400780c */ /* 0x000fc40001f61670 */
        /* <DEDUP_REMOVED lines=17> */
.L_x_1341:
[----:B------:R-:W-:-:S05]  /*ce90*/  IMAD.U32 R52, RZ, RZ, UR6 ;  /* 0x00000006ff347e24 */ /* 0x000fca000f8e00ff */
[----:B------:R-:W-:-:S13]  /*cea0*/  ISETP.NE.AND P2, PT, R52, 0x1, PT ;  /* 0x000000013400780c */ /* 0x000fda0003f45270 */
[----:B------:R-:W0:Y:S02]  /*ceb0*/  @P2 LDC.64 R8, c[0x0][0x9e8] ;  /* 0x00027a00ff082b82 */ /* 0x000e240000000a00 */
[----:B0-----:R-:W-:-:S05]  /*cec0*/  @P2 IMAD.HI.U32 R8, R53, R8, RZ ;  /* 0x0000000835082227 */ /* 0x001fca00078e00ff */
[----:B------:R-:W-:-:S07]  /*ced0*/  @P2 SHF.R.U32.HI R53, RZ, R9, R8 ;  /* 0x00000009ff352219 */ /* 0x000fce0000011608 */
.L_x_1342:
[----:B------:R-:W-:Y:S05]  /*cee0*/  BSYNC B0 ;  /* 0x0000000000007941 */ /* 0x000fea0003800000 */
.L_x_1340:
[----:B------:R-:W-:-:S04]  /*cef0*/  IMAD R53, R53, R52, -R76 ;  /* 0x0000003435357224 */ /* 0x000fc800078e0a4c */
[----:B------:R-:W-:-:S05]  /*cf00*/  IMAD R53, R18, -0x2, R53 ;  /* 0xfffffffe12357824 */ /* 0x000fca00078e0235 */
[----:B------:R-:W-:Y:S02]  /*cf10*/  VIADDMNMX R48, R53, R52, R48, PT ;  /* 0x0000003435307246 */ /* 0x000fe40003800130 */
[----:B------:R-:W-:-:S07]  /*cf20*/  VIMNMX R50, R50, R53, !PT ;  /* 0x0000003532327248 */ /* 0x000fce0007fe0100 */
.L_x_1339:
        /* <DEDUP_REMOVED lines=13> */
[----:B------:R-:W-:Y:S02]  /*d000*/  ISETP.GT.AND P2, PT, R50, 0x9, P1 ;  /* 0x000000093200780c */ /* 0x000fe40000f44270 */
        /* <DEDUP_REMOVED lines=56> */
[----:B------:R0:W-:Y:S01]  /*d390*/  MUFU.EX2 R25, R11 ;  /* 0x0000000b00197308 */ /* 0x0001e20000000800 */
        /* <DEDUP_REMOVED lines=9> */
[-CC-:B0-----:R-:W-:Y:S01]  /*d430*/  FFMA.FTZ R11, R195, R8.reuse, -R52.reuse ;  /* 0x00000008c30b7223 */ /* 0x181fe20000010834 */
[----:B------:R-:W-:Y:S01]  /*d440*/  FSEL R161, R26, -INF , !P2 ;  /* 0xff8000001aa17808 */ /* 0x000fe20005000000 */
[-CC-:B------:R-:W-:Y:S01]  /*d450*/  FFMA.FTZ R51, R51, R8.reuse, -R52.reuse ;  /* 0x0000000833337223 */ /* 0x180fe20000010834 */
[----:B------:R-:W-:Y:S01]  /*d460*/  FSEL R26, R6, -INF , !P3 ;  /* 0xff800000061a7808 */ /* 0x000fe20005800000 */
[----:B------:R-:W-:Y:S01]  /*d470*/  FFMA.FTZ R47, R47, R8, -R52 ;  /* 0x000000082f2f7223 */ /* 0x000fe20000010834 */
[----:B------:R-:W-:Y:S01]  /*d480*/  ISETP.GT.AND P2, PT, R50, 0x29, P1 ;  /* 0x000000293200780c */ /* 0x000fe20000f44270 */
[----:B------:R-:W-:Y:S01]  /*d490*/  MUFU.EX2 R12, R12 ;  /* 0x0000000c000c7308 */ /* 0x000fe20000000800 */
[----:B------:R-:W-:-:S02]  /*d4a0*/  FMNMX.FTZ R6, R26, R5, !PT ;  /* 0x000000051a067209 */ /* 0x000fc40007810000 */
[----:B------:R-:W-:Y:S02]  /*d4b0*/  ISETP.LT.OR P2, PT, R48, 0x2a, P2 ;  /* 0x0000002a3000780c */ /* 0x000fe40001741670 */
[----:B------:R-:W-:Y:S02]  /*d4c0*/  FMNMX.FTZ R14, R53, R6, !PT ;  /* 0x00000006350e7209 */ /* 0x000fe40007810000 */
[----:B------:R-:W-:Y:S01]  /*d4d0*/  FSEL R187, R24, -INF , !P2 ;  /* 0xff80000018bb7808 */ /* 0x000fe20005000000 */
[----:B------:R-:W-:-:S01]  /*d4e0*/  FFMA.FTZ R24, R199, R8, -R52 ;  /* 0x00000008c7187223 */ /* 0x000fc20000010834 */
[----:B------:R-:W-:Y:S01]  /*d4f0*/  FMNMX.FTZ R14, R55, R14, !PT ;  /* 0x0000000e370e7209 */ /* 0x000fe20007810000 */
[----:B------:R0:W-:Y:S01]  /*d500*/  MUFU.EX2 R6, R11 ;  /* 0x0000000b00067308 */ /* 0x0001e20000000800 */
[----:B------:R-:W-:Y:S02]  /*d510*/  ISETP.GT.AND P2, PT, R50, 0x31, P1 ;  /* 0x000000313200780c */ /* 0x000fe40000f44270 */
[----:B------:R-:W-:-:S02]  /*d520*/  FMNMX.FTZ R14, R57, R14, !PT ;  /* 0x0000000e390e7209 */ /* 0x000fc40007810000 */
[----:B------:R-:W-:Y:S02]  /*d530*/  ISETP.GT.AND P3, PT, R50, 0x30, P1 ;  /* 0x000000303200780c */ /* 0x000fe40000f64270 */
[----:B------:R-:W-:Y:S01]  /*d540*/  FMNMX.FTZ R14, R59, R14, !PT ;  /* 0x0000000e3b0e7209 */ /* 0x000fe20007810000 */
[----:B------:R-:W-:Y:S01]  /*d550*/  MUFU.EX2 R65, R65 ;  /* 0x0000004100417308 */ /* 0x000fe20000000800 */
[C---:B------:R-:W-:Y:S01]  /*d560*/  ISETP.LT.OR P2, PT, R48.reuse, 0x32, P2 ;  /* 0x000000323000780c */ /* 0x040fe20001741670 */
[----:B0-----:R-:W-:Y:S01]  /*d570*/  FFMA.FTZ R11, R197, R8, -R52 ;  /* 0x00000008c50b7223 */ /* 0x001fe20000010834 */
[----:B------:R-:W-:Y:S02]  /*d580*/  FMNMX.FTZ R20, R13, R14, !PT ;  /* 0x0000000e0d147209 */ /* 0x000fe40007810000 */
[----:B------:R-:W-:Y:S02]  /*d590*/  ISETP.LT.OR P3, PT, R48, 0x31, P3 ;  /* 0x000000313000780c */ /* 0x000fe40001f61670 */
[----:B------:R-:W-:Y:S01]  /*d5a0*/  FMNMX.FTZ R20, R21, R20, !PT ;  /* 0x0000001415147209 */ /* 0x000fe20007810000 */
[----:B------:R0:W-:Y:S01]  /*d5b0*/  MUFU.EX2 R14, R11 ;  /* 0x0000000b000e7308 */ /* 0x0001e20000000800 */
[----:B------:R-:W-:-:S02]  /*d5c0*/  FSEL R199, R27, -INF , !P2 ;  /* 0xff8000001bc77808 */ /* 0x000fc40005000000 */
[----:B------:R-:W-:Y:S02]  /*d5d0*/  FMNMX.FTZ R20, R61, R20, !PT ;  /* 0x000000143d147209 */ /* 0x000fe40007810000 */
[----:B------:R-:W-:Y:S02]  /*d5e0*/  FSEL R195, R28, -INF , !P3 ;  /* 0xff8000001cc37808 */ /* 0x000fe40005800000 */
[----:B------:R-:W-:Y:S01]  /*d5f0*/  FMNMX.FTZ R20, R63, R20, !PT ;  /* 0x000000143f147209 */ /* 0x000fe20007810000 */
[----:B------:R1:W-:Y:S01]  /*d600*/  MUFU.EX2 R27, R24 ;  /* 0x00000018001b7308 */ /* 0x0003e20000000800 */
[C---:B------:R-:W-:Y:S01]  /*d610*/  ISETP.GT.AND P3, PT, R50.reuse, 0x38, P1 ;  /* 0x000000383200780c */ /* 0x040fe20000f64270 */
[----:B0-----:R-:W-:Y:S01]  /*d620*/  FFMA.FTZ R11, R191, R8, -R52 ;  /* 0x00000008bf0b7223 */ /* 0x001fe20000010834 */
[----:B------:R-:W-:Y:S02]  /*d630*/  ISETP.GT.AND P2, PT, R50, 0x39, P1 ;  /* 0x000000393200780c */ /* 0x000fe40000f44270 */
[----:B------:R-:W-:-:S02]  /*d640*/  ISETP.LT.OR P3, PT, R48, 0x39, P3 ;  /* 0x000000393000780c */ /* 0x000fc40001f61670 */
[----:B------:R-:W-:Y:S01]  /*d650*/  ISETP.LT.OR P2, PT, R48, 0x3a, P2 ;  /* 0x0000003a3000780c */ /* 0x000fe20001741670 */
[----:B------:R-:W-:Y:S01]  /*d660*/  MUFU.EX2 R157, R157 ;  /* 0x0000009d009d7308 */ /* 0x000fe20000000800 */
[----:B-1----:R-:W-:Y:S02]  /*d670*/  FMNMX.FTZ R24, R15, R20, !PT ;  /* 0x000000140f187209 */ /* 0x002fe40007810000 */
[----:B------:R-:W-:Y:S02]  /*d680*/  FSEL R201, R30, -INF , !P3 ;  /* 0xff8000001ec97808 */ /* 0x000fe40005800000 */
[----:B------:R-:W-:Y:S02]  /*d690*/  FMNMX.FTZ R24, R161, R24, !PT ;  /* 0x00000018a1187209 */ /* 0x000fe40007810000 */
[----:B------:R-:W-:Y:S01]  /*d6a0*/  ISETP.GT.AND P3, PT, R50, 0x40, P1 ;  /* 0x000000403200780c */ /* 0x000fe20000f64270 */
[----:B------:R0:W-:Y:S01]  /*d6b0*/  MUFU.EX2 R20, R11 ;  /* 0x0000000b00147308 */ /* 0x0001e20000000800 */
[----:B------:R-:W-:-:S02]  /*d6c0*/  FMNMX.FTZ R24, R187, R24, !PT ;  /* 0x00000018bb187209 */ /* 0x000fc40007810000 */
[----:B------:R-:W-:Y:S02]  /*d6d0*/  ISETP.LT.OR P3, PT, R48, 0x41, P3 ;  /* 0x000000413000780c */ /* 0x000fe40001f61670 */
[----:B------:R-:W-:Y:S02]  /*d6e0*/  FMNMX.FTZ R24, R195, R24, !PT ;  /* 0x00000018c3187209 */ /* 0x000fe40007810000 */
[----:B------:R-:W-:Y:S01]  /*d6f0*/  FSEL R197, R29, -INF , !P2 ;  /* 0xff8000001dc57808 */ /* 0x000fe20005000000 */
[----:B------:R-:W-:-:S01]  /*d700*/  FFMA.FTZ R29, R193, R8, -R52 ;  /* 0x00000008c11d7223 */ /* 0x000fc20000010834 */
[----:B------:R-:W-:Y:S01]  /*d710*/  ISETP.GT.AND P2, PT, R50, 0x41, P1 ;  /* 0x000000413200780c */ /* 0x000fe20000f44270 */
[----:B0-----:R-:W-:-:S01]  /*d720*/  FFMA.FTZ R11, R165, R8, -R52 ;  /* 0x00000008a50b7223 */ /* 0x001fc20000010834 */
[----:B------:R-:W-:Y:S01]  /*d730*/  FMNMX.FTZ R28, R199, R24, !PT ;  /* 0x00000018c71c7209 */ /* 0x000fe20007810000 */
[----:B------:R-:W-:Y:S01]  /*d740*/  MUFU.EX2 R67, R67 ;  /* 0x0000004300437308 */ /* 0x000fe20000000800 */
[----:B------:R-:W-:-:S02]  /*d750*/  FSEL R193, R32, -INF , !P3 ;  /* 0xff80000020c17808 */ /* 0x000fc40005800000 */
[----:B------:R-:W-:Y:S02]  /*d760*/  ISETP.GT.AND P3, PT, R50, 0x48, P1 ;  /* 0x000000483200780c */ /* 0x000fe40000f64270 */
[C---:B------:R-:W-:Y:S02]  /*d770*/  ISETP.LT.OR P2, PT, R48.reuse, 0x42, P2 ;  /* 0x000000423000780c */ /* 0x040fe40001741670 */
[----:B------:R-:W-:Y:S01]  /*d780*/  FMNMX.FTZ R28, R201, R28, !PT ;  /* 0x0000001cc91c7209 */ /* 0x000fe20007810000 */
[----:B------:R-:W-:Y:S01]  /*d790*/  MUFU.EX2 R24, R185 ;  /* 0x000000b900187308 */ /* 0x000fe20000000800 */
[----:B------:R-:W-:Y:S02]  /*d7a0*/  ISETP.LT.OR P3, PT, R48, 0x49, P3 ;  /* 0x000000493000780c */ /* 0x000fe40001f61670 */
[----:B------:R-:W-:Y:S01]  /*d7b0*/  FSEL R191, R31, -INF , !P2 ;  /* 0xff8000001fbf7808 */ /* 0x000fe20005000000 */
[----:B------:R-:W-:-:S01]  /*d7c0*/  FFMA.FTZ R31, R189, R8, -R52 ;  /* 0x00000008bd1f7223 */ /* 0x000fc20000010834 */
[----:B------:R-:W-:-:S02]  /*d7d0*/  ISETP.GT.AND P2, PT, R50, 0x49, P1 ;  /* 0x000000493200780c */ /* 0x000fc40000f44270 */
[----:B------:R-:W-:Y:S01]  /*d7e0*/  FMNMX.FTZ R28, R197, R28, !PT ;  /* 0x0000001cc51c7209 */ /* 0x000fe20007810000 */
[----:B------:R-:W-:Y:S01]  /*d7f0*/  MUFU.EX2 R29, R29 ;  /* 0x0000001d001d7308 */ /* 0x000fe20000000800 */
[----:B------:R-:W-:Y:S01]  /*d800*/  FSEL R203, R34, -INF , !P3 ;  /* 0xff80000022cb7808 */ /* 0x000fe20005800000 */
[----:B------:R-:W-:Y:S01]  /*d810*/  FFMA.FTZ R34, R163, R8, -R52 ;  /* 0x00000008a3227223 */ /* 0x000fe20000010834 */
[----:B------:R-:W-:Y:S02]  /*d820*/  ISETP.GT.AND P3, PT, R50, 0x50, P1 ;  /* 0x000000503200780c */ /* 0x000fe40000f64270 */
[C---:B------:R-:W-:Y:S02]  /*d830*/  ISETP.LT.OR P2, PT, R48.reuse, 0x4a, P2 ;  /* 0x0000004a3000780c */ /* 0x040fe40001741670 */
[----:B------:R-:W-:Y:S01]  /*d840*/  FMNMX.FTZ R28, R193, R28, !PT ;  /* 0x0000001cc11c7209 */ /* 0x000fe20007810000 */
[----:B------:R-:W-:Y:S01]  /*d850*/  MUFU.EX2 R31, R31 ;  /* 0x0000001f001f7308 */ /* 0x000fe20000000800 */
[----:B------:R-:W-:-:S02]  /*d860*/  ISETP.LT.OR P3, PT, R48, 0x51, P3 ;  /* 0x000000513000780c */ /* 0x000fc40001f61670 */
[----:B------:R-:W-:Y:S01]  /*d870*/  FSEL R189, R33, -INF , !P2 ;  /* 0xff80000021bd7808 */ /* 0x000fe20005000000 */
[----:B------:R-:W-:-:S01]  /*d880*/  FFMA.FTZ R33, R167, R8, -R52 ;  /* 0x00000008a7217223 */ /* 0x000fc20000010834 */
[C---:B------:R-:W-:Y:S02]  /*d890*/  ISETP.GT.AND P2, PT, R50.reuse, 0x51, P1 ;  /* 0x000000513200780c */ /* 0x040fe40000f44270 */
[----:B------:R-:W-:Y:S01]  /*d8a0*/  FMNMX.FTZ R30, R191, R28, !PT ;  /* 0x0000001cbf1e7209 */ /* 0x000fe20007810000 */
[----:B------:R-:W-:Y:S01]  /*d8b0*/  MUFU.EX2 R51, R51 ;  /* 0x0000003300337308 */ /* 0x000fe20000000800 */
[----:B------:R-:W-:Y:S02]  /*d8c0*/  FSEL R35, R35, -INF , !P3 ;  /* 0xff80000023237808 */ /* 0x000fe40005800000 */
[----:B------:R-:W-:Y:S02]  /*d8d0*/  ISETP.GT.AND P3, PT, R50, 0x58, P1 ;  /* 0x000000583200780c */ /* 0x000fe40000f64270 */
[----:B------:R-:W-:-:S02]  /*d8e0*/  ISETP.LT.OR P2, PT, R48, 0x52, P2 ;  /* 0x000000523000780c */ /* 0x000fc40001741670 */
[----:B------:R-:W-:Y:S01]  /*d8f0*/  FMNMX.FTZ R30, R203, R30, !PT ;  /* 0x0000001ecb1e7209 */ /* 0x000fe20007810000 */
[----:B------:R0:W-:Y:S01]  /*d900*/  MUFU.EX2 R28, R11 ;  /* 0x0000000b001c7308 */ /* 0x0001e20000000800 */
[----:B------:R-:W-:Y:S02]  /*d910*/  ISETP.LT.OR P3, PT, R48, 0x59, P3 ;  /* 0x000000593000780c */ /* 0x000fe40001f61670 */
[----:B------:R-:W-:Y:S02]  /*d920*/  FSEL R167, R36, -INF , !P2 ;  /* 0xff80000024a77808 */ /* 0x000fe40005000000 */
[----:B------:R-:W-:Y:S02]  /*d930*/  FMNMX.FTZ R30, R189, R30, !PT ;  /* 0x0000001ebd1e7209 */ /* 0x000fe40007810000 */
[----:B------:R-:W-:Y:S01]  /*d940*/  ISETP.GT.AND P2, PT, R50, 0x59, P1 ;  /* 0x000000593200780c */ /* 0x000fe20000f44270 */
[----:B------:R-:W-:Y:S01]  /*d950*/  MUFU.EX2 R33, R33 ;  /* 0x0000002100217308 */ /* 0x000fe20000000800 */
[----:B------:R-:W-:Y:S01]  /*d960*/  FSEL R37, R37, -INF , !P3 ;  /* 0xff80000025257808 */ /* 0x000fe20005800000 */
[----:B0-----:R-:W-:Y:S01]  /*d970*/  FFMA.FTZ R11, R159, R8, -R52 ;  /* 0x000000089f0b7223 */ /* 0x001fe20000010834 */
[----:B------:R-:W-:-:S02]  /*d980*/  FMNMX.FTZ R30, R35, R30, !PT ;  /* 0x0000001e231e7209 */ /* 0x000fc40007810000 */
        /* <DEDUP_REMOVED lines=8> */
[----:B------:R0:W-:Y:S01]  /*da10*/  MUFU.EX2 R30, R11 ;  /* 0x0000000b001e7308 */ /* 0x0001e20000000800 */
[----:B------:R-:W-:-:S02]  /*da20*/  FMNMX.FTZ R32, R37, R32, !PT ;  /* 0x0000002025207209 */ /* 0x000fc40007810000 */
[----:B------:R-:W-:Y:S02]  /*da30*/  FSEL R163, R39, -INF , !P3 ;  /* 0xff80000027a37808 */ /* 0x000fe40005800000 */
[----:B------:R-:W-:Y:S02]  /*da40*/  ISETP.GT.AND P3, PT, R50, 0x68, P1 ;  /* 0x000000683200780c */ /* 0x000fe40000f64270 */
[C---:B------:R-:W-:Y:S01]  /*da50*/  ISETP.LT.OR P2, PT, R48.reuse, 0x62, P2 ;  /* 0x000000623000780c */ /* 0x040fe20001741670 */
[----:B------:R1:W-:Y:S01]  /*da60*/  MUFU.EX2 R39, R34 ;  /* 0x0000002200277308 */ /* 0x0003e20000000800 */
[----:B------:R-:W-:Y:S01]  /*da70*/  FMNMX.FTZ R32, R165, R32, !PT ;  /* 0x00000020a5207209 */ /* 0x000fe20007810000 */
[-CC-:B0-----:R-:W-:Y:S01]  /*da80*/  FFMA.FTZ R11, R155, R8.reuse, -R52.reuse ;  /* 0x000000089b0b7223 */ /* 0x181fe20000010834 */
[----:B------:R-:W-:Y:S01]  /*da90*/  ISETP.LT.OR P3, PT, R48, 0x69, P3 ;  /* 0x000000693000780c */ /* 0x000fe20001f61670 */
[-CC-:B------:R-:W-:Y:S01]  /*daa0*/  FFMA.FTZ R155, R153, R8.reuse, -R52.reuse ;  /* 0x00000008999b7223 */ /* 0x180fe20000010834 */
[----:B------:R-:W-:Y:S01]  /*dab0*/  FSEL R159, R40, -INF , !P2 ;  /* 0xff800000289f7808 */ /* 0x000fe20005000000 */
[----:B------:R-:W-:Y:S01]  /*dac0*/  FFMA.FTZ R40, R81, R8, -R52 ;  /* 0x0000000851287223 */ /* 0x000fe20000010834 */
[----:B------:R-:W-:-:S02]  /*dad0*/  ISETP.GT.AND P2, PT, R50, 0x69, P1 ;  /* 0x000000693200780c */ /* 0x000fc40000f44270 */
[----:B------:R-:W-:Y:S01]  /*dae0*/  FMNMX.FTZ R32, R163, R32, !PT ;  /* 0x00000020a3207209 */ /* 0x000fe20007810000 */
[----:B------:R-:W-:Y:S01]  /*daf0*/  MUFU.EX2 R155, R155 ;  /* 0x0000009b009b7308 */ /* 0x000fe20000000800 */
[----:B------:R-:W-:Y:S02]  /*db00*/  FSEL R41, R41, -INF , !P3 ;  /* 0xff80000029297808 */ /* 0x000fe40005800000 */
[----:B------:R-:W-:Y:S02]  /*db10*/  ISETP.GT.AND P3, PT, R50, 0x70, P1 ;  /* 0x000000703200780c */ /* 0x000fe40000f64270 */
[C---:B------:R-:W-:Y:S02]  /*db20*/  ISETP.LT.OR P2, PT, R48.reuse, 0x6a, P2 ;  /* 0x0000006a3000780c */ /* 0x040fe40001741670 */
[----:B-1----:R-:W-:Y:S01]  /*db30*/  FMNMX.FTZ R34, R159, R32, !PT ;  /* 0x000000209f227209 */ /* 0x002fe20007810000 */
[----:B------:R-:W-:Y:S01]  /*db40*/  MUFU.EX2 R40, R40 ;  /* 0x0000002800287308 */ /* 0x000fe20000000800 */
[----:B------:R-:W-:-:S02]  /*db50*/  ISETP.LT.OR P3, PT, R48, 0x71, P3 ;  /* 0x000000713000780c */ /* 0x000fc40001f61670 */
[----:B------:R-:W-:Y:S02]  /*db60*/  FSEL R185, R42, -INF , !P2 ;  /* 0xff8000002ab97808 */ /* 0x000fe40005000000 */
[C---:B------:R-:W-:Y:S02]  /*db70*/  ISETP.GT.AND P2, PT, R50.reuse, 0x71, P1 ;  /* 0x000000713200780c */ /* 0x040fe40000f44270 */
[----:B------:R-:W-:Y:S01]  /*db80*/  FMNMX.FTZ R34, R41, R34, !PT ;  /* 0x0000002229227209 */ /* 0x000fe20007810000 */
[----:B------:R0:W-:Y:S01]  /*db90*/  MUFU.EX2 R32, R11 ;  /* 0x0000000b00207308 */ /* 0x0001e20000000800 */
[----:B------:R-:W-:Y:S02]  /*dba0*/  FSEL R43, R43, -INF , !P3 ;  /* 0xff8000002b2b7808 */ /* 0x000fe40005800000 */
[----:B------:R-:W-:Y:S02]  /*dbb0*/  ISETP.GT.AND P3, PT, R50, 0x78, P1 ;  /* 0x000000783200780c */ /* 0x000fe40000f64270 */
[----:B------:R-:W-:-:S02]  /*dbc0*/  ISETP.LT.OR P2, PT, R48, 0x72, P2 ;  /* 0x000000723000780c */ /* 0x000fc40001741670 */
[----:B------:R-:W-:Y:S02]  /*dbd0*/  FMNMX.FTZ R34, R185, R34, !PT ;  /* 0x00000022b9227209 */ /* 0x000fe40007810000 */
[----:B------:R-:W-:Y:S02]  /*dbe0*/  ISETP.GT.AND P1, PT, R50, 0x79, P1 ;  /* 0x000000793200780c */ /* 0x000fe40000f24270 */
[----:B------:R-:W-:Y:S02]  /*dbf0*/  ISETP.LT.OR P3, PT, R48, 0x79, P3 ;  /* 0x000000793000780c */ /* 0x000fe40001f61670 */
[----:B------:R-:W-:Y:S01]  /*dc00*/  FSEL R153, R44, -INF , !P2 ;  /* 0xff8000002c997808 */ /* 0x000fe20005000000 */
[--C-:B------:R-:W-:Y:S01]  /*dc10*/  FFMA.FTZ R44, R73, R8, -R52.reuse ;  /* 0x00000008492c7223 */ /* 0x100fe20000010834 */
[----:B------:R-:W-:Y:S01]  /*dc20*/  FMNMX.FTZ R34, R43, R34, !PT ;  /* 0x000000222b227209 */ /* 0x000fe20007810000 */
[-CC-:B------:R-:W-:Y:S01]  /*dc30*/  FFMA.FTZ R73, R83, R8.reuse, -R52.reuse ;  /* 0x0000000853497223 */ /* 0x180fe20000010834 */
[----:B------:R-:W-:Y:S01]  /*dc40*/  ISETP.LT.OR P1, PT, R48, 0x7a, P1 ;  /* 0x0000007a3000780c */ /* 0x000fe20000f21670 */
[----:B------:R-:W-:Y:S01]  /*dc50*/  FFMA.FTZ R48, R49, R8, -R52 ;  /* 0x0000000831307223 */ /* 0x000fe20000010834 */
[----:B------:R-:W-:-:S02]  /*dc60*/  FSEL R45, R45, -INF , !P3 ;  /* 0xff8000002d2d7808 */ /* 0x000fc40005800000 */
[----:B------:R-:W-:Y:S01]  /*dc70*/  FMNMX.FTZ R36, R153, R34, !PT ;  /* 0x0000002299247209 */ /* 0x000fe20007810000 */
[----:B------:R-:W-:Y:S01]  /*dc80*/  MUFU.EX2 R73, R73 ;  /* 0x0000004900497308 */ /* 0x000fe20000000800 */
[----:B------:R-:W-:Y:S02]  /*dc90*/  FSEL R77, R46, -INF , !P1 ;  /* 0xff8000002e4d7808 */ /* 0x000fe40004800000 */
[----:B------:R-:W-:-:S04]  /*dca0*/  FMNMX.FTZ R36, R45, R36, !PT ;  /* 0x000000242d247209 */ /* 0x000fc80007810000 */
[----:B0-----:R-:W-:Y:S01]  /*dcb0*/  FMNMX.FTZ R11, R77, R36, !PT ;  /* 0x000000244d0b7209 */ /* 0x001fe20007810000 */
[----:B------:R-:W-:Y:S01]  /*dcc0*/  MUFU.EX2 R34, R38 ;  /* 0x0000002600227308 */ /* 0x000fe20000000800 */
[----:B------:R-:W-:-:S01]  /*dcd0*/  FFMA.FTZ R36, R69, R8, -R52 ;  /* 0x0000000845247223 */ /* 0x000fc20000010834 */
[-CC-:B------:R-:W-:Y:S01]  /*dce0*/  FFMA.FTZ R69, R71, R8.reuse, -R52.reuse ;  /* 0x0000000847457223 */ /* 0x180fe20000010834 */
[----:B------:R-:W-:-:S01]  /*dcf0*/  FFMA.FTZ R71, R79, R8, -R52 ;  /* 0x000000084f477223 */ /* 0x000fc20000010834 */
[----:B------:R-:W0:Y:S01]  /*dd00*/  SHFL.BFLY PT, R42, R11, 0x2, 0x1f ;  /* 0x0c401f000b2a7f89 */ /* 0x000e2200000e0000 */
[----:B------:R-:W-:-:S03]  /*dd10*/  FFMA.FTZ R79, R87, R8, -R52 ;  /* 0x00000008574f7223 */ /* 0x000fc60000010834 */
[----:B------:R1:W-:Y:S08]  /*dd20*/  MUFU.EX2 R38, R44 ;  /* 0x0000002c00267308 */ /* 0x0003f00000000800 */
[----:B------:R-:W-:Y:S01]  /*dd30*/  MUFU.EX2 R36, R36 ;  /* 0x0000002400247308 */ /* 0x000fe20000000800 */
[----:B-1----:R-:W-:-:S01]  /*dd40*/  FFMA.FTZ R44, R75, R8, -R52 ;  /* 0x000000084b2c7223 */ /* 0x002fc20000010834 */
[----:B------:R-:W-:-:S05]  /*dd50*/  FSEL R75, R9, RZ, P4 ;  /* 0x000000ff094b7208 */ /* 0x000fca0002000000 */
[----:B------:R-:W-:Y:S01]  /*dd60*/  FADD.FTZ R75, -R75, R4 ;  /* 0x000000044b4b7221 */ /* 0x000fe20000010100 */
[----:B------:R-:W-:Y:S03]  /*dd70*/  MUFU.EX2 R69, R69 ;  /* 0x0000004500457308 */ /* 0x000fe60000000800 */
[----:B------:R-:W-:Y:S01]  /*dd80*/  FMUL.FTZ R49, R75, R8 ;  /* 0x000000084b317220 */ /* 0x000fe20000410000 */
[----:B0-----:R-:W-:Y:S01]  /*dd90*/  FMNMX.FTZ R46, R11, R42, !PT ;  /* 0x0000002a0b2e7209 */ /* 0x001fe20007810000 */
[----:B------:R-:W-:-:S03]  /*dda0*/  FFMA.FTZ R42, R85, R8, -R52 ;  /* 0x00000008552a7223 */ /* 0x000fc60000010834 */
        /* <DEDUP_REMOVED lines=11> */
[----:B------:R-:W-:-:S05]  /*de60*/  FSEL R4, R4, RZ, P1 ;  /* 0x000000ff04047208 */ /* 0x000fca0000800000 */
[----:B------:R-:W-:Y:S01]  /*de70*/  FFMA.FTZ R50, R59, R8, -R4 ;  /* 0x000000083b327223 */ /* 0x000fe20000010804 */
[----:B------:R-:W-:-:S01]  /*de80*/  FADD.FTZ R59, -R60, R5 ;  /* 0x000000053c3b7221 */ /* 0x000fc20000010100 */
[-CC-:B------:R-:W-:Y:S01]  /*de90*/  FFMA.FTZ R75, R26, R8.reuse, -R4.reuse ;  /* 0x000000081a4b7223 */ /* 0x180fe20000010804 */
[----:B------:R-:W-:-:S01]  /*dea0*/  FFMA.FTZ R26, R53, R8, -R4 ;  /* 0x00000008351a7223 */ /* 0x000fc20000010804 */
[-CC-:B0-----:R-:W-:Y:S01]  /*deb0*/  FFMA.FTZ R48, R55, R8.reuse, -R4.reuse ;  /* 0x0000000837307223 */ /* 0x181fe20000010804 */
[-C--:B------:R-:W-:Y:S01]  /*dec0*/  FMUL.FTZ R60, R59, R8.reuse ;  /* 0x000000083b3c7220 */ /* 0x080fe20000410000 */
[-CC-:B------:R-:W-:Y:S01]  /*ded0*/  FFMA.FTZ R53, R57, R8.reuse, -R4.reuse ;  /* 0x0000000839357223 */ /* 0x180fe20000010804 */
[----:B------:R-:W-:-:S01]  /*dee0*/  FFMA.FTZ R13, R13, R8, -R4 ;  /* 0x000000080d0d7223 */ /* 0x000fc20000010804 */
[----:B------:R-:W-:Y:S01]  /*def0*/  MUFU.EX2 R75, R75 ;  /* 0x0000004b004b7308 */ /* 0x000fe20000000800 */
[----:B------:R-:W-:-:S01]  /*df00*/  FFMA.FTZ R21, R21, R8, -R4 ;  /* 0x0000000815157223 */ /* 0x000fc20000010804 */
[----:B------:R-:W-:Y:S01]  /*df10*/  FFMA.FTZ R54, R63, R8, -R4 ;  /* 0x000000083f367223 */ /* 0x000fe20000010804 */
[----:B------:R-:W-:-:S01]  /*df20*/  FADD.FTZ R63, R25, R66 ;  /* 0x00000042193f7221 */ /* 0x000fc20000010000 */
        /* <DEDUP_REMOVED lines=24> */
[----:B------:R-:W-:-:S04]  /*e0b0*/  FFMA.FTZ R45, R45, R8, -R4 ;  /* 0x000000082d2d7223 */ /* 0x000fc80000010804 */
        /* <DEDUP_REMOVED lines=14> */
[----:B--2---:R-:W-:-:S01]  /*e1a0*/  FADD.FTZ R2, R13, R68 ;  /* 0x000000440d027221 */ /* 0x004fc20000010000 */
[----:B------:R-:W-:-:S06]  /*e1b0*/  FFMA.FTZ R68, R167, R8, -R4 ;  /* 0x00000008a7447223 */ /* 0x000fcc0000010804 */
[----:B------:R-:W2:Y:S01]  /*e1c0*/  MUFU.EX2 R54, R54 ;  /* 0x0000003600367308 */ /* 0x000ea20000000800 */
[----:B0-----:R-:W-:-:S01]  /*e1d0*/  FADD.FTZ R3, R21, R2 ;  /* 0x0000000215037221 */ /* 0x001fc20000010000 */
[----:B------:R-:W-:Y:S01]  /*e1e0*/  FADD.FTZ R2, R20, R63 ;  /* 0x0000003f14027221 */ /* 0x000fe20000010000 */
        /* <DEDUP_REMOVED lines=13> */
[----:B------:R-:W-:Y:S01]  /*e2c0*/  FADD.FTZ R81, R39, R70 ;  /* 0x0000004627517221 */ /* 0x000fe20000010000 */
[----:B------:R-:W-:-:S01]  /*e2d0*/  FFMA.FTZ R70, R159, R8, -R4 ;  /* 0x000000089f467223 */ /* 0x000fc20000010804 */
[----:B------:R-:W1:Y:S01]  /*e2e0*/  MUFU.EX2 R58, R58 ;  /* 0x0000003a003a7308 */ /* 0x000e620000000800 */
[----:B--2---:R-:W-:-:S01]  /*e2f0*/  FADD.FTZ R2, R56, R3 ;  /* 0x0000000338027221 */ /* 0x004fc20000010000 */
[----:B------:R-:W-:Y:S01]  /*e300*/  FADD.FTZ R74, R30, R81 ;  /* 0x000000511e4a7221 */ /* 0x000fe20000010000 */
[----:B------:R-:W-:-:S03]  /*e310*/  FFMA.FTZ R4, R77, R8, -R4 ;  /* 0x000000084d047223 */ /* 0x000fc60000010804 */
        /* <DEDUP_REMOVED lines=28> */
[----:B------:R1:W-:Y:S01]  /*e4e0*/  MUFU.EX2 R76, R41 ;  /* 0x00000029004c7308 */ /* 0x0003e20000000800 */
[----:B--2---:R-:W-:-:S07]  /*e4f0*/  FADD.FTZ R2, R72, R3 ;  /* 0x0000000348027221 */ /* 0x004fce0000010000 */
[----:B------:R-:W2:Y:S01]  /*e500*/  MUFU.EX2 R70, R70 ;  /* 0x0000004600467308 */ /* 0x000ea20000000800 */
[----:B-1----:R-:W-:-:S01]  /*e510*/  FADD.FTZ R41, R69, R74 ;  /* 0x0000004a45297221 */ /* 0x002fc20000010000 */
[----:B0-----:R-:W-:-:S03]  /*e520*/  FADD.FTZ R3, R63, R2 ;  /* 0x000000023f037221 */ /* 0x001fc60000010000 */
[----:B------:R-:W-:-:S03]  /*e530*/  FADD.FTZ R74, R38, R41 ;  /* 0x00000029264a7221 */ /* 0x000fc60000010000 */
[----:B------:R-:W0:Y:S01]  /*e540*/  MUFU.EX2 R185, R185 ;  /* 0x000000b900b97308 */ /* 0x000e220000000800 */
[----:B------:R-:W-:-:S04]  /*e550*/  FADD.FTZ R41, R71, R74 ;  /* 0x0000004a47297221 */ /* 0x000fc80000010000 */
[----:B------:R-:W-:-:S03]  /*e560*/  FADD.FTZ R74, R40, R41 ;  /* 0x00000029284a7221 */ /* 0x000fc60000010000 */
[----:B------:R-:W1:Y:S01]  /*e570*/  MUFU.EX2 R44, R44 ;  /* 0x0000002c002c7308 */ /* 0x000e620000000800 */
[----:B------:R-:W-:-:S01]  /*e580*/  FADD.FTZ R41, R73, R74 ;  /* 0x0000004a49297221 */ /* 0x000fc20000010000 */
[----:B--2---:R-:W-:-:S03]  /*e590*/  FADD.FTZ R3, R70, R3 ;  /* 0x0000000346037221 */ /* 0x004fc60000010000 */
[----:B------:R-:W-:Y:S01]  /*e5a0*/  FADD.FTZ R2, R42, R41 ;  /* 0x000000292a027221 */ /* 0x000fe20000010000 */
[----:B------:R-:W-:-:S02]  /*e5b0*/  FADD.FTZ R3, R76, R3 ;  /* 0x000000034c037221 */ /* 0x000fc40000010000 */
[----:B------:R-:W2:Y:S01]  /*e5c0*/  MUFU.EX2 R78, R43 ;  /* 0x0000002b004e7308 */ /* 0x000ea20000000800 */
[----:B------:R-:W-:-:S01]  /*e5d0*/  FADD.FTZ R41, R79, R2 ;  /* 0x000000024f297221 */ /* 0x000fc20000010000 */
[----:B0-----:R-:W-:-:S06]  /*e5e0*/  FADD.FTZ R3, R185, R3 ;  /* 0x00000003b9037221 */ /* 0x001fcc0000010000 */
[----:B------:R-:W0:Y:S01]  /*e5f0*/  MUFU.EX2 R80, R153 ;  /* 0x0000009900507308 */ /* 0x000e220000000800 */
[----:B-1----:R-:W-:-:S04]  /*e600*/  FADD.FTZ R2, R44, R41 ;  /* 0x000000292c027221 */ /* 0x002fc80000010000 */
[----:B------:R-:W-:-:S03]  /*e610*/  FADD.FTZ R41, R51, R2 ;  /* 0x0000000233297221 */ /* 0x000fc60000010000 */
[----:B------:R-:W1:Y:S01]  /*e620*/  MUFU.EX2 R82, R45 ;  /* 0x0000002d00527308 */ /* 0x000e620000000800 */
[----:B--2---:R-:W-:-:S01]  /*e630*/  FADD.FTZ R3, R78, R3 ;  /* 0x000000034e037221 */ /* 0x004fc20000010000 */
[----:B------:R-:W-:-:S06]  /*e640*/  FADD.FTZ R2, R46, R41 ;  /* 0x000000292e027221 */ /* 0x000fcc0000010000 */
[----:B------:R-:W2:Y:S01]  /*e650*/  MUFU.EX2 R43, R4 ;  /* 0x00000004002b7308 */ /* 0x000ea20000000800 */
[----:B0-----:R-:W-:-:S04]  /*e660*/  FADD.FTZ R3, R80, R3 ;  /* 0x0000000350037221 */ /* 0x001fc80000010000 */
[----:B-1----:R-:W-:Y:S01]  /*e670*/  FADD.FTZ R41, R82, R3 ;  /* 0x0000000352297221 */ /* 0x002fe20000010000 */
[----:B------:R-:W-:-:S03]  /*e680*/  FADD.FTZ R3, R47, R2 ;  /* 0x000000022f037221 */ /* 0x000fc60000010000 */
[----:B--2---:R-:W-:Y:S01]  /*e690*/  FADD.FTZ R2, R43, R41 ;  /* 0x000000292b027221 */ /* 0x004fe20000010000 */
[----:B------:R-:W-:Y:S06]  /*e6a0*/  @!P0 BRA `(.L_x_1343) ;  /* 0x0000000000048947 */ /* 0x000fec0003800000 */
[----:B------:R-:W-:Y:S01]  /*e6b0*/  BPT.TRAP 0x1 ;  /* 0x000000040000795c */ /* 0x000fe20000300000 */
.L_x_1343:
[----:B------:R-:W-:Y:S01]  /*e6c0*/  ULEA UR4, UR4, UR38, 0x3 ;  /* 0x0000002604047291 */ /* 0x000fe2000f8e183f */
[----:B------:R-:W-:Y:S01]  /*e6d0*/  ISETP.GT.AND P1, PT, R7, R170, PT ;  /* 0x000000aa0700720c */ /* 0x000fe20003f24270 */
[----:B------:R-:W-:Y:S01]  /*e6e0*/  UMOV UR5, UR37 ;  /* 0x0000002500057c82 */ /* 0x000fe20008000000 */
[----:B------:R-:W-:Y:S01]  /*e6f0*/  F2FP.SATFINITE.E4M3.F32.PACK_AB_MERGE_C R14, R29, R14, RZ ;  /* 0x0000000e1d0e723e */ /* 0x000fe200048070ff */
[----:B------:R-:W-:Y:S01]  /*e700*/  UIADD3 UR4, UR4, 0x22860, URZ ;  /* 0x0002286004047890 */ /* 0x000fe2000fffe03f */
[----:B------:R-:W-:Y:S01]  /*e710*/  F2FP.SATFINITE.E4M3.F32.PACK_AB_MERGE_C R5, R62, R5, RZ ;  /* 0x000000053e05723e */ /* 0x000fe200048070ff */
[-C--:B------:R-:W-:Y:S01]  /*e720*/  FMUL.FTZ R88, R88, R49.reuse ;  /* 0x0000003158587220 */ /* 0x080fe20000410000 */
        /* <DEDUP_REMOVED lines=13> */
[----:B------:R-:W-:Y:S01]  /*e800*/  UMOV UR4, UR36 ;  /* 0x0000002400047c82 */ /* 0x000fe20008000000 */
        /* <DEDUP_REMOVED lines=86> */
.L_x_1325:
[----:B------:R-:W-:Y:S06]  /*ed70*/  BAR.ARV 0x8, 0x180 ;  /* 0x0206000000007b1d */ /* 0x000fec0000002000 */
[----:B------:R-:W-:Y:S05]  /*ed80*/  @!P0 BRA `(.L_x_1345) ;  /* 0x0000000000048947 */ /* 0x000fea0003800000 */
[----:B------:R-:W-:Y:S01]  /*ed90*/  BPT.TRAP 0x1 ;  /* 0x000000040000795c */ /* 0x000fe20000300000 */
.L_x_1345:
[----:B------:R-:W-:Y:S01]  /*eda0*/  ULEA UR5, UR36, UR38, 0x3 ;  /* 0x0000002624057291 */ /* 0x000fe2000f8e183f */
[----:B------:R-:W-:-:S05]  /*edb0*/  IMAD.U32 R0, RZ, RZ, UR37 ;  /* 0x00000025ff007e24 */ /* 0x000fca000f8e00ff */
[----:B------:R-:W-:-:S04]  /*edc0*/  SHF.L.U32 R0, R0, 0x1f, RZ ;  /* 0x0000001f00007819 */ /* 0x000fc800000006ff */
[----:B------:R0:W1:Y:S01]  /*edd0*/  SYNCS.PHASECHK.TRANS64.TRYWAIT P1, [UR5+0x22850], R0 ;  /* 0x02285000ff0075a7 */ /* 0x0000620008020145 */
[----:B------:R-:W-:Y:S05]  /*ede0*/  @!P0 BRA `(.L_x_1346) ;  /* 0x0000000000048947 */ /* 0x000fea0003800000 */
[----:B------:R-:W-:Y:S01]  /*edf0*/  BPT.TRAP 0x1 ;  /* 0x000000040000795c */ /* 0x000fe20000300000 */
.L_x_1346:
[----:B-1----:R-:W-:Y:S05]  /*ee00*/  @P1 BRA `(.L_x_1347) ;  /* 0x0000000000081947 */ /* 0x002fea0003800000 */
[----:B------:R-:W1:Y:S02]  /*ee10*/  SYNCS.PHASECHK.TRANS64.TRYWAIT P1, [UR5+0x22850], R0 ;  /* 0x02285000ff0075a7 */ /* 0x000e640008020145 */
[----:B-1----:R-:W-:Y:S05]  /*ee20*/  @!P1 BRA `(.L_x_1348) ;  /* 0x0000009400049947 */ /* 0x002fea0003800000 */
.L_x_1347:
        /* <DEDUP_REMOVED lines=77> */
.L_x_1349:
        /* <DEDUP_REMOVED lines=74> */
.L_x_1271:
[----:B------:R-:W0:Y:S01]  /*f7a0*/  S2R R4, SR_CgaCtaId ;  /* 0x0000000000047919 */ /* 0x000e220000008800 */
[----:B------:R-:W-:Y:S01]  /*f7b0*/  MOV R3, 0x400 ;  /* 0x0000040000037802 */ /* 0x000fe20000000f00 */
[----:B------:R-:W-:Y:S01]  /*f7c0*/  BSSY B0, `(.L_x_1350) ;  /* 0x000025d000007945 */ /* 0x000fe20003800000 */
[----:B------:R-:W-:Y:S02]  /*f7d0*/  BAR.SYNC.DEFER_BLOCKING 0x5, 0x180 ;  /* 0x0146000000007b1d */ /* 0x000fe40000010000 */
[----:B0-----:R-:W-:-:S05]  /*f7e0*/  LEA R3, R4, R3, 0x18 ;  /* 0x0000000304037211 */ /* 0x001fca00078ec0ff */
[----:B------:R0:W1:Y:S01]  /*f7f0*/  LDS.128 R20, [R3+0x228d0] ;  /* 0x0228d00003147984 */ /* 0x0000620000000c00 */
[----:B------:R-:W-:Y:S06]  /*f800*/  BAR.ARV 0x4, 0x180 ;  /* 0x0106000000007b1d */ /* 0x000fec0000002000 */
[----:B------:R-:W-:Y:S05]  /*f810*/  @P0 BRA `(.L_x_1351) ;  /* 0x0000001800ac0947 */ /* 0x000fea0003800000 */
[----:B------:R-:W2:Y:S01]  /*f820*/  S2R R16, SR_TID.X ;  /* 0x0000000000107919 */ /* 0x000ea20000002100 */
[----:B------:R-:W-:Y:S01]  /*f830*/  ULDC.64 UR4, c[0x4][0x40] ;  /* 0x0100100000047ab9 */ /* 0x000fe20000000a00 */
[----:B--2---:R-:W-:-:S05]  /*f840*/  IMAD.SHL.U32 R4, R16, 0x4, RZ ;  /* 0x0000000410047824 */ /* 0x004fca00078e00ff */
[----:B------:R-:W-:-:S04]  /*f850*/  LOP3.LUT R4, R4, 0xc, RZ, 0xc0, !PT ;  /* 0x0000000c04047812 */ /* 0x000fc800078ec0ff */
[----:B------:R-:W-:-:S05]  /*f860*/  IADD3 R4, P0, R4, UR4, RZ ;  /* 0x0000000404047c10 */ /* 0x000fca000ff1e0ff */
[----:B------:R-:W-:-:S05]  /*f870*/  IMAD.X R5, RZ, RZ, UR5, P0 ;  /* 0x00000005ff057e24 */ /* 0x000fca00080e06ff */
[----:B-1----:R1:W2:Y:S01]  /*f880*/  LDG.E.CONSTANT R20, desc[UR44][R4.64] ;  /* 0x0000002c04147981 */ /* 0x0022a2000c1e9900 */
[----:B------:R-:W-:Y:S02]  /*f890*/  F2FP.BF16.F32.PACK_AB R150, R150, R7 ;  /* 0x000000079696723e */ /* 0x000fe400000010ff */
[----:B------:R-:W-:Y:S02]  /*f8a0*/  F2FP.BF16.F32.PACK_AB R151, R151, R6 ;  /* 0x000000069797723e */ /* 0x000fe400000010ff */
[----:B------:R-:W-:Y:S02]  /*f8b0*/  F2FP.BF16.F32.PACK_AB R44, R93, R44 ;  /* 0x0000002c5d2c723e */ /* 0x000fe400000010ff */
[----:B------:R-:W-:Y:S02]  /*f8c0*/  F2FP.BF16.F32.PACK_AB R11, R142, R11 ;  /* 0x0000000b8e0b723e */ /* 0x000fe400000010ff */
[----:B------:R-:W-:Y:S02]  /*f8d0*/  F2FP.BF16.F32.PACK_AB R10, R143, R10 ;  /* 0x0000000a8f0a723e */ /* 0x000fe400000010ff */
[----:B-1----:R-:W-:-:S02]  /*f8e0*/  LOP3.LUT P0, R4, R16, 0x3, RZ, 0xc0, !PT ;  /* 0x0000000310047812 */ /* 0x002fc4000780c0ff */
[----:B------:R-:W1:Y:S01]  /*f8f0*/  S2R R16, SR_SWINHI ;  /* 0x0000000000107919 */ /* 0x000e620000002f00 */
[----:B------:R-:W-:Y:S02]  /*f900*/  F2FP.BF16.F32.PACK_AB R9, R148, R9 ;  /* 0x000000099409723e */ /* 0x000fe400000010ff */
[----:B------:R-:W-:Y:S02]  /*f910*/  ISETP.EQ.OR P0, PT, R4, 0x3, !P0 ;  /* 0x000000030400780c */ /* 0x000fe40004702670 */
[----:B------:R-:W-:Y:S02]  /*f920*/  F2FP.BF16.F32.PACK_AB R8, R149, R8 ;  /* 0x000000089508723e */ /* 0x000fe400000010ff */
[----:B------:R-:W-:Y:S02]  /*f930*/  SEL R85, R11, R10, P0 ;  /* 0x0000000a0b557207 */ /* 0x000fe40000000000 */
[----:B------:R-:W-:Y:S02]  /*f940*/  SEL R87, R10, R11, P0 ;  /* 0x0000000b0a577207 */ /* 0x000fe40000000000 */
        /* <DEDUP_REMOVED lines=8> */
[----:B------:R-:W-:Y:S02]  /*f9d0*/  SEL R65, R9, R8, P0 ;  /* 0x0000000809417207 */ /* 0x000fe40000000000 */
[----:B------:R-:W-:Y:S02]  /*f9e0*/  SEL R67, R8, R9, P0 ;  /* 0x0000000908437207 */ /* 0x000fe40000000000 */
[----:B------:R-:W-:Y:S02]  /*f9f0*/  F2FP.BF16.F32.PACK_AB R27, R126, R27 ;  /* 0x0000001b7e1b723e */ /* 0x000fe400000010ff */
[----:B------:R-:W-:Y:S02]  /*fa00*/  MOV R4, R3 ;  /* 0x0000000300047202 */ /* 0x000fe40000000f00 */
[----:B-1----:R-:W-:-:S02]  /*fa10*/  MOV R5, R16 ;  /* 0x0000001000057202 */ /* 0x002fc40000000f00 */
[----:B------:R-:W-:Y:S02]  /*fa20*/  F2FP.BF16.F32.PACK_AB R26, R127, R26 ;  /* 0x0000001a7f1a723e */ /* 0x000fe400000010ff */
[----:B------:R-:W-:Y:S01]  /*fa30*/  SEL R57, R25, R24, P0 ;  /* 0x0000001819397207 */ /* 0x000fe20000000000 */
[----:B------:R-:W-:Y:S01]  /*fa40*/  IMAD.WIDE R6, R181, 0x2, R4 ;  /* 0x00000002b5067825 */ /* 0x000fe200078e0204 */
[----:B------:R-:W-:Y:S02]  /*fa50*/  SEL R59, R24, R25, P0 ;  /* 0x00000019183b7207 */ /* 0x000fe40000000000 */
[----:B------:R-:W-:Y:S02]  /*fa60*/  SEL R61, R13, R12, P0 ;  /* 0x0000000c0d3d7207 */ /* 0x000fe40000000000 */
[C---:B------:R-:W-:Y:S02]  /*fa70*/  IADD3 R93, P1, R6.reuse, 0x40, RZ ;  /* 0x00000040065d7810 */ /* 0x040fe40007f3e0ff */
[----:B------:R-:W-:-:S02]  /*fa80*/  IADD3 R95, P2, R6, 0x60, RZ ;  /* 0x00000060065f7810 */ /* 0x000fc40007f5e0ff */
[----:B------:R-:W-:Y:S01]  /*fa90*/  LOP3.LUT R10, R93, 0x380, RZ, 0xc0, !PT ;  /* 0x000003805d0a7812 */ /* 0x000fe200078ec0ff */
[--C-:B------:R-:W-:Y:S01]  /*faa0*/  IMAD.X R25, RZ, RZ, R7.reuse, P1 ;  /* 0x000000ffff197224 */ /* 0x100fe200008e0607 */
[----:B------:R-:W-:Y:S01]  /*fab0*/  IADD3 R99, P4, R6, 0x4020, RZ ;  /* 0x0000402006637810 */ /* 0x000fe20007f9e0ff */
[----:B------:R-:W-:Y:S01]  /*fac0*/  IMAD.X R17, RZ, RZ, R7, P2 ;  /* 0x000000ffff117224 */ /* 0x000fe200010e0607 */
[----:B------:R-:W-:Y:S02]  /*fad0*/  SHF.R.U64 R10, R10, 0x3, RZ ;  /* 0x000000030a0a7819 */ /* 0x000fe400000012ff */
[C---:B------:R-:W-:Y:S02]  /*fae0*/  LOP3.LUT R9, R6.reuse, 0x380, RZ, 0xc0, !PT ;  /* 0x0000038006097812 */ /* 0x040fe400078ec0ff */
[C---:B------:R-:W-:Y:S02]  /*faf0*/  IADD3 R91, P6, R6.reuse, 0x20, RZ ;  /* 0x00000020065b7810 */ /* 0x040fe40007fde0ff */
[----:B------:R-:W-:-:S02]  /*fb00*/  IADD3 R101, P5, R6, 0x4040, RZ ;  /* 0x0000404006657810 */ /* 0x000fc40007fbe0ff */
[----:B------:R-:W-:Y:S01]  /*fb10*/  SEL R63, R12, R13, P0 ;  /* 0x0000000d0c3f7207 */ /* 0x000fe20000000000 */
[--C-:B------:R-:W-:Y:S01]  /*fb20*/  IMAD.X R13, RZ, RZ, R7.reuse, P4 ;  /* 0x000000ffff0d7224 */ /* 0x100fe200020e0607 */
[----:B------:R-:W-:Y:S01]  /*fb30*/  SEL R55, R29, R28, P0 ;  /* 0x0000001c1d377207 */ /* 0x000fe20000000000 */
[----:B------:R-:W-:Y:S01]  /*fb40*/  IMAD.X R11, RZ, RZ, R7, P5 ;  /* 0x000000ffff0b7224 */ /* 0x000fe200028e0607 */
[----:B------:R-:W-:Y:S02]  /*fb50*/  LOP3.LUT R12, R95, 0x380, RZ, 0xc0, !PT ;  /* 0x000003805f0c7812 */ /* 0x000fe400078ec0ff */
[----:B------:R-:W-:Y:S02]  /*fb60*/  LOP3.LUT R24, R10, R93, RZ, 0x3c, !PT ;  /* 0x0000005d0a187212 */ /* 0x000fe400078e3cff */
[----:B------:R-:W-:Y:S02]  /*fb70*/  SEL R29, R28, R29, P0 ;  /* 0x0000001d1c1d7207 */ /* 0x000fe40000000000 */
[----:B------:R-:W-:-:S02]  /*fb80*/  LOP3.LUT R10, R99, 0x380, RZ, 0xc0, !PT ;  /* 0x00000380630a7812 */ /* 0x000fc400078ec0ff */
[----:B------:R-:W-:Y:S02]  /*fb90*/  SEL R77, R27, R26, P0 ;  /* 0x0000001a1b4d7207 */ /* 0x000fe40000000000 */
[----:B------:R-:W-:Y:S01]  /*fba0*/  SEL R79, R26, R27, P0 ;  /* 0x0000001b1a4f7207 */ /* 0x000fe20000000000 */
[----:B------:R-:W-:Y:S01]  /*fbb0*/  IMAD.X R27, RZ, RZ, R7, P6 ;  /* 0x000000ffff1b7224 */ /* 0x000fe200030e0607 */
[----:B------:R-:W-:Y:S02]  /*fbc0*/  SHF.R.U64 R9, R9, 0x3, RZ ;  /* 0x0000000309097819 */ /* 0x000fe400000012ff */
[----:B------:R-:W-:Y:S02]  /*fbd0*/  LOP3.LUT R28, R101, 0x380, RZ, 0xc0, !PT ;  /* 0x00000380651c7812 */ /* 0x000fe400078ec0ff */
[----:B------:R-:W-:Y:S02]  /*fbe0*/  F2FP.BF16.F32.PACK_AB R38, R103, R38 ;  /* 0x000000266726723e */ /* 0x000fe400000010ff */
[----:B------:R-:W-:-:S02]  /*fbf0*/  F2FP.BF16.F32.PACK_AB R15, R134, R15 ;  /* 0x0000000f860f723e */ /* 0x000fc400000010ff */
[----:B------:R-:W-:Y:S02]  /*fc00*/  F2FP.BF16.F32.PACK_AB R14, R135, R14 ;  /* 0x0000000e870e723e */ /* 0x000fe400000010ff */
[C---:B------:R-:W-:Y:S02]  /*fc10*/  IADD3 R97, P3, R6.reuse, 0x4000, RZ ;  /* 0x0000400006617810 */ /* 0x040fe40007f7e0ff */
[----:B------:R-:W-:Y:S02]  /*fc20*/  IADD3 R103, P6, R6, 0x4060, RZ ;  /* 0x0000406006677810 */ /* 0x000fe40007fde0ff */
[----:B------:R-:W-:Y:S02]  /*fc30*/  SHF.R.U64 R12, R12, 0x3, RZ ;  /* 0x000000030c0c7819 */ /* 0x000fe400000012ff */
[----:B------:R-:W-:Y:S02]  /*fc40*/  SHF.R.U64 R10, R10, 0x3, RZ ;  /* 0x000000030a0a7819 */ /* 0x000fe400000012ff */
[----:B------:R-:W-:-:S02]  /*fc50*/  F2FP.BF16.F32.PACK_AB R45, R92, R45 ;  /* 0x0000002d5c2d723e */ /* 0x000fc400000010ff */
[----:B------:R-:W-:Y:S01]  /*fc60*/  LOP3.LUT R6, R9, R6, RZ, 0x3c, !PT ;  /* 0x0000000609067212 */ /* 0x000fe200078e3cff */
[--C-:B------:R-:W-:Y:S01]  /*fc70*/  IMAD.X R9, RZ, RZ, R7.reuse, P6 ;  /* 0x000000ffff097224 */ /* 0x100fe200030e0607 */
[----:B------:R-:W-:Y:S02]  /*fc80*/  SHF.R.U64 R28, R28, 0x3, RZ ;  /* 0x000000031c1c7819 */ /* 0x000fe400000012ff */
[----:B------:R-:W-:Y:S02]  /*fc90*/  F2FP.BF16.F32.PACK_AB R43, R94, R43 ;  /* 0x0000002b5e2b723e */ /* 0x000fe400000010ff */
[----:B------:R-:W-:Y:S02]  /*fca0*/  SEL R81, R15, R14, P0 ;  /* 0x0000000e0f517207 */ /* 0x000fe40000000000 */
[----:B------:R-:W-:Y:S01]  /*fcb0*/  SEL R83, R14, R15, P0 ;  /* 0x0000000f0e537207 */ /* 0x000fe20000000000 */
[----:B------:R-:W-:Y:S01]  /*fcc0*/  IMAD.X R15, RZ, RZ, R7, P3 ;  /* 0x000000ffff0f7224 */ /* 0x000fe200018e0607 */
[----:B------:R-:W-:-:S02]  /*fcd0*/  LOP3.LUT R16, R12, R95, RZ, 0x3c, !PT ;  /* 0x0000005f0c107212 */ /* 0x000fc400078e3cff */
[----:B------:R-:W-:Y:S02]  /*fce0*/  LOP3.LUT R12, R10, R99, RZ, 0x3c, !PT ;  /* 0x000000630a0c7212 */ /* 0x000fe400078e3cff */
[----:B------:R-:W-:Y:S02]  /*fcf0*/  SEL R47, R45, R44, P0 ;  /* 0x0000002c2d2f7207 */ /* 0x000fe40000000000 */
[----:B------:R-:W-:Y:S02]  /*fd00*/  LOP3.LUT R10, R28, R101, RZ, 0x3c, !PT ;  /* 0x000000651c0a7212 */ /* 0x000fe400078e3cff */
[----:B------:R-:W-:Y:S02]  /*fd10*/  MOV R7, R6 ;  /* 0x0000000600077202 */ /* 0x000fe40000000f00 */
[----:B------:R-:W-:Y:S02]  /*fd20*/  SEL R45, R44, R45, P0 ;  /* 0x0000002d2c2d7207 */ /* 0x000fe40000000000 */
[----:B------:R-:W-:-:S02]  /*fd30*/  SEL R69, R43, R42, P0 ;  /* 0x0000002a2b457207 */ /* 0x000fc40000000000 */
[----:B------:R-:W-:Y:S02]  /*fd40*/  SEL R43, R42, R43, P0 ;  /* 0x0000002b2a2b7207 */ /* 0x000fe40000000000 */
[----:B------:R-:W-:Y:S02]  /*fd50*/  MOV R56, R10 ;  /* 0x0000000a00387202 */ /* 0x000fe40000000f00 */
[----:B------:R-:W-:Y:S02]  /*fd60*/  MOV R58, R12 ;  /* 0x0000000c003a7202 */ /* 0x000fe40000000f00 */
[----:B------:R-:W-:Y:S02]  /*fd70*/  LOP3.LUT R8, R91, 0x380, RZ, 0xc0, !PT ;  /* 0x000003805b087812 */ /* 0x000fe400078ec0ff */
[----:B------:R-:W-:Y:S02]  /*fd80*/  F2FP.BF16.F32.PACK_AB R31, R118, R31 ;  /* 0x0000001f761f723e */ /* 0x000fe400000010ff */
[----:B------:R-:W-:-:S02]  /*fd90*/  F2FP.BF16.F32.PACK_AB R30, R119, R30 ;  /* 0x0000001e771e723e */ /* 0x000fc400000010ff */
[----:B------:R-:W-:Y:S02]  /*fda0*/  SHF.R.U64 R8, R8, 0x3, RZ ;  /* 0x0000000308087819 */ /* 0x000fe400000012ff */
[----:B------:R-:W-:Y:S02]  /*fdb0*/  SEL R75, R31, R30, P0 ;  /* 0x0000001e1f4b7207 */ /* 0x000fe40000000000 */
[----:B------:R-:W-:Y:S02]  /*fdc0*/  LOP3.LUT R26, R8, R91, RZ, 0x3c, !PT ;  /* 0x0000005b081a7212 */ /* 0x000fe400078e3cff */
[----:B------:R-:W-:Y:S02]  /*fdd0*/  SEL R31, R30, R31, P0 ;  /* 0x0000001f1e1f7207 */ /* 0x000fe40000000000 */
[----:B------:R-:W-:Y:S02]  /*fde0*/  LOP3.LUT R8, R97, 0x380, RZ, 0xc0, !PT ;  /* 0x0000038061087812 */ /* 0x000fe400078ec0ff */
[----:B------:R-:W-:-:S02]  /*fdf0*/  LOP3.LUT R30, R103, 0x380, RZ, 0xc0, !PT ;  /* 0x00000380671e7812 */ /* 0x000fc400078ec0ff */
[----:B------:R-:W-:Y:S02]  /*fe00*/  SHF.R.U64 R8, R8, 0x3, RZ ;  /* 0x0000000308087819 */ /* 0x000fe400000012ff */
[----:B------:R-:W-:Y:S02]  /*fe10*/  SHF.R.U64 R30, R30, 0x3, RZ ;  /* 0x000000031e1e7819 */ /* 0x000fe400000012ff */
[----:B------:R-:W-:Y:S02]  /*fe20*/  LOP3.LUT R14, R8, R97, RZ, 0x3c, !PT ;  /* 0x00000061080e7212 */ /* 0x000fe400078e3cff */
        /* <DEDUP_REMOVED lines=8> */
[----:B------:R-:W-:-:S02]  /*feb0*/  LOP3.LUT R8, R30, R103, RZ, 0x3c, !PT ;  /* 0x000000671e087212 */ /* 0x000fc400078e3cff */
[----:B------:R-:W-:Y:S02]  /*fec0*/  MOV R62, R16 ;  /* 0x00000010003e7202 */ /* 0x000fe40000000f00 */
[----:B------:R-:W-:Y:S02]  /*fed0*/  SEL R49, R41, R40, P0 ;  /* 0x0000002829317207 */ /* 0x000fe40000000000 */
[----:B------:R-:W-:Y:S02]  /*fee0*/  SEL R51, R37, R36, P0 ;  /* 0x0000002425337207 */ /* 0x000fe40000000000 */
[----:B------:R-:W-:Y:S02]  /*fef0*/  SEL R53, R33, R32, P0 ;  /* 0x0000002021357207 */ /* 0x000fe40000000000 */
[----:B------:R-:W-:Y:S02]  /*ff00*/  SEL R71, R39, R38, P0 ;  /* 0x0000002627477207 */ /* 0x000fe40000000000 */
[----:B------:R-:W-:-:S02]  /*ff10*/  SEL R73, R35, R34, P0 ;  /* 0x0000002223497207 */ /* 0x000fc40000000000 */
[----:B------:R-:W-:Y:S02]  /*ff20*/  SEL R89, R150, R151, P0 ;  /* 0x0000009796597207 */ /* 0x000fe40000000000 */
[----:B------:R-:W-:Y:S02]  /*ff30*/  MOV R17, R8 ;  /* 0x0000000800117202 */ /* 0x000fe40000000f00 */
[----:B------:R-:W-:Y:S02]  /*ff40*/  SEL R41, R40, R41, P0 ;  /* 0x0000002928297207 */ /* 0x000fe40000000000 */
[----:B------:R-:W-:Y:S02]  /*ff50*/  SEL R37, R36, R37, P0 ;  /* 0x0000002524257207 */ /* 0x000fe40000000000 */
[----:B------:R-:W-:Y:S02]  /*ff60*/  SEL R33, R32, R33, P0 ;  /* 0x0000002120217207 */ /* 0x000fe40000000000 */
[----:B------:R-:W-:-:S02]  /*ff70*/  SEL R39, R38, R39, P0 ;  /* 0x0000002726277207 */ /* 0x000fc40000000000 */
[----:B------:R-:W-:Y:S02]  /*ff80*/  SEL R35, R34, R35, P0 ;  /* 0x0000002322237207 */ /* 0x000fe40000000000 */
[----:B------:R-:W-:Y:S02]  /*ff90*/  SEL R151, R151, R150, P0 ;  /* 0x0000009697977207 */ /* 0x000fe40000000000 */
[----:B------:R-:W-:Y:S02]  /*ffa0*/  MOV R50, R26 ;  /* 0x0000001a00327202 */ /* 0x000fe40000000f00 */
[----:B------:R-:W-:Y:S02]  /*ffb0*/  MOV R60, R14 ;  /* 0x0000000e003c7202 */ /* 0x000fe40000000f00 */
[----:B------:R-:W-:Y:S02]  /*ffc0*/  MOV R64, R24 ;  /* 0x0000001800407202 */ /* 0x000fe40000000f00 */
[----:B--2---:R-:W-:Y:S01]  /*ffd0*/  LOP3.LUT R6, R20, 0x2, RZ, 0x3c, !PT ;  /* 0x0000000214067812 */ /* 0x004fe200078e3cff */
[----:B------:R-:W-:Y:S04]  /*ffe0*/  SHFL.IDX PT, R47, R47, R20, 0x1c1f ;  /* 0x001c1f142f2f7589 */ /* 0x000fe800000e0000 */
[----:B------:R-:W1:Y:S04]  /*fff0*/  SHFL.IDX PT, R10, R45, R6, 0x1c1f ;  /* 0x001c1f062d0a7589 */ /* 0x000e6800000e0000 */
[----:B------:R-:W-:Y:S04]  /*10000*/  SHFL.IDX PT, R69, R69, R20, 0x1c1f ;  /* 0x001c1f1445457589 */ /* 0x000fe800000e0000 */
[----:B------:R-:W2:Y:S04]  /*10010*/  SHFL.IDX PT, R12, R43, R6, 0x1c1f ;  /* 0x001c1f062b0c7589 */ /* 0x000ea800000e0000 */
[----:B------:R-:W-:Y:S04]  /*10020*/  SHFL.IDX PT, R49, R49, R20, 0x1c1f ;  /* 0x001c1f1431317589 */ /* 0x000fe800000e0000 */
[----:B------:R-:W-:Y:S04]  /*10030*/  SHFL.IDX PT, R51, R51, R20, 0x1c1f ;  /* 0x001c1f1433337589 */ /* 0x000fe800000e0000 */
[----:B------:R-:W-:Y:S01]  /*10040*/  SHFL.IDX PT, R53, R53, R20, 0x1c1f ;  /* 0x001c1f1435357589 */ /* 0x000fe200000e0000 */
[----:B-1----:R-:W-:-:S03]  /*10050*/  SEL R8, R47, R10, P0 ;  /* 0x0000000a2f087207 */ /* 0x002fc60000000000 */
[----:B------:R-:W-:Y:S01]  /*10060*/  SHFL.IDX PT, R55, R55, R20, 0x1c1f ;  /* 0x001c1f1437377589 */ /* 0x000fe200000e0000 */
[----:B------:R-:W-:-:S03]  /*10070*/  SEL R10, R10, R47, P0 ;  /* 0x0000002f0a0a7207 */ /* 0x000fc60000000000 */
[----:B------:R-:W-:Y:S01]  /*10080*/  SHFL.IDX PT, R57, R57, R20, 0x1c1f ;  /* 0x001c1f1439397589 */ /* 0x000fe200000e0000 */
[----:B--2---:R-:W-:-:S03]  /*10090*/  SEL R9, R69, R12, P0 ;  /* 0x0000000c45097207 */ /* 0x004fc60000000000 */
[----:B------:R-:W-:Y:S01]  /*100a0*/  SHFL.IDX PT, R61, R61, R20, 0x1c1f ;  /* 0x001c1f143d3d7589 */ /* 0x000fe200000e0000 */
[----:B------:R-:W-:Y:S02]  /*100b0*/  SEL R11, R12, R69, P0 ;  /* 0x000000450c0b7207 */ /* 0x000fe40000000000 */
[----:B------:R-:W1:Y:S08]  /*100c0*/  LDC.64 R68, c[0x0][0xc00] ;  /* 0x00030000ff447b82 */ /* 0x000e700000000a00 */
[----:B------:R-:W-:Y:S06]  /*100d0*/  BAR.SYNC.DEFER_BLOCKING 0x1, 0x100 ;  /* 0x0044000000007b1d */ /* 0x000fec0000010000 */
[----:B------:R-:W-:Y:S04]  /*100e0*/  SHFL.IDX PT, R65, R65, R20, 0x1c1f ;  /* 0x001c1f1441417589 */ /* 0x000fe800000e0000 */
[----:B------:R-:W-:Y:S04]  /*100f0*/  SHFL.IDX PT, R71, R71, R20, 0x1c1f ;  /* 0x001c1f1447477589 */ /* 0x000fe800000e0000 */
[----:B------:R-:W-:Y:S04]  /*10100*/  SHFL.IDX PT, R73, R73, R20, 0x1c1f ;  /* 0x001c1f1449497589 */ /* 0x000fe800000e0000 */
[----:B------:R-:W-:Y:S01]  /*10110*/  SHFL.IDX PT, R75, R75, R20, 0x1c1f ;  /* 0x001c1f144b4b7589 */ /* 0x000fe200000e0000 */
[----:B-1----:R-:W-:-:S03]  /*10120*/  ISETP.NE.U32.AND P2, PT, R68, RZ, PT ;  /* 0x000000ff4400720c */ /* 0x002fc60003f45070 */
[----:B------:R-:W-:Y:S01]  /*10130*/  SHFL.IDX PT, R77, R77, R20, 0x1c1f ;  /* 0x001c1f144d4d7589 */ /* 0x000fe200000e0000 */
[----:B------:R-:W-:-:S03]  /*10140*/  ISETP.NE.AND.EX P2, PT, R69, RZ, PT, P2 ;  /* 0x000000ff4500720c */ /* 0x000fc60003f45320 */
[----:B------:R-:W-:Y:S04]  /*10150*/  SHFL.IDX PT, R81, R81, R20, 0x1c1f ;  /* 0x001c1f1451517589 */ /* 0x000fe800000e0000 */
[----:B------:R-:W-:Y:S04]  /*10160*/  SHFL.IDX PT, R85, R85, R20, 0x1c1f ;  /* 0x001c1f1455557589 */ /* 0x000fe800000e0000 */
[----:B------:R-:W-:Y:S04]  /*10170*/  SHFL.IDX PT, R89, R89, R20, 0x1c1f ;  /* 0x001c1f1459597589 */ /* 0x000fe800000e0000 */
[----:B------:R-:W1:Y:S04]  /*10180*/  SHFL.IDX PT, R14, R41, R6, 0x1c1f ;  /* 0x001c1f06290e7589 */ /* 0x000e6800000e0000 */
[----:B------:R-:W2:Y:S04]  /*10190*/  SHFL.IDX PT, R26, R37, R6, 0x1c1f ;  /* 0x001c1f06251a7589 */ /* 0x000ea800000e0000 */
[----:B------:R-:W3:Y:S04]  /*101a0*/  SHFL.IDX PT, R30, R33, R6, 0x1c1f ;  /* 0x001c1f06211e7589 */ /* 0x000ee800000e0000 */
[----:B------:R-:W4:Y:S04]  /*101b0*/  SHFL.IDX PT, R34, R29, R6, 0x1c1f ;  /* 0x001c1f061d227589 */ /* 0x000f2800000e0000 */
[----:B------:R-:W0:Y:S04]  /*101c0*/  SHFL.IDX PT, R36, R39, R6, 0x1c1f ;  /* 0x001c1f0627247589 */ /* 0x000e2800000e0000 */
[----:B------:R-:W0:Y:S04]  /*101d0*/  SHFL.IDX PT, R38, R35, R6, 0x1c1f ;  /* 0x001c1f0623267589 */ /* 0x000e2800000e0000 */
[----:B------:R-:W0:Y:S01]  /*101e0*/  SHFL.IDX PT, R40, R31, R6, 0x1c1f ;  /* 0x001c1f061f287589 */ /* 0x000e2200000e0000 */
[----:B-1----:R-:W-:-:S02]  /*101f0*/  SEL R12, R49, R14, P0 ;  /* 0x0000000e310c7207 */ /* 0x002fc40000000000 */
[----:B------:R-:W-:Y:S01]  /*10200*/  SEL R14, R14, R49, P0 ;  /* 0x000000310e0e7207 */ /* 0x000fe20000000000 */
[----:B------:R-:W1:Y:S01]  /*10210*/  SHFL.IDX PT, R42, R79, R6, 0x1c1f ;  /* 0x001c1f064f2a7589 */ /* 0x000e6200000e0000 */
[----:B--2---:R-:W-:Y:S02]  /*10220*/  SEL R24, R51, R26, P0 ;  /* 0x0000001a33187207 */ /* 0x004fe40000000000 */
[----:B------:R-:W-:Y:S01]  /*10230*/  SEL R26, R26, R51, P0 ;  /* 0x000000331a1a7207 */ /* 0x000fe20000000000 */
[----:B------:R-:W2:Y:S01]  /*10240*/  SHFL.IDX PT, R16, R59, R6, 0x1c1f ;  /* 0x001c1f063b107589 */ /* 0x000ea200000e0000 */
[----:B---3--:R-:W-:Y:S02]  /*10250*/  SEL R28, R53, R30, P0 ;  /* 0x0000001e351c7207 */ /* 0x008fe40000000000 */
[----:B------:R-:W-:Y:S01]  /*10260*/  SEL R30, R30, R53, P0 ;  /* 0x000000351e1e7207 */ /* 0x000fe20000000000 */
[----:B------:R-:W3:Y:S01]  /*10270*/  SHFL.IDX PT, R20, R63, R6, 0x1c1f ;  /* 0x001c1f063f147589 */ /* 0x000ee200000e0000 */
[----:B----4-:R-:W-:Y:S01]  /*10280*/  SEL R32, R55, R34, P0 ;  /* 0x0000002237207207 */ /* 0x010fe20000000000 */
[----:B------:R-:W-:Y:S01]  /*10290*/  ULDC UR4, c[0x0][0xa88] ;  /* 0x0002a20000047ab9 */ /* 0x000fe20000000800 */
[----:B------:R-:W-:Y:S01]  /*102a0*/  SEL R34, R34, R55, P0 ;  /* 0x0000003722227207 */ /* 0x000fe20000000000 */
[----:B------:R-:W4:Y:S01]  /*102b0*/  SHFL.IDX PT, R44, R67, R6, 0x1c1f ;  /* 0x001c1f06432c7589 */ /* 0x000f2200000e0000 */
[----:B0-----:R-:W-:Y:S01]  /*102c0*/  SEL R13, R71, R36, P0 ;  /* 0x00000024470d7207 */ /* 0x001fe20000000000 */
[----:B------:R-:W0:Y:S01]  /*102d0*/  LDC R53, c[0x0][0xbe8] ;  /* 0x0002fa00ff357b82 */ /* 0x000e220000000800 */
[----:B------:R-:W-:Y:S01]  /*102e0*/  SEL R15, R36, R71, P0 ;  /* 0x00000047240f7207 */ /* 0x000fe20000000000 */
[----:B------:R-:W4:Y:S01]  /*102f0*/  SHFL.IDX PT, R46, R83, R6, 0x1c1f ;  /* 0x001c1f06532e7589 */ /* 0x000f2200000e0000 */
[----:B------:R-:W-:-:S02]  /*10300*/  SEL R25, R73, R38, P0 ;  /* 0x0000002649197207 */ /* 0x000fc40000000000 */
[----:B------:R-:W-:Y:S01]  /*10310*/  SEL R27, R38, R73, P0 ;  /* 0x00000049261b7207 */ /* 0x000fe20000000000 */
[----:B------:R-:W4:Y:S01]  /*10320*/  SHFL.IDX PT, R52, R87, R6, 0x1c1f ;  /* 0x001c1f0657347589 */ /* 0x000f2200000e0000 */
[----:B------:R-:W-:Y:S02]  /*10330*/  SEL R29, R75, R40, P0 ;  /* 0x000000284b1d7207 */ /* 0x000fe40000000000 */
[----:B------:R-:W-:Y:S01]  /*10340*/  SEL R31, R40, R75, P0 ;  /* 0x0000004b281f7207 */ /* 0x000fe20000000000 */
[----:B------:R-:W0:Y:S01]  /*10350*/  SHFL.IDX PT, R54, R151, R6, 0x1c1f ;  /* 0x001c1f0697367589 */ /* 0x000e2200000e0000 */
[----:B-1----:R-:W-:Y:S02]  /*10360*/  SEL R33, R77, R42, P0 ;  /* 0x0000002a4d217207 */ /* 0x002fe40000000000 */
[----:B------:R-:W-:Y:S01]  /*10370*/  SEL R35, R42, R77, P0 ;  /* 0x0000004d2a237207 */ /* 0x000fe20000000000 */
[----:B------:R1:W-:Y:S01]  /*10380*/  STSM.16.M88.4 [R7], R8 ;  /* 0x0000000807007844 */ /* 0x0003e20000000200 */
[----:B--2---:R-:W-:-:S02]  /*10390*/  SEL R36, R57, R16, P0 ;  /* 0x0000001039247207 */ /* 0x004fc40000000000 */
[----:B------:R-:W-:Y:S01]  /*103a0*/  SEL R38, R16, R57, P0 ;  /* 0x0000003910267207 */ /* 0x000fe20000000000 */
[----:B------:R2:W-:Y:S01]  /*103b0*/  STSM.16.M88.4 [R50], R12 ;  /* 0x0000000c32007844 */ /* 0x0005e20000000200 */
[----:B---3--:R-:W-:Y:S01]  /*103c0*/  SEL R40, R61, R20, P0 ;  /* 0x000000143d287207 */ /* 0x008fe20000000000 */
[----:B------:R-:W-:Y:S01]  /*103d0*/  IMAD.MOV.U32 R16, RZ, RZ, RZ ;  /* 0x000000ffff107224 */ /* 0x000fe200078e00ff */
[----:B------:R-:W-:Y:S01]  /*103e0*/  SEL R42, R20, R61, P0 ;  /* 0x0000003d142a7207 */ /* 0x000fe20000000000 */
[----:B------:R3:W-:Y:S01]  /*103f0*/  STSM.16.M88.4 [R64], R24 ;  /* 0x0000001840007844 */ /* 0x0007e20000000200 */
[----:B----4-:R-:W-:Y:S02]  /*10400*/  SEL R48, R65, R44, P0 ;  /* 0x0000002c41307207 */ /* 0x010fe40000000000 */
[----:B------:R-:W-:Y:S01]  /*10410*/  SEL R37, R81, R46, P0 ;  /* 0x0000002e51257207 */ /* 0x000fe20000000000 */
[----:B------:R3:W-:Y:S01]  /*10420*/  STSM.16.M88.4 [R62], R28 ;  /* 0x0000001c3e007844 */ /* 0x0007e20000000200 */
[----:B------:R-:W-:Y:S01]  /*10430*/  SEL R39, R46, R81, P0 ;  /* 0x000000512e277207 */ /* 0x000fe20000000000 */
[----:B-1----:R-:W1:Y:S01]  /*10440*/  LDC.64 R6, c[0x0][0xc00] ;  /* 0x00030000ff067b82 */ /* 0x002e620000000a00 */
[----:B------:R-:W-:Y:S01]  /*10450*/  SEL R41, R85, R52, P0 ;  /* 0x0000003455297207 */ /* 0x000fe20000000000 */
[----:B------:R3:W-:Y:S01]  /*10460*/  STSM.16.M88.4 [R60], R32 ;  /* 0x000000203c007844 */ /* 0x0007e20000000200 */
[----:B------:R-:W-:-:S02]  /*10470*/  SEL R43, R52, R85, P0 ;  /* 0x00000055342b7207 */ /* 0x000fc40000000000 */
[----:B--2---:R-:W-:Y:S01]  /*10480*/  SEL R50, R44, R65, P0 ;  /* 0x000000412c327207 */ /* 0x004fe20000000000 */
[----:B------:R3:W-:Y:S01]  /*10490*/  STSM.16.M88.4 [R58], R36 ;  /* 0x000000243a007844 */ /* 0x0007e20000000200 */
[----:B0-----:R-:W-:Y:S02]  /*104a0*/  SEL R49, R89, R54, P0 ;  /* 0x0000003659317207 */ /* 0x001fe40000000000 */
[----:B------:R-:W-:Y:S01]  /*104b0*/  SEL R51, R54, R89, P0 ;  /* 0x0000005936337207 */ /* 0x000fe20000000000 */
[----:B------:R3:W-:Y:S04]  /*104c0*/  STSM.16.M88.4 [R56], R40 ;  /* 0x0000002838007844 */ /* 0x0007e80000000200 */
[----:B------:R3:W-:Y:S01]  /*104d0*/  STSM.16.M88.4 [R17], R48 ;  /* 0x0000003011007844 */ /* 0x0007e20000000200 */
[----:B-1----:R-:W-:Y:S01]  /*104e0*/  IMAD.WIDE R8, R174, 0x4, R6 ;  /* 0x00000004ae087825 */ /* 0x002fe200078e0206 */
[----:B------:R-:W-:Y:S08]  /*104f0*/  BAR.SYNC.DEFER_BLOCKING 0x1, 0x100 ;  /* 0x0044000000007b1d */ /* 0x000ff00000010000 */
[----:B------:R-:W0:Y:S01]  /*10500*/  LDC.64 R6, c[0x0][0xc08] ;  /* 0x00030200ff067b82 */ /* 0x000e220000000a00 */
[----:B------:R-:W-:Y:S01]  /*10510*/  IMAD.U32 R10, RZ, RZ, UR4 ;  /* 0x00000004ff0a7e24 */ /* 0x000fe2000f8e00ff */
[----:B------:R3:W5:Y:S01]  /*10520*/  @P2 LDG.E R16, desc[UR44][R8.64] ;  /* 0x0000002c08102981 */ /* 0x000762000c1e1900 */
[----:B------:R-:W-:-:S02]  /*10530*/  ISETP.NE.AND P1, PT, R53, 0x1, PT ;  /* 0x000000013500780c */ /* 0x000fc40003f25270 */
[----:B0-----:R-:W-:-:S04]  /*10540*/  ISETP.NE.U32.AND P0, PT, R6, RZ, PT ;  /* 0x000000ff0600720c */ /* 0x001fc80003f05070 */
[----:B------:R-:W-:-:S07]  /*10550*/  ISETP.NE.AND.EX P0, PT, R7, RZ, PT, P0 ;  /* 0x000000ff0700720c */ /* 0x000fce0003f05300 */
[----:B------:R-:W0:Y:S08]  /*10560*/  @P1 LDC R11, c[0x0][0xbec] ;  /* 0x0002fb00ff0b1b82 */ /* 0x000e300000000800 */
[----:B------:R-:W1:Y:S08]  /*10570*/  @P1 LDC R15, c[0x0][0xbf0] ;  /* 0x0002fc00ff0f1b82 */ /* 0x000e700000000800 */
[----:B------:R-:W2:Y:S02]  /*10580*/  @P0 LDC.64 R6, c[0x0][0xc08] ;  /* 0x00030200ff060b82 */ /* 0x000ea40000000a00 */
[----:B--2---:R-:W-:-:S05]  /*10590*/  @P0 IMAD.WIDE R6, R174, 0x4, R6 ;  /* 0x00000004ae060825 */ /* 0x004fca00078e0206 */
[----:B------:R3:W5:Y:S01]  /*105a0*/  @P0 LDG.E R10, desc[UR44][R6.64] ;  /* 0x0000002c060a0981 */ /* 0x000762000c1e1900 */
[----:B01----:R-:W-:Y:S05]  /*105b0*/  @P0 BRA `(.L_x_1352) ;  /* 0x0000000000100947 */ /* 0x003fea0003800000 */
[----:B------:R-:W-:Y:S05]  /*105c0*/  @!P2 BRA `(.L_x_1352) ;  /* 0x00000000000ca947 */ /* 0x000fea0003800000 */
[----:B---3--:R-:W2:Y:S04]  /*105d0*/  LDG.E R7, desc[UR44][R8.64] ;  /* 0x0000002c08077981 */ /* 0x008ea8000c1e1900 */
[----:B-----5:R-:W2:Y:S02]  /*105e0*/  LDG.E R10, desc[UR44][R8.64+0x4] ;  /* 0x0000042c080a7981 */ /* 0x020ea4000c1e1900 */
[----:B--2---:R-:W-:-:S07]  /*105f0*/  IMAD.IADD R10, R10, 0x1, -R7 ;  /* 0x000000010a0a7824 */ /* 0x004fce00078e0a07 */
.L_x_1352:
[----:B---3--:R-:W-:Y:S01]  /*10600*/  SHF.R.S32.HI R50, RZ, 0x1f, R173 ;  /* 0x0000001fff327819 */ /* 0x008fe200000114ad */
[--C-:B------:R-:W-:Y:S01]  /*10610*/  IMAD.IADD R14, R168, 0x1, R19.reuse ;  /* 0x00000001a80e7824 */ /* 0x100fe200078e0213 */
[----:B------:R-:W-:Y:S01]  /*10620*/  ULDC.64 UR4, c[0x0][0xb90] ;  /* 0x0002e40000047ab9 */ /* 0x000fe20000000a00 */
[----:B-----5:R-:W-:Y:S01]  /*10630*/  SHF.R.S32.HI R17, RZ, 0x1f, R16 ;  /* 0x0000001fff117819 */ /* 0x020fe20000011410 */
[----:B------:R-:W-:Y:S01]  /*10640*/  IMAD.IADD R24, R180, 0x1, R19 ;  /* 0x00000001b4187824 */ /* 0x000fe200078e0213 */
[----:B------:R-:W-:Y:S01]  /*10650*/  SHF.R.S32.HI R20, RZ, 0x1f, R174 ;  /* 0x0000001fff147819 */ /* 0x000fe200000114ae */
[----:B------:R-:W-:Y:S01]  /*10660*/  @P1 IMAD.HI.U32 R8, R14, R11, RZ ;  /* 0x0000000b0e081227 */ /* 0x000fe200078e00ff */
[----:B------:R-:W-:Y:S01]  /*10670*/  SEL R51, R174, RZ, !P2 ;  /* 0x000000ffae337207 */ /* 0x000fe20005000000 */
[----:B------:R-:W0:Y:S01]  /*10680*/  @P1 LDC R57, c[0x0][0xbec] ;  /* 0x0002fb00ff391b82 */ /* 0x000e220000000800 */
[----:B------:R-:W-:Y:S01]  /*10690*/  SEL R20, R20, RZ, !P2 ;  /* 0x000000ff14147207 */ /* 0x000fe20005000000 */
[----:B------:R-:W-:-:S02]  /*106a0*/  IMAD R6, R50, UR4, RZ ;  /* 0x0000000432067c24 */ /* 0x000fc4000f8e02ff */
[----:B------:R-:W-:Y:S01]  /*106b0*/  IMAD.MOV.U32 R9, RZ, RZ, R14 ;  /* 0x000000ffff097224 */ /* 0x000fe200078e000e */
[----:B------:R-:W-:Y:S01]  /*106c0*/  @P1 SHF.R.U32.HI R9, RZ, R15, R8 ;  /* 0x0000000fff091219 */ /* 0x000fe20000011608 */
[C---:B------:R-:W-:Y:S02]  /*106d0*/  IMAD R13, R173.reuse, UR5, R6 ;  /* 0x00000005ad0d7c24 */ /* 0x040fe4000f8e0206 */
[----:B------:R-:W-:Y:S01]  /*106e0*/  IMAD.WIDE.U32 R6, R173, UR4, R16 ;  /* 0x00000004ad067c25 */ /* 0x000fe2000f8e0010 */
[----:B------:R-:W-:-:S03]  /*106f0*/  ULDC.64 UR4, c[0x0][0xb98] ;  /* 0x0002e60000047ab9 */ /* 0x000fc60000000a00 */
[----:B------:R-:W-:Y:S02]  /*10700*/  IMAD R11, R175, 0x40, R169 ;  /* 0x00000040af0b7824 */ /* 0x000fe400078e02a9 */
[----:B------:R-:W-:Y:S01]  /*10710*/  IMAD.IADD R7, R7, 0x1, R13 ;  /* 0x0000000107077824 */ /* 0x000fe200078e020d */
[--C-:B------:R-:W-:Y:S01]  /*10720*/  SHF.R.S32.HI R13, RZ, 0x1f, R9.reuse ;  /* 0x0000001fff0d7819 */ /* 0x100fe20000011409 */
[----:B------:R-:W-:Y:S02]  /*10730*/  IMAD.MOV R12, RZ, RZ, -R9 ;  /* 0x000000ffff0c7224 */ /* 0x000fe400078e0a09 */
[----:B------:R-:W-:-:S04]  /*10740*/  IMAD.WIDE R4, R11, 0x2, R4 ;  /* 0x000000020b047825 */ /* 0x000fc800078e0204 */
[----:B------:R-:W-:Y:S01]  /*10750*/  IMAD R8, R20, UR4, RZ ;  /* 0x0000000414087c24 */ /* 0x000fe2000f8e02ff */
[C---:B------:R-:W-:Y:S01]  /*10760*/  IADD3 R45, P3, R4.reuse, 0x2000, RZ ;  /* 0x00002000042d7810 */ /* 0x040fe20007f7e0ff */
[----:B------:R-:W-:Y:S01]  /*10770*/  IMAD.WIDE.U32 R6, R51, UR4, R6 ;  /* 0x0000000433067c25 */ /* 0x000fe2000f8e0006 */
[C---:B------:R-:W-:Y:S02]  /*10780*/  LOP3.LUT R25, R4.reuse, 0x380, RZ, 0xc0, !PT ;  /* 0x0000038004197812 */ /* 0x040fe400078ec0ff */
[----:B------:R-:W-:Y:S01]  /*10790*/  LOP3.LUT R44, R45, 0x380, RZ, 0xc0, !PT ;  /* 0x000003802d2c7812 */ /* 0x000fe200078ec0ff */
[----:B------:R-:W-:Y:S01]  /*107a0*/  IMAD R11, R53, R12, R14 ;  /* 0x0000000c350b7224 */ /* 0x000fe200078e020e */
[----:B------:R-:W-:Y:S01]  /*107b0*/  IADD3 R6, P2, R9, R6, RZ ;  /* 0x0000000609067210 */ /* 0x000fe20007f5e0ff */
[----:B------:R-:W-:Y:S01]  /*107c0*/  IMAD R12, R51, UR5, R8 ;  /* 0x00000005330c7c24 */ /* 0x000fe2000f8e0208 */
[----:B------:R-:W-:Y:S01]  /*107d0*/  ULDC.64 UR4, c[0x0][0xb88] ;  /* 0x0002e20000047ab9 */ /* 0x000fe20000000a00 */
[----:B------:R-:W-:Y:S01]  /*107e0*/  IADD3 R9, P0, R4, 0x1000, RZ ;  /* 0x0000100004097810 */ /* 0x000fe20007f1e0ff */
[----:B------:R-:W-:Y:S01]  /*107f0*/  IMAD R55, R10, R53, RZ ;  /* 0x000000350a377224 */ /* 0x000fe200078e02ff */
[----:B------:R-:W-:-:S02]  /*10800*/  SHF.R.S32.HI R8, RZ, 0x1f, R11 ;  /* 0x0000001fff087819 */ /* 0x000fc4000001140b */
[----:B------:R-:W-:Y:S02]  /*10810*/  IADD3.X R7, R13, R7, R12, P2, !PT ;  /* 0x000000070d077210 */ /* 0x000fe400017fe40c */
[----:B------:R-:W-:Y:S01]  /*10820*/  LOP3.LUT R12, R9, 0x380, RZ, 0xc0, !PT ;  /* 0x00000380090c7812 */ /* 0x000fe200078ec0ff */
[----:B------:R-:W-:Y:S01]  /*10830*/  IMAD R8, R8, UR4, RZ ;  /* 0x0000000408087c24 */ /* 0x000fe2000f8e02ff */
[----:B------:R-:W-:Y:S01]  /*10840*/  SHF.R.U64 R44, R44, 0x3, RZ ;  /* 0x000000032c2c7819 */ /* 0x000fe200000012ff */
[C---:B------:R-:W-:Y:S01]  /*10850*/  IMAD.WIDE.U32 R6, R11.reuse, UR4, R6 ;  /* 0x000000040b067c25 */ /* 0x040fe2000f8e0006 */
[----:B------:R-:W-:Y:S02]  /*10860*/  SHF.R.U64 R12, R12, 0x3, RZ ;  /* 0x000000030c0c7819 */ /* 0x000fe400000012ff */
[----:B------:R-:W-:Y:S01]  /*10870*/  LOP3.LUT R44, R44, R45, RZ, 0x3c, !PT ;  /* 0x0000002d2c2c7212 */ /* 0x000fe200078e3cff */
[----:B------:R-:W-:Y:S01]  /*10880*/  IMAD R13, R11, UR5, R8 ;  /* 0x000000050b0d7c24 */ /* 0x000fe2000f8e0208 */
[----:B------:R-:W-:Y:S01]  /*10890*/  ULDC.64 UR4, c[0x0][0xb50] ;  /* 0x0002d40000047ab9 */ /* 0x000fe20000000a00 */
[----:B------:R-:W-:Y:S01]  /*108a0*/  LOP3.LUT R12, R12, R9, RZ, 0x3c, !PT ;  /* 0x000000090c0c7212 */ /* 0x000fe200078e3cff */
[----:B------:R-:W-:Y:S01]  /*108b0*/  IMAD.X R45, RZ, RZ, R5, P3 ;  /* 0x000000ffff2d7224 */ /* 0x000fe200018e0605 */
[----:B------:R-:W-:Y:S01]  /*108c0*/  LEA R11, P4, R6, UR4, 0x2 ;  /* 0x00000004060b7c11 */ /* 0x000fe2000f8810ff */
[----:B------:R-:W-:Y:S01]  /*108d0*/  IMAD.IADD R7, R7, 0x1, R13 ;  /* 0x0000000107077824 */ /* 0x000fe200078e020d */
[----:B------:R-:W-:Y:S01]  /*108e0*/  IADD3 R9, P2, R4, 0x3000, RZ ;  /* 0x0000300004097810 */ /* 0x000fe20007f5e0ff */
[----:B------:R-:W-:Y:S01]  /*108f0*/  IMAD.X R13, RZ, RZ, R5, P0 ;  /* 0x000000ffff0d7224 */ /* 0x000fe200000e0605 */
[----:B------:R-:W-:Y:S01]  /*10900*/  LOP3.LUT P0, RZ, R177, 0x3, RZ, 0xc0, !PT ;  /* 0x00000003b1ff7812 */ /* 0x000fe2000780c0ff */
[----:B------:R-:W-:Y:S01]  /*10910*/  SHFL.IDX PT, R46, R11, RZ, 0x1c1f ;  /* 0x001c1fff0b2e7589 */ /* 0x000fe200000e0000 */
[----:B------:R-:W-:Y:S01]  /*10920*/  LEA.HI.X R14, R6, UR5, R7, 0x2, P4 ;  /* 0x00000005060e7c11 */ /* 0x000fe2000a0f1407 */
[----:B------:R-:W-:Y:S01]  /*10930*/  VIADD R6, R24, 0x8 ;  /* 0x0000000818067836 */ /* 0x000fe20000000000 */
[----:B------:R-:W-:Y:S01]  /*10940*/  LOP3.LUT R8, R9, 0x380, RZ, 0xc0, !PT ;  /* 0x0000038009087812 */ /* 0x000fe200078ec0ff */
[----:B------:R-:W-:Y:S01]  /*10950*/  SHFL.IDX PT, R48, R11, 0x1, 0x1c1f ;  /* 0x003c1f000b307f89 */ /* 0x000fe200000e0000 */
[----:B------:R-:W-:Y:S01]  /*10960*/  IADD3 R41, P6, R4, 0x4000, RZ ;  /* 0x0000400004297810 */ /* 0x000fe20007fde0ff */
[----:B------:R-:W-:Y:S01]  /*10970*/  ULDC.64 UR4, c[0x0][0xaa0] ;  /* 0x0002a80000047ab9 */ /* 0x000fe20000000a00 */
[----:B------:R-:W-:Y:S01]  /*10980*/  SHF.R.U64 R8, R8, 0x3, RZ ;  /* 0x0000000308087819 */ /* 0x000fe200000012ff */
[----:B------:R-:W1:Y:S01]  /*10990*/  SHFL.IDX PT, R47, R14, RZ, 0x1c1f ;  /* 0x001c1fff0e2f7589 */ /* 0x000e6200000e0000 */
[----:B------:R-:W-:-:S02]  /*109a0*/  IADD3 R37, P5, R4, 0x5000, RZ ;  /* 0x0000500004257810 */ /* 0x000fc40007fbe0ff */
[----:B------:R-:W-:Y:S01]  /*109b0*/  LOP3.LUT R8, R8, R9, RZ, 0x3c, !PT ;  /* 0x0000000908087212 */ /* 0x000fe200078e3cff */
[----:B------:R-:W2:Y:S01]  /*109c0*/  SHFL.IDX PT, R49, R14, 0x1, 0x1c1f ;  /* 0x003c1f000e317f89 */ /* 0x000ea200000e0000 */
[--C-:B------:R-:W-:Y:S01]  /*109d0*/  IMAD.X R9, RZ, RZ, R5.reuse, P2 ;  /* 0x000000ffff097224 */ /* 0x100fe200010e0605 */
[-C--:B------:R-:W-:Y:S02]  /*109e0*/  ISETP.GE.OR P2, PT, R24, R55.reuse, P0 ;  /* 0x000000371800720c */ /* 0x080fe40000746670 */
[----:B------:R-:W-:Y:S02]  /*109f0*/  ISETP.GE.OR P0, PT, R6, R55, P0 ;  /* 0x000000370600720c */ /* 0x000fe40000706670 */
[C---:B------:R-:W-:Y:S02]  /*10a00*/  IADD3 R33, P4, R4.reuse, 0x6000, RZ ;  /* 0x0000600004217810 */ /* 0x040fe40007f9e0ff */
[----:B------:R-:W-:Y:S02]  /*10a10*/  IADD3 R7, P3, R4, 0x7000, RZ ;  /* 0x0000700004077810 */ /* 0x000fe40007f7e0ff */
[----:B------:R-:W-:Y:S01]  /*10a20*/  SHF.R.U64 R25, R25, 0x3, RZ ;  /* 0x0000000319197819 */ /* 0x000fe200000012ff */
[----:B------:R-:W-:Y:S01]  /*10a30*/  IMAD R17, R17, UR4, RZ ;  /* 0x0000000411117c24 */ /* 0x000fe2000f8e02ff */
[----:B------:R-:W-:Y:S01]  /*10a40*/  LOP3.LUT R40, R41, 0x380, RZ, 0xc0, !PT ;  /* 0x0000038029287812 */ /* 0x000fe200078ec0ff */
[----:B------:R-:W-:Y:S01]  /*10a50*/  IMAD.X R29, RZ, RZ, R5, P3 ;  /* 0x000000ffff1d7224 */ /* 0x000fe200018e0605 */
[----:B------:R-:W-:-:S02]  /*10a60*/  LOP3.LUT R36, R37, 0x380, RZ, 0xc0, !PT ;  /* 0x0000038025247812 */ /* 0x000fc400078ec0ff */
[----:B------:R-:W-:Y:S02]  /*10a70*/  LOP3.LUT R32, R33, 0x380, RZ, 0xc0, !PT ;  /* 0x0000038021207812 */ /* 0x000fe400078ec0ff */
[----:B------:R-:W-:Y:S01]  /*10a80*/  LOP3.LUT R6, R7, 0x380, RZ, 0xc0, !PT ;  /* 0x0000038007067812 */ /* 0x000fe200078ec0ff */
[----:B-1----:R1:W-:Y:S01]  /*10a90*/  @!P2 ST.E desc[UR44][R46.64], R2 ;  /* 0x000000022e00a985 */ /* 0x0023e2000c10192c */
[----:B------:R-:W-:Y:S01]  /*10aa0*/  LOP3.LUT R24, R25, R4, RZ, 0x3c, !PT ;  /* 0x0000000419187212 */ /* 0x000fe200078e3cff */
[----:B------:R-:W-:Y:S01]  /*10ab0*/  IMAD.MOV.U32 R25, RZ, RZ, R5 ;  /* 0x000000ffff197224 */ /* 0x000fe200078e0005 */
[----:B------:R-:W-:Y:S01]  /*10ac0*/  SHF.R.U64 R40, R40, 0x3, RZ ;  /* 0x0000000328287819 */ /* 0x000fe200000012ff */
[----:B--2---:R2:W-:Y:S01]  /*10ad0*/  @!P0 ST.E desc[UR44][R48.64], R0 ;  /* 0x0000000030008985 */ /* 0x0045e2000c10192c */
[----:B------:R-:W-:Y:S02]  /*10ae0*/  SHF.R.U64 R36, R36, 0x3, RZ ;  /* 0x0000000324247819 */ /* 0x000fe400000012ff */
[----:B------:R-:W-:Y:S01]  /*10af0*/  SHF.R.U64 R32, R32, 0x3, RZ ;  /* 0x0000000320207819 */ /* 0x000fe200000012ff */
[----:B------:R-:W5:Y:S01]  /*10b00*/  LD.E.128 R24, desc[UR44][R24.64] ;  /* 0x0000002c18187980 */ /* 0x000f62000c101d00 */
[----:B------:R-:W-:-:S02]  /*10b10*/  SHF.R.U64 R4, R6, 0x3, RZ ;  /* 0x0000000306047819 */ /* 0x000fc400000012ff */
[----:B------:R-:W-:Y:S01]  /*10b20*/  LOP3.LUT R40, R40, R41, RZ, 0x3c, !PT ;  /* 0x0000002928287212 */ /* 0x000fe200078e3cff */
[----:B-1----:R-:W-:Y:S01]  /*10b30*/  IMAD R47, R16, UR5, R17 ;  /* 0x00000005102f7c24 */ /* 0x002fe2000f8e0211 */
[----:B------:R-:W-:Y:S01]  /*10b40*/  LOP3.LUT R36, R36, R37, RZ, 0x3c, !PT ;  /* 0x0000002524247212 */ /* 0x000fe200078e3cff */
[----:B--2---:R-:W1:Y:S01]  /*10b50*/  @P1 LDC R49, c[0x0][0xbf0] ;  /* 0x0002fc00ff311b82 */ /* 0x004e620000000800 */
[----:B------:R-:W-:Y:S01]  /*10b60*/  IMAD.WIDE.U32 R16, R16, UR4, RZ ;  /* 0x0000000410107c25 */ /* 0x000fe2000f8e00ff */
[----:B------:R-:W-:Y:S01]  /*10b70*/  LOP3.LUT R32, R32, R33, RZ, 0x3c, !PT ;  /* 0x0000002120207212 */ /* 0x000fe200078e3cff */
[----:B------:R-:W-:Y:S01]  /*10b80*/  ULDC.64 UR4, c[0x0][0xae8] ;  /* 0x0002ba0000047ab9 */ /* 0x000fe20000000a00 */
[----:B------:R-:W-:Y:S01]  /*10b90*/  LOP3.LUT R28, R4, R7, RZ, 0x3c, !PT ;  /* 0x00000007041c7212 */ /* 0x000fe200078e3cff */
[----:B------:R-:W-:Y:S01]  /*10ba0*/  IMAD R0, R172, 0x20, R175 ;  /* 0x00000020ac007824 */ /* 0x000fe200078e02af */
[----:B------:R-:W5:Y:S01]  /*10bb0*/  LD.E.128 R12, desc[UR44][R12.64] ;  /* 0x0000002c0c0c7980 */ /* 0x000f62000c101d00 */
[----:B------:R-:W-:-:S02]  /*10bc0*/  IMAD.X R41, RZ, RZ, R5, P6 ;  /* 0x000000ffff297224 */ /* 0x000fc400030e0605 */
[--C-:B------:R-:W-:Y:S01]  /*10bd0*/  IMAD.X R37, RZ, RZ, R5.reuse, P5 ;  /* 0x000000ffff257224 */ /* 0x100fe200028e0605 */
[----:B------:R-:W5:Y:S01]  /*10be0*/  LD.E.128 R8, desc[UR44][R8.64] ;  /* 0x0000002c08087980 */ /* 0x000f62000c101d00 */
[----:B------:R-:W-:Y:S02]  /*10bf0*/  IMAD.X R33, RZ, RZ, R5, P4 ;  /* 0x000000ffff217224 */ /* 0x000fe400020e0605 */
[----:B------:R-:W-:Y:S01]  /*10c00*/  IMAD.IADD R17, R17, 0x1, R47 ;  /* 0x0000000111117824 */ /* 0x000fe200078e022f */
[----:B------:R2:W5:Y:S01]  /*10c10*/  LD.E.128 R4, desc[UR44][R44.64] ;  /* 0x0000002c2c047980 */ /* 0x000562000c101d00 */
[----:B------:R-:W-:Y:S02]  /*10c20*/  IMAD R2, R50, UR4, RZ ;  /* 0x0000000432027c24 */ /* 0x000fe4000f8e02ff */
[----:B------:R-:W-:Y:S01]  /*10c30*/  IMAD.WIDE.U32 R16, R173, UR4, R16 ;  /* 0x00000004ad107c25 */ /* 0x000fe2000f8e0010 */
[----:B------:R-:W5:Y:S04]  /*10c40*/  LD.E.128 R40, desc[UR44][R40.64] ;  /* 0x0000002c28287980 */ /* 0x000f68000c101d00 */
[----:B------:R-:W5:Y:S01]  /*10c50*/  LD.E.128 R36, desc[UR44][R36.64] ;  /* 0x0000002c24247980 */ /* 0x000f62000c101d00 */
[----:B--2---:R-:W-:-:S02]  /*10c60*/  IMAD.IADD R44, R19, 0x1, R0 ;  /* 0x00000001132c7824 */ /* 0x004fc400078e0200 */
[----:B------:R-:W-:Y:S01]  /*10c70*/  IMAD R45, R173, UR5, R2 ;  /* 0x00000005ad2d7c24 */ /* 0x000fe2000f8e0202 */
[----:B------:R-:W-:Y:S01]  /*10c80*/  ULDC.64 UR4, c[0x0][0xaf0] ;  /* 0x0002bc0000047ab9 */ /* 0x000fe20000000a00 */
[----:B0-----:R-:W-:Y:S01]  /*10c90*/  @P1 IMAD.HI.U32 R0, R44, R57, RZ ;  /* 0x000000392c001227 */ /* 0x001fe200078e00ff */
[----:B------:R-:W5:Y:S03]  /*10ca0*/  LD.E.128 R32, desc[UR44][R32.64] ;  /* 0x0000002c20207980 */ /* 0x000f66000c101d00 */
[----:B------:R-:W-:Y:S01]  /*10cb0*/  IMAD.IADD R17, R17, 0x1, R45 ;  /* 0x0000000111117824 */ /* 0x000fe200078e022d */
[----:B------:R-:W5:Y:S01]  /*10cc0*/  LD.E.128 R28, desc[UR44][R28.64] ;  /* 0x0000002c1c1c7980 */ /* 0x000f62000c101d00 */
[----:B------:R-:W-:Y:S01]  /*10cd0*/  IMAD.MOV.U32 R45, RZ, RZ, R44 ;  /* 0x000000ffff2d7224 */ /* 0x000fe200078e002c */
[----:B-1----:R-:W-:Y:S01]  /*10ce0*/  @P1 SHF.R.U32.HI R45, RZ, R49, R0 ;  /* 0x00000031ff2d1219 */ /* 0x002fe20000011600 */
[----:B------:R-:W-:Y:S01]  /*10cf0*/  IMAD R2, R20, UR4, RZ ;  /* 0x0000000414027c24 */ /* 0x000fe2000f8e02ff */
[----:B------:R-:W-:Y:S01]  /*10d00*/  @!PT LDS RZ, [RZ] ;  /* 0x00000000fffff984 */ /* 0x000fe20000000800 */
[----:B------:R-:W-:Y:S01]  /*10d10*/  @!PT LDS RZ, [RZ] ;  /* 0x00000000fffff984 */ /* 0x000fe20000000800 */
[----:B------:R-:W-:Y:S01]  /*10d20*/  @!PT LDS RZ, [RZ] ;  /* 0x00000000fffff984 */ /* 0x000fe20000000800 */
[----:B------:R-:W-:Y:S01]  /*10d30*/  @!PT LDS RZ, [RZ] ;  /* 0x00000000fffff984 */ /* 0x000fe20000000800 */
[----:B------:R0:W-:Y:S06]  /*10d40*/  MEMBAR.ALL.CTA ;  /* 0x0000000000007992 */ /* 0x0001ec0000008000 */
[----:B0-----:R-:W0:Y:S01]  /*10d50*/  FENCE.VIEW.ASYNC.S ;  /* 0x00000000000073c6 */ /* 0x001e220000000000 */
[----:B------:R-:W-:Y:S01]  /*10d60*/  IMAD.WIDE.U32 R16, R51, UR4, R16 ;  /* 0x0000000433107c25 */ /* 0x000fe2000f8e0010 */
[----:B------:R-:W-:-:S03]  /*10d70*/  SHF.R.S32.HI R0, RZ, 0x1f, R45 ;  /* 0x0000001fff007819 */ /* 0x000fc6000001142d */
[----:B------:R-:W-:Y:S01]  /*10d80*/  IMAD R47, R51, UR5, R2 ;  /* 0x00000005332f7c24 */ /* 0x000fe2000f8e0202 */
[----:B------:R-:W-:Y:S01]  /*10d90*/  ULDC.64 UR4, c[0x0][0xae0] ;  /* 0x0002b80000047ab9 */ /* 0x000fe20000000a00 */
[----:B------:R-:W-:Y:S02]  /*10da0*/  IMAD.MOV R2, RZ, RZ, -R45 ;  /* 0x000000ffff027224 */ /* 0x000fe400078e0a2d */
[----:B------:R-:W-:Y:S02]  /*10db0*/  IMAD.IADD R17, R17, 0x1, R47 ;  /* 0x0000000111117824 */ /* 0x000fe400078e022f */
[----:B------:R-:W-:Y:S02]  /*10dc0*/  IMAD R0, R0, UR4, RZ ;  /* 0x0000000400007c24 */ /* 0x000fe4000f8e02ff */
[----:B------:R-:W-:Y:S02]  /*10dd0*/  IMAD R47, R53, R2, R44 ;  /* 0x00000002352f7224 */ /* 0x000fe400078e022c */
[----:B------:R-:W-:-:S02]  /*10de0*/  IMAD R49, R45, UR5, R0 ;  /* 0x000000052d317c24 */ /* 0x000fc4000f8e0200 */
[----:B------:R-:W-:Y:S01]  /*10df0*/  IMAD.WIDE.U32 R16, R45, UR4, R16 ;  /* 0x000000042d107c25 */ /* 0x000fe2000f8e0010 */
[----:B------:R-:W-:Y:S01]  /*10e00*/  SHF.R.S32.HI R0, RZ, 0x1f, R47 ;  /* 0x0000001fff007819 */ /* 0x000fe2000001142f */
[----:B------:R-:W-:Y:S02]  /*10e10*/  ULDC.64 UR4, c[0x0][0xad8] ;  /* 0x0002b60000047ab9 */ /* 0x000fe40000000a00 */
[----:B------:R-:W-:Y:S02]  /*10e20*/  IMAD.IADD R17, R17, 0x1, R49 ;  /* 0x0000000111117824 */ /* 0x000fe400078e0231 */
[----:B------:R-:W-:Y:S02]  /*10e30*/  IMAD R2, R0, UR4, RZ ;  /* 0x0000000400027c24 */ /* 0x000fe4000f8e02ff */
[----:B------:R-:W-:Y:S02]  /*10e40*/  IMAD.IADD R44, R175, 0x1, R19 ;  /* 0x00000001af2c7824 */ /* 0x000fe400078e0213 */
[----:B------:R-:W-:-:S02]  /*10e50*/  IMAD R19, R47, UR5, R2 ;  /* 0x000000052f137c24 */ /* 0x000fc4000f8e0202 */
[----:B------:R-:W-:Y:S01]  /*10e60*/  IMAD.WIDE.U32 R16, R47, UR4, R16 ;  /* 0x000000042f107c25 */ /* 0x000fe2000f8e0010 */
[CC--:B------:R-:W-:Y:S01]  /*10e70*/  ISETP.GE.AND P2, PT, R44.reuse, R55.reuse, PT ;  /* 0x000000372c00720c */ /* 0x0c0fe20003f46270 */
[----:B------:R-:W-:Y:S02]  /*10e80*/  ULDC.64 UR4, c[0x0][0xa80] ;  /* 0x0002a00000047ab9 */ /* 0x000fe40000000a00 */
[----:B------:R-:W-:Y:S02]  /*10e90*/  VIADD R0, R44, 0x20 ;  /* 0x000000202c007836 */ /* 0x000fe40000000000 */
[----:B------:R-:W-:Y:S01]  /*10ea0*/  IMAD.IADD R17, R17, 0x1, R19 ;  /* 0x0000000111117824 */ /* 0x000fe200078e0213 */
[----:B------:R-:W-:Y:S01]  /*10eb0*/  LEA R19, P3, R16, UR4, 0x1 ;  /* 0x0000000410137c11 */ /* 0x000fe2000f8608ff */
[----:B------:R-:W-:Y:S01]  /*10ec0*/  VIADD R3, R3, 0x22820 ;  /* 0x0002282003037836 */ /* 0x000fe20000000000 */
[----:B------:R-:W-:Y:S01]  /*10ed0*/  ISETP.GE.AND P0, PT, R0, R55, PT ;  /* 0x000000370000720c */ /* 0x000fe20003f06270 */
[----:B------:R-:W-:Y:S01]  /*10ee0*/  VIADD R0, R44, 0x40 ;  /* 0x000000402c007836 */ /* 0x000fe20000000000 */
[----:B------:R-:W-:-:S02]  /*10ef0*/  LEA.HI.X R20, R16, UR5, R17, 0x1, P3 ;  /* 0x0000000510147c11 */ /* 0x000fc400098f0c11 */
[----:B------:R-:W-:Y:S01]  /*10f00*/  PRMT R3, RZ, 0x654, R3 ;  /* 0x00000654ff037816 */ /* 0x000fe20000000003 */
[----:B0-----:R0:W1:Y:S01]  /*10f10*/  SHFL.IDX PT, R16, R19, RZ, 0x181f ;  /* 0x00181fff13107589 */ /* 0x00106200000e0000 */
[----:B------:R-:W-:Y:S01]  /*10f20*/  ISETP.GE.AND P1, PT, R0, R55, PT ;  /* 0x000000370000720c */ /* 0x000fe20003f26270 */
[----:B------:R-:W-:Y:S01]  /*10f30*/  BSSY B1, `(.L_x_1353) ;  /* 0x000000d000017945 */ /* 0x000fe20003800000 */
[----:B------:R0:W-:Y:S01]  /*10f40*/  SYNCS.ARRIVE.TRANS64.RED.A1T0 RZ, [R3+URZ], RZ ;  /* 0x000000ff03ff79a7 */ /* 0x0001e2000810043f */
[----:B------:R0:W2:Y:S02]  /*10f50*/  SHFL.IDX PT, R0, R20, RZ, 0x181f ;  /* 0x00181fff14007589 */ /* 0x0000a400000e0000 */
[----:B------:R-:W-:Y:S08]  /*10f60*/  @P2 BRA `(.L_x_1354) ;  /* 0x0000000000242947 */ /* 0x000ff00003800000 */
[----:B------:R-:W-:Y:S02]  /*10f70*/  ULDC UR4, c[0x0][0xac8] ;  /* 0x0002b20000047ab9 */ /* 0x000fe40000000800 */
[----:B------:R-:W-:Y:S02]  /*10f80*/  ISETP.GE.AND P2, PT, R169, UR4, PT ;  /* 0x00000004a9007c0c */ /* 0x000fe4000bf46270 */
[----:B------:R-:W-:-:S11]  /*10f90*/  ISETP.GE.AND P3, PT, R171, UR4, PT ;  /* 0x00000004ab007c0c */ /* 0x000fd6000bf66270 */
[-C--:B-1----:R-:W-:Y:S02]  /*10fa0*/  @!P2 LEA R2, P4, R169, R16.reuse, 0x1 ;  /* 0x00000010a902a211 */ /* 0x082fe400078808ff */
[----:B------:R-:W-:Y:S02]  /*10fb0*/  @!P3 LEA R16, P5, R171, R16, 0x1 ;  /* 0x00000010ab10b211 */ /* 0x000fe400078a08ff */
[-C--:B0-2---:R-:W-:Y:S02]  /*10fc0*/  @!P2 LEA.HI.X R3, R169, R0.reuse, R183, 0x1, P4 ;  /* 0x00000000a903a211 */ /* 0x085fe400020f0cb7 */
[----:B------:R-:W-:-:S03]  /*10fd0*/  @!P3 LEA.HI.X R17, R171, R0, R182, 0x1, P5 ;  /* 0x00000000ab11b211 */ /* 0x000fc600028f0cb6 */
[----:B-----5:R3:W-:Y:S04]  /*10fe0*/  @!P2 ST.E.128 desc[UR44][R2.64], R24 ;  /* 0x000000180200a985 */ /* 0x0207e8000c101d2c */
[----:B------:R3:W-:Y:S02]  /*10ff0*/  @!P3 ST.E.128 desc[UR44][R16.64], R40 ;  /* 0x000000281000b985 */ /* 0x0007e4000c101d2c */
.L_x_1354:
[----:B------:R-:W-:Y:S05]  /*11000*/  BSYNC B1 ;  /* 0x0000000000017941 */ /* 0x000fea0003800000 */
.L_x_1353:
[----:B--2---:R2:W4:Y:S01]  /*11010*/  SHFL.IDX PT, R0, R20, 0x1, 0x181f ;  /* 0x00381f0014007f89 */ /* 0x00452200000e0000 */
[----:B------:R-:W-:Y:S03]  /*11020*/  BSSY B1, `(.L_x_1355) ;  /* 0x000000c000017945 */ /* 0x000fe60003800000 */
[----:B-1-3--:R2:W1:Y:S01]  /*11030*/  SHFL.IDX PT, R16, R19, 0x1, 0x181f ;  /* 0x00381f0013107f89 */ /* 0x00a46200000e0000 */
[----:B------:R-:W-:Y:S05]  /*11040*/  @P0 BRA `(.L_x_1356) ;  /* 0x0000000000240947 */ /* 0x000fea0003800000 */
[----:B------:R-:W-:Y:S02]  /*11050*/  ULDC UR4, c[0x0][0xac8] ;  /* 0x0002b20000047ab9 */ /* 0x000fe40000000800 */
[----:B------:R-:W-:Y:S02]  /*11060*/  ISETP.GE.AND P3, PT, R169, UR4, PT ;  /* 0x00000004a9007c0c */ /* 0x000fe4000bf66270 */
[----:B------:R-:W-:-:S11]  /*11070*/  ISETP.GE.AND P4, PT, R171, UR4, PT ;  /* 0x00000004ab007c0c */ /* 0x000fd6000bf86270 */
[-C--:B-1----:R-:W-:Y:S02]  /*11080*/  @!P3 LEA R2, P0, R169, R16.reuse, 0x1 ;  /* 0x00000010a902b211 */ /* 0x082fe400078008ff */
[----:B------:R-:W-:Y:S02]  /*11090*/  @!P4 LEA R16, P2, R171, R16, 0x1 ;  /* 0x00000010ab10c211 */ /* 0x000fe400078408ff */
[-C--:B0---4-:R-:W-:Y:S02]  /*110a0*/  @!P3 LEA.HI.X R3, R169, R0.reuse, R183, 0x1, P0 ;  /* 0x00000000a903b211 */ /* 0x091fe400000f0cb7 */
[----:B------:R-:W-:-:S03]  /*110b0*/  @!P4 LEA.HI.X R17, R171, R0, R182, 0x1, P2 ;  /* 0x00000000ab11c211 */ /* 0x000fc600010f0cb6 */
[----:B-----5:R3:W-:Y:S04]  /*110c0*/  @!P3 ST.E.128 desc[UR44][R2.64], R12 ;  /* 0x0000000c0200b985 */ /* 0x0207e8000c101d2c */
[----:B------:R3:W-:Y:S02]  /*110d0*/  @!P4 ST.E.128 desc[UR44][R16.64], R36 ;  /* 0x000000241000c985 */ /* 0x0007e4000c101d2c */
.L_x_1356:
[----:B------:R-:W-:Y:S05]  /*110e0*/  BSYNC B1 ;  /* 0x0000000000017941 */ /* 0x000fea0003800000 */
.L_x_1355:
[----:B----4-:R4:W0:Y:S01]  /*110f0*/  SHFL.IDX PT, R0, R20, 0x2, 0x181f ;  /* 0x00581f0014007f89 */ /* 0x01082200000e0000 */
[----:B------:R-:W-:Y:S03]  /*11100*/  BSSY B1, `(.L_x_1357) ;  /* 0x000000c000017945 */ /* 0x000fe60003800000 */
[----:B---3-5:R4:W3:Y:S01]  /*11110*/  SHFL.IDX PT, R12, R19, 0x2, 0x181f ;  /* 0x00581f00130c7f89 */ /* 0x0288e200000e0000 */
[----:B------:R-:W-:Y:S05]  /*11120*/  @P1 BRA `(.L_x_1358) ;  /* 0x0000000000241947 */ /* 0x000fea0003800000 */
[----:B------:R-:W-:Y:S02]  /*11130*/  ULDC UR4, c[0x0][0xac8] ;  /* 0x0002b20000047ab9 */ /* 0x000fe40000000800 */
[----:B------:R-:W-:Y:S02]  /*11140*/  ISETP.GE.AND P2, PT, R169, UR4, PT ;  /* 0x00000004a9007c0c */ /* 0x000fe4000bf46270 */
[----:B------:R-:W-:-:S11]  /*11150*/  ISETP.GE.AND P3, PT, R171, UR4, PT ;  /* 0x00000004ab007c0c */ /* 0x000fd6000bf66270 */
[-C--:B---3--:R-:W-:Y:S02]  /*11160*/  @!P2 LEA R2, P0, R169, R12.reuse, 0x1 ;  /* 0x0000000ca902a211 */ /* 0x088fe400078008ff */
[----:B------:R-:W-:Y:S02]  /*11170*/  @!P3 LEA R12, P1, R171, R12, 0x1 ;  /* 0x0000000cab0cb211 */ /* 0x000fe400078208ff */
[-C--:B0-----:R-:W-:Y:S02]  /*11180*/  @!P2 LEA.HI.X R3, R169, R0.reuse, R183, 0x1, P0 ;  /* 0x00000000a903a211 */ /* 0x081fe400000f0cb7 */
[----:B------:R-:W-:-:S03]  /*11190*/  @!P3 LEA.HI.X R13, R171, R0, R182, 0x1, P1 ;  /* 0x00000000ab0db211 */ /* 0x000fc600008f0cb6 */
[----:B------:R0:W-:Y:S04]  /*111a0*/  @!P2 ST.E.128 desc[UR44][R2.64], R4 ;  /* 0x000000040200a985 */ /* 0x0001e8000c101d2c */
[----:B------:R0:W-:Y:S02]  /*111b0*/  @!P3 ST.E.128 desc[UR44][R12.64], R32 ;  /* 0x000000200c00b985 */ /* 0x0001e4000c101d2c */
.L_x_1358:
[----:B------:R-:W-:Y:S05]  /*111c0*/  BSYNC B1 ;  /* 0x0000000000017941 */ /* 0x000fea0003800000 */
.L_x_1357:
[----:B0-----:R-:W-:Y:S01]  /*111d0*/  VIADD R0, R44, 0x60 ;  /* 0x000000602c007836 */ /* 0x001fe20000000000 */
[----:B--2-4-:R-:W0:Y:S04]  /*111e0*/  SHFL.IDX PT, R20, R20, 0x3, 0x181f ;  /* 0x00781f0014147f89 */ /* 0x014e2800000e0000 */
[----:B------:R-:W-:Y:S01]  /*111f0*/  ISETP.GE.AND P0, PT, R0, R55, PT ;  /* 0x000000370000720c */ /* 0x000fe20003f06270 */
[----:B------:R2:W4:-:S12]  /*11200*/  SHFL.IDX PT, R4, R19, 0x3, 0x181f ;  /* 0x00781f0013047f89 */ /* 0x00051800000e0000 */
[----:B--2---:R-:W-:Y:S05]  /*11210*/  @P0 BRA `(.L_x_1359) ;  /* 0x0000000800dc0947 */ /* 0x004fea0003800000 */
[----:B------:R-:W-:Y:S02]  /*11220*/  ULDC UR4, c[0x0][0xac8] ;  /* 0x0002b20000047ab9 */ /* 0x000fe40000000800 */
[----:B------:R-:W-:-:S13]  /*11230*/  ISETP.GE.AND P1, PT, R169, UR4, PT ;  /* 0x00000004a9007c0c */ /* 0x000fda000bf26270 */
[----:B----4-:R-:W-:-:S04]  /*11240*/  @!P1 LEA R2, P0, R169, R4, 0x1 ;  /* 0x00000004a9029211 */ /* 0x010fc800078008ff */
[----:B0-----:R-:W-:Y:S02]  /*11250*/  @!P1 LEA.HI.X R3, R169, R20, R183, 0x1, P0 ;  /* 0x00000014a9039211 */ /* 0x001fe400000f0cb7 */
[----:B------:R-:W-:-:S03]  /*11260*/  ISETP.GE.AND P0, PT, R171, UR4, PT ;  /* 0x00000004ab007c0c */ /* 0x000fc6000bf06270 */
[----:B------:R0:W-:Y:S10]  /*11270*/  @!P1 ST.E.128 desc[UR44][R2.64], R8 ;  /* 0x0000000802009985 */ /* 0x0001f4000c101d2c */
[----:B------:R-:W-:Y:S05]  /*11280*/  @P0 BRA `(.L_x_1359) ;  /* 0x0000000800c00947 */ /* 0x000fea0003800000 */
[----:B0-----:R-:W-:-:S04]  /*11290*/  LEA R2, P0, R171, R4, 0x1 ;  /* 0x00000004ab027211 */ /* 0x001fc800078008ff */
[----:B------:R-:W-:-:S05]  /*112a0*/  LEA.HI.X R3, R171, R20, R182, 0x1, P0 ;  /* 0x00000014ab037211 */ /* 0x000fca00000f0cb6 */
[----:B------:R0:W-:Y:S01]  /*112b0*/  ST.E.128 desc[UR44][R2.64], R28 ;  /* 0x0000001c02007985 */ /* 0x0001e2000c101d2c */
[----:B------:R-:W-:Y:S05]  /*112c0*/  BRA `(.L_x_1359) ;  /* 0x0000000800b07947 */ /* 0x000fea0003800000 */
.L_x_1351:
[----:B------:R-:W2:Y:S08]  /*112d0*/  LDC.64 R4, c[0x0][0xc00] ;  /* 0x00030000ff047b82 */ /* 0x000eb00000000a00 */
[----:B0-----:R-:W0:Y:S01]  /*112e0*/  LDC.64 R2, c[0x0][0xc00] ;  /* 0x00030000ff027b82 */ /* 0x001e220000000a00 */
[----:B------:R-:W-:Y:S01]  /*112f0*/  ULDC UR4, c[0x0][0xa88] ;  /* 0x0002a20000047ab9 */ /* 0x000fe20000000800 */
[----:B------:R-:W-:-:S06]  /*11300*/  IMAD.MOV.U32 R6, RZ, RZ, RZ ;  /* 0x000000ffff067224 */ /* 0x000fcc00078e00ff */
[----:B------:R-:W3:Y:S01]  /*11310*/  LDC R17, c[0x0][0xbe8] ;  /* 0x0002fa00ff117b82 */ /* 0x000ee20000000800 */
[----:B--2---:R-:W-:-:S04]  /*11320*/  ISETP.NE.U32.AND P0, PT, R4, RZ, PT ;  /* 0x000000ff0400720c */ /* 0x004fc80003f05070 */
[----:B------:R-:W-:-:S03]  /*11330*/  ISETP.NE.AND.EX P0, PT, R5, RZ, PT, P0 ;  /* 0x000000ff0500720c */ /* 0x000fc60003f05300 */
[----:B------:R-:W2:Y:S01]  /*11340*/  LDC.64 R4, c[0x0][0xc08] ;  /* 0x00030200ff047b82 */ /* 0x000ea20000000a00 */
[----:B0-----:R-:W-:-:S04]  /*11350*/  IMAD.WIDE R2, R174, 0x4, R2 ;  /* 0x00000004ae027825 */ /* 0x001fc800078e0202 */
[----:B------:R-:W-:-:S05]  /*11360*/  IMAD.U32 R0, RZ, RZ, UR4 ;  /* 0x00000004ff007e24 */ /* 0x000fca000f8e00ff */
[----:B------:R0:W5:Y:S01]  /*11370*/  @P0 LDG.E R6, desc[UR44][R2.64] ;  /* 0x0000002c02060981 */ /* 0x000162000c1e1900 */
[----:B--2---:R-:W-:-:S04]  /*11380*/  ISETP.NE.U32.AND P1, PT, R4, RZ, PT ;  /* 0x000000ff0400720c */ /* 0x004fc80003f25070 */
[----:B------:R-:W-:-:S13]  /*11390*/  ISETP.NE.AND.EX P1, PT, R5, RZ, PT, P1 ;  /* 0x000000ff0500720c */ /* 0x000fda0003f25310 */
[----:B------:R-:W2:Y:S02]  /*113a0*/  @P1 LDC.64 R4, c[0x0][0xc08] ;  /* 0x00030200ff041b82 */ /* 0x000ea40000000a00 */
[----:B--2---:R-:W-:-:S05]  /*113b0*/  @P1 IMAD.WIDE R4, R174, 0x4, R4 ;  /* 0x00000004ae041825 */ /* 0x004fca00078e0204 */
[----:B------:R0:W5:Y:S01]  /*113c0*/  @P1 LDG.E R0, desc[UR44][R4.64] ;  /* 0x0000002c04001981 */ /* 0x000162000c1e1900 */
[----:B---3--:R-:W-:Y:S02]  /*113d0*/  ISETP.NE.AND P2, PT, R17, 0x1, PT ;  /* 0x000000011100780c */ /* 0x008fe40003f45270 */
[----:B------:R-:W-:Y:S02]  /*113e0*/  ISETP.GE.AND P3, PT, R184, 0x80, PT ;  /* 0x00000080b800780c */ /* 0x000fe40003f66270 */
[----:B------:R-:W-:-:S09]  /*113f0*/  SHF.R.S32.HI R7, RZ, 0x1f, R174 ;  /* 0x0000001fff077819 */ /* 0x000fd200000114ae */
[----:B------:R-:W2:Y:S08]  /*11400*/  @P2 LDC R16, c[0x0][0xbec] ;  /* 0x0002fb00ff102b82 */ /* 0x000eb00000000800 */
[----:B------:R-:W3:Y:S01]  /*11410*/  @P2 LDC R25, c[0x0][0xbf0] ;  /* 0x0002fc00ff192b82 */ /* 0x000ee20000000800 */
[----:B0-----:R-:W-:Y:S05]  /*11420*/  @P1 BRA `(.L_x_1360) ;  /* 0x0000000000101947 */ /* 0x001fea0003800000 */
[----:B------:R-:W-:Y:S05]  /*11430*/  @!P0 BRA `(.L_x_1360) ;  /* 0x00000000000c8947 */ /* 0x000fea0003800000 */
[----:B------:R-:W4:Y:S04]  /*11440*/  LDG.E R5, desc[UR44][R2.64] ;  /* 0x0000002c02057981 */ /* 0x000f28000c1e1900 */
[----:B-----5:R-:W4:Y:S02]  /*11450*/  LDG.E R0, desc[UR44][R2.64+0x4] ;  /* 0x0000042c02007981 */ /* 0x020f24000c1e1900 */
[----:B----4-:R-:W-:-:S07]  /*11460*/  IMAD.IADD R0, R0, 0x1, -R5 ;  /* 0x0000000100007824 */ /* 0x010fce00078e0a05 */
.L_x_1360:
[----:B------:R-:W-:Y:S01]  /*11470*/  BSSY B1, `(.L_x_1361) ;  /* 0x000002d000017945 */ /* 0x000fe20003800000 */
[----:B------:R-:W-:Y:S02]  /*11480*/  SHF.R.S32.HI R10, RZ, 0x1f, R173 ;  /* 0x0000001fff0a7819 */ /* 0x000fe400000114ad */
[----:B------:R-:W-:Y:S02]  /*11490*/  SEL R13, R174, RZ, !P0 ;  /* 0x000000ffae0d7207 */ /* 0x000fe40004000000 */
[----:B------:R-:W-:Y:S02]  /*114a0*/  SEL R12, R7, RZ, !P0 ;  /* 0x000000ff070c7207 */ /* 0x000fe40004000000 */
[----:B-----5:R-:W-:Y:S01]  /*114b0*/  SHF.R.S32.HI R11, RZ, 0x1f, R6 ;  /* 0x0000001fff0b7819 */ /* 0x020fe20000011406 */
[----:B------:R-:W-:Y:S06]  /*114c0*/  @P3 BRA `(.L_x_1362) ;  /* 0x00000000009c3947 */ /* 0x000fec0003800000 */
[----:B------:R-:W0:Y:S01]  /*114d0*/  S2R R3, SR_TID.X ;  /* 0x0000000000037919 */ /* 0x000e220000002100 */
[----:B------:R-:W4:Y:S02]  /*114e0*/  LDC R14, c[0x0][0xbe8] ;  /* 0x0002fa00ff0e7b82 */ /* 0x000f240000000800 */
[----:B----4-:R-:W-:Y:S01]  /*114f0*/  IMAD R2, R0, R14, RZ ;  /* 0x0000000e00027224 */ /* 0x010fe200078e02ff */
[----:B0-----:R-:W-:-:S04]  /*11500*/  IADD3 R9, R19, -0x80, R3 ;  /* 0xffffff8013097810 */ /* 0x001fc80007ffe003 */
[----:B------:R-:W-:-:S13]  /*11510*/  ISETP.GE.AND P0, PT, R9, R2, PT ;  /* 0x000000020900720c */ /* 0x000fda0003f06270 */
[----:B------:R-:W-:Y:S05]  /*11520*/  @P0 BRA `(.L_x_1362) ;  /* 0x0000000000840947 */ /* 0x000fea0003800000 */
[----:B------:R-:W-:Y:S01]  /*11530*/  ISETP.NE.AND P0, PT, R14, 0x1, PT ;  /* 0x000000010e00780c */ /* 0x000fe20003f05270 */
[----:B------:R-:W-:Y:S01]  /*11540*/  ULDC.64 UR4, c[0x0][0xb90] ;  /* 0x0002e40000047ab9 */ /* 0x000fe20000000a00 */
[----:B------:R-:W-:Y:S02]  /*11550*/  IMAD.MOV.U32 R2, RZ, RZ, R6 ;  /* 0x000000ffff027224 */ /* 0x000fe400078e0006 */
[----:B------:R-:W-:Y:S02]  /*11560*/  IMAD R8, R10, UR4, RZ ;  /* 0x000000040a087c24 */ /* 0x000fe4000f8e02ff */
[----:B------:R-:W-:Y:S02]  /*11570*/  IMAD.MOV.U32 R3, RZ, RZ, R11 ;  /* 0x000000ffff037224 */ /* 0x000fe400078e000b */
[----:B------:R-:W-:Y:S02]  /*11580*/  IMAD.MOV.U32 R5, RZ, RZ, R9 ;  /* 0x000000ffff057224 */ /* 0x000fe400078e0009 */
[----:B------:R-:W-:-:S03]  /*11590*/  IMAD.WIDE.U32 R2, R173, UR4, R2 ;  /* 0x00000004ad027c25 */ /* 0x000fc6000f8e0002 */
[----:B------:R-:W0:Y:S01]  /*115a0*/  @P0 LDC R4, c[0x0][0xbec] ;  /* 0x0002fb00ff040b82 */ /* 0x000e220000000800 */
[----:B------:R-:W-:Y:S01]  /*115b0*/  IMAD R7, R173, UR5, R8 ;  /* 0x00000005ad077c24 */ /* 0x000fe2000f8e0208 */
[----:B------:R-:W-:-:S03]  /*115c0*/  ULDC.64 UR4, c[0x0][0xb98] ;  /* 0x0002e60000047ab9 */ /* 0x000fc60000000a00 */
[----:B------:R-:W-:-:S03]  /*115d0*/  IMAD.IADD R3, R3, 0x1, R7 ;  /* 0x0000000103037824 */ /* 0x000fc600078e0207 */
[----:B------:R-:W4:Y:S01]  /*115e0*/  @P0 LDC R15, c[0x0][0xbf0] ;  /* 0x0002fc00ff0f0b82 */ /* 0x000f220000000800 */
[----:B------:R-:W-:-:S04]  /*115f0*/  IMAD.WIDE.U32 R2, R13, UR4, R2 ;  /* 0x000000040d027c25 */ /* 0x000fc8000f8e0002 */
[----:B0-----:R-:W-:-:S05]  /*11600*/  @P0 IMAD.HI.U32 R4, R9, R4, RZ ;  /* 0x0000000409040227 */ /* 0x001fca00078e00ff */
[----:B----4-:R-:W-:Y:S01]  /*11610*/  @P0 SHF.R.U32.HI R5, RZ, R15, R4 ;  /* 0x0000000fff050219 */ /* 0x010fe20000011604 */
[----:B------:R-:W-:-:S03]  /*11620*/  IMAD R4, R12, UR4, RZ ;  /* 0x000000040c047c24 */ /* 0x000fc6000f8e02ff */
[----:B------:R-:W-:Y:S01]  /*11630*/  IADD3 R2, P0, R5, R2, RZ ;  /* 0x0000000205027210 */ /* 0x000fe20007f1e0ff */
[----:B------:R-:W-:Y:S02]  /*11640*/  IMAD.MOV R7, RZ, RZ, -R5 ;  /* 0x000000ffff077224 */ /* 0x000fe400078e0a05 */
[----:B------:R-:W-:Y:S01]  /*11650*/  IMAD R8, R13, UR5, R4 ;  /* 0x000000050d087c24 */ /* 0x000fe2000f8e0204 */
[----:B------:R-:W-:Y:S01]  /*11660*/  ULDC.64 UR4, c[0x0][0xb88] ;  /* 0x0002e20000047ab9 */ /* 0x000fe20000000a00 */
[----:B------:R-:W-:Y:S01]  /*11670*/  IMAD R7, R14, R7, R9 ;  /* 0x000000070e077224 */ /* 0x000fe200078e0209 */
[----:B------:R-:W-:-:S04]  /*11680*/  SHF.R.S32.HI R9, RZ, 0x1f, R5 ;  /* 0x0000001fff097819 */ /* 0x000fc80000011405 */
        /* <DEDUP_REMOVED lines=11> */
.L_x_1362:
[----:B------:R-:W-:Y:S05]  /*11740*/  BSYNC B1 ;  /* 0x0000000000017941 */ /* 0x000fea0003800000 */
.L_x_1361:
[----:B------:R-:W-:Y:S01]  /*11750*/  ULDC.64 UR4, c[0x0][0xaa0] ;  /* 0x0002a80000047ab9 */ /* 0x000fe20000000a00 */
[----:B0-----:R-:W-:Y:S01]  /*11760*/  IMAD R4, R172, 0x20, R175 ;  /* 0x00000020ac047824 */ /* 0x001fe200078e02af */
[----:B------:R-:W-:Y:S01]  /*11770*/  BSSY B1, `(.L_x_1363) ;  /* 0x0000037000017945 */ /* 0x000fe20003800000 */
[----:B------:R-:W-:Y:S02]  /*11780*/  IMAD R3, R11, UR4, RZ ;  /* 0x000000040b037c24 */ /* 0x000fe4000f8e02ff */
[----:B------:R-:W-:Y:S02]  /*11790*/  IMAD.IADD R9, R19, 0x1, R4 ;  /* 0x0000000113097824 */ /* 0x000fe400078e0204 */
[C---:B------:R-:W-:Y:S02]  /*117a0*/  IMAD R5, R6.reuse, UR5, R3 ;  /* 0x0000000506057c24 */ /* 0x040fe4000f8e0203 */
[----:B------:R-:W-:Y:S01]  /*117b0*/  IMAD.WIDE.U32 R2, R6, UR4, RZ ;  /* 0x0000000406027c25 */ /* 0x000fe2000f8e00ff */
[----:B------:R-:W-:-:S03]  /*117c0*/  ULDC.64 UR4, c[0x0][0xae8] ;  /* 0x0002ba0000047ab9 */ /* 0x000fc60000000a00 */
[----:B------:R-:W-:Y:S02]  /*117d0*/  IMAD.IADD R3, R3, 0x1, R5 ;  /* 0x0000000103037824 */ /* 0x000fe400078e0205 */
[----:B------:R-:W-:Y:S02]  /*117e0*/  IMAD R6, R10, UR4, RZ ;  /* 0x000000040a067c24 */ /* 0x000fe4000f8e02ff */
[----:B--2---:R-:W-:-:S04]  /*117f0*/  @P2 IMAD.HI.U32 R4, R9, R16, RZ ;  /* 0x0000001009042227 */ /* 0x004fc800078e00ff */
[C---:B------:R-:W-:Y:S02]  /*11800*/  IMAD R7, R173.reuse, UR5, R6 ;  /* 0x00000005ad077c24 */ /* 0x040fe4000f8e0206 */
[----:B------:R-:W-:Y:S01]  /*11810*/  IMAD.WIDE.U32 R2, R173, UR4, R2 ;  /* 0x00000004ad027c25 */ /* 0x000fe2000f8e0002 */
[----:B------:R-:W-:-:S03]  /*11820*/  ULDC.64 UR4, c[0x0][0xaf0] ;  /* 0x0002bc0000047ab9 */ /* 0x000fc60000000a00 */
[----:B------:R-:W-:Y:S01]  /*11830*/  IMAD.MOV.U32 R5, RZ, RZ, R9 ;  /* 0x000000ffff057224 */ /* 0x000fe200078e0009 */
[----:B---3--:R-:W-:Y:S01]  /*11840*/  @P2 SHF.R.U32.HI R5, RZ, R25, R4 ;  /* 0x00000019ff052219 */ /* 0x008fe20000011604 */
[----:B------:R-:W-:Y:S02]  /*11850*/  IMAD R6, R12, UR4, RZ ;  /* 0x000000040c067c24 */ /* 0x000fe4000f8e02ff */
[----:B------:R-:W-:Y:S01]  /*11860*/  IMAD.IADD R3, R3, 0x1, R7 ;  /* 0x0000000103037824 */ /* 0x000fe200078e0207 */
[----:B------:R-:W-:Y:S01]  /*11870*/  SHF.R.S32.HI R4, RZ, 0x1f, R5 ;  /* 0x0000001fff047819 */ /* 0x000fe20000011405 */
        /* <DEDUP_REMOVED lines=13> */
[----:B------:R-:W-:Y:S02]  /*11950*/  IMAD.IADD R8, R175, 0x1, R19 ;  /* 0x00000001af087824 */ /* 0x000fe400078e0213 */
[----:B------:R-:W-:Y:S02]  /*11960*/  IMAD R17, R0, R17, RZ ;  /* 0x0000001100117224 */ /* 0x000fe400078e02ff */
[C---:B------:R-:W-:Y:S02]  /*11970*/  IMAD R5, R7.reuse, UR5, R4 ;  /* 0x0000000507057c24 */ /* 0x040fe4000f8e0204 */
[----:B------:R-:W-:Y:S01]  /*11980*/  IMAD.WIDE.U32 R2, R7, UR4, R2 ;  /* 0x0000000407027c25 */ /* 0x000fe2000f8e0002 */
[----:B------:R-:W-:Y:S01]  /*11990*/  ISETP.GE.AND P2, PT, R8, R17, PT ;  /* 0x000000110800720c */ /* 0x000fe20003f46270 */
[----:B------:R-:W-:-:S02]  /*119a0*/  ULDC.64 UR4, c[0x0][0xa80] ;  /* 0x0002a00000047ab9 */ /* 0x000fc40000000a00 */
[----:B------:R-:W-:Y:S01]  /*119b0*/  VIADD R0, R8, 0x20 ;  /* 0x0000002008007836 */ /* 0x000fe20000000000 */
[----:B------:R-:W-:Y:S01]  /*119c0*/  LEA R4, P3, R2, UR4, 0x1 ;  /* 0x0000000402047c11 */ /* 0x000fe2000f8608ff */
[----:B------:R-:W-:-:S03]  /*119d0*/  IMAD.IADD R3, R3, 0x1, R5 ;  /* 0x0000000103037824 */ /* 0x000fc600078e0205 */
[-C--:B------:R-:W-:Y:S01]  /*119e0*/  ISETP.GE.AND P1, PT, R0, R17.reuse, PT ;  /* 0x000000110000720c */ /* 0x080fe20003f26270 */
[----:B------:R-:W-:Y:S01]  /*119f0*/  VIADD R0, R8, 0x40 ;  /* 0x0000004008007836 */ /* 0x000fe20000000000 */
[----:B------:R-:W-:Y:S02]  /*11a00*/  LEA.HI.X R5, R2, UR5, R3, 0x1, P3 ;  /* 0x0000000502057c11 */ /* 0x000fe400098f0c03 */
[----:B------:R0:W2:Y:S02]  /*11a10*/  SHFL.IDX PT, R2, R4, RZ, 0x181f ;  /* 0x00181fff04027589 */ /* 0x0000a400000e0000 */
[----:B------:R-:W-:Y:S02]  /*11a20*/  ISETP.GE.AND P0, PT, R0, R17, PT ;  /* 0x000000110000720c */ /* 0x000fe40003f06270 */
[----:B------:R0:W3:Y:S01]  /*11a30*/  SHFL.IDX PT, R0, R5, RZ, 0x181f ;  /* 0x00181fff05007589 */ /* 0x0000e200000e0000 */
[----:B------:R-:W-:Y:S10]  /*11a40*/  @P2 BRA `(.L_x_1364) ;  /* 0x0000000000242947 */ /* 0x000ff40003800000 */
[----:B------:R-:W-:Y:S02]  /*11a50*/  ULDC UR4, c[0x0][0xac8] ;  /* 0x0002b20000047ab9 */ /* 0x000fe40000000800 */
[----:B------:R-:W-:Y:S02]  /*11a60*/  ISETP.GE.AND P4, PT, R169, UR4, PT ;  /* 0x00000004a9007c0c */ /* 0x000fe4000bf86270 */
[----:B------:R-:W-:-:S11]  /*11a70*/  ISETP.GE.AND P5, PT, R171, UR4, PT ;  /* 0x00000004ab007c0c */ /* 0x000fd6000bfa6270 */
[-C--:B--2---:R-:W-:Y:S02]  /*11a80*/  @!P4 LEA R6, P2, R169, R2.reuse, 0x1 ;  /* 0x00000002a906c211 */ /* 0x084fe400078408ff */
[----:B------:R-:W-:Y:S02]  /*11a90*/  @!P5 LEA R2, P3, R171, R2, 0x1 ;  /* 0x00000002ab02d211 */ /* 0x000fe400078608ff */
[-C--:B---3--:R-:W-:Y:S02]  /*11aa0*/  @!P4 LEA.HI.X R7, R169, R0.reuse, R183, 0x1, P2 ;  /* 0x00000000a907c211 */ /* 0x088fe400010f0cb7 */
[----:B------:R-:W-:-:S03]  /*11ab0*/  @!P5 LEA.HI.X R3, R171, R0, R182, 0x1, P3 ;  /* 0x00000000ab03d211 */ /* 0x000fc600018f0cb6 */
[----:B------:R4:W-:Y:S04]  /*11ac0*/  @!P4 ST.E.128 desc[UR44][R6.64], RZ ;  /* 0x000000ff0600c985 */ /* 0x0009e8000c101d2c */
[----:B------:R4:W-:Y:S02]  /*11ad0*/  @!P5 ST.E.128 desc[UR44][R2.64], RZ ;  /* 0x000000ff0200d985 */ /* 0x0009e4000c101d2c */
.L_x_1364:
[----:B------:R-:W-:Y:S05]  /*11ae0*/  BSYNC B1 ;  /* 0x0000000000017941 */ /* 0x000fea0003800000 */
.L_x_1363:
[----:B---3--:R3:W0:Y:S01]  /*11af0*/  SHFL.IDX PT, R0, R5, 0x1, 0x181f ;  /* 0x00381f0005007f89 */ /* 0x00862200000e0000 */
[----:B------:R-:W-:Y:S03]  /*11b00*/  BSSY B1, `(.L_x_1365) ;  /* 0x000000c000017945 */ /* 0x000fe60003800000 */
[----:B--2-4-:R3:W2:Y:S01]  /*11b10*/  SHFL.IDX PT, R2, R4, 0x1, 0x181f ;  /* 0x00381f0004027f89 */ /* 0x0146a200000e0000 */
[----:B------:R-:W-:Y:S05]  /*11b20*/  @P1 BRA `(.L_x_1366) ;  /* 0x0000000000241947 */ /* 0x000fea0003800000 */
        /* <DEDUP_REMOVED lines=9> */
.L_x_1366:
[----:B------:R-:W-:Y:S05]  /*11bc0*/  BSYNC B1 ;  /* 0x0000000000017941 */ /* 0x000fea0003800000 */
.L_x_1365:
[----:B0-----:R0:W0:Y:S01]  /*11bd0*/  SHFL.IDX PT, R0, R5, 0x2, 0x181f ;  /* 0x00581f0005007f89 */ /* 0x00102200000e0000 */
[----:B------:R-:W-:Y:S03]  /*11be0*/  BSSY B1, `(.L_x_1367) ;  /* 0x000000c000017945 */ /* 0x000fe60003800000 */
[----:B--2-4-:R2:W4:Y:S01]  /*11bf0*/  SHFL.IDX PT, R2, R4, 0x2, 0x181f ;  /* 0x00581f0004027f89 */ /* 0x01452200000e0000 */
[----:B------:R-:W-:Y:S05]  /*11c00*/  @P0 BRA `(.L_x_1368) ;  /* 0x0000000000240947 */ /* 0x000fea0003800000 */
[----:B------:R-:W-:Y:S02]  /*11c10*/  ULDC UR4, c[0x0][0xac8] ;  /* 0x0002b20000047ab9 */ /* 0x000fe40000000800 */
[----:B------:R-:W-:Y:S02]  /*11c20*/  ISETP.GE.AND P2, PT, R169, UR4, PT ;  /* 0x00000004a9007c0c */ /* 0x000fe4000bf46270 */
[----:B------:R-:W-:-:S11]  /*11c30*/  ISETP.GE.AND P3, PT, R171, UR4, PT ;  /* 0x00000004ab007c0c */ /* 0x000fd6000bf66270 */
[-C--:B----4-:R-:W-:Y:S02]  /*11c40*/  @!P2 LEA R6, P0, R169, R2.reuse, 0x1 ;  /* 0x00000002a906a211 */ /* 0x090fe400078008ff */
[----:B------:R-:W-:Y:S02]  /*11c50*/  @!P3 LEA R2, P1, R171, R2, 0x1 ;  /* 0x00000002ab02b211 */ /* 0x000fe400078208ff */
[-C--:B0-----:R-:W-:Y:S02]  /*11c60*/  @!P2 LEA.HI.X R7, R169, R0.reuse, R183, 0x1, P0 ;  /* 0x00000000a907a211 */ /* 0x081fe400000f0cb7 */
[----:B------:R-:W-:-:S03]  /*11c70*/  @!P3 LEA.HI.X R3, R171, R0, R182, 0x1, P1 ;  /* 0x00000000ab03b211 */ /* 0x000fc600008f0cb6 */
[----:B------:R0:W-:Y:S04]  /*11c80*/  @!P2 ST.E.128 desc[UR44][R6.64], RZ ;  /* 0x000000ff0600a985 */ /* 0x0001e8000c101d2c */
[----:B------:R0:W-:Y:S02]  /*11c90*/  @!P3 ST.E.128 desc[UR44][R2.64], RZ ;  /* 0x000000ff0200b985 */ /* 0x0001e4000c101d2c */
.L_x_1368:
[----:B------:R-:W-:Y:S05]  /*11ca0*/  BSYNC B1 ;  /* 0x0000000000017941 */ /* 0x000fea0003800000 */
.L_x_1367:
[----:B0-----:R-:W-:Y:S01]  /*11cb0*/  VIADD R0, R8, 0x60 ;  /* 0x0000006008007836 */ /* 0x001fe20000000000 */
[----:B------:R0:W0:Y:S04]  /*11cc0*/  SHFL.IDX PT, R6, R5, 0x3, 0x181f ;  /* 0x00781f0005067f89 */ /* 0x00002800000e0000 */
[----:B------:R-:W-:Y:S01]  /*11cd0*/  ISETP.GE.AND P0, PT, R0, R17, PT ;  /* 0x000000110000720c */ /* 0x000fe20003f06270 */
[----:B----4-:R4:W0:-:S12]  /*11ce0*/  SHFL.IDX PT, R2, R4, 0x3, 0x181f ;  /* 0x00781f0004027f89 */ /* 0x01081800000e0000 */
[----:B----4-:R-:W-:Y:S05]  /*11cf0*/  @P0 BRA `(.L_x_1359) ;  /* 0x0000000000240947 */ /* 0x010fea0003800000 */
[----:B------:R-:W-:Y:S02]  /*11d00*/  ULDC UR4, c[0x0][0xac8] ;  /* 0x0002b20000047ab9 */ /* 0x000fe40000000800 */
[----:B------:R-:W-:Y:S02]  /*11d10*/  ISETP.GE.AND P2, PT, R169, UR4, PT ;  /* 0x00000004a9007c0c */ /* 0x000fe4000bf46270 */
[----:B------:R-:W-:-:S11]  /*11d20*/  ISETP.GE.AND P3, PT, R171, UR4, PT ;  /* 0x00000004ab007c0c */ /* 0x000fd6000bf66270 */
[-C--:B0-23--:R-:W-:Y:S02]  /*11d30*/  @!P2 LEA R4, P0, R169, R2.reuse, 0x1 ;  /* 0x00000002a904a211 */ /* 0x08dfe400078008ff */
[----:B------:R-:W-:Y:S02]  /*11d40*/  @!P3 LEA R2, P1, R171, R2, 0x1 ;  /* 0x00000002ab02b211 */ /* 0x000fe400078208ff */
[-C--:B------:R-:W-:Y:S02]  /*11d50*/  @!P2 LEA.HI.X R5, R169, R6.reuse, R183, 0x1, P0 ;  /* 0x00000006a905a211 */ /* 0x080fe400000f0cb7 */
[----:B------:R-:W-:-:S03]  /*11d60*/  @!P3 LEA.HI.X R3, R171, R6, R182, 0x1, P1 ;  /* 0x00000006ab03b211 */ /* 0x000fc600008f0cb6 */
[----:B------:R4:W-:Y:S04]  /*11d70*/  @!P2 ST.E.128 desc[UR44][R4.64], RZ ;  /* 0x000000ff0400a985 */ /* 0x0009e8000c101d2c */
[----:B------:R4:W-:Y:S02]  /*11d80*/  @!P3 ST.E.128 desc[UR44][R2.64], RZ ;  /* 0x000000ff0200b985 */ /* 0x0009e4000c101d2c */
.L_x_1359:
[----:B------:R-:W-:Y:S05]  /*11d90*/  BSYNC B0 ;  /* 0x0000000000007941 */ /* 0x000fea0003800000 */
.L_x_1350:
[----:B------:R-:W-:Y:S02]  /*11da0*/  ULDC UR4, c[0x0][0xc3c] ;  /* 0x00030f0000047ab9 */ /* 0x000fe40000000800 */
[----:B-1----:R-:W-:-:S13]  /*11db0*/  ISETP.GE.AND P0, PT, R23, UR4, PT ;  /* 0x0000000417007c0c */ /* 0x002fda000bf06270 */
[----:B------:R-:W-:Y:S05]  /*11dc0*/  @!P0 BRA `(.L_x_1369) ;  /* 0xfffffeec00d48947 */ /* 0x000fea000383ffff */
[----:B------:R-:W-:Y:S05]  /*11dd0*/  EXIT ;  /* 0x000000000000794d */ /* 0x000fea0003800000 */
.L_x_1260:
        /* <DEDUP_REMOVED lines=18> */
[----:B------:R-:W3:Y:S01]  /*11f00*/  LDC R9, c[0x0][0xc38] ;  /* 0x00030e00ff097b82 */ /* 0x000ee20000000800 */
[----:B--2---:R-:W-:-:S04]  /*11f10*/  LOP3.LUT R5, R4, 0x1f, RZ, 0xc0, !PT ;  /* 0x0000001f04057812 */ /* 0x004fc800078ec0ff */
[----:B------:R-:W-:-:S04]  /*11f20*/  ISETP.NE.AND P0, PT, R5, 0x1f, PT ;  /* 0x0000001f0500780c */ /* 0x000fc80003f05270 */
[----:B------:R-:W-:-:S13]  /*11f30*/  ISETP.GE.OR P1, PT, R5, UR4, !P0 ;  /* 0x0000000405007c0c */ /* 0x000fda000c726670 */
[----:B0-----:R-:W0:Y:S02]  /*11f40*/  @!P1 LDC.64 R2, c[0x0][0xc80] ;  /* 0x00032000ff029b82 */ /* 0x001e240000000a00 */
[----:B0-----:R-:W-:-:S05]  /*11f50*/  @!P1 IMAD.WIDE.U32 R2, R5, 0x4, R2 ;  /* 0x0000000405029825 */ /* 0x001fca00078e0002 */
[----:B------:R-:W2:Y:S01]  /*11f60*/  @!P1 LDG.E R0, desc[UR44][R2.64] ;  /* 0x0000002c02009981 */ /* 0x000ea2000c1e1900 */
[C---:B------:R-:W-:Y:S01]  /*11f70*/  ISETP.NE.AND P1, PT, R5.reuse, RZ, PT ;  /* 0x000000ff0500720c */ /* 0x040fe20003f25270 */
[----:B-1----:R-:W-:Y:S01]  /*11f80*/  IMAD.MOV.U32 R16, RZ, RZ, RZ ;  /* 0x000000ffff107224 */ /* 0x002fe200078e00ff */
[C---:B------:R-:W-:Y:S02]  /*11f90*/  ISETP.GE.U32.AND P2, PT, R5.reuse, 0x2, PT ;  /* 0x000000020500780c */ /* 0x040fe40003f46070 */
[C---:B------:R-:W-:Y:S02]  /*11fa0*/  ISETP.GE.U32.AND P3, PT, R5.reuse, 0x4, PT ;  /* 0x000000040500780c */ /* 0x040fe40003f66070 */
[C---:B------:R-:W-:Y:S02]  /*11fb0*/  ISETP.GE.U32.AND P4, PT, R5.reuse, 0x8, PT ;  /* 0x000000080500780c */ /* 0x040fe40003f86070 */
[----:B------:R-:W-:Y:S01]  /*11fc0*/  ISETP.GE.U32.AND P5, PT, R5, 0x10, PT ;  /* 0x000000100500780c */ /* 0x000fe20003fa6070 */
[----:B--2---:R-:W0:Y:S02]  /*11fd0*/  SHFL.UP PT, R4, R0, 0x1, RZ ;  /* 0x0420000000047989 */ /* 0x004e2400000e00ff */
[----:B0-----:R-:W-:-:S05]  /*11fe0*/  SEL R7, R4, RZ, P1 ;  /* 0x000000ff04077207 */ /* 0x001fca0000800000 */
[----:B------:R-:W-:-:S05]  /*11ff0*/  IMAD.IADD R7, R0, 0x1, R7 ;  /* 0x0000000100077824 */ /* 0x000fca00078e0207 */
        /* <DEDUP_REMOVED lines=13> */
[----:B------:R-:W3:Y:S02]  /*120d0*/  SHFL.IDX PT, R4, R8, 0x1f, 0x1f ;  /* 0x03e01f0008047f89 */ /* 0x000ee400000e0000 */
[----:B---3--:R-:W-:Y:S02]  /*120e0*/  IMAD R6, R4, R9, RZ ;  /* 0x0000000904067224 */ /* 0x008fe400078e02ff */
[----:B------:R-:W-:Y:S02]  /*120f0*/  IMAD.MOV.U32 R4, RZ, RZ, RZ ;  /* 0x000000ffff047224 */ /* 0x000fe400078e00ff */
[----:B------:R-:W-:Y:S01]  /*12100*/  IMAD.MOV.U32 R3, RZ, RZ, R6 ;  /* 0x000000ffff037224 */ /* 0x000fe200078e0006 */
[----:B0-----:R-:W-:-:S13]  /*12110*/  ISETP.GT.AND P6, PT, R6, R7, PT ;  /* 0x000000070600720c */ /* 0x001fda0003fc4270 */
[----:B------:R-:W-:Y:S05]  /*12120*/  @P6 BRA `(.L_x_1371) ;  /* 0x0000000000906947 */ /* 0x000fea0003800000 */
[----:B------:R-:W-:Y:S01]  /*12130*/  IMAD.MOV.U32 R6, RZ, RZ, R3 ;  /* 0x000000ffff067224 */ /* 0x000fe200078e0003 */
[----:B------:R-:W-:Y:S01]  /*12140*/  ULDC UR4, c[0x0][0xc3c] ;  /* 0x00030f0000047ab9 */ /* 0x000fe20000000800 */
[----:B------:R-:W-:-:S07]  /*12150*/  IMAD.MOV.U32 R4, RZ, RZ, RZ ;  /* 0x000000ffff047224 */ /* 0x000fce00078e00ff */
.L_x_1375:
[----:B------:R-:W-:-:S05]  /*12160*/  VIADD R4, R4, 0x1f ;  /* 0x0000001f04047836 */ /* 0x000fca0000000000 */
[----:B------:R-:W-:-:S13]  /*12170*/  ISETP.GE.AND P6, PT, R4, UR4, PT ;  /* 0x0000000404007c0c */ /* 0x000fda000bfc6270 */
[----:B------:R-:W-:Y:S05]  /*12180*/  @P6 BRA `(.L_x_1372) ;  /* 0x0000000400b46947 */ /* 0x000fea0003800000 */
[----:B------:R-:W-:Y:S01]  /*12190*/  IMAD.IADD R9, R5, 0x1, R4 ;  /* 0x0000000105097824 */ /* 0x000fe200078e0204 */
[----:B------:R-:W-:Y:S01]  /*121a0*/  BSSY B0, `(.L_x_1373) ;  /* 0x0000007000007945 */ /* 0x000fe20003800000 */
[----:B------:R-:W-:-:S03]  /*121b0*/  IMAD.MOV.U32 R0, RZ, RZ, RZ ;  /* 0x000000ffff007224 */ /* 0x000fc600078e00ff */
[----:B------:R-:W-:-:S13]  /*121c0*/  ISETP.GE.OR P6, PT, R9, UR4, !P0 ;  /* 0x0000000409007c0c */ /* 0x000fda000c7c6670 */
[----:B------:R-:W-:Y:S05]  /*121d0*/  @P6 BRA `(.L_x_1374) ;  /* 0x00000000000c6947 */ /* 0x000fea0003800000 */
[----:B------:R-:W0:Y:S02]  /*121e0*/  LDC.64 R2, c[0x0][0xc80] ;  /* 0x00032000ff027b82 */ /* 0x000e240000000a00 */
[----:B0-----:R-:W-:-:S05]  /*121f0*/  IMAD.WIDE R2, R9, 0x4, R2 ;  /* 0x0000000409027825 */ /* 0x001fca00078e0202 */
[----:B------:R0:W5:Y:S02]  /*12200*/  LDG.E R0, desc[UR44][R2.64] ;  /* 0x0000002c02007981 */ /* 0x000164000c1e1900 */
.L_x_1374:
[----:B------:R-:W-:Y:S05]  /*12210*/  BSYNC B0 ;  /* 0x0000000000007941 */ /* 0x000fea0003800000 */
.L_x_1373:
[----:B0----5:R-:W0:Y:S02]  /*12220*/  SHFL.UP PT, R2, R0, 0x1, RZ ;  /* 0x0420000000027989 */ /* 0x021e2400000e00ff */
        /* <DEDUP_REMOVED lines=20> */
.L_x_1371:
[----:B------:R-:W-:-:S04]  /*12370*/  IMAD.IADD R13, R6, 0x1, -R3 ;  /* 0x00000001060d7824 */ /* 0x000fc800078e0a03 */
[----:B------:R-:W-:-:S05]  /*12380*/  IMAD R2, R8, R9, R13 ;  /* 0x0000000908027224 */ /* 0x000fca00078e020d */
[----:B------:R-:W-:Y:S02]  /*12390*/  ISETP.GT.AND P0, PT, R2, R7, PT ;  /* 0x000000070200720c */ /* 0x000fe40003f04270 */
[----:B------:R-:W0:Y:S11]  /*123a0*/  LDC.64 R2, c[0x0][0xc90] ;  /* 0x00032400ff027b82 */ /* 0x000e360000000a00 */
[----:B------:R-:W-:-:S04]  /*123b0*/  VOTE.ANY R10, PT, !P0 ;  /* 0x00000000000a7806 */ /* 0x000fc800040e0100 */
[----:B------:R-:W1:Y:S02]  /*123c0*/  POPC R15, R10 ;  /* 0x0000000a000f7309 */ /* 0x000e640000000000 */
[----:B-1----:R-:W-:-:S04]  /*123d0*/  IMAD.IADD R19, R15, 0x1, R4 ;  /* 0x000000010f137824 */ /* 0x002fc800078e0204 */
[----:B0-----:R-:W-:-:S05]  /*123e0*/  IMAD.WIDE R2, R19, 0x4, R2 ;  /* 0x0000000413027825 */ /* 0x001fca00078e0202 */
[----:B------:R-:W2:Y:S01]  /*123f0*/  LDG.E R6, desc[UR44][R2.64] ;  /* 0x0000002c02067981 */ /* 0x000ea2000c1e1900 */
[----:B------:R-:W-:-:S03]  /*12400*/  ISETP.NE.AND P0, PT, R10, RZ, PT ;  /* 0x000000ff0a00720c */ /* 0x000fc60003f05270 */
[----:B------:R-:W2:Y:S02]  /*12410*/  SHFL.IDX PT, R0, R0, R15, 0x1f ;  /* 0x00001f0f00007589 */ /* 0x000ea400000e0000 */
[----:B--2---:R-:W-:-:S05]  /*12420*/  IMAD R4, R0, R6, RZ ;  /* 0x0000000600047224 */ /* 0x004fca00078e02ff */
[----:B------:R-:W-:-:S04]  /*12430*/  IABS R14, R4 ;  /* 0x00000004000e7213 */ /* 0x000fc80000000000 */
[----:B------:R-:W0:Y:S08]  /*12440*/  I2F.RP R11, R14 ;  /* 0x0000000e000b7306 */ /* 0x000e300000209400 */
[----:B0-----:R-:W0:Y:S02]  /*12450*/  MUFU.RCP R11, R11 ;  /* 0x0000000b000b7308 */ /* 0x001e240000001000 */
[----:B0-----:R-:W-:-:S06]  /*12460*/  VIADD R12, R11, 0xffffffe ;  /* 0x0ffffffe0b0c7836 */ /* 0x001fcc0000000000 */
[----:B------:R0:W1:Y:S01]  /*12470*/  F2I.FTZ.U32.TRUNC.NTZ R3, R12 ;  /* 0x0000000c00037305 */ /* 0x000062000021f000 */
[----:B------:R-:W-:Y:S05]  /*12480*/  @!P0 BRA `(.L_x_1376) ;  /* 0x0000000000088947 */ /* 0x000fea0003800000 */
[----:B------:R-:W-:-:S05]  /*12490*/  VIADD R11, R15, 0xffffffff ;  /* 0xffffffff0f0b7836 */ /* 0x000fca0000000000 */
[----:B------:R2:W3:Y:S02]  /*124a0*/  SHFL.IDX PT, R16, R8, R11, 0x1f ;  /* 0x00001f0b08107589 */ /* 0x0004e400000e0000 */
.L_x_1376:
[----:B---3--:R-:W-:Y:S01]  /*124b0*/  IMAD R16, R16, R9, R13 ;  /* 0x0000000910107224 */ /* 0x008fe200078e020d */
[----:B------:R-:W-:Y:S01]  /*124c0*/  IABS R2, R4 ;  /* 0x0000000400027213 */ /* 0x000fe20000000000 */
[----:B-12---:R-:W-:Y:S02]  /*124d0*/  IMAD.MOV R11, RZ, RZ, -R3 ;  /* 0x000000ffff0b7224 */ /* 0x006fe400078e0a03 */
[----:B------:R-:W-:Y:S02]  /*124e0*/  IMAD.IADD R7, R7, 0x1, -R16 ;  /* 0x0000000107077824 */ /* 0x000fe400078e0a10 */
        /* <DEDUP_REMOVED lines=18> */
[----:B------:R-:W-:-:S05]  /*12610*/  @!P1 LOP3.LUT R2, RZ, R4, RZ, 0x33, !PT ;  /* 0x00000004ff029212 */ /* 0x000fca00078e33ff */
[----:B------:R-:W-:Y:S02]  /*12620*/  IMAD R11, R6, R2, RZ ;  /* 0x00000002060b7224 */ /* 0x000fe400078e02ff */
[----:B------:R-:W-:Y:S02]  /*12630*/  IMAD.MOV R2, RZ, RZ, -R2 ;  /* 0x000000ffff027224 */ /* 0x000fe400078e0a02 */
[----:B------:R-:W-:Y:S02]  /*12640*/  IMAD.MOV R3, RZ, RZ, -R11 ;  /* 0x000000ffff037224 */ /* 0x000fe400078e0a0b */
[----:B------:R-:W-:Y:S02]  /*12650*/  IMAD R4, R4, R2, R7 ;  /* 0x0000000204047224 */ /* 0x000fe400078e0207 */
[----:B------:R-:W-:Y:S01]  /*12660*/  IMAD.MOV.U32 R2, RZ, RZ, RZ ;  /* 0x000000ffff027224 */ /* 0x000fe200078e00ff */
[----:B------:R-:W-:-:S04]  /*12670*/  VIADDMNMX R13, R3, R9, R6, PT ;  /* 0x00000009030d7246 */ /* 0x000fc80003800106 */
[-C--:B------:R-:W-:Y:S01]  /*12680*/  IABS R8, R13.reuse ;  /* 0x0000000d00087213 */ /* 0x080fe20000000000 */
[----:B------:R-:W-:Y:S01]  /*12690*/  IMAD.MOV R18, RZ, RZ, -R13 ;  /* 0x000000ffff127224 */ /* 0x000fe200078e0a0d */
[----:B------:R-:W-:Y:S02]  /*126a0*/  IABS R10, R13 ;  /* 0x0000000d000a7213 */ /* 0x000fe40000000000 */
[----:B------:R-:W1:Y:S08]  /*126b0*/  I2F.RP R6, R8 ;  /* 0x0000000800067306 */ /* 0x000e700000209400 */
[----:B-1----:R-:W1:Y:S02]  /*126c0*/  MUFU.RCP R6, R6 ;  /* 0x0000000600067308 */ /* 0x002e640000001000 */
[----:B-1----:R-:W-:-:S06]  /*126d0*/  VIADD R3, R6, 0xffffffe ;  /* 0x0ffffffe06037836 */ /* 0x002fcc0000000000 */
[----:B------:R-:W1:Y:S02]  /*126e0*/  F2I.FTZ.U32.TRUNC.NTZ R3, R3 ;  /* 0x0000000300037305 */ /* 0x000e64000021f000 */
[----:B-1----:R-:W-:-:S04]  /*126f0*/  IMAD.MOV R9, RZ, RZ, -R3 ;  /* 0x000000ffff097224 */ /* 0x002fc800078e0a03 */
[----:B------:R-:W-:Y:S01]  /*12700*/  IMAD.MOV.U32 R7, RZ, RZ, R9 ;  /* 0x000000ffff077224 */ /* 0x000fe200078e0009 */
[----:B------:R-:W-:-:S03]  /*12710*/  IABS R9, R4 ;  /* 0x0000000400097213 */ /* 0x000fc60000000000 */
[----:B------:R-:W-:-:S04]  /*12720*/  IMAD R7, R7, R8, RZ ;  /* 0x0000000807077224 */ /* 0x000fc800078e02ff */
[----:B------:R-:W-:-:S04]  /*12730*/  IMAD.HI.U32 R2, R3, R7, R2 ;  /* 0x0000000703027227 */ /* 0x000fc800078e0002 */
[----:B------:R-:W-:Y:S02]  /*12740*/  IMAD.MOV R3, RZ, RZ, -R10 ;  /* 0x000000ffff037224 */ /* 0x000fe400078e0a0a */
        /* <DEDUP_REMOVED lines=8> */
[----:B------:R-:W-:Y:S01]  /*127d0*/  ISETP.GE.AND P2, PT, R3, RZ, PT ;  /* 0x000000ff0300720c */ /* 0x000fe20003f46270 */
[----:B------:R-:W-:-:S06]  /*127e0*/  IMAD.IADD R3, R4, 0x1, R11 ;  /* 0x0000000104037824 */ /* 0x000fcc00078e020b */
[----:B------:R-:W-:-:S06]  /*127f0*/  @P0 VIADD R2, R2, 0x1 ;  /* 0x0000000102020836 */ /* 0x000fcc0000000000 */
[----:B------:R-:W-:Y:S01]  /*12800*/  @!P2 IMAD.MOV R2, RZ, RZ, -R2 ;  /* 0x000000ffff02a224 */ /* 0x000fe200078e0a02 */
[----:B------:R-:W-:-:S04]  /*12810*/  @!P1 LOP3.LUT R2, RZ, R13, RZ, 0x33, !PT ;  /* 0x0000000dff029212 */ /* 0x000fc800078e33ff */
[----:B------:R-:W-:Y:S01]  /*12820*/  LOP3.LUT R17, RZ, R2, RZ, 0x33, !PT ;  /* 0x00000002ff117212 */ /* 0x000fe200078e33ff */
[----:B------:R-:W-:-:S04]  /*12830*/  IMAD R18, R2, R18, R3 ;  /* 0x0000001202127224 */ /* 0x000fc800078e0203 */
[----:B------:R-:W-:Y:S01]  /*12840*/  IMAD.IADD R17, R0, 0x1, R17 ;  /* 0x0000000100117824 */ /* 0x000fe200078e0211 */
[----:B------:R-:W-:Y:S06]  /*12850*/  BRA `(.L_x_1377) ;  /* 0x0000000000107947 */ /* 0x000fec0003800000 */
.L_x_1372:
[----:B------:R-:W0:Y:S01]  /*12860*/  LDC R19, c[0x0][0xc3c] ;  /* 0x00030f00ff137b82 */ /* 0x000e220000000800 */
[----:B------:R-:W-:Y:S02]  /*12870*/  IMAD.MOV.U32 R16, RZ, RZ, R7 ;  /* 0x000000ffff107224 */ /* 0x000fe400078e0007 */
[----:B------:R-:W-:Y:S02]  /*12880*/  IMAD.MOV.U32 R17, RZ, RZ, RZ ;  /* 0x000000ffff117224 */ /* 0x000fe400078e00ff */
[----:B------:R-:W-:-:S07]  /*12890*/  IMAD.MOV.U32 R18, RZ, RZ, RZ ;  /* 0x000000ffff127224 */ /* 0x000fce00078e00ff */
.L_x_1377:
[----:B------:R-:W-:-:S13]  /*128a0*/  ISETP.NE.AND P0, PT, R5, RZ, PT ;  /* 0x000000ff0500720c */ /* 0x000fda0003f05270 */
[----:B------:R-:W1:Y:S01]  /*128b0*/  @!P0 S2R R3, SR_CgaCtaId ;  /* 0x0000000000038919 */ /* 0x000e620000008800 */
[----:B------:R-:W-:-:S04]  /*128c0*/  @!P0 MOV R0, 0x400 ;  /* 0x0000040000008802 */ /* 0x000fc80000000f00 */
[----:B-1----:R-:W-:-:S05]  /*128d0*/  @!P0 LEA R0, R3, R0, 0x18 ;  /* 0x0000000003008211 */ /* 0x002fca00078ec0ff */
[----:B0-----:R2:W-:Y:S01]  /*128e0*/  @!P0 STS.128 [R0+0x228d0], R16 ;  /* 0x0228d01000008388 */ /* 0x0015e20000000c00 */
[----:B------:R-:W-:Y:S06]  /*128f0*/  BAR.ARV 0x5, 0x180 ;  /* 0x0146000000007b1d */ /* 0x000fec0000002000 */
.L_x_1370:
[----:B------:R3:W-:Y:S01]  /*12900*/  STL [R1+0x18], RZ ;  /* 0x000018ff01007387 */ /* 0x0007e20000100800 */
[----:B------:R-:W-:Y:S01]  /*12910*/  ULDC UR4, c[0x0][0xc3c] ;  /* 0x00030f0000047ab9 */ /* 0x000fe20000000800 */
[----:B------:R-:W-:Y:S01]  /*12920*/  IMAD.MOV.U32 R25, RZ, RZ, 0x1 ;  /* 0x00000001ff197424 */ /* 0x000fe200078e00ff */
[----:B-1----:R-:W-:Y:S01]  /*12930*/  ISETP.GE.AND P0, PT, R19, UR4, PT ;  /* 0x0000000413007c0c */ /* 0x002fe2000bf06270 */
[----:B------:R-:W-:-:S12]  /*12940*/  IMAD.MOV.U32 R23, RZ, RZ, RZ ;  /* 0x000000ffff177224 */ /* 0x000fd800078e00ff */
[----:B---3--:R-:W-:Y:S05]  /*12950*/  @P0 BRA `(.L_x_1378) ;  /* 0x0000005000740947 */ /* 0x008fea0003800000 */
[----:B------:R-:W1:Y:S01]  /*12960*/  S2R R12, SR_TID.X ;  /* 0x00000000000c7919 */ /* 0x000e620000002100 */
[----:B------:R-:W3:Y:S01]  /*12970*/  S2UR UR4, SR_CgaCtaId ;  /* 0x00000000000479c3 */ /* 0x000ee20000008800 */
[----:B------:R-:W-:Y:S01]  /*12980*/  MOV R22, 0x400 ;  /* 0x0000040000167802 */ /* 0x000fe20000000f00 */
[----:B------:R-:W-:Y:S01]  /*12990*/  IMAD.MOV.U32 R31, RZ, RZ, 0x40 ;  /* 0x00000040ff1f7424 */ /* 0x000fe200078e00ff */
[----:B------:R-:W-:Y:S01]  /*129a0*/  ULOP3.LUT UR43, UR42, 0x2, URZ, 0xfc, !UPT ;  /* 0x000000022a2b7892 */ /* 0x000fe2000f8efc3f */
[----:B------:R-:W-:Y:S01]  /*129b0*/  IMAD.MOV.U32 R29, RZ, RZ, 0x20 ;  /* 0x00000020ff1d7424 */ /* 0x000fe200078e00ff */
[----:B------:R-:W-:Y:S01]  /*129c0*/  ULOP3.LUT UR46, UR42, 0x1, URZ, 0xfc, !UPT ;  /* 0x000000012a2e7892 */ /* 0x000fe2000f8efc3f */
[----:B------:R-:W-:Y:S01]  /*129d0*/  IMAD.MOV.U32 R25, RZ, RZ, 0x1 ;  /* 0x00000001ff197424 */ /* 0x000fe200078e00ff */
[----:B------:R-:W-:Y:S01]  /*129e0*/  ULDC UR47, c[0x0][0xc] ;  /* 0x00000300002f7ab9 */ /* 0x000fe20000000800 */
[----:B------:R-:W-:Y:S02]  /*129f0*/  IMAD.MOV.U32 R23, RZ, RZ, RZ ;  /* 0x000000ffff177224 */ /* 0x000fe400078e00ff */
[----:B---3--:R-:W-:-:S05]  /*12a00*/  IMAD.U32 R35, RZ, RZ, UR4 ;  /* 0x00000004ff237e24 */ /* 0x008fca000f8e00ff */
[----:B------:R-:W-:Y:S01]  /*12a10*/  LEA R22, R35, R22, 0x18 ;  /* 0x0000001623167211 */ /* 0x000fe200078ec0ff */
[C---:B-1----:R-:W-:Y:S01]  /*12a20*/  IMAD.SHL.U32 R6, R12.reuse, 0x10, RZ ;  /* 0x000000100c067824 */ /* 0x042fe200078e00ff */
[C---:B------:R-:W-:Y:S01]  /*12a30*/  LOP3.LUT R11, R12.reuse, 0x7f, RZ, 0xc0, !PT ;  /* 0x0000007f0c0b7812 */ /* 0x040fe200078ec0ff */
[C---:B0-----:R-:W-:Y:S01]  /*12a40*/  IMAD.SHL.U32 R2, R12.reuse, 0x80, RZ ;  /* 0x000000800c027824 */ /* 0x041fe200078e00ff */
[C---:B------:R-:W-:Y:S01]  /*12a50*/  R2P PR, R12.reuse, 0x16 ;  /* 0x000000160c007804 */ /* 0x040fe20000000000 */
[----:B------:R-:W-:Y:S01]  /*12a60*/  IMAD.SHL.U32 R3, R12, 0x2, RZ ;  /* 0x000000020c037824 */ /* 0x000fe200078e00ff */
[----:B--2---:R-:W-:Y:S01]  /*12a70*/  LOP3.LUT R0, R6, 0x1b0, RZ, 0xc0, !PT ;  /* 0x000001b006007812 */ /* 0x004fe200078ec0ff */
[----:B------:R-:W-:Y:S01]  /*12a80*/  IMAD.SHL.U32 R30, R12, 0x4, RZ ;  /* 0x000000040c1e7824 */ /* 0x000fe200078e00ff */
[----:B------:R-:W-:Y:S02]  /*12a90*/  SHF.R.U32.HI R37, RZ, 0x5, R11 ;  /* 0x00000005ff257819 */ /* 0x000fe4000001160b */
[----:B------:R-:W-:-:S02]  /*12aa0*/  LOP3.LUT R4, R2, 0x380, RZ, 0xc0, !PT ;  /* 0x0000038002047812 */ /* 0x000fc400078ec0ff */
[----:B------:R-:W-:Y:S01]  /*12ab0*/  LOP3.LUT R36, R0, 0x30, R3, 0x78, !PT ;  /* 0x0000003000247812 */ /* 0x000fe200078e7803 */
[----:B------:R-:W-:Y:S01]  /*12ac0*/  IMAD.SHL.U32 R0, R12, 0x20, RZ ;  /* 0x000000200c007824 */ /* 0x000fe200078e00ff */
[----:B------:R-:W-:Y:S01]  /*12ad0*/  LOP3.LUT R8, R2, 0x400, RZ, 0xc0, !PT ;  /* 0x0000040002087812 */ /* 0x000fe200078ec0ff */
[C---:B------:R-:W-:Y:S01]  /*12ae0*/  IMAD R3, R37.reuse, 0x10, R4 ;  /* 0x0000001025037824 */ /* 0x040fe200078e0204 */
[----:B------:R-:W-:Y:S02]  /*12af0*/  LOP3.LUT R5, R4, 0x10, R12, 0xf8, !PT ;  /* 0x0000001004057812 */ /* 0x000fe400078ef80c */
[----:B------:R-:W-:Y:S01]  /*12b00*/  LOP3.LUT R10, R6, 0x40, RZ, 0xc0, !PT ;  /* 0x00000040060a7812 */ /* 0x000fe200078ec0ff */
[----:B------:R-:W-:Y:S01]  /*12b10*/  IMAD R8, R37, 0x800, R8 ;  /* 0x0000080025087824 */ /* 0x000fe200078e0208 */
[--C-:B------:R-:W-:Y:S02]  /*12b20*/  LOP3.LUT R3, R3, 0x70, R6.reuse, 0x78, !PT ;  /* 0x0000007003037812 */ /* 0x100fe400078e7806 */
[----:B------:R-:W-:Y:S01]  /*12b30*/  LOP3.LUT R5, R5, 0x70, R6, 0x78, !PT ;  /* 0x0000007005057812 */ /* 0x000fe200078e7806 */
[----:B------:R-:W-:Y:S01]  /*12b40*/  IMAD R7, R37, 0x200, R10 ;  /* 0x0000020025077824 */ /* 0x000fe200078e020a */
[----:B------:R-:W-:Y:S01]  /*12b50*/  LOP3.LUT R3, R3, 0xc00, R2, 0xf8, !PT ;  /* 0x00000c0003037812 */ /* 0x000fe200078ef802 */
[----:B------:R-:W-:Y:S01]  /*12b60*/  IMAD.SHL.U32 R37, R37, 0x400, RZ ;  /* 0x0000040025257824 */ /* 0x000fe200078e00ff */
[----:B------:R-:W-:Y:S01]  /*12b70*/  LOP3.LUT R9, R0, 0x380, RZ, 0xc0, !PT ;  /* 0x0000038000097812 */ /* 0x000fe200078ec0ff */
[----:B------:R-:W-:Y:S01]  /*12b80*/  IMAD.IADD R2, R8, 0x1, R5 ;  /* 0x0000000108027824 */ /* 0x000fe200078e0205 */
[----:B------:R-:W-:Y:S01]  /*12b90*/  LOP3.LUT R33, R6, 0x30, RZ, 0xc0, !PT ;  /* 0x0000003006217812 */ /* 0x000fe200078ec0ff */
[----:B------:R0:W-:Y:S01]  /*12ba0*/  STL [R1+0x8], R3 ;  /* 0x0000080301007387 */ /* 0x0001e20000100800 */
[----:B------:R-:W-:Y:S01]  /*12bb0*/  IMAD.IADD R36, R36, 0x1, R7 ;  /* 0x0000000124247824 */ /* 0x000fe200078e0207 */
[----:B------:R-:W-:-:S02]  /*12bc0*/  LOP3.LUT R9, R9, 0x30, R6, 0xf8, !PT ;  /* 0x0000003009097812 */ /* 0x000fc400078ef806 */
[----:B------:R1:W-:Y:S01]  /*12bd0*/  STL [R1+0x4], R2 ;  /* 0x0000040201007387 */ /* 0x0003e20000100800 */
[----:B------:R-:W-:Y:S02]  /*12be0*/  SEL R32, R31, 0xffffffc0, !P2 ;  /* 0xffffffc01f207807 */ /* 0x000fe40005000000 */
[----:B------:R-:W-:Y:S01]  /*12bf0*/  LOP3.LUT R30, R9, 0x70, R30, 0x78, !PT ;  /* 0x00000070091e7812 */ /* 0x000fe200078e781e */
[----:B------:R2:W-:Y:S01]  /*12c00*/  STL [R1+0x18], RZ ;  /* 0x000018ff01007387 */ /* 0x0005e20000100800 */
[----:B------:R-:W-:Y:S02]  /*12c10*/  SEL R31, R31, 0xffffffc0, !P4 ;  /* 0xffffffc01f1f7807 */ /* 0x000fe40006000000 */
[----:B------:R-:W-:Y:S02]  /*12c20*/  SEL R29, R29, 0xffffffe0, !P1 ;  /* 0xffffffe01d1d7807 */ /* 0x000fe40004800000 */
[----:B0-----:R-:W-:Y:S02]  /*12c30*/  LOP3.LUT R3, R33, 0x40, RZ, 0xfc, !PT ;  /* 0x0000004021037812 */ /* 0x001fe400078efcff */
[----:B-1----:R-:W-:-:S04]  /*12c40*/  SHF.R.U32.HI R2, RZ, 0x2, R11 ;  /* 0x00000002ff027819 */ /* 0x002fc8000001160b */
[----:B------:R-:W-:Y:S01]  /*12c50*/  LOP3.LUT R0, R2, 0x60, R0, 0xf8, !PT ;  /* 0x0000006002007812 */ /* 0x000fe200078ef800 */
[----:B------:R-:W-:Y:S01]  /*12c60*/  IMAD.IADD R0, R22, 0x1, R36 ;  /* 0x0000000116007824 */ /* 0x000fe200078e0224 */
[----:B------:R-:W-:-:S04]  /*12c70*/  LOP3.LUT R2, R33, 0x80, RZ, 0xfc, !PT ;  /* 0x0000008021027812 */ /* 0x000fc800078efcff */
[----:B------:R2:W-:Y:S03]  /*12c80*/  STL [R1+0xc], R0 ;  /* 0x00000c0001007387 */ /* 0x0005e60000100800 */
.L_x_1459:
[----:B0-----:R-:W0:Y:S01]  /*12c90*/  LDC.64 R6, c[0x0][0xa28] ;  /* 0x00028a00ff067b82 */ /* 0x001e220000000a00 */
[----:B------:R-:W3:Y:S07]  /*12ca0*/  LDL.LU R26, [R1] ;  /* 0x00000000011a7983 */ /* 0x000eee0000300800 */
[----:B-1----:R-:W1:Y:S08]  /*12cb0*/  LDC.64 R2, c[0x0][0xa18] ;  /* 0x00028600ff027b82 */ /* 0x002e700000000a00 */
[----:B------:R-:W4:Y:S01]  /*12cc0*/  LDC.64 R4, c[0x0][0xa00] ;  /* 0x00028000ff047b82 */ /* 0x000f220000000a00 */
[----:B0-----:R-:W-:-:S07]  /*12cd0*/  ISETP.NE.U32.AND P0, PT, R6, RZ, PT ;  /* 0x000000ff0600720c */ /* 0x001fce0003f05070 */
[----:B------:R-:W0:Y:S01]  /*12ce0*/  LDC.64 R8, c[0x0][0xa00] ;  /* 0x00028000ff087b82 */ /* 0x000e220000000a00 */
[----:B------:R-:W-:Y:S02]  /*12cf0*/  ISETP.NE.AND.EX P0, PT, R7, RZ, PT, P0 ;  /* 0x000000ff0700720c */ /* 0x000fe40003f05300 */
[----:B-1----:R-:W-:-:S04]  /*12d00*/  ISETP.NE.U32.AND P1, PT, R2, RZ, PT ;  /* 0x000000ff0200720c */ /* 0x002fc80003f25070 */
[----:B------:R-:W-:Y:S02]  /*12d10*/  ISETP.NE.AND.EX P2, PT, R3, RZ, PT, P1 ;  /* 0x000000ff0300720c */ /* 0x000fe40003f45310 */
[----:B----4-:R-:W-:-:S05]  /*12d20*/  ISETP.NE.U32.AND P1, PT, R4, RZ, PT ;  /* 0x000000ff0400720c */ /* 0x010fca0003f25070 */
[----:B------:R-:W1:Y:S01]  /*12d30*/  @P0 LDC.64 R2, c[0x0][0xa28] ;  /* 0x00028a00ff020b82 */ /* 0x000e620000000a00 */
[----:B------:R-:W-:-:S07]  /*12d40*/  ISETP.NE.AND.EX P3, PT, R5, RZ, PT, P1 ;  /* 0x000000ff0500720c */ /* 0x000fce0003f65310 */
[----:B------:R-:W4:Y:S01]  /*12d50*/  @P2 LDC.64 R6, c[0x0][0xa18] ;  /* 0x00028600ff062b82 */ /* 0x000f220000000a00 */
[----:B------:R-:W-:Y:S02]  /*12d60*/  IMAD.MOV.U32 R24, RZ, RZ, RZ ;  /* 0x000000ffff187224 */ /* 0x000fe400078e00ff */
[----:B-1----:R-:W-:-:S06]  /*12d70*/  @P0 IMAD.WIDE R4, R19, 0x4, R2 ;  /* 0x0000000413040825 */ /* 0x002fcc00078e0202 */
[----:B------:R-:W5:Y:S01]  /*12d80*/  @P0 LDG.E R4, desc[UR44][R4.64] ;  /* 0x0000002c04040981 */ /* 0x000f62000c1e1900 */
[----:B----4-:R-:W-:-:S05]  /*12d90*/  @P2 IMAD.WIDE R2, R19, 0x4, R6 ;  /* 0x0000000413022825 */ /* 0x010fca00078e0206 */
[----:B--2---:R0:W2:Y:S02]  /*12da0*/  @P2 LDG.E R0, desc[UR44][R2.64] ;  /* 0x0000002c02002981 */ /* 0x0040a4000c1e1900 */
[----:B0-----:R-:W-:-:S05]  /*12db0*/  IMAD.WIDE R2, R19, 0x4, R8 ;  /* 0x0000000413027825 */ /* 0x001fca00078e0208 */
[----:B------:R0:W5:Y:S01]  /*12dc0*/  @P3 LDG.E R24, desc[UR44][R2.64] ;  /* 0x0000002c02183981 */ /* 0x000162000c1e1900 */
[----:B---3--:R-:W-:-:S04]  /*12dd0*/  LOP3.LUT R26, R26, 0xffffff7f, RZ, 0xc0, !PT ;  /* 0xffffff7f1a1a7812 */ /* 0x008fc800078ec0ff */
[----:B------:R-:W-:-:S05]  /*12de0*/  @P3 LOP3.LUT R26, R26, 0x80, RZ, 0xfc, !PT ;  /* 0x000000801a1a3812 */ /* 0x000fca00078efcff */
[----:B------:R0:W-:Y:S01]  /*12df0*/  STL [R1], R26 ;  /* 0x0000001a01007387 */ /* 0x0001e20000100800 */
[----:B--2---:R-:W-:Y:S01]  /*12e00*/  @P2 R2UR UR37, R0 ;  /* 0x00000000002522ca */ /* 0x004fe200000e0000 */
[----:B0-----:R-:W-:-:S14]  /*12e10*/  @P2 BRA `(.L_x_1379) ;  /* 0x00000000001c2947 */ /* 0x001fdc0003800000 */
[----:B------:R-:W-:Y:S01]  /*12e20*/  ULDC UR37, c[0x0][0x288] ;  /* 0x0000a20000257ab9 */ /* 0x000fe20000000800 */
[----:B------:R-:W-:Y:S05]  /*12e30*/  @!P3 BRA `(.L_x_1379) ;  /* 0x000000000014b947 */ /* 0x000fea0003800000 */
[----:B------:R-:W2:Y:S04]  /*12e40*/  LDG.E R5, desc[UR44][R2.64] ;  /* 0x0000002c02057981 */ /* 0x000ea8000c1e1900 */
[----:B------:R-:W3:Y:S01]  /*12e50*/  LDG.E R0, desc[UR44][R2.64+0x4] ;  /* 0x0000042c02007981 */ /* 0x000ee2000c1e1900 */
[----:B--2---:R-:W-:Y:S02]  /*12e60*/  R2UR UR4, R5 ;  /* 0x00000000050472ca */ /* 0x004fe400000e0000 */
[----:B---3--:R-:W-:-:S13]  /*12e70*/  R2UR UR37, R0 ;  /* 0x00000000002572ca */ /* 0x008fda00000e0000 */
[----:B------:R-:W-:-:S12]  /*12e80*/  UIADD3 UR37, -UR4, UR37, URZ ;  /* 0x0000002504257290 */ /* 0x000fd8000fffe13f */
.L_x_1379:
[----:B------:R-:W-:Y:S01]  /*12e90*/  UMOV UR36, URZ ;  /* 0x0000003f00247c82 */ /* 0x000fe20008000000 */
[----:B------:R-:W-:Y:S01]  /*12ea0*/  ULDC.64 UR6, c[0x0][0xa20] ;  /* 0x0002880000067ab9 */ /* 0x000fe20000000a00 */
[----:B-----5:R-:W-:Y:S01]  /*12eb0*/  @P0 R2UR UR36, R4 ;  /* 0x00000000042402ca */ /* 0x020fe200000e0000 */
[----:B------:R-:W-:Y:S01]  /*12ec0*/  ULDC.64 UR4, c[0x0][0x418] ;  /* 0x0001060000047ab9 */ /* 0x000fe20000000a00 */
[----:B------:R-:W-:Y:S01]  /*12ed0*/  ISETP.NE.U32.AND P0, PT, RZ, UR6, PT ;  /* 0x00000006ff007c0c */ /* 0x000fe2000bf05070 */
[----:B------:R-:W-:Y:S01]  /*12ee0*/  UISETP.NE.U32.AND UP0, UPT, UR4, URZ, UPT ;  /* 0x0000003f0400728c */ /* 0x000fe2000bf05070 */
[----:B------:R-:W-:Y:S02]  /*12ef0*/  ULDC UR39, c[0x0][0x2f0] ;  /* 0x0000bc0000277ab9 */ /* 0x000fe40000000800 */
[----:B------:R-:W-:Y:S01]  /*12f00*/  ISETP.NE.AND.EX P0, PT, RZ, UR7, PT, P0 ;  /* 0x00000007ff007c0c */ /* 0x000fe2000bf05300 */
[----:B------:R-:W-:Y:S01]  /*12f10*/  UISETP.NE.AND.EX UP0, UPT, UR5, URZ, UPT, UP0 ;  /* 0x0000003f0500728c */ /* 0x000fe2000bf05300 */
[----:B------:R-:W-:-:S03]  /*12f20*/  ULDC UR4, c[0x0][0x424] ;  /* 0x0001090000047ab9 */ /* 0x000fc60000000800 */
[----:B------:R-:W-:-:S04]  /*12f30*/  USEL UR4, UR4, 0x1, UP0 ;  /* 0x0000000104047887 */ /* 0x000fc80008000000 */
[----:B------:R-:W-:-:S04]  /*12f40*/  UIMAD UR39, UR4, UR39, URZ ;  /* 0x00000027042772a4 */ /* 0x000fc8000f8e023f */
[----:B------:R-:W-:Y:S08]  /*12f50*/  @!P0 BRA `(.L_x_1380) ;  /* 0x0000000000148947 */ /* 0x000ff00003800000 */
[----:B------:R-:W0:Y:S02]  /*12f60*/  LDC.64 R2, c[0x0][0xa20] ;  /* 0x00028800ff027b82 */ /* 0x000e240000000a00 */
[----:B0-----:R-:W-:-:S06]  /*12f70*/  IMAD.WIDE R2, R19, 0x4, R2 ;  /* 0x0000000413027825 */ /* 0x001fcc00078e0202 */
[----:B------:R-:W2:Y:S02]  /*12f80*/  LDG.E R2, desc[UR44][R2.64] ;  /* 0x0000002c02027981 */ /* 0x000ea4000c1e1900 */
[----:B--2---:R-:W-:Y:S01]  /*12f90*/  R2UR UR39, R2 ;  /* 0x00000000022772ca */ /* 0x004fe200000e0000 */
[----:B------:R-:W-:-:S14]  /*12fa0*/  BRA `(.L_x_1381) ;  /* 0x00000000002c7947 */ /* 0x000fdc0003800000 */
.L_x_1380:
        /* <DEDUP_REMOVED lines=11> */
.L_x_1381:
[----:B------:R-:W-:Y:S01]  /*13060*/  R2UR UR38, R17 ;  /* 0x00000000112672ca */ /* 0x000fe200000e0000 */
[----:B------:R-:W-:Y:S01]  /*13070*/  ULDC UR4, c[0x0][0x448] ;  /* 0x0001120000047ab9 */ /* 0x000fe20000000800 */
[----:B------:R-:W-:Y:S02]  /*13080*/  UIADD3 UR39, -UR36, UR39, URZ ;  /* 0x0000002724277290 */ /* 0x000fe4000fffe13f */
[----:B------:R-:W-:Y:S02]  /*13090*/  UISETP.NE.AND UP0, UPT, UR4, 0x1, UPT ;  /* 0x000000010400788c */ /* 0x000fe4000bf05270 */
[----:B------:R-:W-:Y:S01]  /*130a0*/  UIADD3 UR9, UR39, 0x1, -UR37 ;  /* 0x0000000127097890 */ /* 0x000fe2000fffe825 */
[----:B------:R-:W-:Y:S01]  /*130b0*/  ULDC.64 UR4, c[0x0][0x9e0] ;  /* 0x0002780000047ab9 */ /* 0x000fe20000000a00 */
[----:B------:R-:W-:-:S05]  /*130c0*/  UP2UR UR48, UPR, URZ, 0x1 ;  /* 0x000000013f307883 */ /* 0x000fca0008000000 */
[----:B------:R-:W-:Y:S02]  /*130d0*/  USHF.L.U32 UR38, UR38, 0x7, URZ ;  /* 0x0000000726267899 */ /* 0x000fe4000800063f */
[----:B------:R-:W-:Y:S01]  /*130e0*/  @UP0 ULDC UR6, c[0x0][0x44c] ;  /* 0x0001130000060ab9 */ /* 0x000fe20000000800 */
[----:B------:R-:W-:Y:S01]  /*130f0*/  @UP0 ULDC UR10, c[0x0][0x450] ;  /* 0x00011400000a0ab9 */ /* 0x000fe20000000800 */
[----:B------:R-:W-:-:S04]  /*13100*/  UIADD3 UR8, UR38, 0x7f, URZ ;  /* 0x0000007f26087890 */ /* 0x000fc8000fffe03f */
[----:B------:R-:W-:-:S04]  /*13110*/  UIMAD.WIDE.U32 UR6, UR8, UR6, URZ ;  /* 0x00000006080672a5 */ /* 0x000fc8000f8e003f */
[----:B------:R-:W-:Y:S02]  /*13120*/  @UP0 USHF.R.U32.HI UR8, URZ, UR10, UR7 ;  /* 0x0000000a3f080299 */ /* 0x000fe40008011607 */
[----:B------:R-:W-:Y:S02]  /*13130*/  UISETP.GE.AND UP0, UPT, UR5, 0x1, UPT ;  /* 0x000000010500788c */ /* 0x000fe4000bf06270 */
[----:B------:R-:W-:-:S04]  /*13140*/  UIADD3 UR9, UR9, UR8, URZ ;  /* 0x0000000809097290 */ /* 0x000fc8000fffe03f */
[----:B------:R-:W-:Y:S01]  /*13150*/  PLOP3.LUT P1, PT, PT, PT, UP0, 0x80, 0x0 ;  /* 0x000000000000781c */ /* 0x000fe20003f2f008 */
[----:B------:R-:W-:-:S12]  /*13160*/  UIADD3 UR4, UR9, UR4, URZ ;  /* 0x0000000409047290 */ /* 0x000fd8000fffe03f */
[----:B------:R-:W-:Y:S05]  /*13170*/  @!P1 BRA `(.L_x_1382) ;  /* 0x0000000000449947 */ /* 0x000fea0003800000 */
        /* <DEDUP_REMOVED lines=10> */
.L_x_1383:
[----:B------:R-:W-:-:S11]  /*13220*/  UISETP.NE.AND UP0, UPT, UR5, 0x1, UPT ;  /* 0x000000010500788c */ /* 0x000fd6000bf05270 */
[----:B------:R-:W-:Y:S02]  /*13230*/  @UP0 ULDC.64 UR10, c[0x0][0x9e8] ;  /* 0x00027a00000a0ab9 */ /* 0x000fe40000000a00 */
[----:B------:R-:W-:-:S04]  /*13240*/  UIMAD.WIDE.U32 UR6, UR8, UR10, URZ ;  /* 0x0000000a080672a5 */ /* 0x000fc8000f8e003f */
[----:B------:R-:W-:-:S12]  /*13250*/  @UP0 USHF.R.U32.HI UR8, URZ, UR11, UR7 ;  /* 0x0000000b3f080299 */ /* 0x000fd80008011607 */
.L_x_1384:
[----:B------:R-:W-:-:S04]  /*13260*/  UIMAD UR8, UR8, UR5, UR5 ;  /* 0x00000005080872a4 */ /* 0x000fc8000f8e0205 */
[----:B------:R-:W-:-:S04]  /*13270*/  UISETP.LT.AND UP0, UPT, UR4, UR8, UPT ;  /* 0x000000080400728c */ /* 0x000fc8000bf01270 */
[----:B------:R-:W-:-:S12]  /*13280*/  USEL UR4, UR4, UR8, UP0 ;  /* 0x0000000804047287 */ /* 0x000fd80008000000 */
.L_x_1382:
[----:B------:R-:W-:Y:S02]  /*13290*/  UISETP.NE.AND UP0, UPT, UR48, URZ, UPT ;  /* 0x0000003f3000728c */ /* 0x000fe4000bf05270 */
[----:B------:R-:W-:Y:S02]  /*132a0*/  UIADD3 UR8, UR39, 0x7f, URZ ;  /* 0x0000007f27087890 */ /* 0x000fe4000fffe03f */
[----:B------:R-:W-:Y:S02]  /*132b0*/  UIADD3 UR9, UR4, 0x7f, URZ ;  /* 0x0000007f04097890 */ /* 0x000fe4000fffe03f */
[----:B------:R-:W-:Y:S02]  /*132c0*/  USHF.R.S32.HI UR4, URZ, 0x1f, UR8 ;  /* 0x0000001f3f047899 */ /* 0x000fe40008011408 */
[----:B------:R-:W-:Y:S02]  /*132d0*/  USHF.R.S32.HI UR10, URZ, 0x1f, UR9 ;  /* 0x0000001f3f0a7899 */ /* 0x000fe40008011409 */
[----:B------:R-:W-:Y:S01]  /*132e0*/  ULEA.HI UR4, UR4, UR8, URZ, 0x7 ;  /* 0x0000000804047291 */ /* 0x000fe2000f8f383f */
[----:B------:R-:W-:Y:S01]  /*132f0*/  @UP0 ULDC UR6, c[0x0][0x44c] ;  /* 0x0001130000060ab9 */ /* 0x000fe20000000800 */
[----:B------:R-:W-:-:S02]  /*13300*/  ULEA.HI UR10, UR10, UR9, URZ, 0x7 ;  /* 0x000000090a0a7291 */ /* 0x000fc4000f8f383f */
[----:B------:R-:W-:Y:S01]  /*13310*/  UIMAD.WIDE.U32 UR6, UR38, UR6, URZ ;  /* 0x00000006260672a5 */ /* 0x000fe2000f8e003f */
[----:B------:R-:W-:Y:S01]  /*13320*/  @UP0 ULDC UR9, c[0x0][0x450] ;  /* 0x0001140000090ab9 */ /* 0x000fe20000000800 */
[----:B------:R-:W-:Y:S02]  /*13330*/  UMOV UR8, UR38 ;  /* 0x0000002600087c82 */ /* 0x000fe40008000000 */
[----:B------:R-:W-:Y:S02]  /*13340*/  @UP0 USHF.R.U32.HI UR8, URZ, UR9, UR7 ;  /* 0x000000093f080299 */ /* 0x000fe40008011607 */
[----:B------:R-:W-:Y:S02]  /*13350*/  USHF.R.S32.HI UR4, URZ, 0x7, UR4 ;  /* 0x000000073f047899 */ /* 0x000fe40008011404 */
[----:B------:R-:W-:Y:S02]  /*13360*/  USHF.R.S32.HI UR10, URZ, 0x7, UR10 ;  /* 0x000000073f0a7899 */ /* 0x000fe4000801140a */
[----:B------:R-:W-:-:S02]  /*13370*/  UIADD3 UR6, UR8, UR39, -UR37 ;  /* 0x0000002708067290 */ /* 0x000fc4000fffe825 */
[----:B------:R-:W-:Y:S01]  /*13380*/  UISETP.LT.AND UP0, UPT, UR4, UR10, UPT ;  /* 0x0000000a0400728c */ /* 0x000fe2000bf01270 */
[----:B------:R-:W-:-:S03]  /*13390*/  ULDC UR8, c[0x0][0x9dc] ;  /* 0x0002770000087ab9 */ /* 0x000fc60000000800 */
[----:B------:R-:W-:Y:S02]  /*133a0*/  USEL UR40, UR4, UR10, UP0 ;  /* 0x0000000a04287287 */ /* 0x000fe40008000000 */
[----:B------:R-:W-:Y:S01]  /*133b0*/  UIADD3 UR8, UR6, -UR8, URZ ;  /* 0x8000000806087290 */ /* 0x000fe2000fffe03f */
[----:B------:R-:W-:Y:S11]  /*133c0*/  @!P1 BRA `(.L_x_1385) ;  /* 0x0000000000489947 */ /* 0x000ff60003800000 */
[----:B------:R-:W-:Y:S02]  /*133d0*/  UMOV UR4, UR6 ;  /* 0x0000000600047c82 */ /* 0x000fe40008000000 */
        /* <DEDUP_REMOVED lines=10> */
.L_x_1386:
[----:B------:R-:W-:-:S11]  /*13480*/  UISETP.NE.AND UP0, UPT, UR5, 0x1, UPT ;  /* 0x000000010500788c */ /* 0x000fd6000bf05270 */
[----:B------:R-:W-:Y:S02]  /*13490*/  @UP0 ULDC.64 UR10, c[0x0][0x9e8] ;  /* 0x00027a00000a0ab9 */ /* 0x000fe40000000a00 */
[----:B------:R-:W-:-:S04]  /*134a0*/  UIMAD.WIDE.U32 UR6, UR4, UR10, URZ ;  /* 0x0000000a040672a5 */ /* 0x000fc8000f8e003f */
[----:B------:R-:W-:-:S12]  /*134b0*/  @UP0 USHF.R.U32.HI UR4, URZ, UR11, UR7 ;  /* 0x0000000b3f040299 */ /* 0x000fd80008011607 */
.L_x_1387:
[----:B------:R-:W-:-:S04]  /*134c0*/  UIMAD UR4, UR4, UR5, URZ ;  /* 0x00000005040472a4 */ /* 0x000fc8000f8e023f */
[----:B------:R-:W-:-:S04]  /*134d0*/  UISETP.LT.AND UP0, UPT, UR8, UR4, UPT ;  /* 0x000000040800728c */ /* 0x000fc8000bf01270 */
[----:B------:R-:W-:-:S12]  /*134e0*/  USEL UR8, UR8, UR4, !UP0 ;  /* 0x0000000408087287 */ /* 0x000fd8000c000000 */
.L_x_1385:
        /* <DEDUP_REMOVED lines=26> */
.L_x_1389:
        /* <DEDUP_REMOVED lines=19> */
[----:B0-----:R-:W-:Y:S05]  /*137c0*/  CALL.ABS.NOINC R2 ;  /* 0x0000000002007343 */ /* 0x001fea0003c00000 */
.L_x_1392:
[----:B------:R-:W-:Y:S05]  /*137d0*/  BSYNC B6 ;  /* 0x0000000000067941 */ /* 0x000fea0003800000 */
.L_x_1391:
[----:B------:R-:W-:Y:S01]  /*137e0*/  VIADD R0, R22, 0x8400 ;  /* 0x0000840016007836 */ /* 0x000fe20000000000 */
[----:B------:R-:W-:Y:S01]  /*137f0*/  BSSY B6, `(.L_x_1393) ;  /* 0x0000017000067945 */ /* 0x000fe20003800000 */
[----:B------:R-:W-:-:S03]  /*13800*/  IMAD.MOV.U32 R17, RZ, RZ, R26 ;  /* 0x000000ffff117224 */ /* 0x000fc600078e001a */
[----:B------:R-:W-:Y:S02]  /*13810*/  LOP3.LUT P0, RZ, R0, 0x3ff, RZ, 0xc0, !PT ;  /* 0x000003ff00ff7812 */ /* 0x000fe4000780c0ff */
[----:B------:R-:W-:-:S11]  /*13820*/  LOP3.LUT R17, R17, 0xfffffffe, RZ, 0xc0, !PT ;  /* 0xfffffffe11117812 */ /* 0x000fd600078ec0ff */
[----:B------:R-:W-:-:S05]  /*13830*/  @P0 LOP3.LUT R17, R17, 0x1, RZ, 0xfc, !PT ;  /* 0x0000000111110812 */ /* 0x000fca00078efcff */
[----:B------:R0:W-:Y:S01]  /*13840*/  STL [R1], R17 ;  /* 0x0000001101007387 */ /* 0x0001e20000100800 */
[----:B------:R-:W-:Y:S05]  /*13850*/  @!P0 BRA `(.L_x_1394) ;  /* 0x0000000000408947 */ /* 0x000fea0003800000 */
[----:B------:R-:W-:Y:S01]  /*13860*/  MOV R2, 0x0 ;  /* 0x0000000000027802 */ /* 0x000fe20000000f00 */
[----:B------:R-:W-:Y:S01]  /*13870*/  ULDC.64 UR6, c[0x4][0xc8] ;  /* 0x0100320000067ab9 */ /* 0x000fe20000000a00 */
[----:B------:R-:W-:Y:S01]  /*13880*/  ULDC.64 UR8, c[0x4][0xd0] ;  /* 0x0100340000087ab9 */ /* 0x000fe20000000a00 */
[----:B------:R-:W-:Y:S01]  /*13890*/  ULDC.64 UR4, c[0x4][0x50] ;  /* 0x0100140000047ab9 */ /* 0x000fe20000000a00 */
[----:B------:R-:W-:Y:S02]  /*138a0*/  IMAD.U32 R4, RZ, RZ, UR6 ;  /* 0x00000006ff047e24 */ /* 0x000fe4000f8e00ff */
[----:B------:R-:W1:Y:S01]  /*138b0*/  LDC.64 R2, c[0x4][R2] ;  /* 0x0100000002027b82 */ /* 0x000e620000000a00 */
        /* <DEDUP_REMOVED lines=9> */
[----:B01----:R-:W-:Y:S05]  /*13950*/  CALL.ABS.NOINC R2 ;  /* 0x0000000002007343 */ /* 0x003fea0003c00000 */
.L_x_1394:
[----:B------:R-:W-:Y:S05]  /*13960*/  BSYNC B6 ;  /* 0x0000000000067941 */ /* 0x000fea0003800000 */
.L_x_1393:
        /* <DEDUP_REMOVED lines=20> */
.L_x_1396:
[----:B------:R-:W-:Y:S05]  /*13ab0*/  BSYNC B6 ;  /* 0x0000000000067941 */ /* 0x000fea0003800000 */
.L_x_1395:
        /* <DEDUP_REMOVED lines=19> */
.L_x_1398:
[----:B------:R-:W-:Y:S05]  /*13bf0*/  BSYNC B6 ;  /* 0x0000000000067941 */ /* 0x000fea0003800000 */
.L_x_1397:
[----:B------:R-:W1:Y:S01]  /*13c00*/  LDC.64 R2, c[0x0][0x9f8] ;  /* 0x00027e00ff027b82 */ /* 0x000e620000000a00 */
[----:B------:R-:W-:Y:S01]  /*13c10*/  IMAD.MOV.U32 R27, RZ, RZ, R19 ;  /* 0x000000ffff1b7224 */ /* 0x000fe200078e0013 */
[----:B------:R-:W-:Y:S01]  /*13c20*/  ULDC UR4, c[0x0][0x2f4] ;  /* 0x0000bd0000047ab9 */ /* 0x000fe20000000800 */
[----:B------:R-:W-:Y:S01]  /*13c30*/  LOP3.LUT R20, R33, 0x40, RZ, 0xfc, !PT ;  /* 0x0000004021147812 */ /* 0x000fe200078efcff */
[----:B------:R-:W-:-:S04]  /*13c40*/  ULDC UR5, c[0x0][0x320] ;  /* 0x0000c80000057ab9 */ /* 0x000fc80000000800 */
[----:B------:R-:W2:Y:S01]  /*13c50*/  LDC R10, c[0x0][0x430] ;  /* 0x00010c00ff0a7b82 */ /* 0x000ea20000000800 */
[----:B-1----:R-:W-:-:S04]  /*13c60*/  ISETP.NE.U32.AND P0, PT, R2, RZ, PT ;  /* 0x000000ff0200720c */ /* 0x002fc80003f05070 */
[----:B------:R-:W-:-:S13]  /*13c70*/  ISETP.NE.AND.EX P0, PT, R3, RZ, PT, P0 ;  /* 0x000000ff0300720c */ /* 0x000fda0003f05300 */
[----:B------:R-:W1:Y:S01]  /*13c80*/  @P0 LDC.64 R2, c[0x0][0x9f8] ;  /* 0x00027e00ff020b82 */ /* 0x000e620000000a00 */
[----:B------:R-:W-:Y:S02]  /*13c90*/  ISETP.GE.AND P1, PT, R20, UR4, PT ;  /* 0x0000000414007c0c */ /* 0x000fe4000bf26270 */
[----:B0-----:R-:W-:Y:S02]  /*13ca0*/  LOP3.LUT R17, R17, 0xffffffef, RZ, 0xc0, !PT ;  /* 0xffffffef11117812 */ /* 0x001fe400078ec0ff */
[----:B------:R-:W-:Y:S01]  /*13cb0*/  LOP3.LUT R21, R33, 0x80, RZ, 0xfc, !PT ;  /* 0x0000008021157812 */ /* 0x000fe200078efcff */
[----:B-1----:R-:W-:-:S05]  /*13cc0*/  @P0 IMAD.WIDE R2, R19, 0x4, R2 ;  /* 0x0000000413020825 */ /* 0x002fca00078e0202 */
[----:B------:R0:W5:Y:S01]  /*13cd0*/  @P0 LDG.E R27, desc[UR44][R2.64] ;  /* 0x0000002c021b0981 */ /* 0x000162000c1e1900 */
[----:B------:R-:W-:Y:S01]  /*13ce0*/  ISETP.GE.AND P0, PT, R33, UR4, PT ;  /* 0x0000000421007c0c */ /* 0x000fe2000bf06270 */
[----:B------:R-:W-:Y:S01]  /*13cf0*/  UMOV UR6, 0xffffffff ;  /* 0xffffffff00067882 */ /* 0x000fe20000000000 */
[----:B------:R-:W-:-:S05]  /*13d00*/  IMAD.U32 R9, RZ, RZ, UR40 ;  /* 0x00000028ff097e24 */ /* 0x000fca000f8e00ff */
[----:B------:R-:W-:-:S06]  /*13d10*/  LEA R9, R9, 0xffffff80, 0x7 ;  /* 0xffffff8009097811 */ /* 0x000fcc00078e38ff */
        /* <DEDUP_REMOVED lines=9> */
[----:B------:R-:W-:-:S04]  /*13db0*/  @P1 LOP3.LUT R17, R17, 0x2, RZ, 0xfc, !PT ;  /* 0x0000000211111812 */ /* 0x000fc800078efcff */
[----:B------:R-:W-:-:S04]  /*13dc0*/  LOP3.LUT R17, R17, 0xfffffffe, RZ, 0xc0, !PT ;  /* 0xfffffffe11117812 */ /* 0x000fc800078ec0ff */
[----:B------:R-:W-:-:S05]  /*13dd0*/  @P0 LOP3.LUT R17, R17, 0x1, RZ, 0xfc, !PT ;  /* 0x0000000111110812 */ /* 0x000fca00078efcff */
[----:B------:R0:W-:Y:S01]  /*13de0*/  STL [R1], R17 ;  /* 0x0000001101007387 */ /* 0x0001e20000100800 */
[----:B--2---:R-:W-:Y:S05]  /*13df0*/  BRA.DIV UR6, `(.L_x_1399) ;  /* 0x0000004606287947 */ /* 0x004fea000b800000 */
.L_x_1479:
[----:B------:R-:W0:Y:S01]  /*13e00*/  S2R R0, SR_TID.X ;  /* 0x0000000000007919 */ /* 0x000e220000002100 */
[----:B------:R-:W-:Y:S01]  /*13e10*/  ISETP.NE.AND P1, PT, R10, 0x1, PT ;  /* 0x000000010a00780c */ /* 0x000fe20003f25270 */
[----:B------:R-:W-:Y:S01]  /*13e20*/  IMAD.MOV.U32 R8, RZ, RZ, R17 ;  /* 0x000000ffff087224 */ /* 0x000fe200078e0011 */
[----:B-----5:R-:W-:-:S04]  /*13e30*/  SHF.R.S32.HI R34, RZ, 0x1f, R27 ;  /* 0x0000001fff227819 */ /* 0x020fc8000001141b */
[----:B------:R-:W-:-:S07]  /*13e40*/  LOP3.LUT R8, R8, 0xffffffbf, RZ, 0xc0, !PT ;  /* 0xffffffbf08087812 */ /* 0x000fce00078ec0ff */
[----:B------:R-:W1:Y:S01]  /*13e50*/  @P1 LDC R5, c[0x0][0x434] ;  /* 0x00010d00ff051b82 */ /* 0x000e620000000800 */
[----:B------:R-:W-:-:S07]  /*13e60*/  @P1 LOP3.LUT R8, R8, 0x40, RZ, 0xfc, !PT ;  /* 0x0000004008081812 */ /* 0x000fce00078efcff */
[----:B------:R-:W2:Y:S01]  /*13e70*/  @P1 LDC R4, c[0x0][0x438] ;  /* 0x00010e00ff041b82 */ /* 0x000ea20000000800 */
[C---:B0-----:R-:W-:Y:S01]  /*13e80*/  LOP3.LUT R2, R0.reuse, 0x7f, RZ, 0xc0, !PT ;  /* 0x0000007f00027812 */ /* 0x041fe200078ec0ff */
[----:B------:R-:W-:-:S03]  /*13e90*/  IMAD.SHL.U32 R0, R0, 0x20, RZ ;  /* 0x0000002000007824 */ /* 0x000fc600078e00ff */
[----:B------:R-:W-:-:S04]  /*13ea0*/  SHF.R.U32.HI R2, RZ, 0x2, R2 ;  /* 0x00000002ff027819 */ /* 0x000fc80000011602 */
[----:B------:R-:W-:-:S04]  /*13eb0*/  LOP3.LUT R0, R2, 0x60, R0, 0xf8, !PT ;  /* 0x0000006002007812 */ /* 0x000fc800078ef800 */
[----:B------:R-:W-:-:S04]  /*13ec0*/  LOP3.LUT R0, R0, R9, RZ, 0xfc, !PT ;  /* 0x0000000900007212 */ /* 0x000fc800078efcff */
[C---:B------:R-:W-:Y:S01]  /*13ed0*/  ISETP.GE.AND P0, PT, R0.reuse, UR39, PT ;  /* 0x0000002700007c0c */ /* 0x040fe2000bf06270 */
[----:B------:R-:W-:-:S04]  /*13ee0*/  VIADD R0, R0, UR36 ;  /* 0x0000002400007c36 */ /* 0x000fc80008000000 */
[----:B-1----:R-:W-:-:S04]  /*13ef0*/  @P1 IMAD.HI.U32 R5, R0, R5, RZ ;  /* 0x0000000500051227 */ /* 0x002fc800078e00ff */
        /* <DEDUP_REMOVED lines=14> */
[----:B------:R-:W-:Y:S01]  /*13fe0*/  LOP3.LUT R8, R8, 0xffffffdf, RZ, 0xc0, !PT ;  /* 0xffffffdf08087812 */ /* 0x000fe200078ec0ff */
[----:B------:R-:W-:Y:S01]  /*13ff0*/  IMAD.MOV R5, RZ, RZ, -R6 ;  /* 0x000000ffff057224 */ /* 0x000fe200078e0a06 */
[----:B------:R-:W-:-:S03]  /*14000*/  SHF.R.S32.HI R28, RZ, 0x1f, R18 ;  /* 0x0000001fff1c7819 */ /* 0x000fc60000011412 */
[----:B------:R-:W-:Y:S02]  /*14010*/  IMAD R5, R10, R5, R0 ;  /* 0x000000050a057224 */ /* 0x000fe400078e0200 */
[----:B0-----:R-:W-:-:S05]  /*14020*/  IMAD.U32 R2, RZ, RZ, UR43 ;  /* 0x0000002bff027e24 */ /* 0x001fca000f8e00ff */
[----:B------:R-:W-:-:S13]  /*14030*/  ISETP.NE.AND P2, PT, R2, 0x3, PT ;  /* 0x000000030200780c */ /* 0x000fda0003f45270 */
[----:B------:R-:W-:-:S05]  /*14040*/  @P2 LOP3.LUT R8, R8, 0x20, RZ, 0xfc, !PT ;  /* 0x0000002008082812 */ /* 0x000fca00078efcff */
[----:B------:R0:W-:Y:S01]  /*14050*/  STL [R1], R8 ;  /* 0x0000000801007387 */ /* 0x0001e20000100800 */
[----:B------:R-:W-:Y:S05]  /*14060*/  @!P2 BRA `(.L_x_1400) ;  /* 0x000000000004a947 */ /* 0x000fea0003800000 */
[----:B------:R-:W-:Y:S01]  /*14070*/  BPT.TRAP 0x1 ;  /* 0x000000040000795c */ /* 0x000fe20000300000 */
.L_x_1400:
[----:B------:R-:W-:Y:S01]  /*14080*/  IMAD R0, R23, 0x8, R22 ;  /* 0x0000000817007824 */ /* 0x000fe200078e0216 */
[----:B------:R-:W-:Y:S01]  /*14090*/  SHF.L.U32 R21, R25, 0x1f, RZ ;  /* 0x0000001f19157819 */ /* 0x000fe200000006ff */
[----:B------:R-:W-:Y:S01]  /*140a0*/  BSSY B0, `(.L_x_1401) ;  /* 0x0000004000007945 */ /* 0x000fe20003800000 */
[----:B------:R-:W-:Y:S02]  /*140b0*/  SHF.R.S32.HI R17, RZ, 0x1f, R5 ;  /* 0x0000001fff117819 */ /* 0x000fe40000011405 */
[----:B------:R-:W1:Y:S02]  /*140c0*/  SYNCS.PHASECHK.TRANS64.TRYWAIT P0, [R0+URZ+0x22880], R21 ;  /* 0x02288015000075a7 */ /* 0x000e64000800017f */
[----:B-1----:R-:W-:Y:S05]  /*140d0*/  @!P0 BRA `(.L_x_1402) ;  /* 0x00000040009c8947 */ /* 0x002fea0003800000 */
.L_x_1480:
[----:B------:R-:W-:Y:S05]  /*140e0*/  BSYNC B0 ;  /* 0x0000000000007941 */ /* 0x000fea0003800000 */
.L_x_1401:
[----:B------:R-:W2:Y:S01]  /*140f0*/  LDL R26, [R1] ;  /* 0x00000000011a7983 */ /* 0x000ea20000100800 */
[----:B------:R-:W-:Y:S01]  /*14100*/  ULDC.64 UR4, c[0x0][0x328] ;  /* 0x0000ca0000047ab9 */ /* 0x000fe20000000a00 */
[----:B-----5:R-:W-:Y:S01]  /*14110*/  SHF.R.S32.HI R20, RZ, 0x1f, R4 ;  /* 0x0000001fff147819 */ /* 0x020fe20000011404 */
[----:B------:R-:W-:Y:S01]  /*14120*/  IMAD R6, R17, UR4, RZ ;  /* 0x0000000411067c24 */ /* 0x000fe2000f8e02ff */
[----:B------:R-:W3:Y:S01]  /*14130*/  S2R R7, SR_TID.X ;  /* 0x0000000000077919 */ /* 0x000ee20000002100 */
[----:B------:R-:W-:Y:S01]  /*14140*/  IMAD.WIDE.U32 R2, R5, UR4, RZ ;  /* 0x0000000405027c25 */ /* 0x000fe2000f8e00ff */
[----:B------:R-:W-:-:S03]  /*14150*/  ULDC.64 UR6, c[0x0][0x318] ;  /* 0x0000c60000067ab9 */ /* 0x000fc60000000a00 */
        /* <DEDUP_REMOVED lines=11> */
[----:B------:R-:W-:-:S03]  /*14210*/  UMOV UR4, 0xffffffff ;  /* 0xffffffff00047882 */ /* 0x000fc60000000000 */
[----:B------:R-:W-:Y:S01]  /*14220*/  IMAD R6, R23, 0x4000, R37 ;  /* 0x0000400017067824 */ /* 0x000fe200078e0225 */
[----:B0-----:R-:W-:Y:S02]  /*14230*/  IADD3 R8, P0, R2, UR6, RZ ;  /* 0x0000000602087c10 */ /* 0x001fe4000ff1e0ff */
[----:B---3--:R-:W-:Y:S02]  /*14240*/  LOP3.LUT R7, R7, 0x7f, RZ, 0xc0, !PT ;  /* 0x0000007f07077812 */ /* 0x008fe400078ec0ff */
[----:B------:R-:W-:Y:S02]  /*14250*/  IADD3.X R10, R3, UR7, R10, P0, !PT ;  /* 0x00000007030a7c10 */ /* 0x000fe400087fe40a */
[----:B------:R-:W-:-:S04]  /*14260*/  SHF.R.U32.HI R7, RZ, 0x2, R7 ;  /* 0x00000002ff077819 */ /* 0x000fc80000011607 */
[----:B------:R-:W-:-:S04]  /*14270*/  IADD3 R9, -R7, UR39, -R9 ;  /* 0x0000002707097c10 */ /* 0x000fc8000fffe909 */
[----:B------:R-:W-:Y:S02]  /*14280*/  ISETP.GE.AND P4, PT, R9, 0x1, PT ;  /* 0x000000010900780c */ /* 0x000fe40003f86270 */
[----:B--2---:R-:W-:Y:S01]  /*14290*/  LOP3.LUT P1, RZ, R26, 0x1, RZ, 0xc0, !PT ;  /* 0x000000011aff7812 */ /* 0x004fe2000782c0ff */
[----:B------:R-:W-:-:S12]  /*142a0*/  BRA.DIV UR4, `(.L_x_1403) ;  /* 0x00000042043c7947 */ /* 0x000fd8000b800000 */
[----:B------:R-:W0:Y:S01]  /*142b0*/  SHFL.IDX PT, R2, R8, RZ, 0x1c1f ;  /* 0x001c1fff08027589 */ /* 0x000e2200000e0000 */
[----:B------:R-:W-:Y:S02]  /*142c0*/  LOP3.LUT P6, RZ, R26, 0x2, RZ, 0xc0, !PT ;  /* 0x000000021aff7812 */ /* 0x000fe400078cc0ff */
[----:B------:R-:W-:Y:S01]  /*142d0*/  IADD3 R6, R22, R6, R30 ;  /* 0x0000000616067210 */ /* 0x000fe20007ffe01e */
[----:B------:R-:W2:Y:S01]  /*142e0*/  SHFL.IDX PT, R3, R10, RZ, 0x1c1f ;  /* 0x001c1fff0a037589 */ /* 0x000ea200000e0000 */
[C---:B------:R-:W-:Y:S02]  /*142f0*/  ISETP.GE.AND P3, PT, R9.reuse, 0x21, PT ;  /* 0x000000210900780c */ /* 0x040fe40003f66270 */
[----:B------:R-:W-:Y:S01]  /*14300*/  ISETP.GE.AND P2, PT, R9, 0x41, PT ;  /* 0x000000410900780c */ /* 0x000fe20003f46270 */
[----:B------:R-:W-:Y:S01]  /*14310*/  IMAD.IADD R7, R31, 0x1, R6 ;  /* 0x000000011f077824 */ /* 0x000fe200078e0206 */
[----:B------:R-:W-:Y:S02]  /*14320*/  ISETP.GE.AND P5, PT, R9, 0x61, PT ;  /* 0x000000610900780c */ /* 0x000fe40003fa6270 */
[----:B0-----:R-:W-:-:S05]  /*14330*/  IADD3 R2, P0, R33, R2, RZ ;  /* 0x0000000221027210 */ /* 0x001fca0007f1e0ff */
[----:B--2---:R-:W-:Y:S01]  /*14340*/  IMAD.X R3, RZ, RZ, R3, P0 ;  /* 0x000000ffff037224 */ /* 0x004fe200000e0603 */
[----:B------:R-:W-:-:S13]  /*14350*/  ISETP.LT.OR P0, PT, R9, 0x1, P6 ;  /* 0x000000010900780c */ /* 0x000fda0003701670 */
[----:B------:R-:W-:Y:S01]  /*14360*/  @!PT LDS RZ, [RZ] ;  /* 0x00000000fffff984 */ /* 0x000fe20000000800 */
[----:B------:R-:W-:Y:S01]  /*14370*/  LDGSTS.E.BYPASS.LTC128B.128 [R6+0x8400], desc[UR44][R2.64], !P0 ;  /* 0x0840000002067fae */ /* 0x000fe2000c101d6c */
[----:B------:R-:W-:-:S13]  /*14380*/  ISETP.LT.OR P0, PT, R9, 0x1, P1 ;  /* 0x000000010900780c */ /* 0x000fda0000f01670 */
[----:B------:R0:W-:Y:S04]  /*14390*/  LDGSTS.E.BYPASS.LTC128B.128 [R7+0x8400], desc[UR44][R2.64+0x40], !P0 ;  /* 0x0840004002077fae */ /* 0x0001e8000c101d6c */
[----:B0-----:R-:W0:Y:S04]  /*143a0*/  SHFL.IDX PT, R2, R8, 0x1, 0x1c1f ;  /* 0x003c1f0008027f89 */ /* 0x001e2800000e0000 */
[----:B------:R-:W2:Y:S01]  /*143b0*/  SHFL.IDX PT, R3, R10, 0x1, 0x1c1f ;  /* 0x003c1f000a037f89 */ /* 0x000ea200000e0000 */
[----:B0-----:R-:W-:-:S05]  /*143c0*/  IADD3 R2, P0, R33, R2, RZ ;  /* 0x0000000221027210 */ /* 0x001fca0007f1e0ff */
[----:B--2---:R-:W-:Y:S01]  /*143d0*/  IMAD.X R3, RZ, RZ, R3, P0 ;  /* 0x000000ffff037224 */ /* 0x004fe200000e0603 */
[----:B------:R-:W-:-:S13]  /*143e0*/  ISETP.LT.OR P0, PT, R9, 0x21, P6 ;  /* 0x000000210900780c */ /* 0x000fda0003701670 */
[----:B------:R-:W-:Y:S01]  /*143f0*/  LDGSTS.E.BYPASS.LTC128B.128 [R6+0x9400], desc[UR44][R2.64], !P0 ;  /* 0x0940000002067fae */ /* 0x000fe2000c101d6c */
[----:B------:R-:W-:-:S13]  /*14400*/  ISETP.LT.OR P0, PT, R9, 0x21, P1 ;  /* 0x000000210900780c */ /* 0x000fda0000f01670 */
[----:B------:R0:W-:Y:S04]  /*14410*/  LDGSTS.E.BYPASS.LTC128B.128 [R7+0x9400], desc[UR44][R2.64+0x40], !P0 ;  /* 0x0940004002077fae */ /* 0x0001e8000c101d6c */
[----:B0-----:R-:W0:Y:S04]  /*14420*/  SHFL.IDX PT, R2, R8, 0x2, 0x1c1f ;  /* 0x005c1f0008027f89 */ /* 0x001e2800000e0000 */
[----:B------:R-:W2:Y:S04]  /*14430*/  SHFL.IDX PT, R3, R10, 0x2, 0x1c1f ;  /* 0x005c1f000a037f89 */ /* 0x000ea800000e0000 */
[----:B------:R-:W3:Y:S01]  /*14440*/  SHFL.IDX PT, R10, R10, 0x3, 0x1c1f ;  /* 0x007c1f000a0a7f89 */ /* 0x000ee200000e0000 */
[----:B0-----:R-:W-:-:S05]  /*14450*/  IADD3 R2, P0, R33, R2, RZ ;  /* 0x0000000221027210 */ /* 0x001fca0007f1e0ff */
[----:B--2---:R-:W-:Y:S01]  /*14460*/  IMAD.X R3, RZ, RZ, R3, P0 ;  /* 0x000000ffff037224 */ /* 0x004fe200000e0603 */
[----:B------:R-:W-:-:S13]  /*14470*/  ISETP.LT.OR P0, PT, R9, 0x41, P6 ;  /* 0x000000410900780c */ /* 0x000fda0003701670 */
[----:B------:R-:W-:Y:S01]  /*14480*/  LDGSTS.E.BYPASS.LTC128B.128 [R6+0xa400], desc[UR44][R2.64], !P0 ;  /* 0x0a40000002067fae */ /* 0x000fe2000c101d6c */
[----:B------:R-:W-:-:S13]  /*14490*/  ISETP.LT.OR P0, PT, R9, 0x41, P1 ;  /* 0x000000410900780c */ /* 0x000fda0000f01670 */
[----:B------:R0:W-:Y:S04]  /*144a0*/  LDGSTS.E.BYPASS.LTC128B.128 [R7+0xa400], desc[UR44][R2.64+0x40], !P0 ;  /* 0x0a40004002077fae */ /* 0x0001e8000c101d6c */
[----:B0--3--:R0:W2:Y:S02]  /*144b0*/  SHFL.IDX PT, R2, R8, 0x3, 0x1c1f ;  /* 0x007c1f0008027f89 */ /* 0x0090a400000e0000 */
.L_x_1490:
        /* <DEDUP_REMOVED lines=12> */
.L_x_1404:
        /* <DEDUP_REMOVED lines=11> */
.L_x_1405:
[----:B------:R2:W-:Y:S01]  /*14630*/  SYNCS.ARRIVE.TRANS64.A1T0 RZ, [R0+URZ+0x22870], RZ ;  /* 0x022870ff00ff79a7 */ /* 0x0005e2000810003f */
[----:B------:R-:W-:Y:S05]  /*14640*/  @!P6 BRA `(.L_x_1406) ;  /* 0x000000000004e947 */ /* 0x000fea0003800000 */
[----:B------:R-:W-:Y:S01]  /*14650*/  BPT.TRAP 0x1 ;  /* 0x000000040000795c */ /* 0x000fe20000300000 */
.L_x_1406:
[----:B------:R-:W3:Y:S01]  /*14660*/  SYNCS.PHASECHK.TRANS64.TRYWAIT P0, [R0+URZ+0x22840], R21 ;  /* 0x02284015000075a7 */ /* 0x000ee2000800017f */
[----:B------:R-:W-:Y:S04]  /*14670*/  BSSY B0, `(.L_x_1407) ;  /* 0x0000002000007945 */ /* 0x000fe80003800000 */
[----:B---3--:R-:W-:Y:S05]  /*14680*/  @!P0 BRA `(.L_x_1408) ;  /* 0x0000004000a48947 */ /* 0x008fea0003800000 */
.L_x_1491:
[----:B------:R-:W-:Y:S05]  /*14690*/  BSYNC B0 ;  /* 0x0000000000007941 */ /* 0x000fea0003800000 */
.L_x_1407:
[----:B0-----:R-:W4:Y:S01]  /*146a0*/  LDL R8, [R1] ;  /* 0x0000000001087983 */ /* 0x001f220000100800 */
[----:B------:R-:W-:Y:S01]  /*146b0*/  ULDC.64 UR4, c[0x0][0x300] ;  /* 0x0000c00000047ab9 */ /* 0x000fe20000000a00 */
[----:B------:R-:W-:Y:S01]  /*146c0*/  ULDC.64 UR6, c[0x0][0x2e8] ;  /* 0x0000ba0000067ab9 */ /* 0x000fe20000000a00 */
[----:B------:R-:W-:Y:S02]  /*146d0*/  IMAD R6, R17, UR4, RZ ;  /* 0x0000000411067c24 */ /* 0x000fe4000f8e02ff */
[----:B------:R-:W-:-:S04]  /*146e0*/  IMAD.WIDE.U32 R2, R5, UR4, RZ ;  /* 0x0000000405027c25 */ /* 0x000fc8000f8e00ff */
[----:B------:R-:W-:Y:S01]  /*146f0*/  IMAD R6, R5, UR5, R6 ;  /* 0x0000000505067c24 */ /* 0x000fe2000f8e0206 */
[----:B------:R-:W-:Y:S02]  /*14700*/  ULDC.64 UR4, c[0x0][0x310] ;  /* 0x0000c40000047ab9 */ /* 0x000fe40000000a00 */
[----:B------:R-:W-:Y:S02]  /*14710*/  IMAD R20, R20, UR4, RZ ;  /* 0x0000000414147c24 */ /* 0x000fe4000f8e02ff */
        /* <DEDUP_REMOVED lines=10> */
[----:B------:R-:W-:-:S03]  /*147c0*/  IMAD R6, R23, 0x6000, R36 ;  /* 0x0000600017067824 */ /* 0x000fc600078e0224 */
[----:B------:R-:W-:Y:S02]  /*147d0*/  IADD3.X R5, R3, UR7, R5, P0, !PT ;  /* 0x0000000703057c10 */ /* 0x000fe400087fe405 */
[----:B----4-:R-:W-:Y:S01]  /*147e0*/  LOP3.LUT P1, RZ, R8, 0x4, RZ, 0xc0, !PT ;  /* 0x0000000408ff7812 */ /* 0x010fe2000782c0ff */
[----:B------:R-:W-:-:S12]  /*147f0*/  BRA.DIV UR4, `(.L_x_1409) ;  /* 0x00000042045c7947 */ /* 0x000fd8000b800000 */
[----:B------:R-:W0:Y:S01]  /*14800*/  SHFL.IDX PT, R3, R4, RZ, 0x1c1f ;  /* 0x001c1fff04037589 */ /* 0x000e2200000e0000 */
[----:B------:R-:W-:Y:S01]  /*14810*/  LOP3.LUT P6, RZ, R8, 0x8, RZ, 0xc0, !PT ;  /* 0x0000000808ff7812 */ /* 0x000fe200078cc0ff */
[C-C-:B------:R-:W-:Y:S02]  /*14820*/  @P4 IMAD.IADD R7, R22.reuse, 0x1, R6.reuse ;  /* 0x0000000116074824 */ /* 0x140fe400078e0206 */
[----:B------:R-:W4:Y:S01]  /*14830*/  SHFL.IDX PT, R2, R5, RZ, 0x1c1f ;  /* 0x001c1fff05027589 */ /* 0x000f2200000e0000 */
[----:B------:R-:W-:-:S03]  /*14840*/  @P3 IMAD.IADD R9, R22, 0x1, R6 ;  /* 0x0000000116093824 */ /* 0x000fc600078e0206 */
[----:B------:R-:W-:Y:S01]  /*14850*/  SHFL.IDX PT, R14, R4, 0x3, 0x1c1f ;  /* 0x007c1f00040e7f89 */ /* 0x000fe200000e0000 */
[----:B0-----:R-:W-:-:S05]  /*14860*/  @P4 IADD3 R3, P0, R33, R3, RZ ;  /* 0x0000000321034210 */ /* 0x001fca0007f1e0ff */
[----:B----4-:R-:W-:Y:S01]  /*14870*/  @P4 IMAD.X R2, RZ, RZ, R2, P0 ;  /* 0x000000ffff024224 */ /* 0x010fe200000e0602 */
        /* <DEDUP_REMOVED lines=8> */
[----:B0-----:R-:W0:Y:S01]  /*14900*/  SHFL.IDX PT, R3, R4, 0x1, 0x1c1f ;  /* 0x003c1f0004037f89 */ /* 0x001e2200000e0000 */
[----:B------:R-:W-:-:S03]  /*14910*/  @P2 IMAD.IADD R7, R22, 0x1, R6 ;  /* 0x0000000116072824 */ /* 0x000fc600078e0206 */
[----:B------:R-:W4:Y:S01]  /*14920*/  SHFL.IDX PT, R2, R5, 0x1, 0x1c1f ;  /* 0x003c1f0005027f89 */ /* 0x000f2200000e0000 */
[----:B0-----:R-:W-:-:S05]  /*14930*/  @P3 IADD3 R3, P0, R33, R3, RZ ;  /* 0x0000000321033210 */ /* 0x001fca0007f1e0ff */
[----:B----4-:R-:W-:-:S05]  /*14940*/  @P3 IMAD.X R2, RZ, RZ, R2, P0 ;  /* 0x000000ffff023224 */ /* 0x010fca00000e0602 */
[----:B------:R-:W-:-:S04]  /*14950*/  @P3 LOP3.LUT R3, R3, R2, RZ, 0x3c, !PT ;  /* 0x0000000203033212 */ /* 0x000fc800078e3cff */
[----:B------:R-:W-:-:S04]  /*14960*/  @P3 LOP3.LUT R2, R3, R2, RZ, 0x3c, !PT ;  /* 0x0000000203023212 */ /* 0x000fc800078e3cff */
[----:B------:R-:W-:-:S05]  /*14970*/  @P3 LOP3.LUT R3, R3, R2, RZ, 0x3c, !PT ;  /* 0x0000000203033212 */ /* 0x000fca00078e3cff */
[----:B------:R-:W-:Y:S04]  /*14980*/  @P3 LDGSTS.E.BYPASS.LTC128B.128 [R9+0x16c00], desc[UR44][R2.64], !P4 ;  /* 0x16c0000002093fae */ /* 0x000fe8000e101d6c */
[----:B------:R-:W-:Y:S04]  /*14990*/  @P3 LDGSTS.E.BYPASS.LTC128B.128 [R9+0x18c00], desc[UR44][R2.64+0x40], !P6 ;  /* 0x18c0004002093fae */ /* 0x000fe8000f101d6c */
[----:B------:R0:W-:Y:S04]  /*149a0*/  @P3 LDGSTS.E.BYPASS.LTC128B.128 [R9+0x1ac00], desc[UR44][R2.64+0x80], !P1 ;  /* 0x1ac0008002093fae */ /* 0x0001e8000c901d6c */
[----:B0-----:R-:W0:Y:S04]  /*149b0*/  SHFL.IDX PT, R3, R4, 0x2, 0x1c1f ;  /* 0x005c1f0004037f89 */ /* 0x001e2800000e0000 */
[----:B------:R-:W4:Y:S04]  /*149c0*/  SHFL.IDX PT, R2, R5, 0x2, 0x1c1f ;  /* 0x005c1f0005027f89 */ /* 0x000f2800000e0000 */
[----:B------:R-:W1:Y:S01]  /*149d0*/  SHFL.IDX PT, R5, R5, 0x3, 0x1c1f ;  /* 0x007c1f0005057f89 */ /* 0x000e6200000e0000 */
[----:B0-----:R-:W-:-:S05]  /*149e0*/  @P2 IADD3 R3, P0, R33, R3, RZ ;  /* 0x0000000321032210 */ /* 0x001fca0007f1e0ff */
[----:B----4-:R-:W-:-:S05]  /*149f0*/  @P2 IMAD.X R2, RZ, RZ, R2, P0 ;  /* 0x000000ffff022224 */ /* 0x010fca00000e0602 */
[----:B------:R-:W-:-:S04]  /*14a00*/  @P2 LOP3.LUT R3, R3, R2, RZ, 0x3c, !PT ;  /* 0x0000000203032212 */ /* 0x000fc800078e3cff */
[----:B------:R-:W-:-:S04]  /*14a10*/  @P2 LOP3.LUT R2, R3, R2, RZ, 0x3c, !PT ;  /* 0x0000000203022212 */ /* 0x000fc800078e3cff */
[----:B------:R-:W-:-:S05]  /*14a20*/  @P2 LOP3.LUT R3, R3, R2, RZ, 0x3c, !PT ;  /* 0x0000000203032212 */ /* 0x000fca00078e3cff */
[----:B------:R0:W-:Y:S04]  /*14a30*/  @P2 LDGSTS.E.BYPASS.LTC128B.128 [R7+0x17400], desc[UR44][R2.64], !P4 ;  /* 0x1740000002072fae */ /* 0x0001e8000e101d6c */
[----:B------:R0:W-:Y:S04]  /*14a40*/  @P2 LDGSTS.E.BYPASS.LTC128B.128 [R7+0x19400], desc[UR44][R2.64+0x40], !P6 ;  /* 0x1940004002072fae */ /* 0x0001e8000f101d6c */
[----:B-1----:R0:W-:Y:S02]  /*14a50*/  @P2 LDGSTS.E.BYPASS.LTC128B.128 [R7+0x1b400], desc[UR44][R2.64+0x80], !P1 ;  /* 0x1b40008002072fae */ /* 0x0021e4000c901d6c */
.L_x_1501:
[----:B------:R-:W-:Y:S01]  /*14a60*/  LOP3.LUT P3, RZ, R8, 0x10, RZ, 0xc0, !PT ;  /* 0x0000001008ff7812 */ /* 0x000fe2000786c0ff */
[----:B------:R-:W-:Y:S01]  /*14a70*/  @P5 IMAD.IADD R6, R22, 0x1, R6 ;  /* 0x0000000116065824 */ /* 0x000fe200078e0206 */
[----:B------:R-:W-:Y:S02]  /*14a80*/  LOP3.LUT P2, RZ, R8, 0x8, RZ, 0xc0, !PT ;  /* 0x0000000808ff7812 */ /* 0x000fe4000784c0ff */
[----:B0-----:R-:W-:-:S05]  /*14a90*/  @P5 IADD3 R2, P0, R33, R14, RZ ;  /* 0x0000000e21025210 */ /* 0x001fca0007f1e0ff */
[----:B------:R-:W-:Y:S01]  /*14aa0*/  @P5 IMAD.X R3, RZ, RZ, R5, P0 ;  /* 0x000000ffff035224 */ /* 0x000fe200000e0605 */
[----:B------:R-:W-:-:S04]  /*14ab0*/  PLOP3.LUT P0, PT, PT, PT, PT, 0x80, 0x0 ;  /* 0x000000000000781c */ /* 0x000fc80003f0f070 */
[----:B------:R-:W-:Y:S01]  /*14ac0*/  @!PT LDS RZ, [RZ] ;  /* 0x00000000fffff984 */ /* 0x000fe20000000800 */
[----:B------:R-:W-:Y:S01]  /*14ad0*/  @!PT LDS RZ, [RZ] ;  /* 0x00000000fffff984 */ /* 0x000fe20000000800 */
[----:B------:R-:W-:Y:S01]  /*14ae0*/  @!PT LDS RZ, [RZ] ;  /* 0x00000000fffff984 */ /* 0x000fe20000000800 */
[----:B------:R0:W-:Y:S04]  /*14af0*/  @P5 LDGSTS.E.BYPASS.LTC128B.128 [R6+0x17c00], desc[UR44][R2.64], !P3 ;  /* 0x17c0000002065fae */ /* 0x0001e8000d901d6c */
[----:B------:R0:W-:Y:S04]  /*14b00*/  @P5 LDGSTS.E.BYPASS.LTC128B.128 [R6+0x19c00], desc[UR44][R2.64+0x40], !P2 ;  /* 0x19c0004002065fae */ /* 0x0001e8000d101d6c */
[----:B------:R0:W-:Y:S01]  /*14b10*/  @P5 LDGSTS.E.BYPASS.LTC128B.128 [R6+0x1bc00], desc[UR44][R2.64+0x80], !P1 ;  /* 0x1bc0008002065fae */ /* 0x0001e2000c901d6c */
[----:B------:R-:W-:Y:S01]  /*14b20*/  NOP ;  /* 0x0000000000007918 */ /* 0x000fe20000000000 */
.L_x_1410:
        /* <DEDUP_REMOVED lines=11> */
.L_x_1411:
[----:B------:R0:W-:Y:S02]  /*14be0*/  SYNCS.ARRIVE.TRANS64.A1T0 RZ, [R0+URZ+0x22830], RZ ;  /* 0x022830ff00ff79a7 */ /* 0x0001e4000810003f */
[----:B------:R-:W-:Y:S05]  /*14bf0*/  WARPSYNC.ALL ;  /* 0x0000000000007948 */ /* 0x000fea0003800000 */
[----:B------:R-:W-:Y:S01]  /*14c00*/  ULDC.64 UR4, c[0x0][0x298] ;  /* 0x0000a60000047ab9 */ /* 0x000fe20000000a00 */
[----:B0-23--:R-:W-:Y:S01]  /*14c10*/  SHF.R.S32.HI R0, RZ, 0x1f, R24 ;  /* 0x0000001fff007819 */ /* 0x00dfe20000011418 */
[----:B------:R-:W-:Y:S01]  /*14c20*/  IMAD.WIDE.U32 R4, R24, UR4, RZ ;  /* 0x0000000418047c25 */ /* 0x000fe2000f8e00ff */
[----:B------:R-:W-:Y:S03]  /*14c30*/  BSSY B6, `(.L_x_1412) ;  /* 0x0000019000067945 */ /* 0x000fe60003800000 */
[----:B------:R-:W-:Y:S01]  /*14c40*/  IMAD R3, R0, UR4, RZ ;  /* 0x0000000400037c24 */ /* 0x000fe2000f8e02ff */
[----:B------:R0:W-:Y:S01]  /*14c50*/  STL.64 [R1+0x10], R4 ;  /* 0x0000100401007387 */ /* 0x0001e20000100a00 */
[----:B------:R-:W-:-:S02]  /*14c60*/  VIADD R0, R22, 0x10400 ;  /* 0x0001040016007836 */ /* 0x000fc40000000000 */
[----:B------:R-:W-:Y:S01]  /*14c70*/  IMAD R3, R24, UR5, R3 ;  /* 0x0000000518037c24 */ /* 0x000fe2000f8e0203 */
[----:B------:R-:W-:Y:S02]  /*14c80*/  BAR.SYNC.DEFER_BLOCKING 0x8, 0x180 ;  /* 0x0206000000007b1d */ /* 0x000fe40000010000 */
[----:B------:R-:W-:Y:S01]  /*14c90*/  LOP3.LUT P0, RZ, R0, 0x1bf, RZ, 0xc0, !PT ;  /* 0x000001bf00ff7812 */ /* 0x000fe2000780c0ff */
[----:B------:R-:W-:-:S12]  /*14ca0*/  IMAD.IADD R17, R5, 0x1, R3 ;  /* 0x0000000105117824 */ /* 0x000fd800078e0203 */
[----:B0-----:R-:W-:Y:S05]  /*14cb0*/  @!P0 BRA `(.L_x_1413) ;  /* 0x0000000000408947 */ /* 0x001fea0003800000 */
        /* <DEDUP_REMOVED lines=16> */
.L_x_1413:
[----:B------:R-:W-:Y:S05]  /*14dc0*/  BSYNC B6 ;  /* 0x0000000000067941 */ /* 0x000fea0003800000 */
.L_x_1412:
[----:B------:R-:W2:Y:S01]  /*14dd0*/  LDL.LU.64 R20, [R1+0x10] ;  /* 0x0000100001147983 */ /* 0x000ea20000300a00 */
[----:B------:R-:W-:Y:S01]  /*14de0*/  UISETP.NE.AND UP0, UPT, UR48, URZ, UPT ;  /* 0x0000003f3000728c */ /* 0x000fe2000bf05270 */
[----:B------:R-:W-:Y:S02]  /*14df0*/  ULDC.64 UR4, c[0x0][0x2d8] ;  /* 0x0000b60000047ab9 */ /* 0x000fe40000000a00 */
[----:B------:R-:W3:Y:S01]  /*14e00*/  LDL R2, [R1] ;  /* 0x0000000001027983 */ /* 0x000ee20000100800 */
[----:B------:R-:W-:Y:S01]  /*14e10*/  IMAD.MOV.U32 R3, RZ, RZ, R17 ;  /* 0x000000ffff037224 */ /* 0x000fe200078e0011 */
[----:B------:R-:W-:Y:S01]  /*14e20*/  SHF.R.S32.HI R0, RZ, 0x1f, R19 ;  /* 0x0000001fff007819 */ /* 0x000fe20000011413 */
[----:B------:R-:W-:Y:S01]  /*14e30*/  IMAD R5, R28, UR4, RZ ;  /* 0x000000041c057c24 */ /* 0x000fe2000f8e02ff */
[----:B------:R0:W5:Y:S01]  /*14e40*/  LDL R7, [R1+0xc] ;  /* 0x00000c0001077983 */ /* 0x0001620000100800 */
[----:B------:R-:W-:Y:S02]  /*14e50*/  PLOP3.LUT P0, PT, PT, PT, UP0, 0x80, 0x0 ;  /* 0x000000000000781c */ /* 0x000fe40003f0f008 */
[----:B------:R-:W-:Y:S01]  /*14e60*/  IMAD R5, R18, UR5, R5 ;  /* 0x0000000512057c24 */ /* 0x000fe2000f8e0205 */
[----:B------:R-:W-:-:S02]  /*14e70*/  LOP3.LUT R9, R33, 0x40, RZ, 0xfc, !PT ;  /* 0x0000004021097812 */ /* 0x000fc400078efcff */
[----:B------:R-:W-:Y:S02]  /*14e80*/  LOP3.LUT R8, R33, 0x80, RZ, 0xfc, !PT ;  /* 0x0000008021087812 */ /* 0x000fe400078efcff */
[----:B---3--:R-:W-:Y:S01]  /*14e90*/  LOP3.LUT P6, RZ, R2, 0x80, RZ, 0xc0, !PT ;  /* 0x0000008002ff7812 */ /* 0x008fe200078cc0ff */
[----:B--2---:R-:W-:Y:S02]  /*14ea0*/  IMAD.MOV.U32 R2, RZ, RZ, R20 ;  /* 0x000000ffff027224 */ /* 0x004fe400078e0014 */
[----:B------:R-:W1:Y:S01]  /*14eb0*/  S2R R20, SR_TID.X ;  /* 0x0000000000147919 */ /* 0x000e620000002100 */
[----:B------:R-:W-:Y:S01]  /*14ec0*/  SEL R0, R0, RZ, !P6 ;  /* 0x000000ff00007207 */ /* 0x000fe20007000000 */
[----:B------:R-:W-:Y:S01]  /*14ed0*/  IMAD.WIDE.U32 R2, R18, UR4, R2 ;  /* 0x0000000412027c25 */ /* 0x000fe2000f8e0002 */
[----:B------:R-:W-:Y:S01]  /*14ee0*/  SEL R4, R19, RZ, !P6 ;  /* 0x000000ff13047207 */ /* 0x000fe20007000000 */
[----:B------:R-:W-:Y:S02]  /*14ef0*/  ULDC.64 UR4, c[0x0][0x2e0] ;  /* 0x0000b80000047ab9 */ /* 0x000fe40000000a00 */
[----:B------:R-:W-:-:S02]  /*14f00*/  IMAD.IADD R3, R3, 0x1, R5 ;  /* 0x0000000103037824 */ /* 0x000fc400078e0205 */
[----:B------:R-:W-:Y:S02]  /*14f10*/  IMAD R0, R0, UR4, RZ ;  /* 0x0000000400007c24 */ /* 0x000fe4000f8e02ff */
[----:B------:R-:W-:Y:S01]  /*14f20*/  IMAD.WIDE.U32 R2, R4, UR4, R2 ;  /* 0x0000000404027c25 */ /* 0x000fe2000f8e0002 */
[----:B------:R-:W-:-:S03]  /*14f30*/  @UP0 ULDC UR4, c[0x0][0x44c] ;  /* 0x0001130000040ab9 */ /* 0x000fc60000000800 */
[----:B------:R-:W-:Y:S01]  /*14f40*/  IMAD R0, R4, UR5, R0 ;  /* 0x0000000504007c24 */ /* 0x000fe2000f8e0200 */
[C---:B-1----:R-:W-:Y:S01]  /*14f50*/  LOP3.LUT R21, R20.reuse, 0x7f, RZ, 0xc0, !PT ;  /* 0x0000007f14157812 */ /* 0x042fe200078ec0ff */
[----:B------:R-:W-:-:S03]  /*14f60*/  IMAD.SHL.U32 R20, R20, 0x20, RZ ;  /* 0x0000002014147824 */ /* 0x000fc600078e00ff */
[----:B------:R-:W-:-:S04]  /*14f70*/  SHF.R.U32.HI R21, RZ, 0x2, R21 ;  /* 0x00000002ff157819 */ /* 0x000fc80000011615 */
[----:B------:R-:W-:-:S05]  /*14f80*/  LOP3.LUT R20, R21, 0x60, R20, 0xf8, !PT ;  /* 0x0000006015147812 */ /* 0x000fca00078ef814 */
[----:B------:R-:W-:-:S04]  /*14f90*/  VIADD R5, R20, UR38 ;  /* 0x0000002614057c36 */ /* 0x000fc80008000000 */
[----:B------:R-:W-:Y:S01]  /*14fa0*/  @P0 IMAD.HI.U32 R6, R5, UR4, RZ ;  /* 0x0000000405060c27 */ /* 0x000fe2000f8e00ff */
[----:B------:R-:W-:Y:S01]  /*14fb0*/  PLOP3.LUT P0, PT, PT, PT, UP0, 0x80, 0x0 ;  /* 0x000000000000781c */ /* 0x000fe20003f0f008 */
[----:B------:R-:W-:Y:S02]  /*14fc0*/  @UP0 ULDC UR4, c[0x0][0x450] ;  /* 0x0001140000040ab9 */ /* 0x000fe40000000800 */
[----:B------:R-:W-:-:S10]  /*14fd0*/  IMAD.MOV.U32 R4, RZ, RZ, R5 ;  /* 0x000000ffff047224 */ /* 0x000fd400078e0005 */
[----:B------:R-:W-:Y:S01]  /*14fe0*/  @P0 SHF.R.U32.HI R4, RZ, UR4, R6 ;  /* 0x00000004ff040c19 */ /* 0x000fe20008011606 */
[----:B------:R-:W-:Y:S01]  /*14ff0*/  IMAD.IADD R3, R3, 0x1, R0 ;  /* 0x0000000103037824 */ /* 0x000fe200078e0200 */
[----:B------:R-:W1:Y:S01]  /*15000*/  LDC R6, c[0x0][0x448] ;  /* 0x00011200ff067b82 */ /* 0x000e620000000800 */
[----:B------:R-:W2:Y:S01]  /*15010*/  S2R R20, SR_TID.X ;  /* 0x0000000000147919 */ /* 0x000ea20000002100 */
[----:B------:R-:W-:Y:S01]  /*15020*/  ULDC.64 UR4, c[0x0][0x2d0] ;  /* 0x0000b40000047ab9 */ /* 0x000fe20000000a00 */
[----:B------:R-:W-:Y:S02]  /*15030*/  IMAD.MOV R0, RZ, RZ, -R4 ;  /* 0x000000ffff007224 */ /* 0x000fe400078e0a04 */
[----:B------:R-:W-:-:S04]  /*15040*/  IMAD.WIDE.U32 R2, R4, UR4, R2 ;  /* 0x0000000404027c25 */ /* 0x000fc8000f8e0002 */
[----:B-1----:R-:W-:Y:S01]  /*15050*/  IMAD R0, R6, R0, R5 ;  /* 0x0000000006007224 */ /* 0x002fe200078e0205 */
[----:B------:R-:W-:-:S05]  /*15060*/  SHF.R.S32.HI R5, RZ, 0x1f, R4 ;  /* 0x0000001fff057819 */ /* 0x000fca0000011404 */
[----:B------:R-:W-:-:S04]  /*15070*/  IMAD R5, R5, UR4, RZ ;  /* 0x0000000405057c24 */ /* 0x000fc8000f8e02ff */
[----:B------:R-:W-:Y:S01]  /*15080*/  IMAD R5, R4, UR5, R5 ;  /* 0x0000000504057c24 */ /* 0x000fe2000f8e0205 */
        /* <DEDUP_REMOVED lines=9> */
[----:B--2---:R-:W-:Y:S02]  /*15120*/  LOP3.LUT R20, R20, 0x7f, RZ, 0xc0, !PT ;  /* 0x0000007f14147812 */ /* 0x004fe400078ec0ff */
[----:B------:R-:W-:Y:S01]  /*15130*/  IADD3.X R4, R3, UR5, R5, P0, !PT ;  /* 0x0000000503047c10 */ /* 0x000fe200087fe405 */
[----:B------:R-:W-:Y:S01]  /*15140*/  UMOV UR5, 0xffffffff ;  /* 0xffffffff00057882 */ /* 0x000fe20000000000 */
[----:B------:R-:W-:Y:S02]  /*15150*/  ISETP.GE.AND P3, PT, R33, UR4, PT ;  /* 0x0000000421007c0c */ /* 0x000fe4000bf66270 */
[----:B------:R-:W-:-:S02]  /*15160*/  ISETP.GE.AND P2, PT, R9, UR4, PT ;  /* 0x0000000409007c0c */ /* 0x000fc4000bf46270 */
[----:B------:R-:W-:Y:S02]  /*15170*/  ISETP.GE.AND P1, PT, R8, UR4, PT ;  /* 0x0000000408007c0c */ /* 0x000fe4000bf26270 */
[----:B------:R-:W-:Y:S01]  /*15180*/  SHF.R.U32.HI R9, RZ, 0x2, R20 ;  /* 0x00000002ff097819 */ /* 0x000fe20000011614 */
[----:B0-----:R-:W-:Y:S10]  /*15190*/  BRA.DIV UR5, `(.L_x_1414) ;  /* 0x0000003e05787947 */ /* 0x001ff4000b800000 */
[----:B------:R-:W0:Y:S01]  /*151a0*/  SHFL.IDX PT, R3, R0, RZ, 0x1c1f ;  /* 0x001c1fff00037589 */ /* 0x000e2200000e0000 */
[----:B------:R-:W-:Y:S02]  /*151b0*/  IMAD R5, R6, UR37, RZ ;  /* 0x0000002506057c24 */ /* 0x000fe4000f8e02ff */
[----:B------:R-:W-:Y:S01]  /*151c0*/  VIADD R6, R9, UR38 ;  /* 0x0000002609067c36 */ /* 0x000fe20008000000 */
[----:B------:R-:W1:Y:S03]  /*151d0*/  SHFL.IDX PT, R2, R4, RZ, 0x1c1f ;  /* 0x001c1fff04027589 */ /* 0x000e6600000e0000 */
[C---:B------:R-:W-:Y:S01]  /*151e0*/  VIADD R8, R6.reuse, 0x20 ;  /* 0x0000002006087836 */ /* 0x040fe20000000000 */
[----:B------:R-:W-:Y:S01]  /*151f0*/  ISETP.GE.AND P0, PT, R6, R5, PT ;  /* 0x000000050600720c */ /* 0x000fe20003f06270 */
[----:B------:R-:W-:-:S12]  /*15200*/  SHFL.IDX PT, R14, R0, 0x3, 0x1c1f ;  /* 0x007c1f00000e7f89 */ /* 0x000fd800000e0000 */
[----:B0-----:R-:W-:-:S05]  /*15210*/  @!P0 IADD3 R3, P4, R33, R3, RZ ;  /* 0x0000000321038210 */ /* 0x001fca0007f9e0ff */
[----:B-1----:R-:W-:-:S05]  /*15220*/  @!P0 IMAD.X R2, RZ, RZ, R2, P4 ;  /* 0x000000ffff028224 */ /* 0x002fca00020e0602 */
[----:B------:R-:W-:-:S04]  /*15230*/  @!P0 LOP3.LUT R3, R3, R2, RZ, 0x3c, !PT ;  /* 0x0000000203038212 */ /* 0x000fc800078e3cff */
[----:B------:R-:W-:-:S04]  /*15240*/  @!P0 LOP3.LUT R2, R3, R2, RZ, 0x3c, !PT ;  /* 0x0000000203028212 */ /* 0x000fc800078e3cff */
[----:B------:R-:W-:-:S05]  /*15250*/  @!P0 LOP3.LUT R3, R3, R2, RZ, 0x3c, !PT ;  /* 0x0000000203038212 */ /* 0x000fca00078e3cff */
[----:B-----5:R-:W-:Y:S04]  /*15260*/  @!P0 LDGSTS.E.BYPASS.LTC128B.128 [R7+0x10400], desc[UR44][R2.64], !P3 ;  /* 0x1040000002078fae */ /* 0x020fe8000d901d6c */
[----:B------:R-:W-:Y:S04]  /*15270*/  @!P0 LDGSTS.E.BYPASS.LTC128B.128 [R7+0x12400], desc[UR44][R2.64+0x40], !P2 ;  /* 0x1240004002078fae */ /* 0x000fe8000d101d6c */
[----:B------:R0:W-:Y:S01]  /*15280*/  @!P0 LDGSTS.E.BYPASS.LTC128B.128 [R7+0x14400], desc[UR44][R2.64+0x80], !P1 ;  /* 0x1440008002078fae */ /* 0x0001e2000c901d6c */
[----:B------:R-:W-:Y:S01]  /*15290*/  ISETP.GE.AND P0, PT, R8, R5, PT ;  /* 0x000000050800720c */ /* 0x000fe20003f06270 */
[----:B------:R-:W-:-:S02]  /*152a0*/  VIADD R8, R6, 0x40 ;  /* 0x0000004006087836 */ /* 0x000fc40000000000 */
[----:B0-----:R-:W0:Y:S04]  /*152b0*/  SHFL.IDX PT, R3, R0, 0x1, 0x1c1f ;  /* 0x003c1f0000037f89 */ /* 0x001e2800000e0000 */
[----:B------:R-:W1:Y:S06]  /*152c0*/  SHFL.IDX PT, R2, R4, 0x1, 0x1c1f ;  /* 0x003c1f0004027f89 */ /* 0x000e6c00000e0000 */
[----:B0-----:R-:W-:-:S05]  /*152d0*/  @!P0 IADD3 R3, P4, R33, R3, RZ ;  /* 0x0000000321038210 */ /* 0x001fca0007f9e0ff */
[----:B-1----:R-:W-:-:S05]  /*152e0*/  @!P0 IMAD.X R2, RZ, RZ, R2, P4 ;  /* 0x000000ffff028224 */ /* 0x002fca00020e0602 */
[----:B------:R-:W-:-:S04]  /*152f0*/  @!P0 LOP3.LUT R3, R3, R2, RZ, 0x3c, !PT ;  /* 0x0000000203038212 */ /* 0x000fc800078e3cff */
[----:B------:R-:W-:-:S04]  /*15300*/  @!P0 LOP3.LUT R2, R3, R2, RZ, 0x3c, !PT ;  /* 0x0000000203028212 */ /* 0x000fc800078e3cff */
[----:B------:R-:W-:-:S05]  /*15310*/  @!P0 LOP3.LUT R3, R3, R2, RZ, 0x3c, !PT ;  /* 0x0000000203038212 */ /* 0x000fca00078e3cff */
[----:B------:R-:W-:Y:S04]  /*15320*/  @!P0 LDGSTS.E.BYPASS.LTC128B.128 [R7+0x10c00], desc[UR44][R2.64], !P3 ;  /* 0x10c0000002078fae */ /* 0x000fe8000d901d6c */
[----:B------:R-:W-:Y:S04]  /*15330*/  @!P0 LDGSTS.E.BYPASS.LTC128B.128 [R7+0x12c00], desc[UR44][R2.64+0x40], !P2 ;  /* 0x12c0004002078fae */ /* 0x000fe8000d101d6c */
[----:B------:R0:W-:Y:S01]  /*15340*/  @!P0 LDGSTS.E.BYPASS.LTC128B.128 [R7+0x14c00], desc[UR44][R2.64+0x80], !P1 ;  /* 0x14c0008002078fae */ /* 0x0001e2000c901d6c */
[----:B------:R-:W-:-:S03]  /*15350*/  ISETP.GE.AND P0, PT, R8, R5, PT ;  /* 0x000000050800720c */ /* 0x000fc60003f06270 */
[----:B0-----:R-:W0:Y:S04]  /*15360*/  SHFL.IDX PT, R3, R0, 0x2, 0x1c1f ;  /* 0x005c1f0000037f89 */ /* 0x001e2800000e0000 */
[----:B------:R-:W1:Y:S04]  /*15370*/  SHFL.IDX PT, R2, R4, 0x2, 0x1c1f ;  /* 0x005c1f0004027f89 */ /* 0x000e6800000e0000 */
[----:B------:R-:W2:Y:S02]  /*15380*/  SHFL.IDX PT, R4, R4, 0x3, 0x1c1f ;  /* 0x007c1f0004047f89 */ /* 0x000ea400000e0000 */
[----:B0-----:R-:W-:-:S05]  /*15390*/  @!P0 IADD3 R3, P4, R33, R3, RZ ;  /* 0x0000000321038210 */ /* 0x001fca0007f9e0ff */
[----:B-1----:R-:W-:-:S05]  /*153a0*/  @!P0 IMAD.X R2, RZ, RZ, R2, P4 ;  /* 0x000000ffff028224 */ /* 0x002fca00020e0602 */
[----:B------:R-:W-:-:S04]  /*153b0*/  @!P0 LOP3.LUT R3, R3, R2, RZ, 0x3c, !PT ;  /* 0x0000000203038212 */ /* 0x000fc800078e3cff */
[----:B------:R-:W-:-:S04]  /*153c0*/  @!P0 LOP3.LUT R2, R3, R2, RZ, 0x3c, !PT ;  /* 0x0000000203028212 */ /* 0x000fc800078e3cff */
[----:B------:R-:W-:-:S05]  /*153d0*/  @!P0 LOP3.LUT R3, R3, R2, RZ, 0x3c, !PT ;  /* 0x0000000203038212 */ /* 0x000fca00078e3cff */
[----:B------:R0:W-:Y:S04]  /*153e0*/  @!P0 LDGSTS.E.BYPASS.LTC128B.128 [R7+0x11400], desc[UR44][R2.64], !P3 ;  /* 0x1140000002078fae */ /* 0x0001e8000d901d6c */
[----:B------:R0:W-:Y:S04]  /*153f0*/  @!P0 LDGSTS.E.BYPASS.LTC128B.128 [R7+0x13400], desc[UR44][R2.64+0x40], !P2 ;  /* 0x1340004002078fae */ /* 0x0001e8000d101d6c */
[----:B--2---:R0:W-:Y:S02]  /*15400*/  @!P0 LDGSTS.E.BYPASS.LTC128B.128 [R7+0x15400], desc[UR44][R2.64+0x80], !P1 ;  /* 0x1540008002078fae */ /* 0x0041e4000c901d6c */
.L_x_1510:
[----:B------:R-:W-:Y:S01]  /*15410*/  VIADD R6, R6, 0x60 ;  /* 0x0000006006067836 */ /* 0x000fe20000000000 */
[----:B------:R-:W-:Y:S04]  /*15420*/  BSSY B0, `(.L_x_1415) ;  /* 0x000000b000007945 */ /* 0x000fe80003800000 */
[----:B------:R-:W-:-:S13]  /*15430*/  ISETP.GE.AND P0, PT, R6, R5, PT ;  /* 0x000000050600720c */ /* 0x000fda0003f06270 */
[----:B------:R-:W-:Y:S05]  /*15440*/  @P0 BRA `(.L_x_1416) ;  /* 0x0000000000200947 */ /* 0x000fea0003800000 */
[----:B0-----:R-:W-:-:S05]  /*15450*/  IADD3 R2, P0, R33, R14, RZ ;  /* 0x0000000e21027210 */ /* 0x001fca0007f1e0ff */
[----:B------:R-:W-:-:S05]  /*15460*/  IMAD.X R3, RZ, RZ, R4, P0 ;  /* 0x000000ffff037224 */ /* 0x000fca00000e0604 */
[----:B------:R-:W-:Y:S01]  /*15470*/  @!PT LDS RZ, [RZ] ;  /* 0x00000000fffff984 */ /* 0x000fe20000000800 */
[----:B------:R-:W-:Y:S01]  /*15480*/  @!PT LDS RZ, [RZ] ;  /* 0x00000000fffff984 */ /* 0x000fe20000000800 */
[----:B------:R-:W-:Y:S01]  /*15490*/  @!PT LDS RZ, [RZ] ;  /* 0x00000000fffff984 */ /* 0x000fe20000000800 */
[----:B------:R1:W-:Y:S04]  /*154a0*/  LDGSTS.E.BYPASS.LTC128B.128 [R7+0x11c00], desc[UR44][R2.64], !P3 ;  /* 0x11c0000002077fae */ /* 0x0003e8000d901d6c */
[----:B------:R1:W-:Y:S04]  /*154b0*/  LDGSTS.E.BYPASS.LTC128B.128 [R7+0x13c00], desc[UR44][R2.64+0x40], !P2 ;  /* 0x13c0004002077fae */ /* 0x0003e8000d101d6c */
[----:B------:R1:W-:Y:S02]  /*154c0*/  LDGSTS.E.BYPASS.LTC128B.128 [R7+0x15c00], desc[UR44][R2.64+0x80], !P1 ;  /* 0x15c0008002077fae */ /* 0x0003e4000c901d6c */
.L_x_1416:
[----:B------:R-:W-:Y:S05]  /*154d0*/  BSYNC B0 ;  /* 0x0000000000007941 */ /* 0x000fea0003800000 */
.L_x_1415:
[----:B------:R-:W-:Y:S01]  /*154e0*/  NOP ;  /* 0x0000000000007918 */ /* 0x000fe20000000000 */
[----:B------:R-:W-:-:S13]  /*154f0*/  PLOP3.LUT P0, PT, PT, PT, PT, 0x80, 0x0 ;  /* 0x000000000000781c */ /* 0x000fda0003f0f070 */
.L_x_1417:
[----:B------:R-:W-:Y:S02]  /*15500*/  PLOP3.LUT P1, PT, P1, P0, PT, 0xa2, 0x0 ;  /* 0x000000000000781c */ /* 0x000fe40000f21472 */
[----:B------:R-:W-:-:S08]  /*15510*/  @P0 R2UR P1, UR4, R22 ;  /* 0x00000000160402ca */ /* 0x000fd00000020000 */
[----:B------:R-:W-:-:S05]  /*15520*/  @P0 PLOP3.LUT P0, PT, P1, PT, PT, 0x80, 0x0 ;  /* 0x000000000000081c */ /* 0x000fca0000f0f070 */
[----:B------:R-:W-:Y:S01]  /*15530*/  @!P1 SYNCS.ARRIVE.TRANS64.RED.A0T1 RZ, [UR4+0x22800], RZ ;  /* 0x022800ffffff99a7 */ /* 0x000fe20008200404 */
[----:B------:R-:W-:Y:S07]  /*15540*/  @!P1 ARRIVES.LDGSTSBAR.64.TRANSCNT [UR4+0x22800] ;  /* 0x02280000ff0099b0 */ /* 0x000fee0008000a84 */
[----:B------:R-:W-:Y:S05]  /*15550*/  @P0 BRA.U.ANY `(.L_x_1417) ;  /* 0xfffffffd00e80947 */ /* 0x000fea000393ffff */
[----:B01----:R-:W2:Y:S02]  /*15560*/  LDL.LU R2, [R1+0x18] ;  /* 0x0000180001027983 */ /* 0x003ea40000300800 */
        /* <DEDUP_REMOVED lines=11> */
.L_x_1511:
[----:B------:R-:W-:Y:S05]  /*15620*/  BSYNC B0 ;  /* 0x0000000000007941 */ /* 0x000fea0003800000 */
.L_x_1418:
[----:B------:R-:W-:-:S04]  /*15630*/  UIADD3 UR4, UR40, -0x2, URZ ;  /* 0xfffffffe28047890 */ /* 0x000fc8000fffe03f */
[----:B------:R-:W-:-:S06]  /*15640*/  UISETP.GE.AND UP0, UPT, UR4, UR41, UPT ;  /* 0x000000290400728c */ /* 0x000fcc000bf06270 */
[----:B------:R-:W-:-:S13]  /*15650*/  PLOP3.LUT P0, PT, PT, PT, UP0, 0x40, 0x0 ;  /* 0x000000000000781c */ /* 0x000fda0003f0e808 */
[----:B------:R-:W-:Y:S05]  /*15660*/  @P0 BRA `(.L_x_1420) ;  /* 0x00000010008c0947 */ /* 0x000fea0003800000 */
[----:B------:R-:W-:Y:S02]  /*15670*/  IMAD.MOV.U32 R4, RZ, RZ, R23 ;  /* 0x000000ffff047224 */ /* 0x000fe400078e0017 */
[----:B------:R-:W-:Y:S02]  /*15680*/  IMAD.MOV.U32 R5, RZ, RZ, R25 ;  /* 0x000000ffff057224 */ /* 0x000fe400078e0019 */
[----:B------:R-:W-:-:S07]  /*15690*/  IMAD.U32 R20, RZ, RZ, UR4 ;  /* 0x00000004ff147e24 */ /* 0x000fce000f8e00ff */
.L_x_1440:
[----:B0-----:R-:W0:Y:S01]  /*156a0*/  LDC R3, c[0x0][0x430] ;  /* 0x00010c00ff037b82 */ /* 0x001e220000000800 */
[----:B-12---:R-:W1:Y:S01]  /*156b0*/  S2R R0, SR_TID.X ;  /* 0x0000000000007919 */ /* 0x006e620000002100 */
[----:B------:R-:W-:Y:S05]  /*156c0*/  YIELD ;  /* 0x0000000000007946 */ /* 0x000fea0003800000 */
[----:B------:R-:W-:Y:S01]  /*156d0*/  ULDC.64 UR4, c[0x0][0x428] ;  /* 0x00010a0000047ab9 */ /* 0x000fe20000000a00 */
[----:B------:R-:W-:Y:S01]  /*156e0*/  IMAD.U32 R9, RZ, RZ, UR43 ;  /* 0x0000002bff097e24 */ /* 0x000fe2000f8e00ff */
[----:B------:R-:W-:Y:S01]  /*156f0*/  ISETP.GT.AND P2, PT, R20, UR41, PT ;  /* 0x0000002914007c0c */ /* 0x000fe2000bf44270 */
[----:B------:R-:W-:Y:S01]  /*15700*/  VIADD R23, R4, 0x1 ;  /* 0x0000000104177836 */ /* 0x000fe20000000000 */
[----:B0-----:R-:W-:-:S02]  /*15710*/  ISETP.NE.AND P0, PT, R3, 0x1, PT ;  /* 0x000000010300780c */ /* 0x001fc40003f05270 */
[C---:B-1----:R-:W-:Y:S01]  /*15720*/  LOP3.LUT R2, R0.reuse, 0x7f, RZ, 0xc0, !PT ;  /* 0x0000007f00027812 */ /* 0x042fe200078ec0ff */
[----:B------:R-:W-:-:S10]  /*15730*/  IMAD.SHL.U32 R0, R0, 0x20, RZ ;  /* 0x0000002000007824 */ /* 0x000fd400078e00ff */
[----:B------:R-:W0:Y:S01]  /*15740*/  @P0 LDC R3, c[0x0][0x434] ;  /* 0x00010d00ff030b82 */ /* 0x000e220000000800 */
[----:B------:R-:W-:Y:S02]  /*15750*/  SHF.R.U32.HI R6, RZ, 0x2, R2 ;  /* 0x00000002ff067819 */ /* 0x000fe40000011602 */
[----:B------:R-:W-:-:S03]  /*15760*/  LOP3.LUT R0, R0, 0x60, RZ, 0xc0, !PT ;  /* 0x0000006000007812 */ /* 0x000fc600078ec0ff */
[----:B------:R-:W-:Y:S02]  /*15770*/  IMAD R8, R20, 0x80, R6 ;  /* 0x0000008014087824 */ /* 0x000fe400078e0206 */
[----:B------:R-:W1:Y:S01]  /*15780*/  @P0 LDC R2, c[0x0][0x438] ;  /* 0x00010e00ff020b82 */ /* 0x000e620000000800 */
[----:B------:R-:W-:Y:S02]  /*15790*/  IMAD R6, R34, UR4, RZ ;  /* 0x0000000422067c24 */ /* 0x000fe4000f8e02ff */
[----:B------:R-:W-:Y:S02]  /*157a0*/  IADD3 R8, R0, UR36, R8 ;  /* 0x0000002400087c10 */ /* 0x000fe4000fffe008 */
[----:B------:R-:W-:-:S03]  /*157b0*/  IMAD R6, R27, UR5, R6 ;  /* 0x000000051b067c24 */ /* 0x000fc6000f8e0206 */
[----:B------:R-:W-:Y:S02]  /*157c0*/  IMAD.MOV.U32 R0, RZ, RZ, R8 ;  /* 0x000000ffff007224 */ /* 0x000fe400078e0008 */
[----:B0-----:R-:W-:-:S05]  /*157d0*/  @P0 IMAD.HI.U32 R3, R8, R3, RZ ;  /* 0x0000000308030227 */ /* 0x001fca00078e00ff */
[----:B-1----:R-:W-:-:S04]  /*157e0*/  @P0 SHF.R.U32.HI R0, RZ, R2, R3 ;  /* 0x00000002ff000219 */ /* 0x002fc80000011603 */
[--C-:B------:R-:W-:Y:S01]  /*157f0*/  SHF.R.S32.HI R3, RZ, 0x1f, R0.reuse ;  /* 0x0000001fff037819 */ /* 0x100fe20000011400 */
[----:B------:R-:W-:-:S04]  /*15800*/  IMAD.MOV.U32 R2, RZ, RZ, R0 ;  /* 0x000000ffff027224 */ /* 0x000fc800078e0000 */
[----:B------:R-:W-:Y:S01]  /*15810*/  IMAD.WIDE.U32 R2, R27, UR4, R2 ;  /* 0x000000041b027c25 */ /* 0x000fe2000f8e0002 */
[----:B------:R-:W-:-:S03]  /*15820*/  ULDC.64 UR4, c[0x0][0x418] ;  /* 0x0001060000047ab9 */ /* 0x000fc60000000a00 */
[----:B------:R-:W-:Y:S01]  /*15830*/  IMAD.IADD R3, R6, 0x1, R3 ;  /* 0x0000000106037824 */ /* 0x000fe200078e0203 */
[----:B------:R-:W-:Y:S01]  /*15840*/  LEA R6, P0, R2, UR4, 0x2 ;  /* 0x0000000402067c11 */ /* 0x000fe2000f8010ff */
[----:B------:R-:W-:-:S03]  /*15850*/  ULDC UR4, c[0x0][0x430] ;  /* 0x00010c0000047ab9 */ /* 0x000fc60000000800 */
[----:B------:R-:W-:Y:S01]  /*15860*/  LEA.HI.X R7, R2, UR5, R3, 0x2, P0 ;  /* 0x0000000502077c11 */ /* 0x000fe200080f1403 */
[----:B------:R-:W-:Y:S01]  /*15870*/  IMAD.MOV R3, RZ, RZ, -R0 ;  /* 0x000000ffff037224 */ /* 0x000fe200078e0a00 */
[----:B------:R-:W-:Y:S02]  /*15880*/  ISETP.NE.AND P1, PT, R9, 0x3, PT ;  /* 0x000000030900780c */ /* 0x000fe40003f25270 */
[----:B------:R-:W-:Y:S01]  /*15890*/  ISETP.NE.AND P0, PT, R23, 0x2, PT ;  /* 0x000000021700780c */ /* 0x000fe20003f05270 */
[----:B------:R-:W2:Y:S01]  /*158a0*/  LDG.E R6, desc[UR44][R6.64] ;  /* 0x0000002c06067981 */ /* 0x000ea2000c1e1900 */
[----:B------:R-:W-:Y:S02]  /*158b0*/  IMAD R8, R3, UR4, R8 ;  /* 0x0000000403087c24 */ /* 0x000fe4000f8e0208 */
[----:B------:R-:W-:Y:S01]  /*158c0*/  SEL R25, RZ, 0x1, P0 ;  /* 0x00000001ff197807 */ /* 0x000fe20000000000 */
[----:B------:R-:W-:Y:S01]  /*158d0*/  VIADD R20, R20, 0xffffffff ;  /* 0xffffffff14147836 */ /* 0x000fe20000000000 */
[----:B------:R-:W-:-:S02]  /*158e0*/  SEL R23, R23, RZ, P0 ;  /* 0x000000ff17177207 */ /* 0x000fc40000000000 */
[----:B------:R-:W-:Y:S02]  /*158f0*/  LOP3.LUT R25, R5, R25, RZ, 0x3c, !PT ;  /* 0x0000001905197212 */ /* 0x000fe400078e3cff */
[----:B--2---:R-:W-:Y:S01]  /*15900*/  SHF.R.S32.HI R9, RZ, 0x1f, R6 ;  /* 0x0000001fff097819 */ /* 0x004fe20000011406 */
[----:B------:R-:W-:Y:S06]  /*15910*/  @!P1 BRA `(.L_x_1421) ;  /* 0x0000000000049947 */ /* 0x000fec0003800000 */
[----:B------:R-:W-:Y:S01]  /*15920*/  BPT.TRAP 0x1 ;  /* 0x000000040000795c */ /* 0x000fe20000300000 */
.L_x_1421:
[----:B------:R-:W-:Y:S01]  /*15930*/  IMAD R0, R23, 0x8, R22 ;  /* 0x0000000817007824 */ /* 0x000fe200078e0216 */
[----:B------:R-:W-:Y:S01]  /*15940*/  SHF.L.U32 R10, R25, 0x1f, RZ ;  /* 0x0000001f190a7819 */ /* 0x000fe200000006ff */
[----:B------:R-:W-:Y:S01]  /*15950*/  BSSY B0, `(.L_x_1422) ;  /* 0x0000004000007945 */ /* 0x000fe20003800000 */
[----:B------:R-:W-:Y:S02]  /*15960*/  SHF.R.S32.HI R7, RZ, 0x1f, R8 ;  /* 0x0000001fff077819 */ /* 0x000fe40000011408 */
[----:B------:R-:W0:Y:S02]  /*15970*/  SYNCS.PHASECHK.TRANS64.TRYWAIT P0, [R0+URZ+0x22880], R10 ;  /* 0x0228800a000075a7 */ /* 0x000e24000800017f */
[----:B0-----:R-:W-:Y:S05]  /*15980*/  @!P0 BRA `(.L_x_1423) ;  /* 0x0000003800e88947 */ /* 0x001fea0003800000 */
.L_x_1512:
[----:B------:R-:W-:Y:S05]  /*15990*/  BSYNC B0 ;  /* 0x0000000000007941 */ /* 0x000fea0003800000 */
.L_x_1422:
[----:B------:R-:W2:Y:S01]  /*159a0*/  LDL R2, [R1] ;  /* 0x0000000001027983 */ /* 0x000ea20000100800 */
[----:B------:R-:W-:Y:S01]  /*159b0*/  ULDC.64 UR4, c[0x0][0x328] ;  /* 0x0000ca0000047ab9 */ /* 0x000fe20000000a00 */
[----:B------:R-:W-:Y:S01]  /*159c0*/  ULDC.64 UR6, c[0x0][0x318] ;  /* 0x0000c60000067ab9 */ /* 0x000fe20000000a00 */
[----:B------:R-:W-:Y:S02]  /*159d0*/  IMAD R11, R7, UR4, RZ ;  /* 0x00000004070b7c24 */ /* 0x000fe4000f8e02ff */
[----:B------:R-:W-:Y:S02]  /*159e0*/  IMAD R21, R23, 0x4000, R37 ;  /* 0x0000400017157824 */ /* 0x000fe400078e0225 */
[----:B------:R-:W-:Y:S01]  /*159f0*/  IMAD R11, R8, UR5, R11 ;  /* 0x00000005080b7c24 */ /* 0x000fe2000f8e020b */
[C---:B--2---:R-:W-:Y:S02]  /*15a00*/  LOP3.LUT P3, RZ, R2.reuse, 0x2, RZ, 0xc0, !PT ;  /* 0x0000000202ff7812 */ /* 0x044fe4000786c0ff */
[----:B------:R-:W-:Y:S01]  /*15a10*/  LOP3.LUT P1, RZ, R2, 0x1, RZ, 0xc0, !PT ;  /* 0x0000000102ff7812 */ /* 0x000fe2000782c0ff */
[----:B------:R-:W-:Y:S01]  /*15a20*/  IMAD.WIDE.U32 R2, R8, UR4, RZ ;  /* 0x0000000408027c25 */ /* 0x000fe2000f8e00ff */
        /* <DEDUP_REMOVED lines=37> */
.L_x_1522:
        /* <DEDUP_REMOVED lines=9> */
.L_x_1425:
        /* <DEDUP_REMOVED lines=11> */
.L_x_1426:
[----:B------:R2:W-:Y:S01]  /*15dc0*/  SYNCS.ARRIVE.TRANS64.A1T0 RZ, [R0+URZ+0x22870], RZ ;  /* 0x022870ff00ff79a7 */ /* 0x0005e2000810003f */
[----:B------:R-:W-:Y:S05]  /*15dd0*/  @!P3 BRA `(.L_x_1427) ;  /* 0x000000000004b947 */ /* 0x000fea0003800000 */
[----:B------:R-:W-:Y:S01]  /*15de0*/  BPT.TRAP 0x1 ;  /* 0x000000040000795c */ /* 0x000fe20000300000 */
.L_x_1427:
[----:B------:R-:W3:Y:S01]  /*15df0*/  SYNCS.PHASECHK.TRANS64.TRYWAIT P0, [R0+URZ+0x22840], R10 ;  /* 0x0228400a000075a7 */ /* 0x000ee2000800017f */
[----:B------:R-:W-:Y:S04]  /*15e00*/  BSSY B0, `(.L_x_1428) ;  /* 0x0000002000007945 */ /* 0x000fe80003800000 */
[----:B---3--:R-:W-:Y:S05]  /*15e10*/  @!P0 BRA `(.L_x_1429) ;  /* 0x0000003c00048947 */ /* 0x008fea0003800000 */
.L_x_1523:
[----:B------:R-:W-:Y:S05]  /*15e20*/  BSYNC B0 ;  /* 0x0000000000007941 */ /* 0x000fea0003800000 */
.L_x_1428:
[----:B------:R-:W4:Y:S01]  /*15e30*/  LDL R2, [R1] ;  /* 0x0000000001027983 */ /* 0x000f220000100800 */
[----:B------:R-:W-:Y:S01]  /*15e40*/  ULDC.64 UR4, c[0x0][0x300] ;  /* 0x0000c00000047ab9 */ /* 0x000fe20000000a00 */
[----:B------:R-:W-:Y:S01]  /*15e50*/  ULDC.64 UR6, c[0x0][0x2e8] ;  /* 0x0000ba0000067ab9 */ /* 0x000fe20000000a00 */
[----:B------:R-:W-:-:S04]  /*15e60*/  IMAD R7, R7, UR4, RZ ;  /* 0x0000000407077c24 */ /* 0x000fc8000f8e02ff */
[----:B------:R-:W-:Y:S01]  /*15e70*/  IMAD R7, R8, UR5, R7 ;  /* 0x0000000508077c24 */ /* 0x000fe2000f8e0207 */
[C---:B----4-:R-:W-:Y:S02]  /*15e80*/  LOP3.LUT P4, RZ, R2.reuse, 0x10, RZ, 0xc0, !PT ;  /* 0x0000001002ff7812 */ /* 0x050fe4000788c0ff */
[C---:B------:R-:W-:Y:S02]  /*15e90*/  LOP3.LUT P3, RZ, R2.reuse, 0x8, RZ, 0xc0, !PT ;  /* 0x0000000802ff7812 */ /* 0x040fe4000786c0ff */
[----:B------:R-:W-:Y:S01]  /*15ea0*/  LOP3.LUT P1, RZ, R2, 0x4, RZ, 0xc0, !PT ;  /* 0x0000000402ff7812 */ /* 0x000fe2000782c0ff */
[----:B------:R-:W-:Y:S01]  /*15eb0*/  IMAD.WIDE.U32 R2, R8, UR4, RZ ;  /* 0x0000000408027c25 */ /* 0x000fe2000f8e00ff */
[----:B------:R-:W-:-:S03]  /*15ec0*/  ULDC.64 UR4, c[0x0][0x310] ;  /* 0x0000c40000047ab9 */ /* 0x000fc60000000a00 */
[----:B------:R-:W-:Y:S02]  /*15ed0*/  IMAD.IADD R3, R3, 0x1, R7 ;  /* 0x0000000103037824 */ /* 0x000fe400078e0207 */
[----:B------:R-:W-:Y:S02]  /*15ee0*/  IMAD R9, R9, UR4, RZ ;  /* 0x0000000409097c24 */ /* 0x000fe4000f8e02ff */
[----:B------:R-:W-:-:S04]  /*15ef0*/  IMAD.WIDE.U32 R2, R6, UR4, R2 ;  /* 0x0000000406027c25 */ /* 0x000fc8000f8e0002 */
[----:B------:R-:W-:Y:S01]  /*15f00*/  IMAD R9, R6, UR5, R9 ;  /* 0x0000000506097c24 */ /* 0x000fe2000f8e0209 */
[----:B------:R-:W-:Y:S01]  /*15f10*/  ULDC.64 UR4, c[0x0][0x308] ;  /* 0x0000c20000047ab9 */ /* 0x000fe20000000a00 */
[----:B------:R-:W-:Y:S02]  /*15f20*/  IMAD R7, R23, 0x6000, R36 ;  /* 0x0000600017077824 */ /* 0x000fe400078e0224 */
        /* <DEDUP_REMOVED lines=9> */
[----:B------:R-:W-:-:S03]  /*15fc0*/  IMAD.IADD R7, R22, 0x1, R7 ;  /* 0x0000000116077824 */ /* 0x000fc600078e0207 */
[----:B------:R-:W5:Y:S04]  /*15fd0*/  SHFL.IDX PT, R3, R8, RZ, 0x1c1f ;  /* 0x001c1fff08037589 */ /* 0x000f6800000e0000 */
        /* <DEDUP_REMOVED lines=17> */
[----:B------:R-:W-:Y:S04]  /*160f0*/  LDGSTS.E.BYPASS.LTC128B.128 [R7+0x17400], desc[UR44][R2.64], !P4 ;  /* 0x1740000002077fae */ /* 0x000fe8000e101d6c */
[----:B------:R-:W-:Y:S04]  /*16100*/  LDGSTS.E.BYPASS.LTC128B.128 [R7+0x19400], desc[UR44][R2.64+0x40], !P3 ;  /* 0x1940004002077fae */ /* 0x000fe8000d901d6c */
[----:B------:R5:W-:Y:S04]  /*16110*/  LDGSTS.E.BYPASS.LTC128B.128 [R7+0x1b400], desc[UR44][R2.64+0x80], !P1 ;  /* 0x1b40008002077fae */ /* 0x000be8000c901d6c */
[----:B-----5:R4:W0:Y:S02]  /*16120*/  SHFL.IDX PT, R2, R6, 0x3, 0x1c1f ;  /* 0x007c1f0006027f89 */ /* 0x02082400000e0000 */
.L_x_1533:
[----:B0-----:R-:W-:-:S05]  /*16130*/  IADD3 R2, P0, R33, R2, RZ ;  /* 0x0000000221027210 */ /* 0x001fca0007f1e0ff */
        /* <DEDUP_REMOVED lines=9> */
.L_x_1431:
        /* <DEDUP_REMOVED lines=11> */
.L_x_1432:
[----:B------:R2:W-:Y:S02]  /*16280*/  SYNCS.ARRIVE.TRANS64.A1T0 RZ, [R0+URZ+0x22830], RZ ;  /* 0x022830ff00ff79a7 */ /* 0x0005e4000810003f */
[----:B--23--:R-:W-:-:S05]  /*16290*/  IMAD.U32 R0, RZ, RZ, UR46 ;  /* 0x0000002eff007e24 */ /* 0x00cfca000f8e00ff */
[----:B------:R-:W-:-:S13]  /*162a0*/  ISETP.NE.AND P0, PT, R0, 0x3, PT ;  /* 0x000000030000780c */ /* 0x000fda0003f05270 */
[----:B------:R-:W-:Y:S05]  /*162b0*/  @!P0 BRA `(.L_x_1433) ;  /* 0x0000000000048947 */ /* 0x000fea0003800000 */
[----:B------:R-:W-:Y:S01]  /*162c0*/  BPT.TRAP 0x1 ;  /* 0x000000040000795c */ /* 0x000fe20000300000 */
.L_x_1433:
[----:B------:R-:W-:Y:S01]  /*162d0*/  LOP3.LUT R3, R5, 0x1, RZ, 0x3c, !PT ;  /* 0x0000000105037812 */ /* 0x000fe200078e3cff */
[----:B------:R-:W-:Y:S01]  /*162e0*/  IMAD R0, R4, 0x8, R22 ;  /* 0x0000000804007824 */ /* 0x000fe200078e0216 */
[----:B------:R-:W-:Y:S02]  /*162f0*/  BSSY B0, `(.L_x_1434) ;  /* 0x0000004000007945 */ /* 0x000fe40003800000 */
[----:B------:R-:W-:-:S04]  /*16300*/  SHF.L.U32 R3, R3, 0x1f, RZ ;  /* 0x0000001f03037819 */ /* 0x000fc800000006ff */
[----:B------:R-:W0:Y:S02]  /*16310*/  SYNCS.PHASECHK.TRANS64.TRYWAIT P1, [R0+URZ+0x22870], R3 ;  /* 0x02287003000075a7 */ /* 0x000e24000802017f */
[----:B0-----:R-:W-:Y:S05]  /*16320*/  @!P1 BRA `(.L_x_1435) ;  /* 0x0000003c00089947 */ /* 0x001fea0003800000 */
.L_x_1534:
[----:B------:R-:W-:Y:S05]  /*16330*/  BSYNC B0 ;  /* 0x0000000000007941 */ /* 0x000fea0003800000 */
.L_x_1434:
[----:B------:R-:W-:-:S05]  /*16340*/  IMAD.U32 R2, RZ, RZ, UR43 ;  /* 0x0000002bff027e24 */ /* 0x000fca000f8e00ff */
[----:B------:R-:W-:-:S13]  /*16350*/  ISETP.NE.AND P1, PT, R2, 0x3, PT ;  /* 0x000000030200780c */ /* 0x000fda0003f25270 */
[----:B------:R-:W-:Y:S05]  /*16360*/  @!P1 BRA `(.L_x_1436) ;  /* 0x0000000000049947 */ /* 0x000fea0003800000 */
[----:B------:R-:W-:Y:S01]  /*16370*/  BPT.TRAP 0x1 ;  /* 0x000000040000795c */ /* 0x000fe20000300000 */
.L_x_1436:
[----:B0-----:R-:W-:Y:S01]  /*16380*/  SHF.L.U32 R3, R5, 0x1f, RZ ;  /* 0x0000001f05037819 */ /* 0x001fe200000006ff */
[----:B-1----:R-:W-:-:S03]  /*16390*/  IMAD.SHL.U32 R17, R4, 0x4000, RZ ;  /* 0x0000400004117824 */ /* 0x002fc600078e00ff */
[----:B------:R-:W0:Y:S02]  /*163a0*/  SYNCS.PHASECHK.TRANS64.TRYWAIT P1, [R0+URZ+0x22860], R3 ;  /* 0x02286003000075a7 */ /* 0x000e24000802017f */
[----:B0-----:R-:W-:Y:S05]  /*163b0*/  @!P1 BRA `(.L_x_1437) ;  /* 0x0000003800f89947 */ /* 0x001fea0003800000 */
.L_x_1535:
[----:B------:R-:W0:Y:S04]  /*163c0*/  LDL R2, [R1+0x8] ;  /* 0x0000080001027983 */ /* 0x000e280000100800 */
[----:B------:R-:W2:Y:S01]  /*163d0*/  LDL R12, [R1+0x4] ;  /* 0x00000400010c7983 */ /* 0x000ea20000100800 */
[----:B------:R-:W-:Y:S05]  /*163e0*/  WARPSYNC.ALL ;  /* 0x0000000000007948 */ /* 0x000fea0003800000 */
[----:B------:R-:W-:-:S05]  /*163f0*/  IMAD.U32 R21, RZ, RZ, UR43 ;  /* 0x0000002bff157e24 */ /* 0x000fca000f8e00ff */
[----:B------:R-:W-:Y:S02]  /*16400*/  ISETP.NE.AND P1, PT, R21, 0x3, PT ;  /* 0x000000031500780c */ /* 0x000fe40003f25270 */
[----:B0-----:R-:W-:Y:S02]  /*16410*/  LOP3.LUT R3, R17, R2, RZ, 0xfc, !PT ;  /* 0x0000000211037212 */ /* 0x001fe400078efcff */
[----:B--2---:R-:W-:-:S03]  /*16420*/  IADD3 R17, R22, R17, R12 ;  /* 0x0000001116117210 */ /* 0x004fc60007ffe00c */
[----:B------:R-:W-:-:S04]  /*16430*/  IMAD.IADD R3, R22, 0x1, R3 ;  /* 0x0000000116037824 */ /* 0x000fc800078e0203 */
[----:B------:R-:W-:Y:S01]  /*16440*/  IMAD.IADD R2, R32, 0x1, R3 ;  /* 0x0000000120027824 */ /* 0x000fe200078e0203 */
[----:B----4-:R-:W0:Y:S02]  /*16450*/  LDSM.16.MT88.4 R4, [R3+0x8400] ;  /* 0x008400000304783b */ /* 0x010e240000004200 */
        /* <DEDUP_REMOVED lines=58> */
.L_x_1438:
[----:B0-----:R0:W-:Y:S01]  /*16800*/  SYNCS.ARRIVE.TRANS64.A1T0 RZ, [R0+URZ+0x22850], RZ ;  /* 0x022850ff00ff79a7 */ /* 0x0011e2000810003f */
[----:B------:R-:W-:Y:S06]  /*16810*/  BAR.SYNC.DEFER_BLOCKING 0x2, 0x80 ;  /* 0x0082000000007b1d */ /* 0x000fec0000010000 */
[----:B------:R-:W-:Y:S05]  /*16820*/  @!P0 BRA `(.L_x_1439) ;  /* 0x0000000000048947 */ /* 0x000fea0003800000 */
[----:B------:R-:W-:Y:S01]  /*16830*/  BPT.TRAP 0x1 ;  /* 0x000000040000795c */ /* 0x000fe20000300000 */
.L_x_1439:
[----:B0-----:R-:W-:Y:S02]  /*16840*/  VIADD R0, R0, 0x22880 ;  /* 0x0002288000007836 */ /* 0x001fe40000000000 */
[----:B------:R-:W-:Y:S02]  /*16850*/  IMAD.MOV.U32 R4, RZ, RZ, R23 ;  /* 0x000000ffff047224 */ /* 0x000fe400078e0017 */
[----:B------:R-:W-:Y:S01]  /*16860*/  IMAD.MOV.U32 R5, RZ, RZ, R25 ;  /* 0x000000ffff057224 */ /* 0x000fe200078e0019 */
[----:B------:R-:W-:-:S04]  /*16870*/  PRMT R0, R35, 0x654, R0 ;  /* 0x0000065423007816 */ /* 0x000fc80000000000 */
[----:B------:R2:W-:Y:S01]  /*16880*/  SYNCS.ARRIVE.TRANS64.RED.A1T0 RZ, [R0+URZ], RZ ;  /* 0x000000ff00ff79a7 */ /* 0x0005e2000810043f */
[----:B------:R-:W-:Y:S05]  /*16890*/  @P2 BRA `(.L_x_1440) ;  /* 0xffffffec00802947 */ /* 0x000fea000383ffff */
.L_x_1420:
[----:B--2---:R-:W2:Y:S01]  /*168a0*/  S2R R0, SR_TID.X ;  /* 0x0000000000007919 */ /* 0x004ea20000002100 */
[----:B------:R-:W-:Y:S01]  /*168b0*/  BSSY B0, `(.L_x_1441) ;  /* 0x0000012000007945 */ /* 0x000fe20003800000 */
[----:B--2---:R-:W-:Y:S01]  /*168c0*/  LOP3.LUT R2, R0, 0x7f, RZ, 0xc0, !PT ;  /* 0x0000007f00027812 */ /* 0x004fe200078ec0ff */
[----:B------:R-:W-:-:S03]  /*168d0*/  IMAD.U32 R0, RZ, RZ, UR46 ;  /* 0x0000002eff007e24 */ /* 0x000fc6000f8e00ff */
[----:B------:R-:W-:Y:S02]  /*168e0*/  ISETP.NE.AND P1, PT, R2, RZ, PT ;  /* 0x000000ff0200720c */ /* 0x000fe40003f25270 */
[----:B------:R-:W-:-:S11]  /*168f0*/  ISETP.NE.AND P0, PT, R0, 0x3, PT ;  /* 0x000000030000780c */ /* 0x000fd60003f05270 */
[----:B------:R-:W-:Y:S05]  /*16900*/  @P1 BRA `(.L_x_1442) ;  /* 0x0000000000301947 */ /* 0x000fea0003800000 */
[----:B------:R-:W2:Y:S01]  /*16910*/  S2R R5, SR_LANEID ;  /* 0x0000000000057919 */ /* 0x000ea20000000000 */
[----:B------:R-:W-:Y:S01]  /*16920*/  VOTEU.ANY UR4, UPT, PT ;  /* 0x0000000000047886 */ /* 0x000fe200038e0100 */
[----:B0-----:R-:W0:Y:S01]  /*16930*/  LDC.64 R2, c[0x0][0xc60] ;  /* 0x00031800ff027b82 */ /* 0x001e220000000a00 */
[----:B------:R-:W2:Y:S02]  /*16940*/  FLO.U32 R0, UR4 ;  /* 0x0000000400007d00 */ /* 0x000ea400080e0000 */
[----:B--2---:R-:W-:-:S06]  /*16950*/  ISETP.EQ.U32.AND P1, PT, R0, R5, PT ;  /* 0x000000050000720c */ /* 0x004fcc0003f22070 */
[----:B------:R-:W0:Y:S07]  /*16960*/  POPC R5, UR4 ;  /* 0x0000000400057d09 */ /* 0x000e2e0008000000 */
[----:B0-----:R-:W2:Y:S01]  /*16970*/  @P1 ATOMG.E.ADD.STRONG.GPU PT, R3, desc[UR44][R2.64], R5 ;  /* 0x00000005020319a8 */ /* 0x001ea200081ee1ec */
[----:B------:R-:W0:Y:S02]  /*16980*/  S2R R4, SR_LTMASK ;  /* 0x0000000000047919 */ /* 0x000e240000003900 */
[----:B0-----:R-:W-:-:S04]  /*16990*/  LOP3.LUT R4, R4, UR4, RZ, 0xc0, !PT ;  /* 0x0000000404047c12 */ /* 0x001fc8000f8ec0ff */
[----:B------:R-:W0:Y:S01]  /*169a0*/  POPC R7, R4 ;  /* 0x0000000400077309 */ /* 0x000e220000000000 */
[----:B--2---:R-:W0:Y:S02]  /*169b0*/  SHFL.IDX PT, R0, R3, R0, 0x1f ;  /* 0x00001f0003007589 */ /* 0x004e2400000e0000 */
[----:B0-----:R-:W-:-:S07]  /*169c0*/  IADD3 R16, R0, UR47, R7 ;  /* 0x0000002f00107c10 */ /* 0x001fce000fffe007 */
.L_x_1442:
[----:B------:R-:W-:Y:S05]  /*169d0*/  BSYNC B0 ;  /* 0x0000000000007941 */ /* 0x000fea0003800000 */
.L_x_1441:
[----:B------:R-:W-:Y:S05]  /*169e0*/  @!P0 BRA `(.L_x_1443) ;  /* 0x0000000000048947 */ /* 0x000fea0003800000 */
[----:B------:R-:W-:Y:S01]  /*169f0*/  BPT.TRAP 0x1 ;  /* 0x000000040000795c */ /* 0x000fe20000300000 */
.L_x_1443:
[----:B------:R-:W-:Y:S01]  /*16a00*/  LOP3.LUT R0, R25, 0x1, RZ, 0x3c, !PT ;  /* 0x0000000119007812 */ /* 0x000fe200078e3cff */
[----:B-1----:R-:W-:Y:S01]  /*16a10*/  IMAD R17, R23, 0x8, R22 ;  /* 0x0000000817117824 */ /* 0x002fe200078e0216 */
[----:B------:R-:W-:Y:S02]  /*16a20*/  BSSY B0, `(.L_x_1444) ;  /* 0x0000004000007945 */ /* 0x000fe40003800000 */
[----:B------:R-:W-:-:S04]  /*16a30*/  SHF.L.U32 R0, R0, 0x1f, RZ ;  /* 0x0000001f00007819 */ /* 0x000fc800000006ff */
[----:B------:R-:W1:Y:S02]  /*16a40*/  SYNCS.PHASECHK.TRANS64.TRYWAIT P1, [R17+URZ+0x22870], R0 ;  /* 0x02287000110075a7 */ /* 0x000e64000802017f */
[----:B-1----:R-:W-:Y:S05]  /*16a50*/  @!P1 BRA `(.L_x_1445) ;  /* 0x0000003400649947 */ /* 0x002fea0003800000 */
.L_x_1536:
[----:B------:R-:W-:Y:S05]  /*16a60*/  BSYNC B0 ;  /* 0x0000000000007941 */ /* 0x000fea0003800000 */
.L_x_1444:
[----:B------:R-:W-:-:S05]  /*16a70*/  IMAD.U32 R2, RZ, RZ, UR43 ;  /* 0x0000002bff027e24 */ /* 0x000fca000f8e00ff */
[----:B------:R-:W-:-:S13]  /*16a80*/  ISETP.NE.AND P1, PT, R2, 0x3, PT ;  /* 0x000000030200780c */ /* 0x000fda0003f25270 */
[----:B------:R-:W-:Y:S05]  /*16a90*/  @!P1 BRA `(.L_x_1446) ;  /* 0x0000000000049947 */ /* 0x000fea0003800000 */
[----:B------:R-:W-:Y:S01]  /*16aa0*/  BPT.TRAP 0x1 ;  /* 0x000000040000795c */ /* 0x000fe20000300000 */
.L_x_1446:
[----:B-1----:R-:W-:-:S04]  /*16ab0*/  SHF.L.U32 R0, R25, 0x1f, RZ ;  /* 0x0000001f19007819 */ /* 0x002fc800000006ff */
[----:B------:R-:W1:Y:S02]  /*16ac0*/  SYNCS.PHASECHK.TRANS64.TRYWAIT P1, [R17+URZ+0x22860], R0 ;  /* 0x02286000110075a7 */ /* 0x000e64000802017f */
[----:B-1----:R-:W-:Y:S05]  /*16ad0*/  @!P1 BRA `(.L_x_1447) ;  /* 0x0000003400589947 */ /* 0x002fea0003800000 */
.L_x_1537:
[----:B0-----:R-:W2:Y:S04]  /*16ae0*/  LDL R3, [R1+0x8] ;  /* 0x0000080001037983 */ /* 0x001ea80000100800 */
[----:B------:R-:W3:Y:S01]  /*16af0*/  LDL R12, [R1+0x4] ;  /* 0x00000400010c7983 */ /* 0x000ee20000100800 */
[----:B------:R-:W-:Y:S01]  /*16b00*/  IMAD.SHL.U32 R2, R23, 0x4000, RZ ;  /* 0x0000400017027824 */ /* 0x000fe200078e00ff */
[----:B------:R-:W-:Y:S05]  /*16b10*/  WARPSYNC.ALL ;  /* 0x0000000000007948 */ /* 0x000fea0003800000 */
[----:B------:R-:W-:-:S05]  /*16b20*/  IMAD.U32 R20, RZ, RZ, UR43 ;  /* 0x0000002bff147e24 */ /* 0x000fca000f8e00ff */
[----:B------:R-:W-:Y:S02]  /*16b30*/  ISETP.NE.AND P1, PT, R20, 0x3, PT ;  /* 0x000000031400780c */ /* 0x000fe40003f25270 */
[----:B--2---:R-:W-:Y:S02]  /*16b40*/  LOP3.LUT R3, R2, R3, RZ, 0xfc, !PT ;  /* 0x0000000302037212 */ /* 0x004fe400078efcff */
[----:B---3--:R-:W-:-:S03]  /*16b50*/  IADD3 R2, R22, R2, R12 ;  /* 0x0000000216027210 */ /* 0x008fc60007ffe00c */
[----:B-1----:R-:W-:Y:S01]  /*16b60*/  IMAD.IADD R0, R22, 0x1, R3 ;  /* 0x0000000116007824 */ /* 0x002fe200078e0203 */
[----:B------:R-:W-:-:S03]  /*16b70*/  IADD3 R18, R29, 0x400, R2 ;  /* 0x000004001d127810 */ /* 0x000fc60007ffe002 */
[----:B------:R-:W-:Y:S01]  /*16b80*/  IMAD.IADD R3, R32, 0x1, R0 ;  /* 0x0000000120037824 */ /* 0x000fe200078e0200 */
[----:B------:R-:W0:Y:S02]  /*16b90*/  LDSM.16.MT88.4 R4, [R0+0x8400] ;  /* 0x008400000004783b */ /* 0x000e240000004200 */
[C-C-:B0-----:R-:W-:Y:S02]  /*16ba0*/  PRMT R8, R4.reuse, 0x6420, R5.reuse ;  /* 0x0000642004087816 */ /* 0x141fe40000000005 */
[----:B------:R-:W-:Y:S02]  /*16bb0*/  PRMT R9, R4, 0x7531, R5 ;  /* 0x0000753104097816 */ /* 0x000fe40000000005 */
[C-C-:B------:R-:W-:Y:S02]  /*16bc0*/  PRMT R10, R6.reuse, 0x6420, R7.reuse ;  /* 0x00006420060a7816 */ /* 0x140fe40000000007 */
[----:B------:R-:W-:Y:S02]  /*16bd0*/  PRMT R11, R6, 0x7531, R7 ;  /* 0x00007531060b7816 */ /* 0x000fe40000000007 */
[----:B------:R-:W0:Y:S04]  /*16be0*/  LDSM.16.MT88.4 R4, [R3+0x8400] ;  /* 0x008400000304783b */ /* 0x000e280000004200 */
[----:B------:R0:W-:Y:S02]  /*16bf0*/  STSM.16.M88.4 [R2+0x400], R8 ;  /* 0x0004000802007844 */ /* 0x0001e40000000200 */
[----:B0-----:R-:W-:-:S02]  /*16c00*/  PRMT R8, R4, 0x6420, R5 ;  /* 0x0000642004087816 */ /* 0x001fc40000000005 */
[----:B------:R-:W-:Y:S02]  /*16c10*/  PRMT R9, R4, 0x7531, R5 ;  /* 0x0000753104097816 */ /* 0x000fe40000000005 */
[C-C-:B------:R-:W-:Y:S02]  /*16c20*/  PRMT R10, R6.reuse, 0x6420, R7.reuse ;  /* 0x00006420060a7816 */ /* 0x140fe40000000007 */
[----:B------:R-:W-:-:S05]  /*16c30*/  PRMT R11, R6, 0x7531, R7 ;  /* 0x00007531060b7816 */ /* 0x000fca0000000007 */
[----:B------:R0:W-:Y:S04]  /*16c40*/  STSM.16.M88.4 [R2+0x2400], R8 ;  /* 0x0024000802007844 */ /* 0x0001e80000000200 */
[----:B------:R-:W1:Y:S01]  /*16c50*/  LDSM.16.MT88.4 R4, [R0+0x9400] ;  /* 0x009400000004783b */ /* 0x000e620000004200 */
[----:B0-----:R-:W-:Y:S02]  /*16c60*/  IADD3 R2, R32, 0x400, R2 ;  /* 0x0000040020027810 */ /* 0x001fe40007ffe002 */
[C-C-:B-1----:R-:W-:Y:S02]  /*16c70*/  PRMT R12, R4.reuse, 0x6420, R5.reuse ;  /* 0x00006420040c7816 */ /* 0x142fe40000000005 */
[----:B------:R-:W-:Y:S02]  /*16c80*/  PRMT R13, R4, 0x7531, R5 ;  /* 0x00007531040d7816 */ /* 0x000fe40000000005 */
[----:B------:R-:W-:-:S02]  /*16c90*/  PRMT R14, R6, 0x6420, R7 ;  /* 0x00006420060e7816 */ /* 0x000fc40000000007 */
[----:B------:R-:W-:Y:S02]  /*16ca0*/  PRMT R15, R6, 0x7531, R7 ;  /* 0x00007531060f7816 */ /* 0x000fe40000000007 */
[----:B------:R-:W0:Y:S04]  /*16cb0*/  LDSM.16.MT88.4 R4, [R3+0x9400] ;  /* 0x009400000304783b */ /* 0x000e280000004200 */
[----:B------:R-:W-:Y:S01]  /*16cc0*/  STSM.16.M88.4 [R18], R12 ;  /* 0x0000000c12007844 */ /* 0x000fe20000000200 */
        /* <DEDUP_REMOVED lines=38> */
.L_x_1448:
[----:B0-----:R0:W-:Y:S01]  /*16f30*/  SYNCS.ARRIVE.TRANS64.A1T0 RZ, [R17+URZ+0x22850], RZ ;  /* 0x022850ff11ff79a7 */ /* 0x0011e2000810003f */
[----:B------:R-:W-:Y:S06]  /*16f40*/  BAR.SYNC.DEFER_BLOCKING 0x2, 0x80 ;  /* 0x0082000000007b1d */ /* 0x000fec0000010000 */
[----:B------:R-:W-:Y:S05]  /*16f50*/  @!P0 BRA `(.L_x_1449) ;  /* 0x0000000000048947 */ /* 0x000fea0003800000 */
[----:B------:R-:W-:Y:S01]  /*16f60*/  BPT.TRAP 0x1 ;  /* 0x000000040000795c */ /* 0x000fe20000300000 */
.L_x_1449:
[----:B------:R-:W-:Y:S02]  /*16f70*/  VIADD R0, R17, 0x22880 ;  /* 0x0002288011007836 */ /* 0x000fe40000000000 */
[----:B------:R-:W-:-:S03]  /*16f80*/  VIADD R23, R23, 0x1 ;  /* 0x0000000117177836 */ /* 0x000fc60000000000 */
[----:B------:R-:W-:Y:S02]  /*16f90*/  PRMT R0, R35, 0x654, R0 ;  /* 0x0000065423007816 */ /* 0x000fe40000000000 */
[C---:B------:R-:W-:Y:S02]  /*16fa0*/  ISETP.NE.AND P0, PT, R23.reuse, 0x2, PT ;  /* 0x000000021700780c */ /* 0x040fe40003f05270 */
[----:B------:R2:W-:Y:S02]  /*16fb0*/  SYNCS.ARRIVE.TRANS64.RED.A1T0 RZ, [R0+URZ], RZ ;  /* 0x000000ff00ff79a7 */ /* 0x0005e4000810043f */
[----:B------:R-:W-:Y:S02]  /*16fc0*/  SEL R23, R23, RZ, P0 ;  /* 0x000000ff17177207 */ /* 0x000fe40000000000 */
[----:B--2---:R-:W-:-:S04]  /*16fd0*/  SEL R0, RZ, 0x1, P0 ;  /* 0x00000001ff007807 */ /* 0x004fc80000000000 */
[----:B------:R-:W-:-:S07]  /*16fe0*/  LOP3.LUT R25, R25, R0, RZ, 0x3c, !PT ;  /* 0x0000000019197212 */ /* 0x000fce00078e3cff */
.L_x_1390:
[----:B------:R-:W-:Y:S05]  /*16ff0*/  BSYNC B7 ;  /* 0x0000000000077941 */ /* 0x000fea0003800000 */
.L_x_1388:
[----:B------:R-:W2:Y:S02]  /*17000*/  LDL R0, [R1] ;  /* 0x0000000001007983 */ /* 0x000ea40000100800 */
[----:B--2---:R-:W-:-:S13]  /*17010*/  LOP3.LUT P0, RZ, R0, 0x100, RZ, 0xc0, !PT ;  /* 0x0000010000ff7812 */ /* 0x004fda000780c0ff */
[----:B------:R-:W-:Y:S05]  /*17020*/  @!P0 BRA `(.L_x_1450) ;  /* 0x0000000000208947 */ /* 0x000fea0003800000 */
[----:B------:R-:W2:Y:S08]  /*17030*/  S2UR UR4, SR_CgaCtaId ;  /* 0x00000000000479c3 */ /* 0x000eb00000008800 */
[----:B------:R-:W-:Y:S01]  /*17040*/  BAR.SYNC.DEFER_BLOCKING 0x5, 0x180 ;  /* 0x0146000000007b1d */ /* 0x000fe20000010000 */
[----:B------:R-:W-:Y:S01]  /*17050*/  MOV R22, 0x400 ;  /* 0x0000040000167802 */ /* 0x000fe20000000f00 */
[----:B--2---:R-:W-:-:S05]  /*17060*/  IMAD.U32 R35, RZ, RZ, UR4 ;  /* 0x00000004ff237e24 */ /* 0x004fca000f8e00ff */
[----:B------:R-:W-:-:S05]  /*17070*/  LEA R22, R35, R22, 0x18 ;  /* 0x0000001623167211 */ /* 0x000fca00078ec0ff */
[----:B0-----:R2:W3:Y:S01]  /*17080*/  LDS.128 R16, [R22+0x228d0] ;  /* 0x0228d00016107984 */ /* 0x0014e20000000c00 */
[----:B------:R-:W-:Y:S06]  /*17090*/  BAR.ARV 0x4, 0x180 ;  /* 0x0106000000007b1d */ /* 0x000fec0000002000 */
[----:B------:R-:W-:Y:S05]  /*170a0*/  BRA `(.L_x_1451) ;  /* 0x0000000800947947 */ /* 0x000fea0003800000 */
.L_x_1450:
[----:B------:R-:W2:Y:S01]  /*170b0*/  S2R R0, SR_TID.X ;  /* 0x0000000000007919 */ /* 0x000ea20000002100 */
[----:B------:R-:W-:Y:S01]  /*170c0*/  ULDC UR4, c[0x0][0xc3c] ;  /* 0x00030f0000047ab9 */ /* 0x000fe20000000800 */
[----:B------:R-:W-:Y:S01]  /*170d0*/  IMAD.MOV.U32 R4, RZ, RZ, RZ ;  /* 0x000000ffff047224 */ /* 0x000fe200078e00ff */
[----:B--2---:R-:W-:-:S04]  /*170e0*/  LOP3.LUT R7, R0, 0x1f, RZ, 0xc0, !PT ;  /* 0x0000001f00077812 */ /* 0x004fc800078ec0ff */
[----:B------:R-:W-:Y:S01]  /*170f0*/  ISETP.NE.AND P0, PT, R7, 0x1f, PT ;  /* 0x0000001f0700780c */ /* 0x000fe20003f05270 */
[----:B------:R-:W-:-:S05]  /*17100*/  IMAD.IADD R5, R19, 0x1, R7 ;  /* 0x0000000113057824 */ /* 0x000fca00078e0207 */
[----:B------:R-:W-:Y:S01]  /*17110*/  ISETP.GE.OR P1, PT, R5, UR4, !P0 ;  /* 0x0000000405007c0c */ /* 0x000fe2000c726670 */
[----:B-1----:R-:W-:Y:S01]  /*17120*/  SHFL.IDX PT, R8, R16, 0x1, 0x1f ;  /* 0x00201f0010087f89 */ /* 0x002fe200000e0000 */
[----:B------:R-:W-:Y:S01]  /*17130*/  ISETP.GE.U32.AND P2, PT, R7, 0x2, PT ;  /* 0x000000020700780c */ /* 0x000fe20003f46070 */
[----:B------:R-:W-:-:S10]  /*17140*/  ULDC UR4, c[0x0][0xc3c] ;  /* 0x00030f0000047ab9 */ /* 0x000fd40000000800 */
[----:B------:R-:W1:Y:S02]  /*17150*/  @!P1 LDC.64 R2, c[0x0][0xc80] ;  /* 0x00032000ff029b82 */ /* 0x000e640000000a00 */
[----:B-1----:R-:W-:-:S05]  /*17160*/  @!P1 IMAD.WIDE R2, R5, 0x4, R2 ;  /* 0x0000000405029825 */ /* 0x002fca00078e0202 */
[----:B------:R-:W2:Y:S01]  /*17170*/  @!P1 LDG.E R4, desc[UR44][R2.64] ;  /* 0x0000002c02049981 */ /* 0x000ea2000c1e1900 */
[C---:B------:R-:W-:Y:S02]  /*17180*/  ISETP.NE.AND P1, PT, R7.reuse, RZ, PT ;  /* 0x000000ff0700720c */ /* 0x040fe40003f25270 */
        /* <DEDUP_REMOVED lines=8> */
[----:B------:R-:W-:-:S05]  /*17210*/  IMAD.IADD R0, R5, 0x1, R0 ;  /* 0x0000000105007824 */ /* 0x000fca00078e0200 */
[----:B------:R-:W1:Y:S02]  /*17220*/  SHFL.UP PT, R6, R0, 0x4, RZ ;  /* 0x0480000000067989 */ /* 0x000e6400000e00ff */
[----:B-1----:R-:W-:-:S05]  /*17230*/  SEL R3, R6, RZ, P3 ;  /* 0x000000ff06037207 */ /* 0x002fca0001800000 */
[----:B------:R-:W-:Y:S02]  /*17240*/  IMAD.IADD R3, R0, 0x1, R3 ;  /* 0x0000000100037824 */ /* 0x000fe400078e0203 */
[----:B------:R-:W1:Y:S03]  /*17250*/  LDC R0, c[0x0][0xc38] ;  /* 0x00030e00ff007b82 */ /* 0x000e660000000800 */
[----:B------:R-:W2:Y:S02]  /*17260*/  SHFL.UP PT, R2, R3, 0x8, RZ ;  /* 0x0500000003027989 */ /* 0x000ea400000e00ff */
[----:B--2---:R-:W-:-:S05]  /*17270*/  SEL R2, R2, RZ, P4 ;  /* 0x000000ff02027207 */ /* 0x004fca0002000000 */
[----:B------:R-:W-:-:S05]  /*17280*/  IMAD.IADD R2, R3, 0x1, R2 ;  /* 0x0000000103027824 */ /* 0x000fca00078e0202 */
[----:B------:R-:W2:Y:S02]  /*17290*/  SHFL.UP PT, R5, R2, 0x10, RZ ;  /* 0x0600000002057989 */ /* 0x000ea400000e00ff */
[----:B--2---:R-:W-:-:S05]  /*172a0*/  SEL R5, R5, RZ, P5 ;  /* 0x000000ff05057207 */ /* 0x004fca0002800000 */
[----:B------:R-:W-:Y:S02]  /*172b0*/  IMAD.IADD R6, R2, 0x1, R5 ;  /* 0x0000000102067824 */ /* 0x000fe400078e0205 */
[----:B------:R-:W-:Y:S04]  /*172c0*/  SHFL.IDX PT, R5, R16, RZ, 0x1f ;  /* 0x00001fff10057589 */ /* 0x000fe800000e0000 */
[----:B------:R-:W1:Y:S02]  /*172d0*/  SHFL.IDX PT, R7, R6, 0x1f, 0x1f ;  /* 0x03e01f0006077f89 */ /* 0x000e6400000e0000 */
[----:B-1----:R-:W-:-:S04]  /*172e0*/  IMAD R7, R7, R0, RZ ;  /* 0x0000000007077224 */ /* 0x002fc800078e02ff */
[----:B------:R-:W-:-:S05]  /*172f0*/  IMAD.IADD R8, R8, 0x1, R7 ;  /* 0x0000000108087824 */ /* 0x000fca00078e0207 */
[----:B------:R-:W-:-:S13]  /*17300*/  ISETP.GT.AND P6, PT, R8, R5, PT ;  /* 0x000000050800720c */ /* 0x000fda0003fc4270 */
[----:B------:R-:W-:Y:S05]  /*17310*/  @P6 BRA `(.L_x_1452) ;  /* 0x0000000000906947 */ /* 0x000fea0003800000 */
.L_x_1456:
[----:B------:R-:W-:-:S05]  /*17320*/  VIADD R19, R19, 0x1f ;  /* 0x0000001f13137836 */ /* 0x000fca0000000000 */
[----:B------:R-:W-:-:S13]  /*17330*/  ISETP.GE.AND P6, PT, R19, UR4, PT ;  /* 0x0000000413007c0c */ /* 0x000fda000bfc6270 */
[----:B------:R-:W-:Y:S05]  /*17340*/  @P6 BRA `(.L_x_1453) ;  /* 0x0000000400b86947 */ /* 0x000fea0003800000 */
[----:B------:R-:W1:Y:S01]  /*17350*/  S2R R0, SR_TID.X ;  /* 0x0000000000007919 */ /* 0x000e620000002100 */
[----:B------:R-:W-:Y:S01]  /*17360*/  BSSY B0, `(.L_x_1454) ;  /* 0x0000009000007945 */ /* 0x000fe20003800000 */
[----:B------:R-:W-:Y:S01]  /*17370*/  IMAD.MOV.U32 R4, RZ, RZ, RZ ;  /* 0x000000ffff047224 */ /* 0x000fe200078e00ff */
[----:B-1----:R-:W-:-:S05]  /*17380*/  LOP3.LUT R0, R0, 0x1f, RZ, 0xc0, !PT ;  /* 0x0000001f00007812 */ /* 0x002fca00078ec0ff */
[----:B------:R-:W-:-:S05]  /*17390*/  IMAD.IADD R7, R19, 0x1, R0 ;  /* 0x0000000113077824 */ /* 0x000fca00078e0200 */
[----:B------:R-:W-:-:S13]  /*173a0*/  ISETP.GE.OR P6, PT, R7, UR4, !P0 ;  /* 0x0000000407007c0c */ /* 0x000fda000c7c6670 */
[----:B------:R-:W-:Y:S05]  /*173b0*/  @P6 BRA `(.L_x_1455) ;  /* 0x00000000000c6947 */ /* 0x000fea0003800000 */
[----:B------:R-:W1:Y:S02]  /*173c0*/  LDC.64 R2, c[0x0][0xc80] ;  /* 0x00032000ff027b82 */ /* 0x000e640000000a00 */
[----:B-1----:R-:W-:-:S05]  /*173d0*/  IMAD.WIDE R2, R7, 0x4, R2 ;  /* 0x0000000407027825 */ /* 0x002fca00078e0202 */
[----:B------:R1:W5:Y:S02]  /*173e0*/  LDG.E R4, desc[UR44][R2.64] ;  /* 0x0000002c02047981 */ /* 0x000364000c1e1900 */
.L_x_1455:
[----:B------:R-:W-:Y:S05]  /*173f0*/  BSYNC B0 ;  /* 0x0000000000007941 */ /* 0x000fea0003800000 */
.L_x_1454:
[----:B-----5:R-:W1:Y:S02]  /*17400*/  SHFL.UP PT, R0, R4, 0x1, RZ ;  /* 0x0420000004007989 */ /* 0x020e6400000e00ff */
        /* <DEDUP_REMOVED lines=20> */
[----:B------:R-:W-:-:S07]  /*17550*/  IMAD.MOV.U32 R7, RZ, RZ, R3 ;  /* 0x000000ffff077224 */ /* 0x000fce00078e0003 */
.L_x_1452:
[----:B------:R-:W-:-:S04]  /*17560*/  IMAD.IADD R7, R8, 0x1, -R7 ;  /* 0x0000000108077824 */ /* 0x000fc800078e0a07 */
[----:B------:R-:W-:-:S05]  /*17570*/  IMAD R2, R6, R0, R7 ;  /* 0x0000000006027224 */ /* 0x000fca00078e0207 */
[----:B------:R-:W-:Y:S02]  /*17580*/  ISETP.GT.AND P0, PT, R2, R5, PT ;  /* 0x000000050200720c */ /* 0x000fe40003f04270 */
[----:B------:R-:W1:Y:S11]  /*17590*/  LDC.64 R2, c[0x0][0xc90] ;  /* 0x00032400ff027b82 */ /* 0x000e760000000a00 */
[----:B------:R-:W-:-:S04]  /*175a0*/  VOTE.ANY R9, PT, !P0 ;  /* 0x0000000000097806 */ /* 0x000fc800040e0100 */
[----:B------:R-:W2:Y:S02]  /*175b0*/  POPC R8, R9 ;  /* 0x0000000900087309 */ /* 0x000ea40000000000 */
[----:B--2---:R-:W-:-:S04]  /*175c0*/  IMAD.IADD R19, R8, 0x1, R19 ;  /* 0x0000000108137824 */ /* 0x004fc800078e0213 */
[----:B-1----:R-:W-:-:S05]  /*175d0*/  IMAD.WIDE R2, R19, 0x4, R2 ;  /* 0x0000000413027825 */ /* 0x002fca00078e0202 */
[----:B------:R1:W5:Y:S01]  /*175e0*/  LDG.E R11, desc[UR44][R2.64] ;  /* 0x0000002c020b7981 */ /* 0x000362000c1e1900 */
[----:B------:R-:W-:Y:S01]  /*175f0*/  ISETP.NE.AND P0, PT, R9, RZ, PT ;  /* 0x000000ff0900720c */ /* 0x000fe20003f05270 */
[----:B------:R-:W-:Y:S02]  /*17600*/  IMAD.MOV.U32 R16, RZ, RZ, RZ ;  /* 0x000000ffff107224 */ /* 0x000fe400078e00ff */
[----:B------:R1:W2:Y:S10]  /*17610*/  SHFL.IDX PT, R4, R4, R8, 0x1f ;  /* 0x00001f0804047589 */ /* 0x0002b400000e0000 */
[----:B-1----:R-:W-:Y:S05]  /*17620*/  @!P0 BRA `(.L_x_1457) ;  /* 0x0000000000088947 */ /* 0x002fea0003800000 */
[----:B------:R-:W-:-:S05]  /*17630*/  VIADD R3, R8, 0xffffffff ;  /* 0xffffffff08037836 */ /* 0x000fca0000000000 */
[----:B------:R1:W3:Y:S02]  /*17640*/  SHFL.IDX PT, R16, R6, R3, 0x1f ;  /* 0x00001f0306107589 */ /* 0x0002e400000e0000 */
.L_x_1457:
[----:B-12--5:R-:W-:Y:S02]  /*17650*/  IMAD R6, R4, R11, RZ ;  /* 0x0000000b04067224 */ /* 0x026fe400078e02ff */
[----:B---3--:R-:W-:Y:S02]  /*17660*/  IMAD R16, R16, R0, R7 ;  /* 0x0000000010107224 */ /* 0x008fe400078e0207 */
[----:B------:R-:W-:Y:S01]  /*17670*/  IMAD.MOV.U32 R2, RZ, RZ, RZ ;  /* 0x000000ffff027224 */ /* 0x000fe200078e00ff */
[----:B------:R-:W-:Y:S01]  /*17680*/  IABS R8, R6 ;  /* 0x0000000600087213 */ /* 0x000fe20000000000 */
[----:B------:R-:W-:-:S03]  /*17690*/  IMAD.IADD R5, R5, 0x1, -R16 ;  /* 0x0000000105057824 */ /* 0x000fc600078e0a10 */
[----:B------:R-:W1:Y:S08]  /*176a0*/  I2F.RP R9, R8 ;  /* 0x0000000800097306 */ /* 0x000e700000209400 */
[----:B-1----:R-:W1:Y:S02]  /*176b0*/  MUFU.RCP R9, R9 ;  /* 0x0000000900097308 */ /* 0x002e640000001000 */
[----:B-1----:R-:W-:-:S06]  /*176c0*/  VIADD R3, R9, 0xffffffe ;  /* 0x0ffffffe09037836 */ /* 0x002fcc0000000000 */
[----:B------:R-:W1:Y:S02]  /*176d0*/  F2I.FTZ.U32.TRUNC.NTZ R3, R3 ;  /* 0x0000000300037305 */ /* 0x000e64000021f000 */
[----:B-1----:R-:W-:-:S04]  /*176e0*/  IMAD.MOV R13, RZ, RZ, -R3 ;  /* 0x000000ffff0d7224 */ /* 0x002fc800078e0a03 */
        /* <DEDUP_REMOVED lines=23> */
[-C--:B------:R-:W-:Y:S02]  /*17860*/  IABS R8, R0.reuse ;  /* 0x0000000000087213 */ /* 0x080fe40000000000 */
[----:B------:R-:W-:Y:S02]  /*17870*/  IABS R6, R0 ;  /* 0x0000000000067213 */ /* 0x000fe40000000000 */
[----:B------:R-:W1:Y:S08]  /*17880*/  I2F.RP R9, R8 ;  /* 0x0000000800097306 */ /* 0x000e700000209400 */
[----:B-1----:R-:W1:Y:S02]  /*17890*/  MUFU.RCP R9, R9 ;  /* 0x0000000900097308 */ /* 0x002e640000001000 */
[----:B-1----:R-:W-:Y:S01]  /*178a0*/  VIADD R3, R9, 0xffffffe ;  /* 0x0ffffffe09037836 */ /* 0x002fe20000000000 */
[----:B------:R-:W-:-:S05]  /*178b0*/  IABS R9, R5 ;  /* 0x0000000500097213 */ /* 0x000fca0000000000 */
[----:B------:R-:W1:Y:S02]  /*178c0*/  F2I.FTZ.U32.TRUNC.NTZ R3, R3 ;  /* 0x0000000300037305 */ /* 0x000e64000021f000 */
[----:B-1----:R-:W-:-:S04]  /*178d0*/  IMAD.MOV R11, RZ, RZ, -R3 ;  /* 0x000000ffff0b7224 */ /* 0x002fc800078e0a03 */
        /* <DEDUP_REMOVED lines=10> */
[C---:B------:R-:W-:Y:S01]  /*17980*/  LOP3.LUT R3, R5.reuse, R0, RZ, 0x3c, !PT ;  /* 0x0000000005037212 */ /* 0x040fe200078e3cff */
[----:B------:R-:W-:-:S03]  /*17990*/  IMAD.IADD R5, R5, 0x1, R7 ;  /* 0x0000000105057824 */ /* 0x000fc600078e0207 */
[----:B------:R-:W-:-:S07]  /*179a0*/  ISETP.GE.AND P2, PT, R3, RZ, PT ;  /* 0x000000ff0300720c */ /* 0x000fce0003f46270 */
[----:B------:R-:W-:-:S06]  /*179b0*/  @P0 VIADD R2, R2, 0x1 ;  /* 0x0000000102020836 */ /* 0x000fcc0000000000 */
[----:B------:R-:W-:Y:S01]  /*179c0*/  @!P2 IMAD.MOV R2, RZ, RZ, -R2 ;  /* 0x000000ffff02a224 */ /* 0x000fe200078e0a02 */
[----:B------:R-:W-:Y:S01]  /*179d0*/  @!P1 LOP3.LUT R2, RZ, R0, RZ, 0x33, !PT ;  /* 0x00000000ff029212 */ /* 0x000fe200078e33ff */
[----:B------:R-:W-:-:S03]  /*179e0*/  IMAD.MOV R0, RZ, RZ, -R0 ;  /* 0x000000ffff007224 */ /* 0x000fc600078e0a00 */
[----:B0-----:R-:W-:Y:S01]  /*179f0*/  LOP3.LUT R17, RZ, R2, RZ, 0x33, !PT ;  /* 0x00000002ff117212 */ /* 0x001fe200078e33ff */
[----:B------:R-:W-:-:S04]  /*17a00*/  IMAD R18, R2, R0, R5 ;  /* 0x0000000002127224 */ /* 0x000fc800078e0205 */
[----:B------:R-:W-:Y:S01]  /*17a10*/  IMAD.IADD R17, R4, 0x1, R17 ;  /* 0x0000000104117824 */ /* 0x000fe200078e0211 */
[----:B------:R-:W-:Y:S06]  /*17a20*/  BRA `(.L_x_1458) ;  /* 0x0000000000107947 */ /* 0x000fec0003800000 */
.L_x_1453:
[----:B------:R-:W1:Y:S01]  /*17a30*/  LDC R19, c[0x0][0xc3c] ;  /* 0x00030f00ff137b82 */ /* 0x000e620000000800 */
[----:B------:R-:W-:Y:S02]  /*17a40*/  IMAD.MOV.U32 R16, RZ, RZ, R5 ;  /* 0x000000ffff107224 */ /* 0x000fe400078e0005 */
[----:B0-----:R-:W-:Y:S02]  /*17a50*/  IMAD.MOV.U32 R17, RZ, RZ, RZ ;  /* 0x000000ffff117224 */ /* 0x001fe400078e00ff */
[----:B------:R-:W-:-:S07]  /*17a60*/  IMAD.MOV.U32 R18, RZ, RZ, RZ ;  /* 0x000000ffff127224 */ /* 0x000fce00078e00ff */
.L_x_1458:
[----:B------:R-:W0:Y:S01]  /*17a70*/  S2R R0, SR_TID.X ;  /* 0x0000000000007919 */ /* 0x000e220000002100 */
[----:B------:R-:W-:Y:S01]  /*17a80*/  BAR.SYNC.DEFER_BLOCKING 0x4, 0x180 ;  /* 0x0106000000007b1d */ /* 0x000fe20000010000 */
[----:B0-----:R-:W-:-:S04]  /*17a90*/  LOP3.LUT R0, R0, 0x1f, RZ, 0xc0, !PT ;  /* 0x0000001f00007812 */ /* 0x001fc800078ec0ff */
[----:B------:R-:W-:-:S13]  /*17aa0*/  ISETP.NE.AND P0, PT, R0, RZ, PT ;  /* 0x000000ff0000720c */ /* 0x000fda0003f05270 */
[----:B------:R-:W0:Y:S01]  /*17ab0*/  @!P0 S2R R35, SR_CgaCtaId ;  /* 0x0000000000238919 */ /* 0x000e220000008800 */
[----:B------:R-:W-:-:S04]  /*17ac0*/  @!P0 MOV R0, 0x400 ;  /* 0x0000040000008802 */ /* 0x000fc80000000f00 */
[----:B0-----:R-:W-:-:S05]  /*17ad0*/  @!P0 LEA R22, R35, R0, 0x18 ;  /* 0x0000000023168211 */ /* 0x001fca00078ec0ff */
[----:B-1----:R0:W-:Y:S01]  /*17ae0*/  @!P0 STS.128 [R22+0x228d0], R16 ;  /* 0x0228d01016008388 */ /* 0x0021e20000000c00 */
[----:B------:R-:W-:Y:S06]  /*17af0*/  BAR.ARV 0x5, 0x180 ;  /* 0x0146000000007b1d */ /* 0x000fec0000002000 */
.L_x_1451:
[----:B------:R-:W-:Y:S02]  /*17b00*/  ULDC UR4, c[0x0][0xc3c] ;  /* 0x00030f0000047ab9 */ /* 0x000fe40000000800 */
[----:B---3--:R-:W-:-:S13]  /*17b10*/  ISETP.GE.AND P0, PT, R19, UR4, PT ;  /* 0x0000000413007c0c */ /* 0x008fda000bf06270 */
[----:B------:R-:W-:Y:S05]  /*17b20*/  @!P0 BRA `(.L_x_1459) ;  /* 0xffffffb000588947 */ /* 0x000fea000383ffff */
.L_x_1378:
[----:B--2---:R-:W2:Y:S01]  /*17b30*/  LDL.LU R0, [R1+0x18] ;  /* 0x0000180001007983 */ /* 0x004ea20000300800 */
[----:B------:R-:W-:Y:S01]  /*17b40*/  BSSY B0, `(.L_x_1460) ;  /* 0x000000b000007945 */ /* 0x000fe20003800000 */
[----:B------:R-:W3:Y:S01]  /*17b50*/  S2R R5, SR_CgaCtaId ;  /* 0x0000000000057919 */ /* 0x000ee20000008800 */
[----:B--2---:R-:W-:-:S05]  /*17b60*/  VIADD R0, R0, 0x1 ;  /* 0x0000000100007836 */ /* 0x004fca0000000000 */
[----:B01----:R-:W-:-:S04]  /*17b70*/  LEA.HI R2, R0, R0, RZ, 0x1 ;  /* 0x0000000000027211 */ /* 0x003fc800078f08ff */
[----:B------:R-:W-:Y:S02]  /*17b80*/  LOP3.LUT R3, R2, 0xfffffffe, RZ, 0xc0, !PT ;  /* 0xfffffffe02037812 */ /* 0x000fe400078ec0ff */
[----:B------:R-:W-:-:S03]  /*17b90*/  MOV R2, 0x400 ;  /* 0x0000040000027802 */ /* 0x000fc60000000f00 */
[----:B------:R-:W-:Y:S01]  /*17ba0*/  IMAD.IADD R0, R0, 0x1, -R3 ;  /* 0x0000000100007824 */ /* 0x000fe200078e0a03 */
[----:B---3--:R-:W-:-:S04]  /*17bb0*/  LEA R5, R5, R2, 0x18 ;  /* 0x0000000205057211 */ /* 0x008fc800078ec0ff */
[----:B------:R-:W-:-:S04]  /*17bc0*/  SHF.L.U32 R0, R0, 0x1f, RZ ;  /* 0x0000001f00007819 */ /* 0x000fc800000006ff */
[----:B------:R-:W0:Y:S02]  /*17bd0*/  SYNCS.PHASECHK.TRANS64.TRYWAIT P0, [R5+URZ+0x22820], R0 ;  /* 0x02282000050075a7 */ /* 0x000e24000800017f */
[----:B0-----:R-:W-:Y:S05]  /*17be0*/  @!P0 BRA `(.L_x_1461) ;  /* 0x0000002400288947 */ /* 0x001fea0003800000 */
.L_x_1538:
[----:B------:R-:W-:Y:S05]  /*17bf0*/  BSYNC B0 ;  /* 0x0000000000007941 */ /* 0x000fea0003800000 */
.L_x_1460:
[----:B------:R-:W-:-:S03]  /*17c00*/  UMOV UR4, 0xffffffff ;  /* 0xffffffff00047882 */ /* 0x000fc60000000000 */
[----:B------:R-:W-:Y:S05]  /*17c10*/  BRA.DIV UR4, `(.L_x_1462) ;  /* 0x0000002604307947 */ /* 0x000fea000b800000 */
[----:B0-----:R-:W0:Y:S02]  /*17c20*/  S2R R0, SR_TID.X ;  /* 0x0000000000007919 */ /* 0x001e240000002100 */
[----:B0-----:R-:W-:-:S04]  /*17c30*/  SHF.R.U32.HI R0, RZ, 0x5, R0 ;  /* 0x00000005ff007819 */ /* 0x001fc80000011600 */
[----:B------:R-:W-:-:S05]  /*17c40*/  LOP3.LUT R0, R0, 0x3, RZ, 0xc0, !PT ;  /* 0x0000000300007812 */ /* 0x000fca00078ec0ff */
[----:B------:R0:W1:Y:S02]  /*17c50*/  SHFL.IDX PT, R14, R0, RZ, 0x1f ;  /* 0x00001fff000e7589 */ /* 0x00006400000e0000 */
.L_x_1541:
[----:B-1----:R-:W-:Y:S01]  /*17c60*/  ISETP.NE.AND P0, PT, R14, RZ, PT ;  /* 0x000000ff0e00720c */ /* 0x002fe20003f05270 */
[----:B------:R-:W-:-:S12]  /*17c70*/  BSSY B0, `(.L_x_1463) ;  /* 0x000002c000007945 */ /* 0x000fd80003800000 */
[----:B------:R-:W-:Y:S05]  /*17c80*/  @P0 BRA `(.L_x_1464) ;  /* 0x0000000000a80947 */ /* 0x000fea0003800000 */
[----:B------:R-:W-:-:S03]  /*17c90*/  UMOV UR4, 0xffffffff ;  /* 0xffffffff00047882 */ /* 0x000fc60000000000 */
[----:B------:R-:W-:Y:S05]  /*17ca0*/  BRA.DIV UR4, `(.L_x_1465) ;  /* 0x0000002604407947 */ /* 0x000fea000b800000 */
[----:B------:R-:W-:-:S13]  /*17cb0*/  ELECT P6, URZ, PT ;  /* 0x00000000003f782f */ /* 0x000fda00038c0000 */
.L_x_1544:
[----:B------:R-:W-:Y:S05]  /*17cc0*/  @!P6 BRA `(.L_x_1464) ;  /* 0x000000000098e947 */ /* 0x000fea0003800000 */
[----:B------:R-:W-:-:S06]  /*17cd0*/  ULOP3.LUT UR4, UR42, 0x2, URZ, 0xfc, !UPT ;  /* 0x000000022a047892 */ /* 0x000fcc000f8efc3f */
[----:B0-----:R-:W-:-:S05]  /*17ce0*/  IMAD.U32 R0, RZ, RZ, UR4 ;  /* 0x00000004ff007e24 */ /* 0x001fca000f8e00ff */
[----:B------:R-:W-:-:S13]  /*17cf0*/  ISETP.NE.AND P0, PT, R0, 0x3, PT ;  /* 0x000000030000780c */ /* 0x000fda0003f05270 */
[----:B------:R-:W-:Y:S05]  /*17d00*/  @!P0 BRA `(.L_x_1466) ;  /* 0x0000000000048947 */ /* 0x000fea0003800000 */
[----:B------:R-:W-:Y:S01]  /*17d10*/  BPT.TRAP 0x1 ;  /* 0x000000040000795c */ /* 0x000fe20000300000 */
.L_x_1466:
[----:B------:R-:W-:Y:S01]  /*17d20*/  IMAD R3, R23, 0x8, R5 ;  /* 0x0000000817037824 */ /* 0x000fe200078e0205 */
[----:B------:R-:W-:Y:S01]  /*17d30*/  SHF.L.U32 R2, R25, 0x1f, RZ ;  /* 0x0000001f19027819 */ /* 0x000fe200000006ff */
[----:B------:R-:W-:-:S03]  /*17d40*/  VIADD R23, R23, 0x1 ;  /* 0x0000000117177836 */ /* 0x000fc60000000000 */
[----:B------:R-:W0:Y:S02]  /*17d50*/  SYNCS.PHASECHK.TRANS64.TRYWAIT P1, [R3+URZ+0x22840], R2 ;  /* 0x02284002030075a7 */ /* 0x000e24000802017f */
[----:B------:R-:W-:-:S04]  /*17d60*/  ISETP.NE.AND P2, PT, R23, 0x2, PT ;  /* 0x000000021700780c */ /* 0x000fc80003f45270 */
[----:B------:R-:W-:Y:S01]  /*17d70*/  SEL R0, RZ, 0x1, P2 ;  /* 0x00000001ff007807 */ /* 0x000fe20001000000 */
[----:B0-----:R-:W-:Y:S08]  /*17d80*/  @!P1 BRA `(.L_x_1467) ;  /* 0x0000002400289947 */ /* 0x001ff00003800000 */
.L_x_1545:
[----:B------:R-:W-:Y:S02]  /*17d90*/  SEL R23, R23, RZ, P2 ;  /* 0x000000ff17177207 */ /* 0x000fe40001000000 */
[----:B------:R-:W-:Y:S01]  /*17da0*/  LOP3.LUT R0, R25, R0, RZ, 0x3c, !PT ;  /* 0x0000000019007212 */ /* 0x000fe200078e3cff */
[----:B------:R-:W-:Y:S06]  /*17db0*/  @!P0 BRA `(.L_x_1468) ;  /* 0x0000000000048947 */ /* 0x000fec0003800000 */
[----:B------:R-:W-:Y:S01]  /*17dc0*/  BPT.TRAP 0x1 ;  /* 0x000000040000795c */ /* 0x000fe20000300000 */
.L_x_1468:
[----:B------:R-:W-:Y:S01]  /*17dd0*/  IMAD R23, R23, 0x8, R5 ;  /* 0x0000000817177824 */ /* 0x000fe200078e0205 */
[----:B------:R-:W-:-:S04]  /*17de0*/  SHF.L.U32 R0, R0, 0x1f, RZ ;  /* 0x0000001f00007819 */ /* 0x000fc800000006ff */
[----:B------:R-:W1:Y:S02]  /*17df0*/  SYNCS.PHASECHK.TRANS64.TRYWAIT P1, [R23+URZ+0x22840], R0 ;  /* 0x02284000170075a7 */ /* 0x000e64000802017f */
[----:B-1----:R-:W-:Y:S05]  /*17e00*/  @!P1 BRA `(.L_x_1469) ;  /* 0x00000024001c9947 */ /* 0x002fea0003800000 */
.L_x_1546:
[----:B------:R-:W-:Y:S05]  /*17e10*/  @!P0 BRA `(.L_x_1470) ;  /* 0x0000000000048947 */ /* 0x000fea0003800000 */
[----:B------:R-:W-:Y:S01]  /*17e20*/  BPT.TRAP 0x1 ;  /* 0x000000040000795c */ /* 0x000fe20000300000 */
.L_x_1470:
[----:B------:R-:W2:Y:S02]  /*17e30*/  SYNCS.PHASECHK.TRANS64.TRYWAIT P1, [R3+URZ+0x22860], R2 ;  /* 0x02286002030075a7 */ /* 0x000ea4000802017f */
[----:B--2---:R-:W-:Y:S05]  /*17e40*/  @!P1 BRA `(.L_x_1471) ;  /* 0x0000002400209947 */ /* 0x004fea0003800000 */
.L_x_1547:
[----:B------:R-:W-:Y:S05]  /*17e50*/  @!P0 BRA `(.L_x_1472) ;  /* 0x0000000000048947 */ /* 0x000fea0003800000 */
[----:B------:R-:W-:Y:S01]  /*17e60*/  BPT.TRAP 0x1 ;  /* 0x000000040000795c */ /* 0x000fe20000300000 */
.L_x_1472:
[----:B------:R-:W3:Y:S02]  /*17e70*/  SYNCS.PHASECHK.TRANS64.TRYWAIT P1, [R23+URZ+0x22860], R0 ;  /* 0x02286000170075a7 */ /* 0x000ee4000802017f */
[----:B---3--:R-:W-:Y:S05]  /*17e80*/  @!P1 BRA `(.L_x_1473) ;  /* 0x0000002400249947 */ /* 0x008fea0003800000 */
.L_x_1548:
[----:B------:R-:W-:Y:S05]  /*17e90*/  @!P0 BRA `(.L_x_1474) ;  /* 0x0000000000048947 */ /* 0x000fea0003800000 */
[----:B------:R-:W-:Y:S01]  /*17ea0*/  BPT.TRAP 0x1 ;  /* 0x000000040000795c */ /* 0x000fe20000300000 */
.L_x_1474:
[----:B------:R-:W4:Y:S02]  /*17eb0*/  SYNCS.PHASECHK.TRANS64.TRYWAIT P1, [R3+URZ+0x22880], R2 ;  /* 0x02288002030075a7 */ /* 0x000f24000802017f */
[----:B----4-:R-:W-:Y:S05]  /*17ec0*/  @!P1 BRA `(.L_x_1475) ;  /* 0x0000002400289947 */ /* 0x010fea0003800000 */
.L_x_1549:
[----:B------:R-:W-:Y:S05]  /*17ed0*/  @!P0 BRA `(.L_x_1476) ;  /* 0x0000000000048947 */ /* 0x000fea0003800000 */
[----:B------:R-:W-:Y:S01]  /*17ee0*/  BPT.TRAP 0x1 ;  /* 0x000000040000795c */ /* 0x000fe20000300000 */
.L_x_1476:
[----:B------:R0:W0:Y:S02]  /*17ef0*/  SYNCS.PHASECHK.TRANS64.TRYWAIT P0, [R23+URZ+0x22880], R0 ;  /* 0x02288000170075a7 */ /* 0x000024000800017f */
[----:B0-----:R-:W-:Y:S05]  /*17f00*/  @!P0 NANOSLEEP.SYNCS 0x989680 ;  /* 0x009896800000895d */ /* 0x001fea0003900000 */
[----:B------:R-:W0:Y:S02]  /*17f10*/  @!P0 SYNCS.PHASECHK.TRANS64 P0, [R23+URZ+0x22880], R0 ;  /* 0x02288000170085a7 */ /* 0x000e24000800007f */
[----:B0-----:R-:W-:Y:S05]  /*17f20*/  @!P0 BRA `(.L_x_1476) ;  /* 0xfffffffc00f08947 */ /* 0x001fea000383ffff */
.L_x_1464:
[----:B------:R-:W-:Y:S05]  /*17f30*/  BSYNC B0 ;  /* 0x0000000000007941 */ /* 0x000fea0003800000 */
.L_x_1463:
[----:B------:R-:W-:Y:S05]  /*17f40*/  EXIT ;  /* 0x000000000000794d */ /* 0x000fea0003800000 */
.L_x_1273:
[----:B0-----:R-:W-:-:S04]  /*17f50*/  IMAD.U32 R3, RZ, RZ, UR38 ;  /* 0x00000026ff037e24 */ /* 0x001fc8000f8e00ff */
[----:B------:R0:W1:Y:S03]  /*17f60*/  SYNCS.PHASECHK.TRANS64.TRYWAIT P1, [R3+URZ+0x22800], R2 ;  /* 0x02280002030075a7 */ /* 0x000066000802017f */
[----:B-1----:R-:W-:Y:S05]  /*17f70*/  @!P1 NANOSLEEP.SYNCS 0x989680 ;  /* 0x009896800000995d */ /* 0x002fea0003900000 */
[----:B------:R-:W1:Y:S02]  /*17f80*/  @!P1 SYNCS.PHASECHK.TRANS64 P1, [R3+URZ+0x22800], R2 ;  /* 0x02280002030095a7 */ /* 0x000e64000802007f */
[----:B-1----:R-:W-:Y:S05]  /*17f90*/  @!P1 BRA `(.L_x_1273) ;  /* 0xfffffffc00ec9947 */ /* 0x002fea000383ffff */
[----:B------:R-:W-:Y:S05]  /*17fa0*/  BRA `(.L_x_1477) ;  /* 0xfffffe9c00287947 */ /* 0x000fea000383ffff */
.L_x_1277:
[----:B-1----:R1:W2:Y:S02]  /*17fb0*/  SYNCS.PHASECHK.TRANS64.TRYWAIT P1, [R13+URZ+0x22830], R2 ;  /* 0x022830020d0075a7 */ /* 0x0022a4000802017f */
[----:B--2---:R-:W-:Y:S05]  /*17fc0*/  @!P1 NANOSLEEP.SYNCS 0x989680 ;  /* 0x009896800000995d */ /* 0x004fea0003900000 */
[----:B------:R-:W2:Y:S02]  /*17fd0*/  @!P1 SYNCS.PHASECHK.TRANS64 P1, [R13+URZ+0x22830], R2 ;  /* 0x022830020d0095a7 */ /* 0x000ea4000802007f */
[----:B--2---:R-:W-:Y:S05]  /*17fe0*/  @!P1 BRA `(.L_x_1277) ;  /* 0xfffffffc00f09947 */ /* 0x004fea000383ffff */
[----:B------:R-:W-:Y:S05]  /*17ff0*/  BRA `(.L_x_1276) ;  /* 0xfffffe9c00447947 */ /* 0x000fea000383ffff */
.L_x_1294:
[----:B-1----:R-:W-:-:S04]  /*18000*/  IMAD.U32 R9, RZ, RZ, UR4 ;  /* 0x00000004ff097e24 */ /* 0x002fc8000f8e00ff */
[----:B------:R1:W2:Y:S03]  /*18010*/  SYNCS.PHASECHK.TRANS64.TRYWAIT P1, [R9+URZ+0x22830], R8 ;  /* 0x02283008090075a7 */ /* 0x0002a6000802017f */
[----:B--2---:R-:W-:Y:S05]  /*18020*/  @!P1 NANOSLEEP.SYNCS 0x989680 ;  /* 0x009896800000995d */ /* 0x004fea0003900000 */
[----:B------:R-:W2:Y:S02]  /*18030*/  @!P1 SYNCS.PHASECHK.TRANS64 P1, [R9+URZ+0x22830], R8 ;  /* 0x02283008090095a7 */ /* 0x000ea4000802007f */
[----:B--2---:R-:W-:Y:S05]  /*18040*/  @!P1 BRA `(.L_x_1294) ;  /* 0xfffffffc00ec9947 */ /* 0x004fea000383ffff */
[----:B------:R-:W-:Y:S05]  /*18050*/  BRA `(.L_x_1291) ;  /* 0xfffffed400b87947 */ /* 0x000fea000383ffff */
.L_x_1298:
[----:B-1----:R-:W-:-:S04]  /*18060*/  IMAD.U32 R9, RZ, RZ, UR4 ;  /* 0x00000004ff097e24 */ /* 0x002fc8000f8e00ff */
[----:B------:R1:W2:Y:S03]  /*18070*/  SYNCS.PHASECHK.TRANS64.TRYWAIT P1, [R9+URZ+0x22850], R8 ;  /* 0x02285008090075a7 */ /* 0x0002a6000802017f */
[----:B--2---:R-:W-:Y:S05]  /*18080*/  @!P1 NANOSLEEP.SYNCS 0x989680 ;  /* 0x009896800000995d */ /* 0x004fea0003900000 */
[----:B------:R-:W2:Y:S02]  /*18090*/  @!P1 SYNCS.PHASECHK.TRANS64 P1, [R9+URZ+0x22850], R8 ;  /* 0x02285008090095a7 */ /* 0x000ea4000802007f */
[----:B--2---:R-:W-:Y:S05]  /*180a0*/  @!P1 BRA `(.L_x_1298) ;  /* 0xfffffffc00ec9947 */ /* 0x004fea000383ffff */
[----:B------:R-:W-:Y:S05]  /*180b0*/  BRA `(.L_x_1295) ;  /* 0xfffffed800787947 */ /* 0x000fea000383ffff */
.L_x_1317:
[----:B-1----:R-:W-:-:S04]  /*180c0*/  IMAD.U32 R8, RZ, RZ, UR6 ;  /* 0x00000006ff087e24 */ /* 0x002fc8000f8e00ff */
[----:B------:R1:W2:Y:S03]  /*180d0*/  SYNCS.PHASECHK.TRANS64.TRYWAIT P1, [R8+URZ+0x22830], R5 ;  /* 0x02283005080075a7 */ /* 0x0002a6000802017f */
[----:B--2---:R-:W-:Y:S05]  /*180e0*/  @!P1 NANOSLEEP.SYNCS 0x989680 ;  /* 0x009896800000995d */ /* 0x004fea0003900000 */
[----:B------:R-:W2:Y:S02]  /*180f0*/  @!P1 SYNCS.PHASECHK.TRANS64 P1, [R8+URZ+0x22830], R5 ;  /* 0x02283005080095a7 */ /* 0x000ea4000802007f */
[----:B--2---:R-:W-:Y:S05]  /*18100*/  @!P1 BRA `(.L_x_1317) ;  /* 0xfffffffc00ec9947 */ /* 0x004fea000383ffff */
[----:B------:R-:W-:Y:S05]  /*18110*/  BRA `(.L_x_1314) ;  /* 0xffffff0c00fc7947 */ /* 0x000fea000383ffff */
.L_x_1321:
[----:B-1----:R-:W-:-:S04]  /*18120*/  IMAD.U32 R8, RZ, RZ, UR6 ;  /* 0x00000006ff087e24 */ /* 0x002fc8000f8e00ff */
[----:B------:R1:W2:Y:S03]  /*18130*/  SYNCS.PHASECHK.TRANS64.TRYWAIT P1, [R8+URZ+0x22850], R5 ;  /* 0x02285005080075a7 */ /* 0x0002a6000802017f */
[----:B--2---:R-:W-:Y:S05]  /*18140*/  @!P1 NANOSLEEP.SYNCS 0x989680 ;  /* 0x009896800000995d */ /* 0x004fea0003900000 */
[----:B------:R-:W2:Y:S02]  /*18150*/  @!P1 SYNCS.PHASECHK.TRANS64 P1, [R8+URZ+0x22850], R5 ;  /* 0x02285005080095a7 */ /* 0x000ea4000802007f */
[----:B--2---:R-:W-:Y:S05]  /*18160*/  @!P1 BRA `(.L_x_1321) ;  /* 0xfffffffc00ec9947 */ /* 0x004fea000383ffff */
[----:B------:R-:W-:Y:S05]  /*18170*/  BRA `(.L_x_1318) ;  /* 0xffffff1000a87947 */ /* 0x000fea000383ffff */
.L_x_1329:
[----:B-1----:R-:W-:-:S04]  /*18180*/  IMAD.U32 R9, RZ, RZ, UR10 ;  /* 0x0000000aff097e24 */ /* 0x002fc8000f8e00ff */
[----:B------:R1:W2:Y:S03]  /*18190*/  SYNCS.PHASECHK.TRANS64.TRYWAIT P1, [R9+URZ+0x22830], R6 ;  /* 0x02283006090075a7 */ /* 0x0002a6000802017f */
[----:B--2---:R-:W-:Y:S05]  /*181a0*/  @!P1 NANOSLEEP.SYNCS 0x989680 ;  /* 0x009896800000995d */ /* 0x004fea0003900000 */
[----:B------:R-:W2:Y:S02]  /*181b0*/  @!P1 SYNCS.PHASECHK.TRANS64 P1, [R9+URZ+0x22830], R6 ;  /* 0x02283006090095a7 */ /* 0x000ea4000802007f */
[----:B--2---:R-:W-:Y:S05]  /*181c0*/  @!P1 BRA `(.L_x_1329) ;  /* 0xfffffffc00ec9947 */ /* 0x004fea000383ffff */
[----:B------:R-:W-:Y:S05]  /*181d0*/  BRA `(.L_x_1326) ;  /* 0xffffff3400807947 */ /* 0x000fea000383ffff */
.L_x_1333:
[----:B-1----:R-:W-:-:S04]  /*181e0*/  IMAD.U32 R9, RZ, RZ, UR10 ;  /* 0x0000000aff097e24 */ /* 0x002fc8000f8e00ff */
[----:B------:R1:W2:Y:S03]  /*181f0*/  SYNCS.PHASECHK.TRANS64.TRYWAIT P1, [R9+URZ+0x22850], R6 ;  /* 0x02285006090075a7 */ /* 0x0002a6000802017f */
[----:B--2---:R-:W-:Y:S05]  /*18200*/  @!P1 NANOSLEEP.SYNCS 0x989680 ;  /* 0x009896800000995d */ /* 0x004fea0003900000 */
[----:B------:R-:W2:Y:S02]  /*18210*/  @!P1 SYNCS.PHASECHK.TRANS64 P1, [R9+URZ+0x22850], R6 ;  /* 0x02285006090095a7 */ /* 0x000ea4000802007f */
[----:B--2---:R-:W-:Y:S05]  /*18220*/  @!P1 BRA `(.L_x_1333) ;  /* 0xfffffffc00ec9947 */ /* 0x004fea000383ffff */
[----:B------:R-:W-:Y:S05]  /*18230*/  BRA `(.L_x_1330) ;  /* 0xffffff3800207947 */ /* 0x000fea000383ffff */
.L_x_1348:
[----:B-1----:R-:W-:-:S04]  /*18240*/  IMAD.U32 R5, RZ, RZ, UR5 ;  /* 0x00000005ff057e24 */ /* 0x002fc8000f8e00ff */
[----:B------:R1:W2:Y:S03]  /*18250*/  SYNCS.PHASECHK.TRANS64.TRYWAIT P1, [R5+URZ+0x22850], R0 ;  /* 0x02285000050075a7 */ /* 0x0002a6000802017f */
[----:B--2---:R-:W-:Y:S05]  /*18260*/  @!P1 NANOSLEEP.SYNCS 0x989680 ;  /* 0x009896800000995d */ /* 0x004fea0003900000 */
[----:B------:R-:W2:Y:S02]  /*18270*/  @!P1 SYNCS.PHASECHK.TRANS64 P1, [R5+URZ+0x22850], R0 ;  /* 0x02285000050095a7 */ /* 0x000ea4000802007f */
[----:B--2---:R-:W-:Y:S05]  /*18280*/  @!P1 BRA `(.L_x_1348) ;  /* 0xfffffffc00ec9947 */ /* 0x004fea000383ffff */
[----:B------:R-:W-:Y:S05]  /*18290*/  BRA `(.L_x_1347) ;  /* 0xffffff6800e47947 */ /* 0x000fea000383ffff */
.L_x_1399:
[----:B------:R-:W1:Y:S01]  /*182a0*/  S2R R20, SR_TID.X ;  /* 0x0000000000147919 */ /* 0x000e620000002100 */
[----:B------:R-:W-:Y:S02]  /*182b0*/  IMAD.MOV.U32 R12, RZ, RZ, RZ ;  /* 0x000000ffff0c7224 */ /* 0x000fe400078e00ff */
[----:B------:R-:W-:Y:S02]  /*182c0*/  IMAD.MOV.U32 R11, RZ, RZ, 0x1f ;  /* 0x0000001fff0b7424 */ /* 0x000fe400078e00ff */
[----:B------:R-:W-:Y:S01]  /*182d0*/  IMAD.MOV.U32 R15, RZ, RZ, -0x1 ;  /* 0xffffffffff0f7424 */ /* 0x000fe200078e00ff */
[----:B-1----:R-:W-:-:S04]  /*182e0*/  SHF.R.U32.HI R20, RZ, 0x5, R20 ;  /* 0x00000005ff147819 */ /* 0x002fc80000011614 */
[----:B------:R-:W-:-:S05]  /*182f0*/  LOP3.LUT R20, R20, 0x3, RZ, 0xc0, !PT ;  /* 0x0000000314147812 */ /* 0x000fca00078ec0ff */
[----:B------:R-:W-:-:S07]  /*18300*/  IMAD.MOV.U32 R13, RZ, RZ, R20 ;  /* 0x000000ffff0d7224 */ /* 0x000fce00078e0014 */
[----:B0----5:R-:W-:Y:S05]  /*18310*/  WARPSYNC.COLLECTIVE R15, `(.L_x_1478) ;  /* 0x000000000f087348 */ /* 0x021fea0003c00000 */
[----:B------:R1:W2:Y:S02]  /*18320*/  SHFL.IDX P6, R14, R13, R12, R11 ;  /* 0x0000000c0d0e7389 */ /* 0x0002a400000c000b */
[----:B012--5:R-:W-:Y:S01]  /*18330*/  ENDCOLLECTIVE ;  /* 0x000000000000791b */ /* 0x027fe20003800000 */
.L_x_1478:
[----:B------:R-:W-:Y:S05]  /*18340*/  BRA `(.L_x_1479) ;  /* 0xffffffb800ac7947 */ /* 0x000fea000383ffff */
.L_x_1402:
[----:B-1----:R1:W2:Y:S02]  /*18350*/  SYNCS.PHASECHK.TRANS64.TRYWAIT P0, [R0+URZ+0x22880], R21 ;  /* 0x02288015000075a7 */ /* 0x0022a4000800017f */
[----:B--2---:R-:W-:Y:S05]  /*18360*/  @!P0 NANOSLEEP.SYNCS 0x989680 ;  /* 0x009896800000895d */ /* 0x004fea0003900000 */
[----:B------:R-:W2:Y:S02]  /*18370*/  @!P0 SYNCS.PHASECHK.TRANS64 P0, [R0+URZ+0x22880], R21 ;  /* 0x02288015000085a7 */ /* 0x000ea4000800007f */
[----:B--2---:R-:W-:Y:S05]  /*18380*/  @!P0 BRA `(.L_x_1402) ;  /* 0xfffffffc00f08947 */ /* 0x004fea000383ffff */
[----:B------:R-:W-:Y:S05]  /*18390*/  BRA `(.L_x_1480) ;  /* 0xffffffbc00507947 */ /* 0x000fea000383ffff */
.L_x_1403:
[----:B------:R-:W-:Y:S01]  /*183a0*/  BSSY B0, `(.L_x_1481) ;  /* 0x0000008000007945 */ /* 0x000fe20003800000 */
[----:B------:R-:W-:Y:S02]  /*183b0*/  IMAD.MOV.U32 R13, RZ, RZ, R10 ;  /* 0x000000ffff0d7224 */ /* 0x000fe400078e000a */
[----:B------:R-:W-:Y:S02]  /*183c0*/  IMAD.MOV.U32 R12, RZ, RZ, RZ ;  /* 0x000000ffff0c7224 */ /* 0x000fe400078e00ff */
[----:B------:R-:W-:Y:S02]  /*183d0*/  IMAD.MOV.U32 R11, RZ, RZ, 0x1c1f ;  /* 0x00001c1fff0b7424 */ /* 0x000fe400078e00ff */
[----:B------:R-:W-:-:S07]  /*183e0*/  IMAD.MOV.U32 R15, RZ, RZ, -0x1 ;  /* 0xffffffffff0f7424 */ /* 0x000fce00078e00ff */
[----:B-1----:R-:W-:Y:S05]  /*183f0*/  WARPSYNC.COLLECTIVE R15, `(.L_x_1482) ;  /* 0x000000000f087348 */ /* 0x002fea0003c00000 */
[----:B------:R0:W2:Y:S02]  /*18400*/  SHFL.IDX P6, R14, R13, R12, R11 ;  /* 0x0000000c0d0e7389 */ /* 0x0000a400000c000b */
[----:B012---:R-:W-:Y:S01]  /*18410*/  ENDCOLLECTIVE ;  /* 0x000000000000791b */ /* 0x007fe20003800000 */
.L_x_1482:
[----:B------:R-:W-:Y:S05]  /*18420*/  BSYNC B0 ;  /* 0x0000000000007941 */ /* 0x000fea0003800000 */
.L_x_1481:
        /* <DEDUP_REMOVED lines=13> */
.L_x_1483:
[----:B------:R-:W-:Y:S02]  /*18500*/  IMAD.MOV.U32 R13, RZ, RZ, R10 ;  /* 0x000000ffff0d7224 */ /* 0x000fe400078e000a */
[----:B------:R-:W-:Y:S02]  /*18510*/  IMAD.MOV.U32 R12, RZ, RZ, 0x1 ;  /* 0x00000001ff0c7424 */ /* 0x000fe400078e00ff */
[----:B------:R-:W-:-:S07]  /*18520*/  IMAD.MOV.U32 R2, RZ, RZ, R14 ;  /* 0x000000ffff027224 */ /* 0x000fce00078e000e */
[----:B------:R-:W-:Y:S05]  /*18530*/  WARPSYNC.COLLECTIVE R15, `(.L_x_1484) ;  /* 0x000000000f087348 */ /* 0x000fea0003c00000 */
[----:B------:R0:W1:Y:S02]  /*18540*/  SHFL.IDX P6, R14, R13, R12, R11 ;  /* 0x0000000c0d0e7389 */ /* 0x00006400000c000b */
[----:B01----:R-:W-:Y:S01]  /*18550*/  ENDCOLLECTIVE ;  /* 0x000000000000791b */ /* 0x003fe20003800000 */
.L_x_1484:
        /* <DEDUP_REMOVED lines=14> */
.L_x_1485:
[----:B------:R-:W-:Y:S02]  /*18640*/  IMAD.MOV.U32 R13, RZ, RZ, R10 ;  /* 0x000000ffff0d7224 */ /* 0x000fe400078e000a */
[----:B------:R-:W-:Y:S02]  /*18650*/  IMAD.MOV.U32 R12, RZ, RZ, 0x2 ;  /* 0x00000002ff0c7424 */ /* 0x000fe400078e00ff */
[----:B------:R-:W-:-:S07]  /*18660*/  IMAD.MOV.U32 R2, RZ, RZ, R14 ;  /* 0x000000ffff027224 */ /* 0x000fce00078e000e */
[----:B------:R-:W-:Y:S05]  /*18670*/  WARPSYNC.COLLECTIVE R15, `(.L_x_1486) ;  /* 0x000000000f087348 */ /* 0x000fea0003c00000 */
[----:B------:R0:W1:Y:S02]  /*18680*/  SHFL.IDX P6, R14, R13, R12, R11 ;  /* 0x0000000c0d0e7389 */ /* 0x00006400000c000b */
[----:B01----:R-:W-:Y:S01]  /*18690*/  ENDCOLLECTIVE ;  /* 0x000000000000791b */ /* 0x003fe20003800000 */
.L_x_1486:
        /* <DEDUP_REMOVED lines=14> */
.L_x_1487:
[----:B------:R-:W-:Y:S02]  /*18780*/  IMAD.MOV.U32 R13, RZ, RZ, R10 ;  /* 0x000000ffff0d7224 */ /* 0x000fe400078e000a */
[----:B------:R-:W-:Y:S02]  /*18790*/  IMAD.MOV.U32 R12, RZ, RZ, 0x3 ;  /* 0x00000003ff0c7424 */ /* 0x000fe400078e00ff */
[----:B------:R-:W-:-:S07]  /*187a0*/  IMAD.MOV.U32 R2, RZ, RZ, R14 ;  /* 0x000000ffff027224 */ /* 0x000fce00078e000e */
[----:B------:R-:W-:Y:S05]  /*187b0*/  WARPSYNC.COLLECTIVE R15, `(.L_x_1488) ;  /* 0x000000000f087348 */ /* 0x000fea0003c00000 */
[----:B------:R0:W1:Y:S02]  /*187c0*/  SHFL.IDX P6, R14, R13, R12, R11 ;  /* 0x0000000c0d0e7389 */ /* 0x00006400000c000b */
[----:B01----:R-:W-:Y:S01]  /*187d0*/  ENDCOLLECTIVE ;  /* 0x000000000000791b */ /* 0x003fe20003800000 */
.L_x_1488:
        /* <DEDUP_REMOVED lines=14> */
.L_x_1489:
[----:B------:R-:W-:Y:S01]  /*188c0*/  @!PT LDS RZ, [RZ] ;  /* 0x00000000fffff984 */ /* 0x000fe20000000800 */
[----:B------:R-:W-:Y:S01]  /*188d0*/  @!PT LDS RZ, [RZ] ;  /* 0x00000000fffff984 */ /* 0x000fe20000000800 */
[----:B------:R-:W-:Y:S01]  /*188e0*/  @!PT LDS RZ, [RZ] ;  /* 0x00000000fffff984 */ /* 0x000fe20000000800 */
[----:B------:R0:W-:Y:S02]  /*188f0*/  LDGSTS.E.BYPASS.LTC128B.128 [R7+0xa400], desc[UR44][R2.64+0x40], !P0 ;  /* 0x0a40004002077fae */ /* 0x0001e4000c101d6c */
[----:B0-----:R-:W-:Y:S01]  /*18900*/  IMAD.MOV.U32 R2, RZ, RZ, R14 ;  /* 0x000000ffff027224 */ /* 0x001fe200078e000e */
[----:B------:R-:W-:Y:S06]  /*18910*/  BRA `(.L_x_1490) ;  /* 0xffffffb800e87947 */ /* 0x000fec000383ffff */
.L_x_1408:
[----:B---3--:R3:W4:Y:S02]  /*18920*/  SYNCS.PHASECHK.TRANS64.TRYWAIT P0, [R0+URZ+0x22840], R21 ;  /* 0x02284015000075a7 */ /* 0x008724000800017f */
[----:B----4-:R-:W-:Y:S05]  /*18930*/  @!P0 NANOSLEEP.SYNCS 0x989680 ;  /* 0x009896800000895d */ /* 0x010fea0003900000 */
[----:B------:R-:W4:Y:S02]  /*18940*/  @!P0 SYNCS.PHASECHK.TRANS64 P0, [R0+URZ+0x22840], R21 ;  /* 0x02284015000085a7 */ /* 0x000f24000800007f */
[----:B----4-:R-:W-:Y:S05]  /*18950*/  @!P0 BRA `(.L_x_1408) ;  /* 0xfffffffc00f08947 */ /* 0x010fea000383ffff */
[----:B------:R-:W-:Y:S05]  /*18960*/  BRA `(.L_x_1491) ;  /* 0xffffffbc00487947 */ /* 0x000fea000383ffff */
.L_x_1409:
[----:B------:R-:W-:Y:S01]  /*18970*/  BSSY B0, `(.L_x_1492) ;  /* 0x0000008000007945 */ /* 0x000fe20003800000 */
[----:B------:R-:W-:Y:S02]  /*18980*/  IMAD.MOV.U32 R13, RZ, RZ, R5 ;  /* 0x000000ffff0d7224 */ /* 0x000fe400078e0005 */
[----:B------:R-:W-:Y:S02]  /*18990*/  IMAD.MOV.U32 R12, RZ, RZ, RZ ;  /* 0x000000ffff0c7224 */ /* 0x000fe400078e00ff */
[----:B------:R-:W-:Y:S02]  /*189a0*/  IMAD.MOV.U32 R11, RZ, RZ, 0x1c1f ;  /* 0x00001c1fff0b7424 */ /* 0x000fe400078e00ff */
[----:B------:R-:W-:-:S07]  /*189b0*/  IMAD.MOV.U32 R15, RZ, RZ, -0x1 ;  /* 0xffffffffff0f7424 */ /* 0x000fce00078e00ff */
[----:B-123--:R-:W-:Y:S05]  /*189c0*/  WARPSYNC.COLLECTIVE R15, `(.L_x_1493) ;  /* 0x000000000f087348 */ /* 0x00efea0003c00000 */
[----:B------:R0:W4:Y:S02]  /*189d0*/  SHFL.IDX P6, R14, R13, R12, R11 ;  /* 0x0000000c0d0e7389 */ /* 0x00012400000c000b */
[----:B01234-:R-:W-:Y:S01]  /*189e0*/  ENDCOLLECTIVE ;  /* 0x000000000000791b */ /* 0x01ffe20003800000 */
.L_x_1493:
[----:B------:R-:W-:Y:S05]  /*189f0*/  BSYNC B0 ;  /* 0x0000000000007941 */ /* 0x000fea0003800000 */
.L_x_1492:
        /* <DEDUP_REMOVED lines=12> */
.L_x_1494:
[----:B------:R-:W-:Y:S01]  /*18ac0*/  @P3 IMAD.IADD R9, R22, 0x1, R6 ;  /* 0x0000000116093824 */ /* 0x000fe200078e0206 */
[----:B------:R0:W-:Y:S01]  /*18ad0*/  STL [R1], R8 ;  /* 0x0000000801007387 */ /* 0x0001e20000100800 */
        /* <DEDUP_REMOVED lines=16> */
.L_x_1495:
        /* <DEDUP_REMOVED lines=12> */
.L_x_1496:
[----:B------:R-:W-:Y:S02]  /*18ca0*/  IMAD.MOV.U32 R13, RZ, RZ, R5 ;  /* 0x000000ffff0d7224 */ /* 0x000fe400078e0005 */
[----:B------:R-:W-:Y:S02]  /*18cb0*/  IMAD.MOV.U32 R12, RZ, RZ, 0x2 ;  /* 0x00000002ff0c7424 */ /* 0x000fe400078e00ff */
[----:B------:R-:W-:-:S07]  /*18cc0*/  IMAD.MOV.U32 R3, RZ, RZ, R14 ;  /* 0x000000ffff037224 */ /* 0x000fce00078e000e */
[----:B------:R-:W-:Y:S05]  /*18cd0*/  WARPSYNC.COLLECTIVE R15, `(.L_x_1497) ;  /* 0x000000000f087348 */ /* 0x000fea0003c00000 */
[----:B------:R0:W1:Y:S02]  /*18ce0*/  SHFL.IDX P6, R14, R13, R12, R11 ;  /* 0x0000000c0d0e7389 */ /* 0x00006400000c000b */
[----:B01----:R-:W-:Y:S01]  /*18cf0*/  ENDCOLLECTIVE ;  /* 0x000000000000791b */ /* 0x003fe20003800000 */
.L_x_1497:
[----:B------:R-:W-:-:S05]  /*18d00*/  @P3 IADD3 R3, P0, R33, R3, RZ ;  /* 0x0000000321033210 */ /* 0x000fca0007f1e0ff */
[----:B------:R-:W-:-:S05]  /*18d10*/  @P3 IMAD.X R2, RZ, RZ, R2, P0 ;  /* 0x000000ffff023224 */ /* 0x000fca00000e0602 */
[----:B------:R-:W-:Y:S01]  /*18d20*/  @P3 LOP3.LUT R3, R3, R2, RZ, 0x3c, !PT ;  /* 0x0000000203033212 */ /* 0x000fe200078e3cff */
[----:B------:R-:W-:-:S03]  /*18d30*/  IMAD.MOV.U32 R13, RZ, RZ, R4 ;  /* 0x000000ffff0d7224 */ /* 0x000fc600078e0004 */
[----:B------:R-:W-:-:S04]  /*18d40*/  @P3 LOP3.LUT R2, R3, R2, RZ, 0x3c, !PT ;  /* 0x0000000203023212 */ /* 0x000fc800078e3cff */
[----:B------:R-:W-:-:S05]  /*18d50*/  @P3 LOP3.LUT R3, R3, R2, RZ, 0x3c, !PT ;  /* 0x0000000203033212 */ /* 0x000fca00078e3cff */
[----:B------:R-:W-:Y:S01]  /*18d60*/  @!PT LDS RZ, [RZ] ;  /* 0x00000000fffff984 */ /* 0x000fe20000000800 */
[----:B------:R-:W-:Y:S01]  /*18d70*/  @!PT LDS RZ, [RZ] ;  /* 0x00000000fffff984 */ /* 0x000fe20000000800 */
[----:B------:R-:W-:Y:S01]  /*18d80*/  @!PT LDS RZ, [RZ] ;  /* 0x00000000fffff984 */ /* 0x000fe20000000800 */
[----:B------:R-:W-:Y:S04]  /*18d90*/  @P3 LDGSTS.E.BYPASS.LTC128B.128 [R9+0x16c00], desc[UR44][R2.64], !P4 ;  /* 0x16c0000002093fae */ /* 0x000fe8000e101d6c */
[----:B------:R-:W-:Y:S04]  /*18da0*/  @P3 LDGSTS.E.BYPASS.LTC128B.128 [R9+0x18c00], desc[UR44][R2.64+0x40], !P5 ;  /* 0x18c0004002093fae */ /* 0x000fe8000e901d6c */
[----:B------:R0:W-:Y:S02]  /*18db0*/  @P3 LDGSTS.E.BYPASS.LTC128B.128 [R9+0x1ac00], desc[UR44][R2.64+0x80], !P1 ;  /* 0x1ac0008002093fae */ /* 0x0001e4000c901d6c */
[----:B0-----:R-:W-:-:S07]  /*18dc0*/  IMAD.MOV.U32 R2, RZ, RZ, R14 ;  /* 0x000000ffff027224 */ /* 0x001fce00078e000e */
[----:B------:R-:W-:Y:S05]  /*18dd0*/  WARPSYNC.COLLECTIVE R15, `(.L_x_1498) ;  /* 0x000000000f087348 */ /* 0x000fea0003c00000 */
[----:B------:R0:W1:Y:S02]  /*18de0*/  SHFL.IDX P6, R14, R13, R12, R11 ;  /* 0x0000000c0d0e7389 */ /* 0x00006400000c000b */
[----:B01----:R-:W-:Y:S01]  /*18df0*/  ENDCOLLECTIVE ;  /* 0x000000000000791b */ /* 0x003fe20003800000 */
.L_x_1498:
[----:B------:R-:W-:Y:S02]  /*18e00*/  IMAD.MOV.U32 R13, RZ, RZ, R5 ;  /* 0x000000ffff0d7224 */ /* 0x000fe400078e0005 */
[----:B------:R-:W-:Y:S02]  /*18e10*/  IMAD.MOV.U32 R12, RZ, RZ, 0x3 ;  /* 0x00000003ff0c7424 */ /* 0x000fe400078e00ff */
[----:B------:R-:W-:-:S07]  /*18e20*/  IMAD.MOV.U32 R3, RZ, RZ, R14 ;  /* 0x000000ffff037224 */ /* 0x000fce00078e000e */
[----:B------:R-:W-:Y:S05]  /*18e30*/  WARPSYNC.COLLECTIVE R15, `(.L_x_1499) ;  /* 0x000000000f087348 */ /* 0x000fea0003c00000 */
[----:B------:R0:W1:Y:S02]  /*18e40*/  SHFL.IDX P6, R14, R13, R12, R11 ;  /* 0x0000000c0d0e7389 */ /* 0x00006400000c000b */
[----:B01----:R-:W-:Y:S01]  /*18e50*/  ENDCOLLECTIVE ;  /* 0x000000000000791b */ /* 0x003fe20003800000 */
.L_x_1499:
[----:B------:R-:W-:-:S05]  /*18e60*/  @P2 IADD3 R3, P0, R33, R3, RZ ;  /* 0x0000000321032210 */ /* 0x000fca0007f1e0ff */
[----:B------:R-:W-:-:S05]  /*18e70*/  @P2 IMAD.X R2, RZ, RZ, R2, P0 ;  /* 0x000000ffff022224 */ /* 0x000fca00000e0602 */
[----:B------:R-:W-:Y:S01]  /*18e80*/  @P2 LOP3.LUT R3, R3, R2, RZ, 0x3c, !PT ;  /* 0x0000000203032212 */ /* 0x000fe200078e3cff */
[----:B------:R-:W-:-:S03]  /*18e90*/  IMAD.MOV.U32 R13, RZ, RZ, R4 ;  /* 0x000000ffff0d7224 */ /* 0x000fc600078e0004 */
[----:B------:R-:W-:-:S04]  /*18ea0*/  @P2 LOP3.LUT R2, R3, R2, RZ, 0x3c, !PT ;  /* 0x0000000203022212 */ /* 0x000fc800078e3cff */
[----:B------:R-:W-:Y:S01]  /*18eb0*/  @P2 LOP3.LUT R3, R3, R2, RZ, 0x3c, !PT ;  /* 0x0000000203032212 */ /* 0x000fe200078e3cff */
[----:B------:R-:W-:-:S04]  /*18ec0*/  IMAD.MOV.U32 R5, RZ, RZ, R14 ;  /* 0x000000ffff057224 */ /* 0x000fc800078e000e */
[----:B------:R-:W-:Y:S01]  /*18ed0*/  @!PT LDS RZ, [RZ] ;  /* 0x00000000fffff984 */ /* 0x000fe20000000800 */
[----:B------:R-:W-:Y:S01]  /*18ee0*/  @!PT LDS RZ, [RZ] ;  /* 0x00000000fffff984 */ /* 0x000fe20000000800 */
[----:B------:R-:W-:Y:S01]  /*18ef0*/  @!PT LDS RZ, [RZ] ;  /* 0x00000000fffff984 */ /* 0x000fe20000000800 */
[----:B------:R0:W-:Y:S04]  /*18f00*/  @P2 LDGSTS.E.BYPASS.LTC128B.128 [R7+0x17400], desc[UR44][R2.64], !P4 ;  /* 0x1740000002072fae */ /* 0x0001e8000e101d6c */
[----:B------:R0:W-:Y:S01]  /*18f10*/  @P2 LDGSTS.E.BYPASS.LTC128B.128 [R7+0x19400], desc[UR44][R2.64+0x40], !P5 ;  /* 0x1940004002072fae */ /* 0x0001e2000e901d6c */
[----:B------:R-:W-:-:S03]  /*18f20*/  LOP3.LUT P5, RZ, R8, 0x20000000, RZ, 0xc0, !PT ;  /* 0x2000000008ff7812 */ /* 0x000fc600078ac0ff */
[----:B------:R0:W-:Y:S10]  /*18f30*/  @P2 LDGSTS.E.BYPASS.LTC128B.128 [R7+0x1b400], desc[UR44][R2.64+0x80], !P1 ;  /* 0x1b40008002072fae */ /* 0x0001f4000c901d6c */
[----:B0-----:R-:W-:Y:S05]  /*18f40*/  WARPSYNC.COLLECTIVE R15, `(.L_x_1500) ;  /* 0x000000000f087348 */ /* 0x001fea0003c00000 */
[----:B------:R1:W2:Y:S02]  /*18f50*/  SHFL.IDX P6, R14, R13, R12, R11 ;  /* 0x0000000c0d0e7389 */ /* 0x0002a400000c000b */
[----:B012---:R-:W-:Y:S01]  /*18f60*/  ENDCOLLECTIVE ;  /* 0x000000000000791b */ /* 0x007fe20003800000 */
.L_x_1500:
[----:B------:R-:W-:Y:S05]  /*18f70*/  BRA `(.L_x_1501) ;  /* 0xffffffb800b87947 */ /* 0x000fea000383ffff */
.L_x_1414:
[----:B------:R-:W-:Y:S02]  /*18f80*/  IMAD.MOV.U32 R13, RZ, RZ, R4 ;  /* 0x000000ffff0d7224 */ /* 0x000fe400078e0004 */
[----:B------:R-:W-:Y:S02]  /*18f90*/  IMAD.MOV.U32 R12, RZ, RZ, RZ ;  /* 0x000000ffff0c7224 */ /* 0x000fe400078e00ff */
[----:B------:R-:W-:Y:S02]  /*18fa0*/  IMAD.MOV.U32 R11, RZ, RZ, 0x1c1f ;  /* 0x00001c1fff0b7424 */ /* 0x000fe400078e00ff */
[----:B------:R-:W-:Y:S02]  /*18fb0*/  IMAD.MOV.U32 R15, RZ, RZ, -0x1 ;  /* 0xffffffffff0f7424 */ /* 0x000fe400078e00ff */
[----:B------:R-:W-:Y:S02]  /*18fc0*/  IMAD R5, R6, UR37, RZ ;  /* 0x0000002506057c24 */ /* 0x000fe4000f8e02ff */
[----:B------:R-:W-:-:S07]  /*18fd0*/  VIADD R6, R9, UR38 ;  /* 0x0000002609067c36 */ /* 0x000fce0008000000 */
[----:B-----5:R-:W-:Y:S05]  /*18fe0*/  WARPSYNC.COLLECTIVE R15, `(.L_x_1502) ;  /* 0x000000000f087348 */ /* 0x020fea0003c00000 */
[----:B------:R0:W1:Y:S02]  /*18ff0*/  SHFL.IDX P6, R14, R13, R12, R11 ;  /* 0x0000000c0d0e7389 */ /* 0x00006400000c000b */
[----:B01---5:R-:W-:Y:S01]  /*19000*/  ENDCOLLECTIVE ;  /* 0x000000000000791b */ /* 0x023fe20003800000 */
.L_x_1502:
[C---:B------:R-:W-:Y:S01]  /*19010*/  VIADD R8, R6.reuse, 0x20 ;  /* 0x0000002006087836 */ /* 0x040fe20000000000 */
[----:B------:R-:W-:Y:S01]  /*19020*/  ISETP.GE.AND P0, PT, R6, R5, PT ;  /* 0x000000050600720c */ /* 0x000fe20003f06270 */
[----:B------:R-:W-:Y:S02]  /*19030*/  IMAD.MOV.U32 R13, RZ, RZ, R0 ;  /* 0x000000ffff0d7224 */ /* 0x000fe400078e0000 */
[----:B------:R-:W-:-:S10]  /*19040*/  IMAD.MOV.U32 R2, RZ, RZ, R14 ;  /* 0x000000ffff027224 */ /* 0x000fd400078e000e */
[----:B------:R-:W-:Y:S05]  /*19050*/  WARPSYNC.COLLECTIVE R15, `(.L_x_1503) ;  /* 0x000000000f087348 */ /* 0x000fea0003c00000 */
[----:B------:R0:W1:Y:S02]  /*19060*/  SHFL.IDX P6, R14, R13, R12, R11 ;  /* 0x0000000c0d0e7389 */ /* 0x00006400000c000b */
[----:B01----:R-:W-:Y:S01]  /*19070*/  ENDCOLLECTIVE ;  /* 0x000000000000791b */ /* 0x003fe20003800000 */
.L_x_1503:
[----:B------:R-:W-:Y:S02]  /*19080*/  IMAD.MOV.U32 R13, RZ, RZ, R4 ;  /* 0x000000ffff0d7224 */ /* 0x000fe400078e0004 */
[----:B------:R-:W-:Y:S02]  /*19090*/  IMAD.MOV.U32 R12, RZ, RZ, 0x1 ;  /* 0x00000001ff0c7424 */ /* 0x000fe400078e00ff */
[----:B------:R-:W-:-:S07]  /*190a0*/  IMAD.MOV.U32 R3, RZ, RZ, R14 ;  /* 0x000000ffff037224 */ /* 0x000fce00078e000e */
[----:B------:R-:W-:Y:S05]  /*190b0*/  WARPSYNC.COLLECTIVE R15, `(.L_x_1504) ;  /* 0x000000000f087348 */ /* 0x000fea0003c00000 */
[----:B------:R0:W1:Y:S02]  /*190c0*/  SHFL.IDX P6, R14, R13, R12, R11 ;  /* 0x0000000c0d0e7389 */ /* 0x00006400000c000b */
[----:B01----:R-:W-:Y:S01]  /*190d0*/  ENDCOLLECTIVE ;  /* 0x000000000000791b */ /* 0x003fe20003800000 */
.L_x_1504:
[----:B------:R-:W-:-:S05]  /*190e0*/  @!P0 IADD3 R3, P4, R33, R3, RZ ;  /* 0x0000000321038210 */ /* 0x000fca0007f9e0ff */
[----:B------:R-:W-:-:S05]  /*190f0*/  @!P0 IMAD.X R2, RZ, RZ, R2, P4 ;  /* 0x000000ffff028224 */ /* 0x000fca00020e0602 */
        /* <DEDUP_REMOVED lines=16> */
.L_x_1505:
[----:B------:R-:W-:Y:S02]  /*19200*/  IMAD.MOV.U32 R13, RZ, RZ, R4 ;  /* 0x000000ffff0d7224 */ /* 0x000fe400078e0004 */
[----:B------:R-:W-:Y:S02]  /*19210*/  IMAD.MOV.U32 R12, RZ, RZ, 0x2 ;  /* 0x00000002ff0c7424 */ /* 0x000fe400078e00ff */
[----:B------:R-:W-:-:S07]  /*19220*/  IMAD.MOV.U32 R3, RZ, RZ, R14 ;  /* 0x000000ffff037224 */ /* 0x000fce00078e000e */
[----:B------:R-:W-:Y:S05]  /*19230*/  WARPSYNC.COLLECTIVE R15, `(.L_x_1506) ;  /* 0x000000000f087348 */ /* 0x000fea0003c00000 */
[----:B------:R0:W1:Y:S02]  /*19240*/  SHFL.IDX P6, R14, R13, R12, R11 ;  /* 0x0000000c0d0e7389 */ /* 0x00006400000c000b */
[----:B01----:R-:W-:Y:S01]  /*19250*/  ENDCOLLECTIVE ;  /* 0x000000000000791b */ /* 0x003fe20003800000 */
.L_x_1506:
        /* <DEDUP_REMOVED lines=17> */
.L_x_1507:
[----:B------:R-:W-:Y:S02]  /*19370*/  IMAD.MOV.U32 R13, RZ, RZ, R4 ;  /* 0x000000ffff0d7224 */ /* 0x000fe400078e0004 */
[----:B------:R-:W-:Y:S02]  /*19380*/  IMAD.MOV.U32 R12, RZ, RZ, 0x3 ;  /* 0x00000003ff0c7424 */ /* 0x000fe400078e00ff */
[----:B------:R-:W-:-:S07]  /*19390*/  IMAD.MOV.U32 R3, RZ, RZ, R14 ;  /* 0x000000ffff037224 */ /* 0x000fce00078e000e */
[----:B------:R-:W-:Y:S05]  /*193a0*/  WARPSYNC.COLLECTIVE R15, `(.L_x_1508) ;  /* 0x000000000f087348 */ /* 0x000fea0003c00000 */
[----:B------:R0:W1:Y:S02]  /*193b0*/  SHFL.IDX P6, R14, R13, R12, R11 ;  /* 0x0000000c0d0e7389 */ /* 0x00006400000c000b */
[----:B01----:R-:W-:Y:S01]  /*193c0*/  ENDCOLLECTIVE ;  /* 0x000000000000791b */ /* 0x003fe20003800000 */
.L_x_1508:
[----:B------:R-:W-:-:S05]  /*193d0*/  @!P0 IADD3 R3, P4, R33, R3, RZ ;  /* 0x0000000321038210 */ /* 0x000fca0007f9e0ff */
[----:B------:R-:W-:-:S05]  /*193e0*/  @!P0 IMAD.X R2, RZ, RZ, R2, P4 ;  /* 0x000000ffff028224 */ /* 0x000fca00020e0602 */
[----:B------:R-:W-:Y:S01]  /*193f0*/  @!P0 LOP3.LUT R3, R3, R2, RZ, 0x3c, !PT ;  /* 0x0000000203038212 */ /* 0x000fe200078e3cff */
[----:B------:R-:W-:-:S03]  /*19400*/  IMAD.MOV.U32 R13, RZ, RZ, R0 ;  /* 0x000000ffff0d7224 */ /* 0x000fc600078e0000 */
[----:B------:R-:W-:-:S04]  /*19410*/  @!P0 LOP3.LUT R2, R3, R2, RZ, 0x3c, !PT ;  /* 0x0000000203028212 */ /* 0x000fc800078e3cff */
[----:B------:R-:W-:Y:S01]  /*19420*/  @!P0 LOP3.LUT R3, R3, R2, RZ, 0x3c, !PT ;  /* 0x0000000203038212 */ /* 0x000fe200078e3cff */
[----:B------:R-:W-:-:S04]  /*19430*/  IMAD.MOV.U32 R4, RZ, RZ, R14 ;  /* 0x000000ffff047224 */ /* 0x000fc800078e000e */
[----:B------:R-:W-:Y:S01]  /*19440*/  @!PT LDS RZ, [RZ] ;  /* 0x00000000fffff984 */ /* 0x000fe20000000800 */
[----:B------:R-:W-:Y:S01]  /*19450*/  @!PT LDS RZ, [RZ] ;  /* 0x00000000fffff984 */ /* 0x000fe20000000800 */
[----:B------:R-:W-:Y:S01]  /*19460*/  @!PT LDS RZ, [RZ] ;  /* 0x00000000fffff984 */ /* 0x000fe20000000800 */
[----:B------:R0:W-:Y:S04]  /*19470*/  @!P0 LDGSTS.E.BYPASS.LTC128B.128 [R7+0x11400], desc[UR44][R2.64], !P3 ;  /* 0x1140000002078fae */ /* 0x0001e8000d901d6c */
[----:B------:R0:W-:Y:S04]  /*19480*/  @!P0 LDGSTS.E.BYPASS.LTC128B.128 [R7+0x13400], desc[UR44][R2.64+0x40], !P2 ;  /* 0x1340004002078fae */ /* 0x0001e8000d101d6c */
[----:B------:R0:W-:Y:S02]  /*19490*/  @!P0 LDGSTS.E.BYPASS.LTC128B.128 [R7+0x15400], desc[UR44][R2.64+0x80], !P1 ;  /* 0x1540008002078fae */ /* 0x0001e4000c901d6c */
[----:B0-----:R-:W-:Y:S05]  /*194a0*/  WARPSYNC.COLLECTIVE R15, `(.L_x_1509) ;  /* 0x000000000f087348 */ /* 0x001fea0003c00000 */
[----:B------:R1:W2:Y:S02]  /*194b0*/  SHFL.IDX P6, R14, R13, R12, R11 ;  /* 0x0000000c0d0e7389 */ /* 0x0002a400000c000b */
[----:B012---:R-:W-:Y:S01]  /*194c0*/  ENDCOLLECTIVE ;  /* 0x000000000000791b */ /* 0x007fe20003800000 */
.L_x_1509:
[----:B------:R-:W-:Y:S05]  /*194d0*/  BRA `(.L_x_1510) ;  /* 0xffffffbc00cc7947 */ /* 0x000fea000383ffff */
.L_x_1419:
[----:B0-----:R0:W1:Y:S02]  /*194e0*/  SYNCS.PHASECHK.TRANS64.TRYWAIT P0, [R22+URZ+0x22820], R3 ;  /* 0x02282003160075a7 */ /* 0x001064000800017f */
[----:B-1----:R-:W-:Y:S05]  /*194f0*/  @!P0 NANOSLEEP.SYNCS 0x989680 ;  /* 0x009896800000895d */ /* 0x002fea0003900000 */
[----:B------:R-:W1:Y:S02]  /*19500*/  @!P0 SYNCS.PHASECHK.TRANS64 P0, [R22+URZ+0x22820], R3 ;  /* 0x02282003160085a7 */ /* 0x000e64000800007f */
[----:B-1----:R-:W-:Y:S05]  /*19510*/  @!P0 BRA `(.L_x_1419) ;  /* 0xfffffffc00f08947 */ /* 0x002fea000383ffff */
[----:B------:R-:W-:Y:S05]  /*19520*/  BRA `(.L_x_1511) ;  /* 0xffffffc0003c7947 */ /* 0x000fea000383ffff */
.L_x_1423:
[----:B0-----:R0:W1:Y:S02]  /*19530*/  SYNCS.PHASECHK.TRANS64.TRYWAIT P0, [R0+URZ+0x22880], R10 ;  /* 0x0228800a000075a7 */ /* 0x001064000800017f */
[----:B-1----:R-:W-:Y:S05]  /*19540*/  @!P0 NANOSLEEP.SYNCS 0x989680 ;  /* 0x009896800000895d */ /* 0x002fea0003900000 */
[----:B------:R-:W1:Y:S02]  /*19550*/  @!P0 SYNCS.PHASECHK.TRANS64 P0, [R0+URZ+0x22880], R10 ;  /* 0x0228800a000085a7 */ /* 0x000e64000800007f */
[----:B-1----:R-:W-:Y:S05]  /*19560*/  @!P0 BRA `(.L_x_1423) ;  /* 0xfffffffc00f08947 */ /* 0x002fea000383ffff */
[----:B------:R-:W-:Y:S05]  /*19570*/  BRA `(.L_x_1512) ;  /* 0xffffffc400047947 */ /* 0x000fea000383ffff */
.L_x_1424:
        /* <DEDUP_REMOVED lines=8> */
.L_x_1514:
[----:B------:R-:W-:Y:S05]  /*19600*/  BSYNC B0 ;  /* 0x0000000000007941 */ /* 0x000fea0003800000 */
.L_x_1513:
        /* <DEDUP_REMOVED lines=10> */
.L_x_1515:
[----:B------:R-:W-:Y:S02]  /*196b0*/  IMAD.MOV.U32 R13, RZ, RZ, R26 ;  /* 0x000000ffff0d7224 */ /* 0x000fe400078e001a */
[----:B------:R-:W-:Y:S02]  /*196c0*/  IMAD.MOV.U32 R12, RZ, RZ, 0x1 ;  /* 0x00000001ff0c7424 */ /* 0x000fe400078e00ff */
[----:B------:R-:W-:-:S07]  /*196d0*/  IMAD.MOV.U32 R2, RZ, RZ, R14 ;  /* 0x000000ffff027224 */ /* 0x000fce00078e000e */
[----:B------:R-:W-:Y:S05]  /*196e0*/  WARPSYNC.COLLECTIVE R15, `(.L_x_1516) ;  /* 0x000000000f087348 */ /* 0x000fea0003c00000 */
[----:B------:R0:W1:Y:S02]  /*196f0*/  SHFL.IDX P6, R14, R13, R12, R11 ;  /* 0x0000000c0d0e7389 */ /* 0x00006400000c000b */
[----:B01----:R-:W-:Y:S01]  /*19700*/  ENDCOLLECTIVE ;  /* 0x000000000000791b */ /* 0x003fe20003800000 */
.L_x_1516:
        /* <DEDUP_REMOVED lines=12> */
.L_x_1517:
[----:B------:R-:W-:Y:S02]  /*197d0*/  IMAD.MOV.U32 R13, RZ, RZ, R26 ;  /* 0x000000ffff0d7224 */ /* 0x000fe400078e001a */
[----:B------:R-:W-:Y:S02]  /*197e0*/  IMAD.MOV.U32 R12, RZ, RZ, 0x2 ;  /* 0x00000002ff0c7424 */ /* 0x000fe400078e00ff */
[----:B------:R-:W-:-:S07]  /*197f0*/  IMAD.MOV.U32 R2, RZ, RZ, R14 ;  /* 0x000000ffff027224 */ /* 0x000fce00078e000e */
[----:B------:R-:W-:Y:S05]  /*19800*/  WARPSYNC.COLLECTIVE R15, `(.L_x_1518) ;  /* 0x000000000f087348 */ /* 0x000fea0003c00000 */
[----:B------:R0:W1:Y:S02]  /*19810*/  SHFL.IDX P6, R14, R13, R12, R11 ;  /* 0x0000000c0d0e7389 */ /* 0x00006400000c000b */
[----:B01----:R-:W-:Y:S01]  /*19820*/  ENDCOLLECTIVE ;  /* 0x000000000000791b */ /* 0x003fe20003800000 */
.L_x_1518:
        /* <DEDUP_REMOVED lines=12> */
.L_x_1519:
[----:B------:R-:W-:Y:S02]  /*198f0*/  IMAD.MOV.U32 R13, RZ, RZ, R26 ;  /* 0x000000ffff0d7224 */ /* 0x000fe400078e001a */
[----:B------:R-:W-:Y:S02]  /*19900*/  IMAD.MOV.U32 R12, RZ, RZ, 0x3 ;  /* 0x00000003ff0c7424 */ /* 0x000fe400078e00ff */
[----:B------:R-:W-:-:S07]  /*19910*/  IMAD.MOV.U32 R2, RZ, RZ, R14 ;  /* 0x000000ffff027224 */ /* 0x000fce00078e000e */
[----:B------:R-:W-:Y:S05]  /*19920*/  WARPSYNC.COLLECTIVE R15, `(.L_x_1520) ;  /* 0x000000000f087348 */ /* 0x000fea0003c00000 */
[----:B------:R0:W1:Y:S02]  /*19930*/  SHFL.IDX P6, R14, R13, R12, R11 ;  /* 0x0000000c0d0e7389 */ /* 0x00006400000c000b */
[----:B01----:R-:W-:Y:S01]  /*19940*/  ENDCOLLECTIVE ;  /* 0x000000000000791b */ /* 0x003fe20003800000 */
.L_x_1520:
        /* <DEDUP_REMOVED lines=12> */
.L_x_1521:
[----:B------:R-:W-:Y:S01]  /*19a10*/  IMAD.MOV.U32 R2, RZ, RZ, R14 ;  /* 0x000000ffff027224 */ /* 0x000fe200078e000e */
[----:B------:R-:W-:Y:S06]  /*19a20*/  BRA `(.L_x_1522) ;  /* 0xffffffc000947947 */ /* 0x000fec000383ffff */
.L_x_1429:
[----:B---3--:R3:W4:Y:S02]  /*19a30*/  SYNCS.PHASECHK.TRANS64.TRYWAIT P0, [R0+URZ+0x22840], R10 ;  /* 0x0228400a000075a7 */ /* 0x008724000800017f */
[----:B----4-:R-:W-:Y:S05]  /*19a40*/  @!P0 NANOSLEEP.SYNCS 0x989680 ;  /* 0x009896800000895d */ /* 0x010fea0003900000 */
[----:B------:R-:W4:Y:S02]  /*19a50*/  @!P0 SYNCS.PHASECHK.TRANS64 P0, [R0+URZ+0x22840], R10 ;  /* 0x0228400a000085a7 */ /* 0x000f24000800007f */
[----:B----4-:R-:W-:Y:S05]  /*19a60*/  @!P0 BRA `(.L_x_1429) ;  /* 0xfffffffc00f08947 */ /* 0x010fea000383ffff */
[----:B------:R-:W-:Y:S05]  /*19a70*/  BRA `(.L_x_1523) ;  /* 0xffffffc000e87947 */ /* 0x000fea000383ffff */
.L_x_1430:
        /* <DEDUP_REMOVED lines=8> */
.L_x_1525:
[----:B------:R-:W-:Y:S05]  /*19b00*/  BSYNC B0 ;  /* 0x0000000000007941 */ /* 0x000fea0003800000 */
.L_x_1524:
        /* <DEDUP_REMOVED lines=9> */
.L_x_1526:
[----:B------:R-:W-:Y:S02]  /*19ba0*/  IMAD.MOV.U32 R13, RZ, RZ, R8 ;  /* 0x000000ffff0d7224 */ /* 0x000fe400078e0008 */
[----:B------:R-:W-:Y:S02]  /*19bb0*/  IMAD.MOV.U32 R12, RZ, RZ, 0x1 ;  /* 0x00000001ff0c7424 */ /* 0x000fe400078e00ff */
[----:B------:R-:W-:-:S07]  /*19bc0*/  IMAD.MOV.U32 R2, RZ, RZ, R14 ;  /* 0x000000ffff027224 */ /* 0x000fce00078e000e */
[----:B------:R-:W-:Y:S05]  /*19bd0*/  WARPSYNC.COLLECTIVE R15, `(.L_x_1527) ;  /* 0x000000000f087348 */ /* 0x000fea0003c00000 */
[----:B------:R0:W1:Y:S02]  /*19be0*/  SHFL.IDX P6, R14, R13, R12, R11 ;  /* 0x0000000c0d0e7389 */ /* 0x00006400000c000b */
[----:B01----:R-:W-:Y:S01]  /*19bf0*/  ENDCOLLECTIVE ;  /* 0x000000000000791b */ /* 0x003fe20003800000 */
.L_x_1527:
        /* <DEDUP_REMOVED lines=13> */
.L_x_1528:
[----:B------:R-:W-:Y:S02]  /*19cd0*/  IMAD.MOV.U32 R13, RZ, RZ, R8 ;  /* 0x000000ffff0d7224 */ /* 0x000fe400078e0008 */
[----:B------:R-:W-:Y:S02]  /*19ce0*/  IMAD.MOV.U32 R12, RZ, RZ, 0x2 ;  /* 0x00000002ff0c7424 */ /* 0x000fe400078e00ff */
[----:B------:R-:W-:-:S07]  /*19cf0*/  IMAD.MOV.U32 R2, RZ, RZ, R14 ;  /* 0x000000ffff027224 */ /* 0x000fce00078e000e */
[----:B------:R-:W-:Y:S05]  /*19d00*/  WARPSYNC.COLLECTIVE R15, `(.L_x_1529) ;  /* 0x000000000f087348 */ /* 0x000fea0003c00000 */
[----:B------:R0:W1:Y:S02]  /*19d10*/  SHFL.IDX P6, R14, R13, R12, R11 ;  /* 0x0000000c0d0e7389 */ /* 0x00006400000c000b */
[----:B01----:R-:W-:Y:S01]  /*19d20*/  ENDCOLLECTIVE ;  /* 0x000000000000791b */ /* 0x003fe20003800000 */
.L_x_1529:
        /* <DEDUP_REMOVED lines=13> */
.L_x_1530:
[----:B------:R-:W-:Y:S02]  /*19e00*/  IMAD.MOV.U32 R13, RZ, RZ, R8 ;  /* 0x000000ffff0d7224 */ /* 0x000fe400078e0008 */
[----:B------:R-:W-:Y:S02]  /*19e10*/  IMAD.MOV.U32 R12, RZ, RZ, 0x3 ;  /* 0x00000003ff0c7424 */ /* 0x000fe400078e00ff */
[----:B------:R-:W-:-:S07]  /*19e20*/  IMAD.MOV.U32 R2, RZ, RZ, R14 ;  /* 0x000000ffff027224 */ /* 0x000fce00078e000e */
[----:B------:R-:W-:Y:S05]  /*19e30*/  WARPSYNC.COLLECTIVE R15, `(.L_x_1531) ;  /* 0x000000000f087348 */ /* 0x000fea0003c00000 */
[----:B------:R0:W1:Y:S02]  /*19e40*/  SHFL.IDX P6, R14, R13, R12, R11 ;  /* 0x0000000c0d0e7389 */ /* 0x00006400000c000b */
[----:B01----:R-:W-:Y:S01]  /*19e50*/  ENDCOLLECTIVE ;  /* 0x000000000000791b */ /* 0x003fe20003800000 */
.L_x_1531:
        /* <DEDUP_REMOVED lines=13> */
.L_x_1532:
[----:B------:R-:W-:Y:S01]  /*19f30*/  IMAD.MOV.U32 R2, RZ, RZ, R14 ;  /* 0x000000ffff027224 */ /* 0x000fe200078e000e */
[----:B------:R-:W-:Y:S06]  /*19f40*/  BRA `(.L_x_1533) ;  /* 0xffffffc000787947 */ /* 0x000fec000383ffff */
.L_x_1435:
[----:B0-----:R0:W2:Y:S02]  /*19f50*/  SYNCS.PHASECHK.TRANS64.TRYWAIT P1, [R0+URZ+0x22870], R3 ;  /* 0x02287003000075a7 */ /* 0x0010a4000802017f */
[----:B--2---:R-:W-:Y:S05]  /*19f60*/  @!P1 NANOSLEEP.SYNCS 0x989680 ;  /* 0x009896800000995d */ /* 0x004fea0003900000 */
[----:B------:R-:W2:Y:S02]  /*19f70*/  @!P1 SYNCS.PHASECHK.TRANS64 P1, [R0+URZ+0x22870], R3 ;  /* 0x02287003000095a7 */ /* 0x000ea4000802007f */
[----:B--2---:R-:W-:Y:S05]  /*19f80*/  @!P1 BRA `(.L_x_1435) ;  /* 0xfffffffc00f09947 */ /* 0x004fea000383ffff */
[----:B------:R-:W-:Y:S05]  /*19f90*/  BRA `(.L_x_1534) ;  /* 0xffffffc000e47947 */ /* 0x000fea000383ffff */
.L_x_1437:
[----:B0-----:R0:W1:Y:S02]  /*19fa0*/  SYNCS.PHASECHK.TRANS64.TRYWAIT P1, [R0+URZ+0x22860], R3 ;  /* 0x02286003000075a7 */ /* 0x001064000802017f */
[----:B-1----:R-:W-:Y:S05]  /*19fb0*/  @!P1 NANOSLEEP.SYNCS 0x989680 ;  /* 0x009896800000995d */ /* 0x002fea0003900000 */
[----:B------:R-:W1:Y:S02]  /*19fc0*/  @!P1 SYNCS.PHASECHK.TRANS64 P1, [R0+URZ+0x22860], R3 ;  /* 0x02286003000095a7 */ /* 0x000e64000802007f */
[----:B-1----:R-:W-:Y:S05]  /*19fd0*/  @!P1 BRA `(.L_x_1437) ;  /* 0xfffffffc00f09947 */ /* 0x002fea000383ffff */
[----:B------:R-:W-:Y:S05]  /*19fe0*/  BRA `(.L_x_1535) ;  /* 0xffffffc000f47947 */ /* 0x000fea000383ffff */
.L_x_1445:
[----:B-1----:R1:W2:Y:S02]  /*19ff0*/  SYNCS.PHASECHK.TRANS64.TRYWAIT P1, [R17+URZ+0x22870], R0 ;  /* 0x02287000110075a7 */ /* 0x0022a4000802017f */
[----:B--2---:R-:W-:Y:S05]  /*1a000*/  @!P1 NANOSLEEP.SYNCS 0x989680 ;  /* 0x009896800000995d */ /* 0x004fea0003900000 */
[----:B------:R-:W2:Y:S02]  /*1a010*/  @!P1 SYNCS.PHASECHK.TRANS64 P1, [R17+URZ+0x22870], R0 ;  /* 0x02287000110095a7 */ /* 0x000ea4000802007f */
[----:B--2---:R-:W-:Y:S05]  /*1a020*/  @!P1 BRA `(.L_x_1445) ;  /* 0xfffffffc00f09947 */ /* 0x004fea000383ffff */
[----:B------:R-:W-:Y:S05]  /*1a030*/  BRA `(.L_x_1536) ;  /* 0xffffffc800887947 */ /* 0x000fea000383ffff */
.L_x_1447:
[----:B-1----:R1:W2:Y:S02]  /*1a040*/  SYNCS.PHASECHK.TRANS64.TRYWAIT P1, [R17+URZ+0x22860], R0 ;  /* 0x02286000110075a7 */ /* 0x0022a4000802017f */
[----:B--2---:R-:W-:Y:S05]  /*1a050*/  @!P1 NANOSLEEP.SYNCS 0x989680 ;  /* 0x009896800000995d */ /* 0x004fea0003900000 */
[----:B------:R-:W2:Y:S02]  /*1a060*/  @!P1 SYNCS.PHASECHK.TRANS64 P1, [R17+URZ+0x22860], R0 ;  /* 0x02286000110095a7 */ /* 0x000ea4000802007f */
[----:B--2---:R-:W-:Y:S05]  /*1a070*/  @!P1 BRA `(.L_x_1447) ;  /* 0xfffffffc00f09947 */ /* 0x004fea000383ffff */
[----:B------:R-:W-:Y:S05]  /*1a080*/  BRA `(.L_x_1537) ;  /* 0xffffffc800947947 */ /* 0x000fea000383ffff */
.L_x_1461:
[----:B0-----:R0:W1:Y:S02]  /*1a090*/  SYNCS.PHASECHK.TRANS64.TRYWAIT P0, [R5+URZ+0x22820], R0 ;  /* 0x02282000050075a7 */ /* 0x001064000800017f */
[----:B-1----:R-:W-:Y:S05]  /*1a0a0*/  @!P0 NANOSLEEP.SYNCS 0x989680 ;  /* 0x009896800000895d */ /* 0x002fea0003900000 */
[----:B------:R-:W1:Y:S02]  /*1a0b0*/  @!P0 SYNCS.PHASECHK.TRANS64 P0, [R5+URZ+0x22820], R0 ;  /* 0x02282000050085a7 */ /* 0x000e64000800007f */
[----:B-1----:R-:W-:Y:S05]  /*1a0c0*/  @!P0 BRA `(.L_x_1461) ;  /* 0xfffffffc00f08947 */ /* 0x002fea000383ffff */
[----:B------:R-:W-:Y:S05]  /*1a0d0*/  BRA `(.L_x_1538) ;  /* 0xffffffd800c47947 */ /* 0x000fea000383ffff */
.L_x_1462:
[----:B------:R-:W1:Y:S01]  /*1a0e0*/  S2R R2, SR_TID.X ;  /* 0x0000000000027919 */ /* 0x000e620000002100 */
[----:B------:R-:W-:Y:S01]  /*1a0f0*/  BSSY B0, `(.L_x_1539) ;  /* 0x000000a000007945 */ /* 0x000fe20003800000 */
[----:B------:R-:W-:Y:S02]  /*1a100*/  IMAD.MOV.U32 R12, RZ, RZ, RZ ;  /* 0x000000ffff0c7224 */ /* 0x000fe400078e00ff */
[----:B------:R-:W-:Y:S02]  /*1a110*/  IMAD.MOV.U32 R11, RZ, RZ, 0x1f ;  /* 0x0000001fff0b7424 */ /* 0x000fe400078e00ff */
[----:B------:R-:W-:Y:S01]  /*1a120*/  IMAD.MOV.U32 R15, RZ, RZ, -0x1 ;  /* 0xffffffffff0f7424 */ /* 0x000fe200078e00ff */
[----:B-1----:R-:W-:-:S04]  /*1a130*/  SHF.R.U32.HI R2, RZ, 0x5, R2 ;  /* 0x00000005ff027819 */ /* 0x002fc80000011602 */
[----:B------:R-:W-:-:S05]  /*1a140*/  LOP3.LUT R2, R2, 0x3, RZ, 0xc0, !PT ;  /* 0x0000000302027812 */ /* 0x000fca00078ec0ff */
[----:B------:R-:W-:-:S07]  /*1a150*/  IMAD.MOV.U32 R13, RZ, RZ, R2 ;  /* 0x000000ffff0d7224 */ /* 0x000fce00078e0002 */
[----:B0-----:R-:W-:Y:S05]  /*1a160*/  WARPSYNC.COLLECTIVE R15, `(.L_x_1540) ;  /* 0x000000000f087348 */ /* 0x001fea0003c00000 */
[----:B------:R1:W2:Y:S02]  /*1a170*/  SHFL.IDX P6, R14, R13, R12, R11 ;  /* 0x0000000c0d0e7389 */ /* 0x0002a400000c000b */
[----:B012---:R-:W-:Y:S01]  /*1a180*/  ENDCOLLECTIVE ;  /* 0x000000000000791b */ /* 0x007fe20003800000 */
.L_x_1540:
[----:B------:R-:W-:Y:S05]  /*1a190*/  BSYNC B0 ;  /* 0x0000000000007941 */ /* 0x000fea0003800000 */
.L_x_1539:
[----:B------:R-:W-:Y:S05]  /*1a1a0*/  BRA `(.L_x_1541) ;  /* 0xffffffd800ac7947 */ /* 0x000fea000383ffff */
.L_x_1465:
[----:B------:R-:W-:Y:S01]  /*1a1b0*/  BSSY B1, `(.L_x_1542) ;  /* 0x0000006000017945 */ /* 0x000fe20003800000 */
[----:B------:R-:W-:-:S07]  /*1a1c0*/  IMAD.MOV.U32 R15, RZ, RZ, -0x1 ;  /* 0xffffffffff0f7424 */ /* 0x000fce00078e00ff */
[----:B0-----:R-:W-:Y:S05]  /*1a1d0*/  WARPSYNC.COLLECTIVE R15, `(.L_x_1543) ;  /* 0x000000000f0c7348 */ /* 0x001fea0003c00000 */
[----:B------:R-:W-:Y:S02]  /*1a1e0*/  ELECT P6, UR62, PT ;  /* 0x00000000003e782f */ /* 0x000fe400038c0000 */
[----:B------:R-:W-:Y:S01]  /*1a1f0*/  MOV R14, UR62 ;  /* 0x0000003e000e7c02 */ /* 0x000fe20008000f00 */
[----:B0-----:R-:W-:Y:S10]  /*1a200*/  ENDCOLLECTIVE ;  /* 0x000000000000791b */ /* 0x001ff40003800000 */
.L_x_1543:
[----:B------:R-:W-:Y:S05]  /*1a210*/  BSYNC B1 ;  /* 0x0000000000017941 */ /* 0x000fea0003800000 */
.L_x_1542:
[----:B------:R-:W-:Y:S05]  /*1a220*/  BRA `(.L_x_1544) ;  /* 0xffffffd800a47947 */ /* 0x000fea000383ffff */
.L_x_1467:
[----:B0-----:R0:W1:Y:S02]  /*1a230*/  SYNCS.PHASECHK.TRANS64.TRYWAIT P1, [R3+URZ+0x22840], R2 ;  /* 0x02284002030075a7 */ /* 0x001064000802017f */
[----:B-1----:R-:W-:Y:S05]  /*1a240*/  @!P1 NANOSLEEP.SYNCS 0x989680 ;  /* 0x009896800000995d */ /* 0x002fea0003900000 */
[----:B------:R-:W1:Y:S02]  /*1a250*/  @!P1 SYNCS.PHASECHK.TRANS64 P1, [R3+URZ+0x22840], R2 ;  /* 0x02284002030095a7 */ /* 0x000e64000802007f */
[----:B-1----:R-:W-:Y:S05]  /*1a260*/  @!P1 BRA `(.L_x_1467) ;  /* 0xfffffffc00f09947 */ /* 0x002fea000383ffff */
[----:B------:R-:W-:Y:S05]  /*1a270*/  BRA `(.L_x_1545) ;  /* 0xffffffd800c47947 */ /* 0x000fea000383ffff */
.L_x_1469:
[----:B-1----:R1:W2:Y:S02]  /*1a280*/  SYNCS.PHASECHK.TRANS64.TRYWAIT P1, [R23+URZ+0x22840], R0 ;  /* 0x02284000170075a7 */ /* 0x0022a4000802017f */
[----:B--2---:R-:W-:Y:S05]  /*1a290*/  @!P1 NANOSLEEP.SYNCS 0x989680 ;  /* 0x009896800000995d */ /* 0x004fea0003900000 */
[----:B------:R-:W2:Y:S02]  /*1a2a0*/  @!P1 SYNCS.PHASECHK.TRANS64 P1, [R23+URZ+0x22840], R0 ;  /* 0x02284000170095a7 */ /* 0x000ea4000802007f */
[----:B--2---:R-:W-:Y:S05]  /*1a2b0*/  @!P1 BRA `(.L_x_1469) ;  /* 0xfffffffc00f09947 */ /* 0x004fea000383ffff */
[----:B------:R-:W-:Y:S05]  /*1a2c0*/  BRA `(.L_x_1546) ;  /* 0xffffffd800d07947 */ /* 0x000fea000383ffff */
.L_x_1471:
[----:B--2---:R2:W3:Y:S02]  /*1a2d0*/  SYNCS.PHASECHK.TRANS64.TRYWAIT P1, [R3+URZ+0x22860], R2 ;  /* 0x02286002030075a7 */ /* 0x0044e4000802017f */
[----:B---3--:R-:W-:Y:S05]  /*1a2e0*/  @!P1 NANOSLEEP.SYNCS 0x989680 ;  /* 0x009896800000995d */ /* 0x008fea0003900000 */
[----:B------:R-:W3:Y:S02]  /*1a2f0*/  @!P1 SYNCS.PHASECHK.TRANS64 P1, [R3+URZ+0x22860], R2 ;  /* 0x02286002030095a7 */ /* 0x000ee4000802007f */
[----:B---3--:R-:W-:Y:S05]  /*1a300*/  @!P1 BRA `(.L_x_1471) ;  /* 0xfffffffc00f09947 */ /* 0x008fea000383ffff */
[----:B------:R-:W-:Y:S05]  /*1a310*/  BRA `(.L_x_1547) ;  /* 0xffffffd800cc7947 */ /* 0x000fea000383ffff */
.L_x_1473:
[----:B---3--:R3:W4:Y:S02]  /*1a320*/  SYNCS.PHASECHK.TRANS64.TRYWAIT P1, [R23+URZ+0x22860], R0 ;  /* 0x02286000170075a7 */ /* 0x008724000802017f */
[----:B----4-:R-:W-:Y:S05]  /*1a330*/  @!P1 NANOSLEEP.SYNCS 0x989680 ;  /* 0x009896800000995d */ /* 0x010fea0003900000 */
[----:B------:R-:W4:Y:S02]  /*1a340*/  @!P1 SYNCS.PHASECHK.TRANS64 P1, [R23+URZ+0x22860], R0 ;  /* 0x02286000170095a7 */ /* 0x000f24000802007f */
[----:B----4-:R-:W-:Y:S05]  /*1a350*/  @!P1 BRA `(.L_x_1473) ;  /* 0xfffffffc00f09947 */ /* 0x010fea000383ffff */
[----:B------:R-:W-:Y:S05]  /*1a360*/  BRA `(.L_x_1548) ;  /* 0xffffffd800c87947 */ /* 0x000fea000383ffff */
.L_x_1475:
[----:B----4-:R4:W0:Y:S02]  /*1a370*/  SYNCS.PHASECHK.TRANS64.TRYWAIT P1, [R3+URZ+0x22880], R2 ;  /* 0x02288002030075a7 */ /* 0x010824000802017f */
[----:B0-----:R-:W-:Y:S05]  /*1a380*/  @!P1 NANOSLEEP.SYNCS 0x989680 ;  /* 0x009896800000995d */ /* 0x001fea0003900000 */
[----:B------:R-:W0:Y:S02]  /*1a390*/  @!P1 SYNCS.PHASECHK.TRANS64 P1, [R3+URZ+0x22880], R2 ;  /* 0x02288002030095a7 */ /* 0x000e24000802007f */
[----:B0-----:R-:W-:Y:S05]  /*1a3a0*/  @!P1 BRA `(.L_x_1475) ;  /* 0xfffffffc00f09947 */ /* 0x001fea000383ffff */
[----:B------:R-:W-:Y:S05]  /*1a3b0*/  BRA `(.L_x_1549) ;  /* 0xffffffd800c47947 */ /* 0x000fea000383ffff */
.L_x_1550:
        /* <DEDUP_REMOVED lines=12> */
.L_x_3194:


//--------------------- .text._ZN7cutlass13device_kernelIN5flash11enable_sm90INS1_16FlashAttnFwdSm90INS1_25CollectiveMainloopFwdSm90ILi2EN4cute5tupleIJNS5_1CILi1EEES8_S8_EEENS6_IJNS7_ILi128EEESA_NS7_ILi192EEEEEELi128ENS_12float_e4m3_tEfNS_4arch4Sm90ELb0ELb1ELb1ELb1ELb1ELb1ELb0ELb1ELb1ELb1ELb0ELb0EEENS1_21CollectiveEpilogueFwdINS6_IJSA_SA_SA_EEES9_NS_10bfloat16_tESF_Li256ELb1ELb1ELb0ELb1EEENS1_36VarlenDynamicPersistentTileSchedulerILi128ELi128ELi256ELi128ELb0ELb1ELb1ELb1ELb0ELb1EEEEEEEEEvNT_6ParamsE --------------------------
	.section	.text._ZN7cutlass13device_kernelIN5flash11enable_sm90INS1_16FlashAttnFwdSm90INS1_25CollectiveMainloopFwdSm90ILi2EN4cute5tupleIJNS5_1CILi1EEES8_S8_EEENS6_IJNS7_ILi128EEESA_NS7_ILi192EEEEEELi128ENS_12float_e4m3_tEfNS_4arch4Sm90ELb0ELb1ELb1ELb1ELb1ELb1ELb0ELb1ELb1ELb1ELb0ELb0EEENS1_21CollectiveEpilogueFwdINS6_IJSA_SA_SA_EEES9_NS_10bfloat16_tESF_Li256ELb1ELb1ELb0ELb1EEENS1_36VarlenDynamicPersistentTileSchedulerILi128ELi128ELi256ELi128ELb0ELb1ELb1ELb1ELb0ELb1EEEEEEEEEvNT_6ParamsE,"ax",@progbits
	.align	128
.text._ZN7cutlass13device_kernelIN5flash11enable_sm90INS1_16FlashAttnFwdSm90INS1_25CollectiveMainloopFwdSm90ILi2EN4cute5tupleIJNS5_1CILi1EEES8_S8_EEENS6_IJNS7_ILi128EEESA_NS7_ILi192EEEEEELi128ENS_12float_e4m3_tEfNS_4arch4Sm90ELb0ELb1ELb1ELb1ELb1ELb1ELb0ELb1ELb1ELb1ELb0ELb0EEENS1_21CollectiveEpilogueFwdINS6_IJSA_SA_SA_EEES9_NS_10bfloat16_tESF_Li256ELb1ELb1ELb0ELb1EEENS1_36VarlenDynamicPersistentTileSchedulerILi128ELi128ELi256ELi128ELb0ELb1ELb1ELb1ELb0ELb1EEEEEEEEEvNT_6ParamsE:
        .type           _ZN7cutlass13device_kernelIN5flash11enable_sm90INS1_16FlashAttnFwdSm90INS1_25CollectiveMainloopFwdSm90ILi2EN4cute5tupleIJNS5_1CILi1EEES8_S8_EEENS6_IJNS7_ILi128EEESA_NS7_ILi192EEEEEELi128ENS_12float_e4m3_tEfNS_4arch4Sm90ELb0ELb1ELb1ELb1ELb1ELb1ELb0ELb1ELb1ELb1ELb0ELb0EEENS1_21CollectiveEpilogueFwdINS6_IJSA_SA_SA_EEES9_NS_10bfloat16_tESF_Li256ELb1ELb1ELb0ELb1EEENS1_36VarlenDynamicPersistentTileSchedulerILi128ELi128ELi256ELi128ELb0ELb1ELb1ELb1ELb0ELb1EEEEEEEEEvNT_6ParamsE,@function
        .size           _ZN7cutlass13device_kernelIN5flash11enable_sm90INS1_16FlashAttnFwdSm90INS1_25CollectiveMainloopFwdSm90ILi2EN4cute5tupleIJNS5_1CILi1EEES8_S8_EEENS6_IJNS7_ILi128EEESA_NS7_ILi192EEEEEELi128ENS_12float_e4m3_tEfNS_4arch4Sm90ELb0ELb1ELb1ELb1ELb1ELb1ELb0ELb1ELb1ELb1ELb0ELb0EEENS1_21CollectiveEpilogueFwdINS6_IJSA_SA_SA_EEES9_NS_10bfloat16_tESF_Li256ELb1ELb1ELb0ELb1EEENS1_36VarlenDynamicPersistentTileSchedulerILi128ELi128ELi256ELi128ELb0ELb1ELb1ELb1ELb0ELb1EEEEEEEEEvNT_6ParamsE,(.L_x_3195 - _ZN7cutlass13device_kernelIN5flash11enable_sm90INS1_16FlashAttnFwdSm90INS1_25CollectiveMainloopFwdSm90ILi2EN4cute5tupleIJNS5_1CILi1EEES8_S8_EEENS6_IJNS7_ILi128EEESA_NS7_ILi192EEEEEELi128ENS_12float_e4m3_tEfNS_4arch4Sm90ELb0ELb1ELb1ELb1ELb1ELb1ELb0ELb1ELb1ELb1ELb0ELb0EEENS1_21CollectiveEpilogueFwdINS6_IJSA_SA_SA_EEES9_NS_10bfloat16_tESF_Li256ELb1ELb1ELb0ELb1EEENS1_36VarlenDynamicPersistentTileSchedulerILi128ELi128ELi256ELi128ELb0ELb1ELb1ELb1ELb0ELb1EEEEEEEEEvNT_6ParamsE)
        .other          _ZN7cutlass13device_kernelIN5flash11enable_sm90INS1_16FlashAttnFwdSm90INS1_25CollectiveMainloopFwdSm90ILi2EN4cute5tupleIJNS5_1CILi1EEES8_S8_EEENS6_IJNS7_ILi128EEESA_NS7_ILi192EEEEEELi128ENS_12float_e4m3_tEfNS_4arch4Sm90ELb0ELb1ELb1ELb1ELb1ELb1ELb0ELb1ELb1ELb1ELb0ELb0EEENS1_21CollectiveEpilogueFwdINS6_IJSA_SA_SA_EEES9_NS_10bfloat16_tESF_Li256ELb1ELb1ELb0ELb1EEENS1_36VarlenDynamicPersistentTileSchedulerILi128ELi128ELi256ELi128ELb0ELb1ELb1ELb1ELb0ELb1EEEEEEEEEvNT_6ParamsE,@"STO_CUDA_ENTRY STV_DEFAULT"
_ZN7cutlass13device_kernelIN5flash11enable_sm90INS1_16FlashAttnFwdSm90INS1_25CollectiveMainloopFwdSm90ILi2EN4cute5tupleIJNS5_1CILi1EEES8_S8_EEENS6_IJNS7_ILi128EEESA_NS7_ILi192EEEEEELi128ENS_12float_e4m3_tEfNS_4arch4Sm90ELb0ELb1ELb1ELb1ELb1ELb1ELb0ELb1ELb1ELb1ELb0ELb0EEENS1_21CollectiveEpilogueFwdINS6_IJSA_SA_SA_EEES9_NS_10bfloat16_tESF_Li256ELb1ELb1ELb0ELb1EEENS1_36VarlenDynamicPersistentTileSchedulerILi128ELi128ELi256ELi128ELb0ELb1ELb1ELb1ELb0ELb1EEEEEEEEEvNT_6ParamsE:
        /* <DEDUP_REMOVED lines=18> */
.L_x_1552:
[----:B------:R-:W-:Y:S05]  /*0120*/  BSYNC B0 ;  /* 0x0000000000007941 */ /* 0x000fea0003800000 */
.L_x_1551:
        /* <DEDUP_REMOVED lines=41> */
.L_x_1553:
        /* <DEDUP_REMOVED lines=22> */
.L_x_1554:
        /* <DEDUP_REMOVED lines=18> */
.L_x_1555:
        /* <DEDUP_REMOVED lines=22> */
.L_x_1556:
        /* <DEDUP_REMOVED lines=23> */
.L_x_1557:
        /* <DEDUP_REMOVED lines=8> */
.L_x_1560:
        /* <DEDUP_REMOVED lines=8> */
[----:B-1----:R-:W-:-:S06]  /*0a10*/  ULEA UR4, UR40, UR4, 0x18 ;  /* 0x0000000428047291 */ /* 0x002fcc000f8ec03f */
[----:B------:R-:W-:Y:S01]  /*0a20*/  IMAD.U32 R16, RZ, RZ, UR4 ;  /* 0x00000004ff107e24 */ /* 0x000fe2000f8e00ff */
[----:B0-----:R-:W-:Y:S01]  /*0a30*/  SHF.R.U32.HI R0, RZ, 0x7, R0 ;  /* 0x00000007ff007819 */ /* 0x001fe20000011600 */
[----:B------:R-:W-:-:S03]  /*0a40*/  ULDC UR4, c[0x0][0xc3c] ;  /* 0x00030f0000047ab9 */ /* 0x000fc60000000800 */
[----:B------:R-:W-:-:S13]  /*0a50*/  ISETP.NE.AND P0, PT, R0, 0x1, PT ;  /* 0x000000010000780c */ /* 0x000fda0003f05270 */
[----:B------:R-:W-:Y:S08]  /*0a60*/  @!P0 BAR.ARV 0x9, 0x100 ;  /* 0x0244000000008b1d */ /* 0x000ff00000002000 */
[----:B------:R-:W-:Y:S06]  /*0a70*/  BAR.SYNC.DEFER_BLOCKING 0x5, 0x180 ;  /* 0x0146000000007b1d */ /* 0x000fec0000010000 */
[----:B------:R-:W0:Y:S02]  /*0a80*/  LDS.128 R20, [R16+0x228d0] ;  /* 0x0228d00010147984 */ /* 0x000e240000000c00 */
[----:B------:R-:W-:Y:S06]  /*0a90*/  BAR.ARV 0x4, 0x180 ;  /* 0x0106000000007b1d */ /* 0x000fec0000002000 */
[----:B0-----:R-:W-:-:S13]  /*0aa0*/  ISETP.GE.AND P0, PT, R23, UR4, PT ;  /* 0x0000000417007c0c */ /* 0x001fda000bf06270 */
[----:B------:R-:W-:Y:S05]  /*0ab0*/  @P0 BRA `(.L_x_1561) ;  /* 0x0000028800b40947 */ /* 0x000fea0003800000 */
[----:B------:R-:W0:Y:S01]  /*0ac0*/  S2R R0, SR_TID.X ;  /* 0x0000000000007919 */ /* 0x000e220000002100 */
[----:B------:R-:W-:Y:S01]  /*0ad0*/  R2UR UR42, R16 ;  /* 0x00000000102a72ca */ /* 0x000fe200000e0000 */
[----:B------:R-:W-:Y:S01]  /*0ae0*/  IMAD.MOV.U32 R206, RZ, RZ, 0x20 ;  /* 0x00000020ffce7424 */ /* 0x000fe200078e00ff */
[----:B------:R-:W-:Y:S01]  /*0af0*/  CS2R R168, SRZ ;  /* 0x0000000000a87805 */ /* 0x000fe2000001ff00 */
[----:B------:R-:W-:Y:S01]  /*0b00*/  IMAD.MOV.U32 R17, RZ, RZ, RZ ;  /* 0x000000ffff117224 */ /* 0x000fe200078e00ff */
[----:B------:R-:W-:Y:S01]  /*0b10*/  ULOP3.LUT UR41, UR36, 0x1, URZ, 0xfc, !UPT ;  /* 0x0000000124297892 */ /* 0x000fe2000f8efc3f */
[----:B------:R-:W-:Y:S01]  /*0b20*/  IMAD.MOV.U32 R173, RZ, RZ, RZ ;  /* 0x000000ffffad7224 */ /* 0x000fe200078e00ff */
[----:B------:R-:W-:-:S07]  /*0b30*/  UMOV UR37, URZ ;  /* 0x0000003f00257c82 */ /* 0x000fce0008000000 */
[----:B------:R-:W-:Y:S01]  /*0b40*/  UIADD3 UR42, UR42, 0x10400, URZ ;  /* 0x000104002a2a7890 */ /* 0x000fe2000fffe03f */
[----:B0-----:R-:W-:-:S05]  /*0b50*/  VIADD R223, R0, 0xffffff80 ;  /* 0xffffff8000df7836 */ /* 0x001fca0000000000 */
[----:B------:R-:W-:Y:S02]  /*0b60*/  SHF.R.S32.HI R0, RZ, 0x1f, R223 ;  /* 0x0000001fff007819 */ /* 0x000fe400000114df */
[-C--:B------:R-:W-:Y:S02]  /*0b70*/  LEA.HI R5, R223, R223.reuse, RZ, 0x1 ;  /* 0x000000dfdf057211 */ /* 0x080fe400078f08ff */
[CC--:B------:R-:W-:Y:S02]  /*0b80*/  LEA.HI R6, R0.reuse, R223.reuse, RZ, 0x4 ;  /* 0x000000df00067211 */ /* 0x0c0fe400078f20ff */
[CC--:B------:R-:W-:Y:S02]  /*0b90*/  LEA.HI R3, R0.reuse, R223.reuse, RZ, 0x5 ;  /* 0x000000df00037211 */ /* 0x0c0fe400078f28ff */
[----:B------:R-:W-:Y:S02]  /*0ba0*/  SHF.R.S32.HI R201, RZ, 0x4, R6 ;  /* 0x00000004ffc97819 */ /* 0x000fe40000011406 */
[----:B------:R-:W-:Y:S01]  /*0bb0*/  LEA.HI R2, R0, R223, RZ, 0x2 ;  /* 0x000000df00027211 */ /* 0x000fe200078f10ff */
[----:B------:R-:W-:Y:S01]  /*0bc0*/  IMAD.SHL.U32 R7, R3, 0x20, RZ ;  /* 0x0000002003077824 */ /* 0x000fe200078e00ff */
[----:B------:R-:W-:-:S02]  /*0bd0*/  LOP3.LUT R8, R6, 0x3fffff0, RZ, 0xc0, !PT ;  /* 0x03fffff006087812 */ /* 0x000fc400078ec0ff */
[----:B------:R-:W-:Y:S02]  /*0be0*/  LEA.HI R6, R6, R201, RZ, 0x1 ;  /* 0x000000c906067211 */ /* 0x000fe400078f08ff */
[----:B------:R-:W-:Y:S01]  /*0bf0*/  SHF.R.S32.HI R3, RZ, 0x2, R2 ;  /* 0x00000002ff037819 */ /* 0x000fe20000011402 */
[----:B------:R-:W-:Y:S01]  /*0c00*/  IMAD.IADD R8, R223, 0x1, -R8 ;  /* 0x00000001df087824 */ /* 0x000fe200078e0a08 */
[----:B------:R-:W-:Y:S02]  /*0c10*/  SHF.R.S32.HI R4, RZ, 0x1f, R2 ;  /* 0x0000001fff047819 */ /* 0x000fe40000011402 */
[----:B------:R-:W-:Y:S02]  /*0c20*/  LOP3.LUT R7, R7, 0xfffffc00, RZ, 0xc0, !PT ;  /* 0xfffffc0007077812 */ /* 0x000fe400078ec0ff */
[----:B------:R-:W-:Y:S02]  /*0c30*/  LOP3.LUT R6, R6, 0x1ffffffe, RZ, 0xc0, !PT ;  /* 0x1ffffffe06067812 */ /* 0x000fe400078ec0ff */
[----:B------:R-:W-:Y:S01]  /*0c40*/  LEA.HI R4, R4, R3, RZ, 0x2 ;  /* 0x0000000304047211 */ /* 0x000fe200078f10ff */
[----:B------:R-:W-:Y:S01]  /*0c50*/  IMAD R7, R8, 0x40, R7 ;  /* 0x0000004008077824 */ /* 0x000fe200078e0207 */
[----:B------:R-:W-:Y:S01]  /*0c60*/  LOP3.LUT R208, R5, 0xfffffffe, RZ, 0xc0, !PT ;  /* 0xfffffffe05d07812 */ /* 0x000fe200078ec0ff */
[----:B------:R-:W-:Y:S01]  /*0c70*/  IMAD.IADD R6, R201, 0x1, -R6 ;  /* 0x00000001c9067824 */ /* 0x000fe200078e0a06 */
[----:B------:R-:W-:-:S02]  /*0c80*/  LOP3.LUT R4, R4, 0xfffffffc, RZ, 0xc0, !PT ;  /* 0xfffffffc04047812 */ /* 0x000fc400078ec0ff */
[----:B------:R-:W-:Y:S01]  /*0c90*/  LOP3.LUT R2, R2, 0xfffffffc, RZ, 0xc0, !PT ;  /* 0xfffffffc02027812 */ /* 0x000fe200078ec0ff */
[----:B------:R-:W-:Y:S01]  /*0ca0*/  IMAD.IADD R208, R223, 0x1, -R208 ;  /* 0x00000001dfd07824 */ /* 0x000fe200078e0ad0 */
[----:B------:R-:W-:Y:S01]  /*0cb0*/  SHF.R.S32.HI R176, RZ, 0x1, R5 ;  /* 0x00000001ffb07819 */ /* 0x000fe20000011405 */
[----:B------:R-:W-:Y:S01]  /*0cc0*/  IMAD R220, R6, 0x8, R7 ;  /* 0x0000000806dc7824 */ /* 0x000fe200078e0207 */
[----:B------:R-:W-:Y:S01]  /*0cd0*/  SHF.R.S32.HI R7, RZ, 0x1f, R5 ;  /* 0x0000001fff077819 */ /* 0x000fe20000011405 */
[----:B------:R-:W-:Y:S01]  /*0ce0*/  IMAD.IADD R4, R3, 0x1, -R4 ;  /* 0x0000000103047824 */ /* 0x000fe200078e0a04 */
[----:B------:R-:W-:Y:S01]  /*0cf0*/  LEA.HI R3, R0, R223, RZ, 0x7 ;  /* 0x000000df00037211 */ /* 0x000fe200078f38ff */
[----:B------:R-:W-:Y:S01]  /*0d00*/  IMAD.IADD R6, R223, 0x1, -R2 ;  /* 0x00000001df067824 */ /* 0x000fe200078e0a02 */
[----:B------:R-:W-:Y:S01]  /*0d10*/  LEA.HI R7, R7, R176, RZ, 0x3 ;  /* 0x000000b007077211 */ /* 0x000fe200078f18ff */
[C---:B------:R-:W-:Y:S01]  /*0d20*/  IMAD.SHL.U32 R174, R208.reuse, 0x8, RZ ;  /* 0x00000008d0ae7824 */ /* 0x040fe200078e00ff */
[----:B------:R-:W-:Y:S01]  /*0d30*/  LOP3.LUT R2, R3, 0xffffff80, RZ, 0xc0, !PT ;  /* 0xffffff8003027812 */ /* 0x000fe200078ec0ff */
[----:B------:R-:W-:Y:S01]  /*0d40*/  IMAD.SHL.U32 R18, R208, 0x10, RZ ;  /* 0x00000010d0127824 */ /* 0x000fe200078e00ff */
[----:B------:R-:W-:Y:S01]  /*0d50*/  LEA.HI R8, R6, R6, RZ, 0x1 ;  /* 0x0000000606087211 */ /* 0x000fe200078f08ff */
[C---:B------:R-:W-:Y:S01]  /*0d60*/  VIADD R191, R174.reuse, 0x40 ;  /* 0x00000040aebf7836 */ /* 0x040fe20000000000 */
[----:B------:R-:W-:Y:S01]  /*0d70*/  IADD3 R189, R174, 0x20, RZ ;  /* 0x00000020aebd7810 */ /* 0x000fe20007ffe0ff */
[----:B------:R-:W-:Y:S01]  /*0d80*/  IMAD.IADD R209, R223, 0x1, -R2 ;  /* 0x00000001dfd17824 */ /* 0x000fe200078e0a02 */
[----:B------:R-:W-:Y:S01]  /*0d90*/  LOP3.LUT R9, R8, 0x1ffffffe, RZ, 0xc0, !PT ;  /* 0x1ffffffe08097812 */ /* 0x000fe200078ec0ff */
[----:B------:R-:W-:Y:S01]  /*0da0*/  IMAD.SHL.U32 R181, R4, 0x80, RZ ;  /* 0x0000008004b57824 */ /* 0x000fe200078e00ff */
[----:B------:R-:W-:Y:S01]  /*0db0*/  LOP3.LUT R7, R7, 0xfffffff8, RZ, 0xc0, !PT ;  /* 0xfffffff807077812 */ /* 0x000fe200078ec0ff */
[----:B------:R-:W-:Y:S01]  /*0dc0*/  IMAD.IADD R10, R174, 0x1, R189 ;  /* 0x00000001ae0a7824 */ /* 0x000fe200078e02bd */
[----:B------:R-:W-:Y:S01]  /*0dd0*/  LEA.HI R5, R5, R176, RZ, 0x1 ;  /* 0x000000b005057211 */ /* 0x000fe200078f08ff */
[----:B------:R-:W-:Y:S01]  /*0de0*/  IMAD.IADD R194, R6, 0x1, -R9 ;  /* 0x0000000106c27824 */ /* 0x000fe200078e0a09 */
[----:B------:R-:W-:Y:S01]  /*0df0*/  SHF.R.S32.HI R6, RZ, 0x1f, R209 ;  /* 0x0000001fff067819 */ /* 0x000fe200000114d1 */
[----:B------:R-:W-:Y:S01]  /*0e00*/  IMAD.IADD R187, R176, 0x1, -R7 ;  /* 0x00000001b0bb7824 */ /* 0x000fe200078e0a07 */
[----:B------:R-:W-:Y:S01]  /*0e10*/  SHF.R.S32.HI R11, RZ, 0x1f, R10 ;  /* 0x0000001fff0b7819 */ /* 0x000fe2000001140a */
[----:B------:R-:W-:Y:S01]  /*0e20*/  VIADD R185, R18, 0x80 ;  /* 0x0000008012b97836 */ /* 0x000fe20000000000 */
[----:B------:R-:W-:Y:S01]  /*0e30*/  LEA.HI R8, R6, R209, RZ, 0x2 ;  /* 0x000000d106087211 */ /* 0x000fe200078f10ff */
[----:B------:R-:W-:Y:S01]  /*0e40*/  IMAD.SHL.U32 R2, R187, 0x80, RZ ;  /* 0x00000080bb027824 */ /* 0x000fe200078e00ff */
[CC--:B------:R-:W-:Y:S01]  /*0e50*/  LEA.HI R12, R11.reuse, R10.reuse, RZ, 0x4 ;  /* 0x0000000a0b0c7211 */ /* 0x0c0fe200078f20ff */
[----:B------:R-:W-:Y:S01]  /*0e60*/  VIADD R186, R18, 0xa0 ;  /* 0x000000a012ba7836 */ /* 0x000fe20000000000 */
[----:B------:R-:W-:Y:S01]  /*0e70*/  LEA.HI R13, R11, R10, RZ, 0x6 ;  /* 0x0000000a0b0d7211 */ /* 0x000fe200078f30ff */
[C---:B------:R-:W-:Y:S01]  /*0e80*/  IMAD.IADD R11, R174.reuse, 0x1, R191 ;  /* 0x00000001ae0b7824 */ /* 0x040fe200078e02bf */
[--C-:B------:R-:W-:Y:S01]  /*0e90*/  SHF.R.S32.HI R9, RZ, 0x2, R8.reuse ;  /* 0x00000002ff097819 */ /* 0x100fe20000011408 */
[----:B------:R-:W-:Y:S01]  /*0ea0*/  VIADD R190, R174, 0x10 ;  /* 0x00000010aebe7836 */ /* 0x000fe20000000000 */
[----:B------:R-:W-:Y:S01]  /*0eb0*/  SHF.R.S32.HI R10, RZ, 0x1f, R8 ;  /* 0x0000001fff0a7819 */ /* 0x000fe20000011408 */
[----:B------:R-:W-:Y:S01]  /*0ec0*/  IMAD.SHL.U32 R13, R13, 0x80, RZ ;  /* 0x000000800d0d7824 */ /* 0x000fe200078e00ff */
[----:B------:R-:W-:Y:S01]  /*0ed0*/  LOP3.LUT R7, R2, 0x380, RZ, 0xc0, !PT ;  /* 0x0000038002077812 */ /* 0x000fe200078ec0ff */
[----:B------:R-:W-:Y:S01]  /*0ee0*/  VIADD R192, R174, 0x30 ;  /* 0x00000030aec07836 */ /* 0x000fe20000000000 */
[----:B------:R-:W-:Y:S01]  /*0ef0*/  LEA.HI R10, R10, R9, RZ, 0x3 ;  /* 0x000000090a0a7211 */ /* 0x000fe200078f18ff */
[----:B------:R-:W-:Y:S01]  /*0f00*/  VIADD R193, R174, 0x50 ;  /* 0x00000050aec17836 */ /* 0x000fe20000000000 */
[----:B------:R-:W-:-:S02]  /*0f10*/  SHF.R.S32.HI R218, RZ, 0x7, R3 ;  /* 0x00000007ffda7819 */ /* 0x000fc40000011403 */
[----:B------:R-:W-:Y:S02]  /*0f20*/  LOP3.LUT R5, R5, 0x3fffffe, RZ, 0xc0, !PT ;  /* 0x03fffffe05057812 */ /* 0x000fe400078ec0ff */
[----:B------:R-:W-:Y:S02]  /*0f30*/  LOP3.LUT R10, R10, 0xfffffff8, RZ, 0xc0, !PT ;  /* 0xfffffff80a0a7812 */ /* 0x000fe400078ec0ff */
[----:B------:R-:W-:Y:S01]  /*0f40*/  SHF.R.U32.HI R2, RZ, 0x3, R7 ;  /* 0x00000003ff027819 */ /* 0x000fe20000011607 */
[----:B------:R-:W-:Y:S01]  /*0f50*/  IMAD.IADD R5, R176, 0x1, -R5 ;  /* 0x00000001b0057824 */ /* 0x000fe200078e0a05 */
[----:B------:R-:W-:Y:S01]  /*0f60*/  LOP3.LUT R7, R7, 0x10, R18, 0xf8, !PT ;  /* 0x0000001007077812 */ /* 0x000fe200078ef812 */
[----:B------:R-:W-:Y:S01]  /*0f70*/  IMAD.IADD R9, R9, 0x1, -R10 ;  /* 0x0000000109097824 */ /* 0x000fe200078e0a0a */
[----:B------:R-:W-:Y:S01]  /*0f80*/  LEA.HI R6, R6, R209, RZ, 0x5 ;  /* 0x000000d106067211 */ /* 0x000fe200078f28ff */
[----:B------:R-:W-:Y:S01]  /*0f90*/  IMAD R5, R201, 0x8, R5 ;  /* 0x00000008c9057824 */ /* 0x000fe200078e0205 */
[----:B------:R-:W-:-:S02]  /*0fa0*/  LEA.HI R3, R3, R218, RZ, 0x1 ;  /* 0x000000da03037211 */ /* 0x000fc400078f08ff */
[----:B------:R-:W-:Y:S01]  /*0fb0*/  SHF.R.S32.HI R14, RZ, 0x1f, R11 ;  /* 0x0000001fff0e7819 */ /* 0x000fe2000001140b */
[----:B------:R-:W-:Y:S01]  /*0fc0*/  IMAD.SHL.U32 R183, R5, 0x40, RZ ;  /* 0x0000004005b77824 */ /* 0x000fe200078e00ff */
[----:B------:R-:W-:Y:S02]  /*0fd0*/  LOP3.LUT R2, R7, R2, RZ, 0x3c, !PT ;  /* 0x0000000207027212 */ /* 0x000fe400078e3cff */
[----:B------:R-:W-:Y:S02]  /*0fe0*/  SHF.R.S32.HI R6, RZ, 0x5, R6 ;  /* 0x00000005ff067819 */ /* 0x000fe40000011406 */
[----:B------:R-:W-:Y:S01]  /*0ff0*/  LOP3.LUT R3, R3, 0x3fffffe, RZ, 0xc0, !PT ;  /* 0x03fffffe03037812 */ /* 0x000fe200078ec0ff */
[----:B------:R-:W-:Y:S01]  /*1000*/  IMAD R201, R201, 0x400, R2 ;  /* 0x00000400c9c97824 */ /* 0x000fe200078e0202 */
[----:B------:R-:W-:Y:S02]  /*1010*/  LEA.HI R0, R0, R223, RZ, 0x3 ;  /* 0x000000df00007211 */ /* 0x000fe400078f18ff */
[----:B------:R-:W-:Y:S01]  /*1020*/  LOP3.LUT R181, R181, 0x180, RZ, 0xc0, !PT ;  /* 0x00000180b5b57812 */ /* 0x000fe200078ec0ff */
[----:B------:R-:W-:Y:S01]  /*1030*/  IMAD.IADD R3, R218, 0x1, -R3 ;  /* 0x00000001da037824 */ /* 0x000fe200078e0a03 */
[----:B------:R-:W-:-:S02]  /*1040*/  LEA.HI R180, R14, R11, RZ, 0x4 ;  /* 0x0000000b0eb47211 */ /* 0x000fc400078f20ff */
[----:B------:R-:W-:Y:S02]  /*1050*/  LEA R6, R6, R9, 0x4 ;  /* 0x0000000906067211 */ /* 0x000fe400078e20ff */
[----:B------:R-:W-:Y:S02]  /*1060*/  LEA.HI R11, R14, R11, RZ, 0x6 ;  /* 0x0000000b0e0b7211 */ /* 0x000fe400078f30ff */
[----:B------:R-:W-:Y:S01]  /*1070*/  LOP3.LUT R2, R0, 0xfffffff8, RZ, 0xc0, !PT ;  /* 0xfffffff800027812 */ /* 0x000fe200078ec0ff */
[----:B------:R-:W-:Y:S01]  /*1080*/  IMAD R219, R3, 0x40, R6 ;  /* 0x0000004003db7824 */ /* 0x000fe200078e0206 */
[----:B------:R-:W-:Y:S01]  /*1090*/  LOP3.LUT R5, R181, 0x30, R12, 0xf8, !PT ;  /* 0x00000030b5057812 */ /* 0x000fe200078ef80c */
[----:B------:R-:W-:Y:S01]  /*10a0*/  IMAD.SHL.U32 R11, R11, 0x80, RZ ;  /* 0x000000800b0b7824 */ /* 0x000fe200078e00ff */
[----:B------:R-:W-:Y:S01]  /*10b0*/  SHF.R.U32.HI R182, RZ, 0x3, R181 ;  /* 0x00000003ffb67819 */ /* 0x000fe200000116b5 */
[----:B------:R-:W-:Y:S01]  /*10c0*/  IMAD.IADD R203, R223, 0x1, -R2 ;  /* 0x00000001dfcb7824 */ /* 0x000fe200078e0a02 */
[----:B------:R-:W-:-:S02]  /*10d0*/  LOP3.LUT P0, RZ, R4, 0x2, RZ, 0xc0, !PT ;  /* 0x0000000204ff7812 */ /* 0x000fc4000780c0ff */
[----:B------:R-:W-:Y:S01]  /*10e0*/  LOP3.LUT R7, R181, 0x30, R180, 0xf8, !PT ;  /* 0x00000030b5077812 */ /* 0x000fe200078ef8b4 */
[----:B------:R-:W-:Y:S01]  /*10f0*/  IMAD.SHL.U32 R197, R203, 0x8, RZ ;  /* 0x00000008cbc57824 */ /* 0x000fe200078e00ff */
[----:B------:R-:W-:Y:S02]  /*1100*/  LOP3.LUT R3, R181, 0x10, R18, 0xf8, !PT ;  /* 0x00000010b5037812 */ /* 0x000fe400078ef812 */
[----:B------:R-:W-:Y:S01]  /*1110*/  LOP3.LUT R4, R13, 0xffffe000, RZ, 0xc0, !PT ;  /* 0xffffe0000d047812 */ /* 0x000fe200078ec0ff */
[----:B------:R-:W-:Y:S01]  /*1120*/  VIADD R202, R197, 0x40 ;  /* 0x00000040c5ca7836 */ /* 0x000fe20000000000 */
[-C--:B------:R-:W-:Y:S02]  /*1130*/  LOP3.LUT R5, R5, R182.reuse, RZ, 0x3c, !PT ;  /* 0x000000b605057212 */ /* 0x080fe400078e3cff */
[----:B------:R-:W-:Y:S02]  /*1140*/  SHF.R.S32.HI R207, RZ, 0x3, R0 ;  /* 0x00000003ffcf7819 */ /* 0x000fe40000011400 */
[----:B------:R-:W-:-:S02]  /*1150*/  LOP3.LUT R9, R7, R182, RZ, 0x3c, !PT ;  /* 0x000000b607097212 */ /* 0x000fc400078e3cff */
[----:B------:R-:W-:Y:S02]  /*1160*/  LOP3.LUT R0, R3, R182, RZ, 0x3c, !PT ;  /* 0x000000b603007212 */ /* 0x000fe400078e3cff */
[----:B------:R-:W-:Y:S02]  /*1170*/  LOP3.LUT R10, R11, 0xffffe000, RZ, 0xc0, !PT ;  /* 0xffffe0000b0a7812 */ /* 0x000fe400078ec0ff */
[-C--:B------:R-:W-:Y:S01]  /*1180*/  IADD3 R7, R5, R183.reuse, R4 ;  /* 0x000000b705077210 */ /* 0x080fe20007ffe004 */
[----:B------:R-:W-:Y:S01]  /*1190*/  IMAD.IADD R199, R183, 0x1, R0 ;  /* 0x00000001b7c77824 */ /* 0x000fe200078e0200 */
[----:B------:R-:W-:Y:S02]  /*11a0*/  LOP3.LUT R5, R181, 0x30, R18, 0xf8, !PT ;  /* 0x00000030b5057812 */ /* 0x000fe400078ef812 */
[----:B------:R-:W-:Y:S01]  /*11b0*/  SEL R206, R206, 0xffffffe0, !P0 ;  /* 0xffffffe0cece7807 */ /* 0x000fe20004000000 */
[----:B------:R-:W-:Y:S01]  /*11c0*/  IMAD.IADD R216, R16, 0x1, R7 ;  /* 0x0000000110d87824 */ /* 0x000fe200078e0207 */
[----:B------:R-:W-:-:S02]  /*11d0*/  IADD3 R9, R9, R183, R10 ;  /* 0x000000b709097210 */ /* 0x000fc40007ffe00a */
[----:B------:R-:W-:Y:S01]  /*11e0*/  LOP3.LUT R172, R8, 0x7ffffffc, RZ, 0xc0, !PT ;  /* 0x7ffffffc08ac7812 */ /* 0x000fe200078ec0ff */
[----:B------:R-:W-:Y:S01]  /*11f0*/  IMAD.IADD R200, R206, 0x1, R199 ;  /* 0x00000001cec87824 */ /* 0x000fe200078e02c7 */
[----:B------:R-:W-:Y:S01]  /*1200*/  IADD3 R177, R18, 0x60, RZ ;  /* 0x0000006012b17810 */ /* 0x000fe20007ffe0ff */
[----:B------:R-:W-:Y:S01]  /*1210*/  IMAD.IADD R215, R16, 0x1, R9 ;  /* 0x0000000110d77824 */ /* 0x000fe200078e0209 */
[----:B------:R-:W-:Y:S01]  /*1220*/  LOP3.LUT R5, R5, R182, RZ, 0x3c, !PT ;  /* 0x000000b605057212 */ /* 0x000fe200078e3cff */
[----:B------:R-:W-:Y:S01]  /*1230*/  IMAD.IADD R172, R209, 0x1, -R172 ;  /* 0x00000001d1ac7824 */ /* 0x000fe200078e0aac */
[----:B------:R-:W-:Y:S02]  /*1240*/  SHF.R.S32.HI R188, RZ, 0x1f, R177 ;  /* 0x0000001fffbc7819 */ /* 0x000fe400000114b1 */
[----:B------:R-:W-:Y:S02]  /*1250*/  SHF.R.S32.HI R196, RZ, 0x1f, R185 ;  /* 0x0000001fffc47819 */ /* 0x000fe400000114b9 */
[----:B------:R-:W-:-:S02]  /*1260*/  SHF.R.S32.HI R195, RZ, 0x1f, R186 ;  /* 0x0000001fffc37819 */ /* 0x000fc400000114ba */
[----:B------:R-:W-:Y:S02]  /*1270*/  SHF.R.S32.HI R222, RZ, 0x1f, R197 ;  /* 0x0000001fffde7819 */ /* 0x000fe400000114c5 */
[----:B------:R-:W-:Y:S02]  /*1280*/  SHF.R.S32.HI R214, RZ, 0x1f, R190 ;  /* 0x0000001fffd67819 */ /* 0x000fe400000114be */
[----:B------:R-:W-:Y:S02]  /*1290*/  SHF.R.S32.HI R213, RZ, 0x1f, R189 ;  /* 0x0000001fffd57819 */ /* 0x000fe400000114bd */
[----:B------:R-:W-:Y:S02]  /*12a0*/  SHF.R.S32.HI R212, RZ, 0x1f, R192 ;  /* 0x0000001fffd47819 */ /* 0x000fe400000114c0 */
[----:B------:R-:W-:Y:S02]  /*12b0*/  SHF.R.S32.HI R211, RZ, 0x1f, R191 ;  /* 0x0000001fffd37819 */ /* 0x000fe400000114bf */
[----:B------:R-:W-:-:S02]  /*12c0*/  SHF.R.S32.HI R210, RZ, 0x1f, R193 ;  /* 0x0000001fffd27819 */ /* 0x000fc400000114c1 */
[----:B------:R-:W-:Y:S02]  /*12d0*/  SHF.R.S32.HI R221, RZ, 0x1f, R202 ;  /* 0x0000001fffdd7819 */ /* 0x000fe400000114ca */
[----:B------:R-:W-:Y:S02]  /*12e0*/  SHF.R.S32.HI R179, RZ, 0x4, R12 ;  /* 0x00000004ffb37819 */ /* 0x000fe4000001140c */
[----:B------:R-:W-:Y:S02]  /*12f0*/  SHF.R.S32.HI R180, RZ, 0x4, R180 ;  /* 0x00000004ffb47819 */ /* 0x000fe400000114b4 */
[----:B------:R-:W-:Y:S02]  /*1300*/  IADD3 R217, R16, R183, R5 ;  /* 0x000000b710d97210 */ /* 0x000fe40007ffe005 */
[----:B------:R-:W-:Y:S02]  /*1310*/  IADD3 R206, R206, UR42, R199 ;  /* 0x0000002acece7c10 */ /* 0x000fe4000fffe0c7 */
[----:B------:R-:W-:-:S07]  /*1320*/  LEA R194, R194, R219, 0x3 ;  /* 0x000000dbc2c27211 */ /* 0x000fce00078e18ff */
.L_x_1791:
[----:B------:R-:W-:Y:S05]  /*1330*/  YIELD ;  /* 0x0000000000007946 */ /* 0x000fea0003800000 */
[----:B------:R-:W-:Y:S01]  /*1340*/  ULDC.64 UR4, c[0x0][0xa28] ;  /* 0x00028a0000047ab9 */ /* 0x000fe20000000a00 */
[----:B0-----:R-:W0:Y:S01]  /*1350*/  LDC.64 R4, c[0x0][0xa08] ;  /* 0x00028200ff047b82 */ /* 0x001e220000000a00 */
[----:B------:R-:W-:Y:S01]  /*1360*/  ISETP.NE.U32.AND P1, PT, RZ, UR4, PT ;  /* 0x00000004ff007c0c */ /* 0x000fe2000bf25070 */
[----:B------:R-:W-:Y:S02]  /*1370*/  IMAD.MOV.U32 R29, RZ, RZ, RZ ;  /* 0x000000ffff1d7224 */ /* 0x000fe400078e00ff */
[----:B------:R-:W-:Y:S01]  /*1380*/  IMAD.MOV.U32 R11, RZ, RZ, RZ ;  /* 0x000000ffff0b7224 */ /* 0x000fe200078e00ff */
[----:B------:R-:W-:Y:S01]  /*1390*/  ISETP.NE.AND.EX P1, PT, RZ, UR5, PT, P1 ;  /* 0x00000005ff007c0c */ /* 0x000fe2000bf25310 */
[----:B------:R-:W-:-:S02]  /*13a0*/  ULDC.64 UR4, c[0x0][0xa18] ;  /* 0x0002860000047ab9 */ /* 0x000fc40000000a00 */
[----:B------:R-:W-:-:S04]  /*13b0*/  ISETP.NE.U32.AND P2, PT, RZ, UR4, PT ;  /* 0x00000004ff007c0c */ /* 0x000fc8000bf45070 */
[----:B------:R-:W-:Y:S01]  /*13c0*/  ISETP.NE.AND.EX P2, PT, RZ, UR5, PT, P2 ;  /* 0x00000005ff007c0c */ /* 0x000fe2000bf45320 */
[----:B------:R-:W-:Y:S02]  /*13d0*/  ULDC.64 UR4, c[0x0][0xa08] ;  /* 0x0002820000047ab9 */ /* 0x000fe40000000a00 */
[----:B------:R-:W-:-:S03]  /*13e0*/  ISETP.NE.U32.AND P0, PT, RZ, UR4, PT ;  /* 0x00000004ff007c0c */ /* 0x000fc6000bf05070 */
[----:B-1----:R-:W1:Y:S01]  /*13f0*/  @P1 LDC.64 R2, c[0x0][0xa28] ;  /* 0x00028a00ff021b82 */ /* 0x002e620000000a00 */
[----:B------:R-:W-:Y:S01]  /*1400*/  ISETP.NE.AND.EX P0, PT, RZ, UR5, PT, P0 ;  /* 0x00000005ff007c0c */ /* 0x000fe2000bf05300 */
[----:B0-----:R-:W-:-:S06]  /*1410*/  IMAD.WIDE R8, R23, 0x4, R4 ;  /* 0x0000000417087825 */ /* 0x001fcc00078e0204 */
[----:B------:R-:W0:Y:S01]  /*1420*/  @P2 LDC.64 R6, c[0x0][0xa18] ;  /* 0x00028600ff062b82 */ /* 0x000e220000000a00 */
[----:B------:R-:W-:Y:S02]  /*1430*/  ULDC UR4, c[0x0][0x288] ;  /* 0x0000a20000047ab9 */ /* 0x000fe40000000800 */
[----:B------:R-:W-:Y:S01]  /*1440*/  IMAD.U32 R170, RZ, RZ, UR4 ;  /* 0x00000004ffaa7e24 */ /* 0x000fe2000f8e00ff */
[----:B------:R-:W-:Y:S02]  /*1450*/  ULDC.64 UR4, c[0x0][0x418] ;  /* 0x0001060000047ab9 */ /* 0x000fe40000000a00 */
[----:B------:R-:W5:Y:S01]  /*1460*/  @P0 LDG.E R29, desc[UR38][R8.64] ;  /* 0x00000026081d0981 */ /* 0x000f62000c1e1900 */
[----:B-1----:R-:W-:-:S04]  /*1470*/  @P1 IMAD.WIDE R2, R23, 0x4, R2 ;  /* 0x0000000417021825 */ /* 0x002fc800078e0202 */
[----:B0-----:R-:W-:Y:S01]  /*1480*/  @P2 IMAD.WIDE R4, R23, 0x4, R6 ;  /* 0x0000000417042825 */ /* 0x001fe200078e0206 */
[----:B------:R-:W-:Y:S01]  /*1490*/  UISETP.NE.U32.AND UP0, UPT, UR4, URZ, UPT ;  /* 0x0000003f0400728c */ /* 0x000fe2000bf05070 */
[----:B------:R0:W5:Y:S02]  /*14a0*/  @P1 LDG.E R11, desc[UR38][R2.64] ;  /* 0x00000026020b1981 */ /* 0x000164000c1e1900 */
[----:B------:R-:W-:Y:S02]  /*14b0*/  ULDC UR4, c[0x0][0x424] ;  /* 0x0001090000047ab9 */ /* 0x000fe40000000800 */
[----:B------:R1:W5:Y:S01]  /*14c0*/  @P2 LDG.E R170, desc[UR38][R4.64] ;  /* 0x0000002604aa2981 */ /* 0x000362000c1e1900 */
[----:B------:R-:W-:-:S03]  /*14d0*/  UISETP.NE.AND.EX UP0, UPT, UR5, URZ, UPT, UP0 ;  /* 0x0000003f0500728c */ /* 0x000fc6000bf05300 */
[----:B------:R-:W-:Y:S01]  /*14e0*/  ULDC UR5, c[0x0][0x2f0] ;  /* 0x0000bc0000057ab9 */ /* 0x000fe20000000800 */
[----:B------:R-:W-:-:S04]  /*14f0*/  USEL UR4, UR4, 0x1, UP0 ;  /* 0x0000000104047887 */ /* 0x000fc80008000000 */
[----:B------:R-:W-:-:S03]  /*1500*/  UIMAD UR4, UR4, UR5, URZ ;  /* 0x00000005040472a4 */ /* 0x000fc6000f8e023f */
[----:B------:R-:W-:Y:S02]  /*1510*/  ULDC UR5, c[0x0][0x348] ;  /* 0x0000d20000057ab9 */ /* 0x000fe40000000800 */
[----:B0-----:R-:W-:Y:S02]  /*1520*/  IMAD.U32 R2, RZ, RZ, UR5 ;  /* 0x00000005ff027e24 */ /* 0x001fe4000f8e00ff */
[----:B------:R-:W-:Y:S01]  /*1530*/  IMAD.U32 R28, RZ, RZ, UR4 ;  /* 0x00000004ff1c7e24 */ /* 0x000fe2000f8e00ff */
[----:B-12-4-:R-:W-:Y:S06]  /*1540*/  @P2 BRA `(.L_x_1562) ;  /* 0x0000000000242947 */ /* 0x016fec0003800000 */
[----:B------:R-:W-:Y:S02]  /*1550*/  ULDC.64 UR4, c[0x0][0xa00] ;  /* 0x0002800000047ab9 */ /* 0x000fe40000000a00 */
[----:B------:R-:W-:-:S04]  /*1560*/  ISETP.NE.U32.AND P1, PT, RZ, UR4, PT ;  /* 0x00000004ff007c0c */ /* 0x000fc8000bf25070 */
[----:B------:R-:W-:-:S13]  /*1570*/  ISETP.NE.AND.EX P1, PT, RZ, UR5, PT, P1 ;  /* 0x00000005ff007c0c */ /* 0x000fda000bf25310 */
[----:B------:R-:W-:Y:S05]  /*1580*/  @!P1 BRA `(.L_x_1562) ;  /* 0x0000000000149947 */ /* 0x000fea0003800000 */
[----:B------:R-:W0:Y:S02]  /*1590*/  LDC.64 R4, c[0x0][0xa00] ;  /* 0x00028000ff047b82 */ /* 0x000e240000000a00 */
[----:B0-----:R-:W-:-:S05]  /*15a0*/  IMAD.WIDE R4, R23, 0x4, R4 ;  /* 0x0000000417047825 */ /* 0x001fca00078e0204 */
[----:B-----5:R-:W2:Y:S04]  /*15b0*/  LDG.E R170, desc[UR38][R4.64] ;  /* 0x0000002604aa7981 */ /* 0x020ea8000c1e1900 */
[----:B------:R-:W2:Y:S02]  /*15c0*/  LDG.E R3, desc[UR38][R4.64+0x4] ;  /* 0x0000042604037981 */ /* 0x000ea4000c1e1900 */
[----:B--2---:R-:W-:-:S07]  /*15d0*/  IMAD.IADD R170, R3, 0x1, -R170 ;  /* 0x0000000103aa7824 */ /* 0x004fce00078e0aaa */
.L_x_1562:
[----:B------:R-:W-:Y:S01]  /*15e0*/  ULDC.64 UR4, c[0x0][0xa20] ;  /* 0x0002880000047ab9 */ /* 0x000fe20000000a00 */
[----:B------:R-:W-:Y:S01]  /*15f0*/  IMAD.MOV.U32 R204, RZ, RZ, R22 ;  /* 0x000000ffffcc7224 */ /* 0x000fe200078e0016 */
[----:B------:R-:W-:Y:S01]  /*1600*/  ISETP.NE.U32.AND P1, PT, RZ, UR4, PT ;  /* 0x00000004ff007c0c */ /* 0x000fe2000bf25070 */
[----:B------:R-:W-:-:S03]  /*1610*/  IMAD.MOV.U32 R205, RZ, RZ, R23 ;  /* 0x000000ffffcd7224 */ /* 0x000fc600078e0017 */
[----:B------:R-:W-:-:S13]  /*1620*/  ISETP.NE.AND.EX P1, PT, RZ, UR5, PT, P1 ;  /* 0x00000005ff007c0c */ /* 0x000fda000bf25310 */
[----:B------:R-:W-:Y:S05]  /*1630*/  @!P1 BRA `(.L_x_1563) ;  /* 0x0000000000109947 */ /* 0x000fea0003800000 */
[----:B------:R-:W0:Y:S02]  /*1640*/  LDC.64 R4, c[0x0][0xa20] ;  /* 0x00028800ff047b82 */ /* 0x000e240000000a00 */
[----:B0-----:R-:W-:-:S05]  /*1650*/  IMAD.WIDE R4, R23, 0x4, R4 ;  /* 0x0000000417047825 */ /* 0x001fca00078e0204 */
[----:B------:R0:W5:Y:S01]  /*1660*/  LDG.E R28, desc[UR38][R4.64] ;  /* 0x00000026041c7981 */ /* 0x000162000c1e1900 */
[----:B------:R-:W-:Y:S05]  /*1670*/  BRA `(.L_x_1564) ;  /* 0x0000000000107947 */ /* 0x000fea0003800000 */
.L_x_1563:
[----:B------:R-:W-:Y:S05]  /*1680*/  @!P0 BRA `(.L_x_1564) ;  /* 0x00000000000c8947 */ /* 0x000fea0003800000 */
[----:B------:R-:W2:Y:S04]  /*1690*/  LDG.E R3, desc[UR38][R8.64] ;  /* 0x0000002608037981 */ /* 0x000ea8000c1e1900 */
[----:B------:R-:W2:Y:S02]  /*16a0*/  LDG.E R28, desc[UR38][R8.64+0x4] ;  /* 0x00000426081c7981 */ /* 0x000ea4000c1e1900 */
[----:B--2---:R-:W-:-:S07]  /*16b0*/  IMAD.IADD R28, R28, 0x1, -R3 ;  /* 0x000000011c1c7824 */ /* 0x004fce00078e0a03 */
.L_x_1564:
[----:B------:R-:W-:Y:S01]  /*16c0*/  ULDC.64 UR4, c[0x0][0xa10] ;  /* 0x0002840000047ab9 */ /* 0x000fe20000000a00 */
[----:B------:R-:W1:Y:S01]  /*16d0*/  LDC R8, c[0x0][0x448] ;  /* 0x00011200ff087b82 */ /* 0x000e620000000800 */
[----:B------:R-:W-:-:S04]  /*16e0*/  ISETP.NE.U32.AND P0, PT, RZ, UR4, PT ;  /* 0x00000004ff007c0c */ /* 0x000fc8000bf05070 */
[----:B------:R-:W-:Y:S01]  /*16f0*/  ISETP.NE.AND.EX P0, PT, RZ, UR5, PT, P0 ;  /* 0x00000005ff007c0c */ /* 0x000fe2000bf05300 */
[----:B------:R-:W-:Y:S02]  /*1700*/  ULDC.64 UR4, c[0x0][0xa30] ;  /* 0x00028c0000047ab9 */ /* 0x000fe40000000a00 */
[----:B------:R-:W-:Y:S01]  /*1710*/  ISETP.NE.U32.AND P1, PT, RZ, UR4, PT ;  /* 0x00000004ff007c0c */ /* 0x000fe2000bf25070 */
[----:B-----5:R-:W-:Y:S01]  /*1720*/  IMAD.MOV.U32 R24, RZ, RZ, R28 ;  /* 0x000000ffff187224 */ /* 0x020fe200078e001c */
[----:B------:R-:W2:Y:S02]  /*1730*/  LDC.64 R12, c[0x0][0x9e0] ;  /* 0x00027800ff0c7b82 */ /* 0x000ea40000000a00 */
[----:B------:R-:W-:-:S06]  /*1740*/  ISETP.NE.AND.EX P1, PT, RZ, UR5, PT, P1 ;  /* 0x00000005ff007c0c */ /* 0x000fcc000bf25310 */
[----:B0-----:R-:W0:Y:S08]  /*1750*/  @P0 LDC.64 R4, c[0x0][0xa10] ;  /* 0x00028400ff040b82 */ /* 0x001e300000000a00 */
[----:B------:R-:W3:Y:S01]  /*1760*/  @P1 LDC.64 R6, c[0x0][0xa30] ;  /* 0x00028c00ff061b82 */ /* 0x000ee20000000a00 */
[----:B0-----:R-:W-:-:S05]  /*1770*/  @P0 IMAD.WIDE R4, R23, 0x4, R4 ;  /* 0x0000000417040825 */ /* 0x001fca00078e0204 */
[----:B------:R-:W4:Y:S04]  /*1780*/  @P0 LDG.E R0, desc[UR38][R4.64] ;  /* 0x0000002604000981 */ /* 0x000f28000c1e1900 */
[----:B------:R-:W4:Y:S01]  /*1790*/  @P0 LDG.E R3, desc[UR38][R4.64+0x4] ;  /* 0x0000042604030981 */ /* 0x000f22000c1e1900 */
[----:B---3--:R-:W-:-:S05]  /*17a0*/  @P1 IMAD.WIDE R6, R23, 0x4, R6 ;  /* 0x0000000417061825 */ /* 0x008fca00078e0206 */
[----:B------:R0:W5:Y:S01]  /*17b0*/  @P1 LDG.E R24, desc[UR38][R6.64] ;  /* 0x0000002606181981 */ /* 0x000162000c1e1900 */
[----:B-1----:R-:W-:Y:S01]  /*17c0*/  ISETP.NE.AND P1, PT, R8, 0x1, PT ;  /* 0x000000010800780c */ /* 0x002fe20003f25270 */
[----:B------:R-:W-:Y:S01]  /*17d0*/  IMAD.SHL.U32 R178, R21, 0x80, RZ ;  /* 0x0000008015b27824 */ /* 0x000fe200078e00ff */
[----:B--2---:R-:W-:Y:S01]  /*17e0*/  ISETP.GE.AND P2, PT, R13, 0x1, PT ;  /* 0x000000010d00780c */ /* 0x004fe20003f46270 */
[----:B------:R-:W-:-:S10]  /*17f0*/  IMAD.IADD R11, R28, 0x1, -R11 ;  /* 0x000000011c0b7824 */ /* 0x000fd400078e0a0b */
[----:B------:R-:W1:Y:S08]  /*1800*/  @P1 LDC R9, c[0x0][0x44c] ;  /* 0x00011300ff091b82 */ /* 0x000e700000000800 */
[----:B------:R-:W2:Y:S01]  /*1810*/  @P1 LDC R8, c[0x0][0x450] ;  /* 0x00011400ff081b82 */ /* 0x000ea20000000800 */
[----:B----4-:R-:W-:Y:S01]  /*1820*/  @P0 IADD3 R2, -R0, R3, RZ ;  /* 0x0000000300020210 */ /* 0x010fe20007ffe1ff */
[----:B------:R-:W-:-:S04]  /*1830*/  VIADD R0, R178, 0x7f ;  /* 0x0000007fb2007836 */ /* 0x000fc80000000000 */
[----:B------:R-:W-:Y:S02]  /*1840*/  IMAD.IADD R171, R11, 0x1, R2 ;  /* 0x000000010bab7824 */ /* 0x000fe400078e0202 */
[----:B-1----:R-:W-:-:S03]  /*1850*/  @P1 IMAD.HI.U32 R3, R0, R9, RZ ;  /* 0x0000000900031227 */ /* 0x002fc600078e00ff */
[C---:B------:R-:W-:Y:S01]  /*1860*/  IADD3 R5, R171.reuse, 0x1, -R170 ;  /* 0x00000001ab057810 */ /* 0x040fe20007ffe8aa */
[----:B------:R-:W-:Y:S01]  /*1870*/  IMAD.MOV.U32 R4, RZ, RZ, R0 ;  /* 0x000000ffff047224 */ /* 0x000fe200078e0000 */
[----:B--2---:R-:W-:Y:S01]  /*1880*/  @P1 SHF.R.U32.HI R4, RZ, R8, R3 ;  /* 0x00000008ff041219 */ /* 0x004fe20000011603 */
[----:B------:R-:W-:-:S04]  /*1890*/  VIADD R0, R171, 0x7f ;  /* 0x0000007fab007836 */ /* 0x000fc80000000000 */
[----:B0-----:R-:W-:Y:S01]  /*18a0*/  IMAD.IADD R7, R5, 0x1, R4 ;  /* 0x0000000105077824 */ /* 0x001fe200078e0204 */
[----:B------:R-:W-:-:S04]  /*18b0*/  SHF.R.S32.HI R3, RZ, 0x1f, R0 ;  /* 0x0000001fff037819 */ /* 0x000fc80000011400 */
[----:B------:R-:W-:Y:S01]  /*18c0*/  LEA.HI R3, R3, R0, RZ, 0x7 ;  /* 0x0000000003037211 */ /* 0x000fe200078f38ff */
[----:B------:R-:W-:-:S03]  /*18d0*/  IMAD.IADD R0, R7, 0x1, R12 ;  /* 0x0000000107007824 */ /* 0x000fc600078e020c */
[----:B------:R-:W-:Y:S01]  /*18e0*/  SHF.R.S32.HI R27, RZ, 0x7, R3 ;  /* 0x00000007ff1b7819 */ /* 0x000fe20000011403 */
[----:B------:R-:W-:Y:S06]  /*18f0*/  @!P2 BRA `(.L_x_1565) ;  /* 0x000000000048a947 */ /* 0x000fec0003800000 */
[C---:B------:R-:W-:Y:S01]  /*1900*/  ISETP.GT.AND P0, PT, R7.reuse, RZ, PT ;  /* 0x000000ff0700720c */ /* 0x040fe20003f04270 */
[----:B------:R-:W-:Y:S01]  /*1910*/  BSSY B0, `(.L_x_1566) ;  /* 0x000000e000007945 */ /* 0x000fe20003800000 */
[----:B------:R-:W-:-:S11]  /*1920*/  VIADD R3, R7, 0xffffffff ;  /* 0xffffffff07037836 */ /* 0x000fd60000000000 */
[----:B------:R-:W-:Y:S05]  /*1930*/  @P0 BRA `(.L_x_1567) ;  /* 0x00000000001c0947 */ /* 0x000fea0003800000 */
[----:B------:R-:W-:Y:S01]  /*1940*/  ISETP.NE.AND P0, PT, R13, 0x1, PT ;  /* 0x000000010d00780c */ /* 0x000fe20003f05270 */
[----:B------:R-:W-:-:S12]  /*1950*/  IMAD.MOV R3, RZ, RZ, -R7 ;  /* 0x000000ffff037224 */ /* 0x000fd800078e0a07 */
[----:B------:R-:W0:Y:S02]  /*1960*/  @P0 LDC.64 R4, c[0x0][0x9e8] ;  /* 0x00027a00ff040b82 */ /* 0x000e240000000a00 */
[----:B0-----:R-:W-:-:S05]  /*1970*/  @P0 IMAD.HI.U32 R4, R3, R4, RZ ;  /* 0x0000000403040227 */ /* 0x001fca00078e00ff */
[----:B------:R-:W-:-:S04]  /*1980*/  @P0 SHF.R.U32.HI R3, RZ, R5, R4 ;  /* 0x00000005ff030219 */ /* 0x000fc80000011604 */
[----:B------:R-:W-:Y:S01]  /*1990*/  LOP3.LUT R3, RZ, R3, RZ, 0x33, !PT ;  /* 0x00000003ff037212 */ /* 0x000fe200078e33ff */
[----:B------:R-:W-:Y:S06]  /*19a0*/  BRA `(.L_x_1568) ;  /* 0x0000000000107947 */ /* 0x000fec0003800000 */
.L_x_1567:
[----:B------:R-:W-:-:S13]  /*19b0*/  ISETP.NE.AND P0, PT, R13, 0x1, PT ;  /* 0x000000010d00780c */ /* 0x000fda0003f05270 */
[----:B------:R-:W0:Y:S02]  /*19c0*/  @P0 LDC.64 R4, c[0x0][0x9e8] ;  /* 0x00027a00ff040b82 */ /* 0x000e240000000a00 */
[----:B0-----:R-:W-:-:S05]  /*19d0*/  @P0 IMAD.HI.U32 R4, R3, R4, RZ ;  /* 0x0000000403040227 */ /* 0x001fca00078e00ff */
[----:B------:R-:W-:-:S07]  /*19e0*/  @P0 SHF.R.U32.HI R3, RZ, R5, R4 ;  /* 0x00000005ff030219 */ /* 0x000fce0000011604 */
.L_x_1568:
[----:B------:R-:W-:Y:S05]  /*19f0*/  BSYNC B0 ;  /* 0x0000000000007941 */ /* 0x000fea0003800000 */
.L_x_1566:
[----:B------:R-:W-:-:S05]  /*1a00*/  IMAD R3, R3, R13, R13 ;  /* 0x0000000d03037224 */ /* 0x000fca00078e020d */
[----:B------:R-:W-:-:S07]  /*1a10*/  VIMNMX R0, R0, R3, PT ;  /* 0x0000000300007248 */ /* 0x000fce0003fe0100 */
.L_x_1565:
[----:B------:R-:W0:Y:S01]  /*1a20*/  @P1 LDC R3, c[0x0][0x44c] ;  /* 0x00011300ff031b82 */ /* 0x000e220000000800 */
[----:B------:R-:W-:Y:S01]  /*1a30*/  IMAD.IADD R88, R171, 0x1, -R170 ;  /* 0x00000001ab587824 */ /* 0x000fe200078e0aaa */
[----:B------:R-:W-:-:S06]  /*1a40*/  ULDC UR4, c[0x0][0x9dc] ;  /* 0x0002770000047ab9 */ /* 0x000fcc0000000800 */
[----:B------:R-:W1:Y:S01]  /*1a50*/  @P1 LDC R5, c[0x0][0x450] ;  /* 0x00011400ff051b82 */ /* 0x000e620000000800 */
[----:B0-----:R-:W-:-:S04]  /*1a60*/  @P1 IMAD.HI.U32 R4, R178, R3, RZ ;  /* 0x00000003b2041227 */ /* 0x001fc800078e00ff */
[----:B------:R-:W-:Y:S01]  /*1a70*/  IMAD.MOV.U32 R3, RZ, RZ, R178 ;  /* 0x000000ffff037224 */ /* 0x000fe200078e00b2 */
[----:B-1----:R-:W-:-:S04]  /*1a80*/  @P1 SHF.R.U32.HI R3, RZ, R5, R4 ;  /* 0x00000005ff031219 */ /* 0x002fc80000011604 */
[----:B------:R-:W-:-:S05]  /*1a90*/  IADD3 R3, R88, R3, RZ ;  /* 0x0000000358037210 */ /* 0x000fca0007ffe0ff */
[----:B------:R-:W-:Y:S01]  /*1aa0*/  VIADD R4, R3, -UR4 ;  /* 0x8000000403047c36 */ /* 0x000fe20008000000 */
[----:B------:R-:W-:Y:S06]  /*1ab0*/  @!P2 BRA `(.L_x_1569) ;  /* 0x000000000044a947 */ /* 0x000fec0003800000 */
[----:B------:R-:W-:Y:S01]  /*1ac0*/  ISETP.GT.AND P0, PT, R3, -0x1, PT ;  /* 0xffffffff0300780c */ /* 0x000fe20003f04270 */
[----:B------:R-:W-:-:S12]  /*1ad0*/  BSSY B0, `(.L_x_1570) ;  /* 0x000000d000007945 */ /* 0x000fd80003800000 */
        /* <DEDUP_REMOVED lines=8> */
.L_x_1571:
[----:B------:R-:W-:-:S13]  /*1b60*/  ISETP.NE.AND P0, PT, R13, 0x1, PT ;  /* 0x000000010d00780c */ /* 0x000fda0003f05270 */
[----:B------:R-:W0:Y:S02]  /*1b70*/  @P0 LDC.64 R6, c[0x0][0x9e8] ;  /* 0x00027a00ff060b82 */ /* 0x000e240000000a00 */
[----:B0-----:R-:W-:-:S05]  /*1b80*/  @P0 IMAD.HI.U32 R6, R3, R6, RZ ;  /* 0x0000000603060227 */ /* 0x001fca00078e00ff */
[----:B------:R-:W-:-:S07]  /*1b90*/  @P0 SHF.R.U32.HI R3, RZ, R7, R6 ;  /* 0x00000007ff030219 */ /* 0x000fce0000011606 */
.L_x_1572:
[----:B------:R-:W-:Y:S05]  /*1ba0*/  BSYNC B0 ;  /* 0x0000000000007941 */ /* 0x000fea0003800000 */
.L_x_1570:
[----:B------:R-:W-:-:S05]  /*1bb0*/  IMAD R3, R3, R13, RZ ;  /* 0x0000000d03037224 */ /* 0x000fca00078e02ff */
[----:B------:R-:W-:-:S07]  /*1bc0*/  VIMNMX R4, R4, R3, !PT ;  /* 0x0000000304047248 */ /* 0x000fce0007fe0100 */
.L_x_1569:
[----:B------:R-:W-:Y:S01]  /*1bd0*/  VIADD R0, R0, 0x7f ;  /* 0x0000007f00007836 */ /* 0x000fe20000000000 */
[----:B------:R-:W-:-:S04]  /*1be0*/  SHF.R.S32.HI R5, RZ, 0x1f, R4 ;  /* 0x0000001fff057819 */ /* 0x000fc80000011404 */
[----:B------:R-:W-:Y:S02]  /*1bf0*/  SHF.R.S32.HI R3, RZ, 0x1f, R0 ;  /* 0x0000001fff037819 */ /* 0x000fe40000011400 */
[----:B------:R-:W-:Y:S02]  /*1c00*/  LEA.HI R5, R5, R4, RZ, 0x7 ;  /* 0x0000000405057211 */ /* 0x000fe400078f38ff */
[----:B------:R-:W-:Y:S02]  /*1c10*/  LEA.HI R3, R3, R0, RZ, 0x7 ;  /* 0x0000000003037211 */ /* 0x000fe400078f38ff */
[----:B------:R-:W-:Y:S02]  /*1c20*/  SHF.R.S32.HI R5, RZ, 0x7, R5 ;  /* 0x00000007ff057819 */ /* 0x000fe40000011405 */
[----:B------:R-:W-:Y:S02]  /*1c30*/  SHF.R.S32.HI R0, RZ, 0x7, R3 ;  /* 0x00000007ff007819 */ /* 0x000fe40000011403 */
[----:B------:R-:W-:-:S02]  /*1c40*/  VIMNMX R5, RZ, R5, !PT ;  /* 0x00000005ff057248 */ /* 0x000fc40007fe0100 */
[----:B------:R-:W-:-:S03]  /*1c50*/  VIMNMX R0, R27, R0, PT ;  /* 0x000000001b007248 */ /* 0x000fc60003fe0100 */
[--C-:B------:R-:W-:Y:S02]  /*1c60*/  IMAD R5, R5, 0x80, -R11.reuse ;  /* 0x0000008005057824 */ /* 0x100fe400078e0a0b */
[----:B------:R-:W-:-:S03]  /*1c70*/  IMAD R3, R0, 0x80, -R11 ;  /* 0x0000008000037824 */ /* 0x000fc600078e0a0b */
[----:B------:R-:W-:Y:S02]  /*1c80*/  VIMNMX R5, RZ, R5, !PT ;  /* 0x00000005ff057248 */ /* 0x000fe40007fe0100 */
[----:B------:R-:W-:Y:S02]  /*1c90*/  VIMNMX R0, R3, R2, PT ;  /* 0x0000000203007248 */ /* 0x000fe40003fe0100 */
[----:B------:R-:W-:Y:S02]  /*1ca0*/  SHF.R.U32.HI R26, RZ, 0x7, R5 ;  /* 0x00000007ff1a7819 */ /* 0x000fe40000011605 */
[----:B------:R-:W-:-:S03]  /*1cb0*/  ISETP.GT.AND P0, PT, R0, R5, PT ;  /* 0x000000050000720c */ /* 0x000fc60003f04270 */
[----:B------:R-:W-:-:S10]  /*1cc0*/  IMAD.MOV.U32 R25, RZ, RZ, R26 ;  /* 0x000000ffff197224 */ /* 0x000fd400078e001a */
[----:B------:R-:W-:-:S05]  /*1cd0*/  @P0 VIADD R0, R0, 0x7f ;  /* 0x0000007f00000836 */ /* 0x000fca0000000000 */
[----:B------:R-:W-:-:S04]  /*1ce0*/  @P0 SHF.R.S32.HI R3, RZ, 0x1f, R0 ;  /* 0x0000001fff030819 */ /* 0x000fc80000011400 */
[----:B------:R-:W-:-:S04]  /*1cf0*/  @P0 LEA.HI R3, R3, R0, RZ, 0x7 ;  /* 0x0000000003030211 */ /* 0x000fc800078f38ff */
[----:B------:R-:W-:Y:S02]  /*1d00*/  @P0 SHF.R.S32.HI R25, RZ, 0x7, R3 ;  /* 0x00000007ff190819 */ /* 0x000fe40000011403 */
[----:B------:R-:W-:Y:S02]  /*1d10*/  PLOP3.LUT P0, PT, PT, PT, PT, 0x80, 0x0 ;  /* 0x000000000000781c */ /* 0x000fe40003f0f070 */
[----:B------:R-:W-:-:S13]  /*1d20*/  ISETP.GT.AND P1, PT, R25, R26, PT ;  /* 0x0000001a1900720c */ /* 0x000fda0003f24270 */
[----:B------:R-:W-:Y:S05]  /*1d30*/  @!P1 BRA `(.L_x_1573) ;  /* 0x0000007c004c9947 */ /* 0x000fea0003800000 */
        /* <DEDUP_REMOVED lines=11> */
[----:B------:R-:W-:Y:S01]  /*1df0*/  MOV R10, UR6 ;  /* 0x00000006000a7c02 */ /* 0x000fe20008000f00 */
[----:B------:R-:W-:Y:S02]  /*1e00*/  IMAD.U32 R6, RZ, RZ, UR4 ;  /* 0x00000004ff067e24 */ /* 0x000fe4000f8e00ff */
[----:B------:R-:W-:-:S02]  /*1e10*/  IMAD.U32 R7, RZ, RZ, UR5 ;  /* 0x00000005ff077e24 */ /* 0x000fc4000f8e00ff */
[----:B------:R-:W-:Y:S02]  /*1e20*/  IMAD.U32 R11, RZ, RZ, UR7 ;  /* 0x00000007ff0b7e24 */ /* 0x000fe4000f8e00ff */
[----:B------:R-:W-:Y:S02]  /*1e30*/  IMAD.MOV.U32 R8, RZ, RZ, 0x70 ;  /* 0x00000070ff087424 */ /* 0x000fe400078e00ff */
[----:B------:R-:W-:Y:S02]  /*1e40*/  IMAD.MOV.U32 R12, RZ, RZ, 0x1 ;  /* 0x00000001ff0c7424 */ /* 0x000fe400078e00ff */
[----:B0-----:R-:W-:-:S07]  /*1e50*/  IMAD.MOV.U32 R13, RZ, RZ, RZ ;  /* 0x000000ffff0d7224 */ /* 0x001fce00078e00ff */
[----:B------:R-:W-:-:S07]  /*1e60*/  LEPC R20, `(.L_x_1575) ;  /* 0x000000001014794e */ /* 0x000fce0000000000 */
[----:B-1---5:R-:W-:Y:S05]  /*1e70*/  CALL.ABS.NOINC R14 ;  /* 0x000000000e007343 */ /* 0x022fea0003c00000 */
.L_x_1575:
[----:B------:R-:W-:Y:S05]  /*1e80*/  BSYNC B6 ;  /* 0x0000000000067941 */ /* 0x000fea0003800000 */
.L_x_1574:
        /* <DEDUP_REMOVED lines=19> */
[----:B-1---5:R-:W-:Y:S05]  /*1fc0*/  CALL.ABS.NOINC R14 ;  /* 0x000000000e007343 */ /* 0x022fea0003c00000 */
.L_x_1577:
[----:B------:R-:W-:Y:S05]  /*1fd0*/  BSYNC B6 ;  /* 0x0000000000067941 */ /* 0x000fea0003800000 */
.L_x_1576:
[----:B------:R-:W-:Y:S01]  /*1fe0*/  ULDC.64 UR4, c[0x0][0x9f8] ;  /* 0x00027e0000047ab9 */ /* 0x000fe20000000a00 */
[----:B------:R-:W-:Y:S01]  /*1ff0*/  IMAD.MOV.U32 R83, RZ, RZ, R23 ;  /* 0x000000ffff537224 */ /* 0x000fe200078e0017 */
[----:B------:R-:W-:Y:S01]  /*2000*/  ISETP.NE.U32.AND P0, PT, RZ, UR4, PT ;  /* 0x00000004ff007c0c */ /* 0x000fe2000bf05070 */
[----:B------:R-:W0:Y:S01]  /*2010*/  S2R R20, SR_TID.X ;  /* 0x0000000000147919 */ /* 0x000e220000002100 */
[----:B------:R-:W-:Y:S01]  /*2020*/  VIADD R82, R18, 0x20 ;  /* 0x0000002012527836 */ /* 0x000fe20000000000 */
[----:B------:R-:W1:Y:S01]  /*2030*/  LDC R65, c[0x0][0x3f4] ;  /* 0x0000fd00ff417b82 */ /* 0x000e620000000800 */
[----:B------:R-:W-:-:S07]  /*2040*/  ISETP.NE.AND.EX P0, PT, RZ, UR5, PT, P0 ;  /* 0x00000005ff007c0c */ /* 0x000fce000bf05300 */
[----:B------:R-:W2:Y:S08]  /*2050*/  LDC.64 R6, c[0x0][0x408] ;  /* 0x00010200ff067b82 */ /* 0x000eb00000000a00 */
[----:B------:R-:W3:Y:S01]  /*2060*/  @P0 LDC.64 R4, c[0x0][0x9f8] ;  /* 0x00027e00ff040b82 */ /* 0x000ee20000000a00 */
[----:B0-----:R-:W-:-:S04]  /*2070*/  SHF.R.U32.HI R30, RZ, 0x7, R20 ;  /* 0x00000007ff1e7819 */ /* 0x001fc80000011614 */
[----:B------:R-:W-:Y:S01]  /*2080*/  ISETP.NE.AND P6, PT, R30, 0x1, PT ;  /* 0x000000011e00780c */ /* 0x000fe20003fc5270 */
[----:B---3--:R-:W-:-:S05]  /*2090*/  @P0 IMAD.WIDE R4, R23, 0x4, R4 ;  /* 0x0000000417040825 */ /* 0x008fca00078e0204 */
[----:B------:R0:W3:Y:S01]  /*20a0*/  @P0 LDG.E R83, desc[UR38][R4.64] ;  /* 0x0000002604530981 */ /* 0x0000e2000c1e1900 */
[----:B------:R-:W-:-:S06]  /*20b0*/  VIADD R81, R18, 0x40 ;  /* 0x0000004012517836 */ /* 0x000fcc0000000000 */
[----:B------:R-:W-:Y:S05]  /*20c0*/  @!P6 WARPSYNC.ALL ;  /* 0x000000000000e948 */ /* 0x000fea0003800000 */
[----:B------:R-:W-:Y:S01]  /*20d0*/  ULDC UR5, c[0x0][0x2f4] ;  /* 0x0000bd0000057ab9 */ /* 0x000fe20000000800 */
[----:B------:R-:W-:Y:S01]  /*20e0*/  ULDC UR4, c[0x0][0x320] ;  /* 0x0000c80000047ab9 */ /* 0x000fe20000000800 */
[----:B------:R-:W-:Y:S01]  /*20f0*/  ISETP.GE.AND P1, PT, R82, UR5, PT ;  /* 0x0000000552007c0c */ /* 0x000fe2000bf26270 */
[----:B0-----:R-:W0:Y:S01]  /*2100*/  LDC.64 R4, c[0x0][0x3f8] ;  /* 0x0000fe00ff047b82 */ /* 0x001e220000000a00 */
[----:B------:R-:W-:Y:S01]  /*2110*/  ISETP.GE.AND P0, PT, R18, UR5, PT ;  /* 0x0000000512007c0c */ /* 0x000fe2000bf06270 */
[----:B------:R-:W-:Y:S01]  /*2120*/  IMAD.IADD R80, R29, 0x1, R28 ;  /* 0x000000011d507824 */ /* 0x000fe200078e021c */
[----:B------:R-:W-:Y:S01]  /*2130*/  SEL R3, RZ, 0xffffffff, P1 ;  /* 0xffffffffff037807 */ /* 0x000fe20000800000 */
[----:B--2---:R-:W-:Y:S01]  /*2140*/  IMAD.SHL.U32 R71, R6, 0x80, RZ ;  /* 0x0000008006477824 */ /* 0x004fe200078e00ff */
[----:B------:R-:W-:Y:S01]  /*2150*/  SEL R0, RZ, 0x1, P0 ;  /* 0x00000001ff007807 */ /* 0x000fe20000000000 */
[----:B------:R-:W-:Y:S01]  /*2160*/  IMAD R67, R208, 0x80, R176 ;  /* 0x00000080d0437824 */ /* 0x000fe200078e02b0 */
[----:B------:R-:W-:Y:S01]  /*2170*/  ISETP.GE.AND P0, PT, R82, UR4, PT ;  /* 0x0000000452007c0c */ /* 0x000fe2000bf06270 */
[----:B------:R-:W-:Y:S01]  /*2180*/  IMAD.SHL.U32 R3, R3, 0x2, RZ ;  /* 0x0000000203037824 */ /* 0x000fe200078e00ff */
[----:B------:R-:W-:Y:S01]  /*2190*/  ISETP.GE.AND P1, PT, R18, UR4, PT ;  /* 0x0000000412007c0c */ /* 0x000fe2000bf26270 */
[----:B------:R-:W-:Y:S01]  /*21a0*/  VIADD R66, R30, 0x8 ;  /* 0x000000081e427836 */ /* 0x000fe20000000000 */
[----:B------:R-:W-:-:S02]  /*21b0*/  ISETP.GE.AND P2, PT, R177, UR5, PT ;  /* 0x00000005b1007c0c */ /* 0x000fc4000bf46270 */
[----:B------:R-:W-:Y:S02]  /*21c0*/  LOP3.LUT R0, R3, 0x2, R0, 0xe2, !PT ;  /* 0x0000000203007812 */ /* 0x000fe400078ee200 */
[----:B------:R-:W-:Y:S02]  /*21d0*/  SEL R3, RZ, 0xffffffff, P0 ;  /* 0xffffffffff037807 */ /* 0x000fe40000000000 */
[----:B------:R-:W-:Y:S02]  /*21e0*/  ISETP.GE.AND P0, PT, R81, UR5, PT ;  /* 0x0000000551007c0c */ /* 0x000fe4000bf06270 */
[----:B------:R-:W-:Y:S01]  /*21f0*/  SEL R9, RZ, 0x1, P1 ;  /* 0x00000001ff097807 */ /* 0x000fe20000800000 */
[----:B------:R-:W-:Y:S01]  /*2200*/  IMAD.SHL.U32 R10, R3, 0x2, RZ ;  /* 0x00000002030a7824 */ /* 0x000fe200078e00ff */
[----:B------:R-:W-:Y:S02]  /*2210*/  SEL R8, RZ, 0x8, P2 ;  /* 0x00000008ff087807 */ /* 0x000fe40001000000 */
[----:B------:R-:W-:Y:S01]  /*2220*/  SEL R3, RZ, 0x4, P0 ;  /* 0x00000004ff037807 */ /* 0x000fe20000000000 */
[----:B0-----:R-:W-:Y:S01]  /*2230*/  IMAD.SHL.U32 R69, R4, 0x80, RZ ;  /* 0x0000008004457824 */ /* 0x001fe200078e00ff */
[----:B------:R-:W-:-:S02]  /*2240*/  ISETP.GE.AND P0, PT, R81, UR4, PT ;  /* 0x0000000451007c0c */ /* 0x000fc4000bf06270 */
[----:B------:R-:W-:Y:S02]  /*2250*/  ISETP.GE.AND P1, PT, R185, UR5, PT ;  /* 0x00000005b9007c0c */ /* 0x000fe4000bf26270 */
[----:B------:R-:W-:Y:S02]  /*2260*/  LOP3.LUT R0, R8, R0, R3, 0xfe, !PT ;  /* 0x0000000008007212 */ /* 0x000fe400078efe03 */
[----:B------:R-:W-:Y:S02]  /*2270*/  SEL R8, RZ, 0x4, P0 ;  /* 0x00000004ff087807 */ /* 0x000fe40000000000 */
[----:B------:R-:W-:Y:S02]  /*2280*/  SEL R3, RZ, 0x10, P1 ;  /* 0x00000010ff037807 */ /* 0x000fe40000800000 */
[----:B-1----:R-:W-:Y:S02]  /*2290*/  ISETP.GE.AND P0, PT, R18, R65, PT ;  /* 0x000000411200720c */ /* 0x002fe40003f06270 */
[----:B------:R-:W-:-:S02]  /*22a0*/  SHF.R.S32.HI R11, RZ, 0x1f, R176 ;  /* 0x0000001fff0b7819 */ /* 0x000fc400000114b0 */
[----:B------:R-:W-:Y:S02]  /*22b0*/  LOP3.LUT R54, R0, R3, RZ, 0xfc, !PT ;  /* 0x0000000300367212 */ /* 0x000fe400078efcff */
[-C--:B------:R-:W-:Y:S02]  /*22c0*/  ISETP.GE.AND P3, PT, R81, R65.reuse, PT ;  /* 0x000000415100720c */ /* 0x080fe40003f66270 */
[----:B------:R-:W-:Y:S02]  /*22d0*/  SEL R3, R65, RZ, P0 ;  /* 0x000000ff41037207 */ /* 0x000fe40000000000 */
[----:B------:R-:W-:Y:S01]  /*22e0*/  LOP3.LUT R9, R10, 0x2, R9, 0xe2, !PT ;  /* 0x000000020a097812 */ /* 0x000fe200078ee209 */
[----:B------:R-:W-:Y:S01]  /*22f0*/  IMAD R10, R11, R6, RZ ;  /* 0x000000060b0a7224 */ /* 0x000fe200078e02ff */
[----:B------:R-:W-:Y:S01]  /*2300*/  ISETP.GE.AND P4, PT, R82, R65, PT ;  /* 0x000000415200720c */ /* 0x000fe20003f86270 */
[----:B------:R-:W-:Y:S01]  /*2310*/  IMAD.IADD R3, R18, 0x1, R3 ;  /* 0x0000000112037824 */ /* 0x000fe200078e0203 */
[----:B------:R-:W-:Y:S01]  /*2320*/  SEL R0, R65, RZ, P3 ;  /* 0x000000ff41007207 */ /* 0x000fe20001800000 */
[----:B------:R-:W-:Y:S01]  /*2330*/  IMAD R11, R11, R4, RZ ;  /* 0x000000040b0b7224 */ /* 0x000fe200078e02ff */
[----:B------:R-:W-:Y:S01]  /*2340*/  SHF.R.S32.HI R175, RZ, 0x1f, R174 ;  /* 0x0000001fffaf7819 */ /* 0x000fe200000114ae */
[C---:B------:R-:W-:Y:S01]  /*2350*/  IMAD R13, R176.reuse, R7, R10 ;  /* 0x00000007b00d7224 */ /* 0x040fe200078e020a */
[----:B------:R-:W-:Y:S01]  /*2360*/  LOP3.LUT R79, R9, R8, RZ, 0xfc, !PT ;  /* 0x00000008094f7212 */ /* 0x000fe200078efcff */
[----:B------:R-:W-:Y:S01]  /*2370*/  IMAD.IADD R10, R81, 0x1, R0 ;  /* 0x00000001510a7824 */ /* 0x000fe200078e0200 */
[----:B------:R-:W-:Y:S01]  /*2380*/  SHF.R.S32.HI R19, RZ, 0x1f, R18 ;  /* 0x0000001fff137819 */ /* 0x000fe20000011412 */
[C---:B------:R-:W-:Y:S01]  /*2390*/  IMAD R11, R176.reuse, R5, R11 ;  /* 0x00000005b00b7224 */ /* 0x040fe200078e020b */
[----:B------:R-:W-:Y:S01]  /*23a0*/  SEL R9, R65, RZ, P4 ;  /* 0x000000ff41097207 */ /* 0x000fe20002000000 */
[----:B------:R-:W-:Y:S01]  /*23b0*/  IMAD.WIDE.U32 R52, R176, R4, R174 ;  /* 0x00000004b0347225 */ /* 0x000fe200078e00ae */
[----:B------:R-:W-:-:S02]  /*23c0*/  SHF.R.S32.HI R0, RZ, 0x1f, R3 ;  /* 0x0000001fff007819 */ /* 0x000fc40000011403 */
[----:B------:R-:W-:Y:S01]  /*23d0*/  ISETP.GE.AND P2, PT, R186, UR5, PT ;  /* 0x00000005ba007c0c */ /* 0x000fe2000bf46270 */
[----:B------:R-:W-:Y:S01]  /*23e0*/  IMAD.WIDE.U32 R50, R176, R4, R18 ;  /* 0x00000004b0327225 */ /* 0x000fe200078e0012 */
[CC--:B------:R-:W-:Y:S02]  /*23f0*/  LEA.HI R78, R0.reuse, R3.reuse, RZ, 0x4 ;  /* 0x00000003004e7211 */ /* 0x0c0fe400078f20ff */
[----:B------:R-:W-:Y:S01]  /*2400*/  LEA.HI R0, R0, R3, RZ, 0x6 ;  /* 0x0000000300007211 */ /* 0x000fe200078f30ff */
[----:B------:R-:W-:Y:S01]  /*2410*/  IMAD.IADD R9, R82, 0x1, R9 ;  /* 0x0000000152097824 */ /* 0x000fe200078e0209 */
[----:B------:R-:W-:Y:S01]  /*2420*/  IADD3 R53, R11, R53, RZ ;  /* 0x000000350b357210 */ /* 0x000fe20007ffe0ff */
[CC--:B------:R-:W-:Y:S01]  /*2430*/  IMAD.WIDE.U32 R20, R176.reuse, R6.reuse, R18 ;  /* 0x00000006b0147225 */ /* 0x0c0fe200078e0012 */
[----:B------:R-:W-:Y:S02]  /*2440*/  LOP3.LUT R3, R181, 0x30, R78, 0xf8, !PT ;  /* 0x00000030b5037812 */ /* 0x000fe400078ef84e */
[----:B------:R-:W-:Y:S01]  /*2450*/  SHF.R.S32.HI R8, RZ, 0x1f, R9 ;  /* 0x0000001fff087819 */ /* 0x000fe20000011409 */
[----:B------:R-:W-:Y:S01]  /*2460*/  IMAD.WIDE.U32 R48, R176, R6, R174 ;  /* 0x00000006b0307225 */ /* 0x000fe200078e00ae */
[----:B------:R-:W-:-:S02]  /*2470*/  LOP3.LUT R3, R3, R182, RZ, 0x3c, !PT ;  /* 0x000000b603037212 */ /* 0x000fc400078e3cff */
[CC--:B------:R-:W-:Y:S01]  /*2480*/  LEA.HI R77, R8.reuse, R9.reuse, RZ, 0x4 ;  /* 0x00000009084d7211 */ /* 0x0c0fe200078f20ff */
[----:B------:R-:W-:Y:S01]  /*2490*/  IMAD.IADD R51, R51, 0x1, R11 ;  /* 0x0000000133337824 */ /* 0x000fe200078e020b */
[----:B------:R-:W-:Y:S01]  /*24a0*/  SHF.R.S32.HI R11, RZ, 0x1f, R10 ;  /* 0x0000001fff0b7819 */ /* 0x000fe2000001140a */
[----:B------:R-:W-:Y:S01]  /*24b0*/  IMAD.IADD R21, R21, 0x1, R13 ;  /* 0x0000000115157824 */ /* 0x000fe200078e020d */
[----:B------:R-:W-:Y:S01]  /*24c0*/  LEA.HI R8, R8, R9, RZ, 0x6 ;  /* 0x0000000908087211 */ /* 0x000fe200078f30ff */
[----:B------:R-:W-:Y:S01]  /*24d0*/  IMAD.IADD R49, R13, 0x1, R49 ;  /* 0x000000010d317824 */ /* 0x000fe200078e0231 */
[CC--:B------:R-:W-:Y:S01]  /*24e0*/  LEA.HI R76, R11.reuse, R10.reuse, RZ, 0x4 ;  /* 0x0000000a0b4c7211 */ /* 0x0c0fe200078f20ff */
[----:B------:R-:W-:Y:S01]  /*24f0*/  IMAD.SHL.U32 R0, R0, 0x80, RZ ;  /* 0x0000008000007824 */ /* 0x000fe200078e00ff */
[----:B-----5:R-:W-:Y:S01]  /*2500*/  SHF.R.S32.HI R13, RZ, 0x1f, R24 ;  /* 0x0000001fff0d7819 */ /* 0x020fe20000011418 */
[----:B------:R-:W-:Y:S01]  /*2510*/  IMAD.SHL.U32 R8, R8, 0x80, RZ ;  /* 0x0000008008087824 */ /* 0x000fe200078e00ff */
[----:B------:R-:W-:Y:S01]  /*2520*/  LEA.HI R10, R11, R10, RZ, 0x6 ;  /* 0x0000000a0b0a7211 */ /* 0x000fe200078f30ff */
[----:B------:R-:W-:Y:S01]  /*2530*/  IMAD.WIDE.U32 R20, R24, R6, R20 ;  /* 0x0000000618147225 */ /* 0x000fe200078e0014 */
[----:B------:R-:W-:-:S02]  /*2540*/  LOP3.LUT R0, R0, 0xffffe000, RZ, 0xc0, !PT ;  /* 0xffffe00000007812 */ /* 0x000fc400078ec0ff */
[----:B------:R-:W-:Y:S01]  /*2550*/  ISETP.GE.AND P1, PT, R177, UR4, PT ;  /* 0x00000004b1007c0c */ /* 0x000fe2000bf26270 */
[----:B------:R-:W-:Y:S01]  /*2560*/  IMAD R12, R13, R6, RZ ;  /* 0x000000060d0c7224 */ /* 0x000fe200078e02ff */
[C---:B------:R-:W-:Y:S01]  /*2570*/  LOP3.LUT R9, R181.reuse, 0x30, R77, 0xf8, !PT ;  /* 0x00000030b5097812 */ /* 0x040fe200078ef84d */
[----:B------:R-:W-:Y:S01]  /*2580*/  IMAD.SHL.U32 R10, R10, 0x80, RZ ;  /* 0x000000800a0a7824 */ /* 0x000fe200078e00ff */
[----:B------:R-:W-:Y:S01]  /*2590*/  LOP3.LUT R11, R181, 0x30, R76, 0xf8, !PT ;  /* 0x00000030b50b7812 */ /* 0x000fe200078ef84c */
[----:B------:R-:W-:Y:S01]  /*25a0*/  IMAD R13, R13, R4, RZ ;  /* 0x000000040d0d7224 */ /* 0x000fe200078e02ff */
[----:B------:R-:W-:Y:S01]  /*25b0*/  SEL R57, RZ, 0x20, P2 ;  /* 0x00000020ff397807 */ /* 0x000fe20001000000 */
[C---:B------:R-:W-:Y:S01]  /*25c0*/  IMAD.WIDE.U32 R48, R24.reuse, R6, R48 ;  /* 0x0000000618307225 */ /* 0x040fe200078e0030 */
[----:B------:R-:W-:Y:S02]  /*25d0*/  IADD3 R75, R3, R0, R183 ;  /* 0x00000000034b7210 */ /* 0x000fe40007ffe0b7 */
[----:B------:R-:W-:Y:S01]  /*25e0*/  SEL R0, RZ, 0x8, P1 ;  /* 0x00000008ff007807 */ /* 0x000fe20000800000 */
[----:B------:R-:W-:Y:S01]  /*25f0*/  IMAD R3, R24, R7, R12 ;  /* 0x0000000718037224 */ /* 0x000fe200078e020c */
[----:B------:R-:W-:Y:S01]  /*2600*/  LOP3.LUT R8, R8, 0xffffe000, RZ, 0xc0, !PT ;  /* 0xffffe00008087812 */ /* 0x000fe200078ec0ff */
[C---:B------:R-:W-:Y:S01]  /*2610*/  IMAD R13, R24.reuse, R5, R13 ;  /* 0x00000005180d7224 */ /* 0x040fe200078e020d */
[----:B------:R-:W-:Y:S01]  /*2620*/  LOP3.LUT R9, R9, R182, RZ, 0x3c, !PT ;  /* 0x000000b609097212 */ /* 0x000fe200078e3cff */
[----:B------:R-:W-:Y:S01]  /*2630*/  IMAD.WIDE.U32 R50, R24, R4, R50 ;  /* 0x0000000418327225 */ /* 0x000fe200078e0032 */
[----:B------:R-:W-:-:S02]  /*2640*/  LOP3.LUT R10, R10, 0xffffe000, RZ, 0xc0, !PT ;  /* 0xffffe0000a0a7812 */ /* 0x000fc400078ec0ff */
[----:B------:R-:W-:Y:S01]  /*2650*/  LOP3.LUT R11, R11, R182, RZ, 0x3c, !PT ;  /* 0x000000b60b0b7212 */ /* 0x000fe200078e3cff */
[----:B------:R-:W-:Y:S01]  /*2660*/  IMAD.WIDE.U32 R52, R24, R4, R52 ;  /* 0x0000000418347225 */ /* 0x000fe200078e0034 */
[----:B------:R-:W-:Y:S02]  /*2670*/  LOP3.LUT R57, R54, R57, RZ, 0xfc, !PT ;  /* 0x0000003936397212 */ /* 0x000fe400078efcff */
[----:B------:R-:W-:Y:S01]  /*2680*/  IADD3 R63, R21, R3, RZ ;  /* 0x00000003153f7210 */ /* 0x000fe20007ffe0ff */
[----:B------:R-:W-:Y:S01]  /*2690*/  IMAD.IADD R62, R3, 0x1, R49 ;  /* 0x00000001033e7824 */ /* 0x000fe200078e0231 */
[----:B------:R-:W-:Y:S01]  /*26a0*/  LOP3.LUT R55, R79, R0, RZ, 0xfc, !PT ;  /* 0x000000004f377212 */ /* 0x000fe200078efcff */
[----:B------:R-:W-:Y:S01]  /*26b0*/  IMAD.SHL.U32 R65, R65, 0x2, RZ ;  /* 0x0000000241417824 */ /* 0x000fe200078e00ff */
[----:B------:R-:W-:Y:S01]  /*26c0*/  P2R R85, PR, RZ, 0x10 ;  /* 0x00000010ff557803 */ /* 0x000fe20000000000 */
[----:B------:R-:W-:Y:S01]  /*26d0*/  IMAD.IADD R61, R51, 0x1, R13 ;  /* 0x00000001333d7824 */ /* 0x000fe200078e020d */
[----:B------:R-:W-:Y:S01]  /*26e0*/  P2R R86, PR, RZ, 0x8 ;  /* 0x00000008ff567803 */ /* 0x000fe20000000000 */
[----:B------:R-:W-:Y:S01]  /*26f0*/  IMAD.IADD R60, R13, 0x1, R53 ;  /* 0x000000010d3c7824 */ /* 0x000fe200078e0235 */
[----:B------:R-:W-:-:S02]  /*2700*/  IADD3 R74, R9, R8, R183 ;  /* 0x00000008094a7210 */ /* 0x000fc40007ffe0b7 */
[----:B------:R-:W-:Y:S02]  /*2710*/  IADD3 R73, R11, R10, R183 ;  /* 0x0000000a0b497210 */ /* 0x000fe40007ffe0b7 */
[----:B------:R-:W-:Y:S02]  /*2720*/  SHF.L.U64.HI R72, R6, 0x7, R7 ;  /* 0x0000000706487819 */ /* 0x000fe40000010207 */
[----:B------:R-:W-:Y:S02]  /*2730*/  SHF.L.U64.HI R70, R4, 0x7, R5 ;  /* 0x0000000704467819 */ /* 0x000fe40000010205 */
[----:B------:R-:W-:Y:S02]  /*2740*/  SHF.R.S32.HI R68, RZ, 0x1f, R22 ;  /* 0x0000001fff447819 */ /* 0x000fe40000011416 */
[----:B------:R-:W-:Y:S02]  /*2750*/  LOP3.LUT R59, R78, 0xfffffff0, RZ, 0xc0, !PT ;  /* 0xfffffff04e3b7812 */ /* 0x000fe400078ec0ff */
[----:B------:R-:W-:-:S02]  /*2760*/  LOP3.LUT R58, R77, 0xfffffff0, RZ, 0xc0, !PT ;  /* 0xfffffff04d3a7812 */ /* 0x000fc400078ec0ff */
[----:B------:R-:W-:Y:S02]  /*2770*/  LOP3.LUT R56, R76, 0xfffffff0, RZ, 0xc0, !PT ;  /* 0xfffffff04c387812 */ /* 0x000fe400078ec0ff */
[----:B------:R-:W-:Y:S02]  /*2780*/  LOP3.LUT R54, R54, 0x1, RZ, 0xc0, !PT ;  /* 0x0000000136367812 */ /* 0x000fe400078ec0ff */
[C---:B------:R-:W-:Y:S02]  /*2790*/  LOP3.LUT R3, R57.reuse, 0x2, RZ, 0xc0, !PT ;  /* 0x0000000239037812 */ /* 0x040fe400078ec0ff */
[----:B------:R-:W-:Y:S02]  /*27a0*/  LOP3.LUT R0, R57, 0x4, RZ, 0xc0, !PT ;  /* 0x0000000439007812 */ /* 0x000fe400078ec0ff */
[----:B---3--:R-:W-:Y:S01]  /*27b0*/  SHF.R.S32.HI R64, RZ, 0x1f, R83 ;  /* 0x0000001fff407819 */ /* 0x008fe20000011453 */
[----:B------:R-:W-:Y:S06]  /*27c0*/  @!P6 BAR.SYNC.DEFER_BLOCKING 0x9, 0x100 ;  /* 0x024400000000eb1d */ /* 0x000fec0000010000 */
.L_x_1640:
[----:B0-----:R-:W0:Y:S01]  /*27d0*/  LDC R89, c[0x0][0x430] ;  /* 0x00010c00ff597b82 */ /* 0x001e220000000800 */
[----:B------:R-:W-:Y:S02]  /*27e0*/  VIADD R25, R25, 0xffffffff ;  /* 0xffffffff19197836 */ /* 0x000fe40000000000 */
[----:B------:R-:W-:Y:S02]  /*27f0*/  IMAD.MOV.U32 R87, RZ, RZ, RZ ;  /* 0x000000ffff577224 */ /* 0x000fe400078e00ff */
[----:B------:R-:W-:-:S03]  /*2800*/  IMAD R5, R25, 0x80, R67 ;  /* 0x0000008019057824 */ /* 0x000fc600078e0243 */
[----:B------:R-:W1:Y:S01]  /*2810*/  LDC R98, c[0x0][0x3f4] ;  /* 0x0000fd00ff627b82 */ /* 0x000e620000000800 */
[----:B------:R-:W-:Y:S01]  /*2820*/  IMAD.IADD R12, R80, 0x1, R5 ;  /* 0x00000001500c7824 */ /* 0x000fe200078e0205 */
[----:B------:R-:W-:-:S03]  /*2830*/  ISETP.GE.AND P1, PT, R5, R2, PT ;  /* 0x000000020500720c */ /* 0x000fc60003f26270 */
[----:B------:R-:W-:Y:S01]  /*2840*/  IMAD.MOV.U32 R8, RZ, RZ, R12 ;  /* 0x000000ffff087224 */ /* 0x000fe200078e000c */
[----:B------:R-:W-:Y:S02]  /*2850*/  ISETP.GT.OR P1, PT, R67, 0x7f, P1 ;  /* 0x0000007f4300780c */ /* 0x000fe40000f24670 */
[----:B0-----:R-:W-:-:S11]  /*2860*/  ISETP.NE.AND P2, PT, R89, 0x1, PT ;  /* 0x000000015900780c */ /* 0x001fd60003f45270 */
[----:B------:R-:W0:Y:S08]  /*2870*/  @!P1 LDC.64 R6, c[0x0][0x428] ;  /* 0x00010a00ff069b82 */ /* 0x000e300000000a00 */
[----:B--2---:R-:W2:Y:S08]  /*2880*/  @!P1 LDC.64 R4, c[0x0][0x418] ;  /* 0x00010600ff049b82 */ /* 0x004eb00000000a00 */
[----:B------:R-:W3:Y:S08]  /*2890*/  @P2 LDC R9, c[0x0][0x434] ;  /* 0x00010d00ff092b82 */ /* 0x000ef00000000800 */
[----:B------:R-:W4:Y:S01]  /*28a0*/  @P2 LDC R10, c[0x0][0x438] ;  /* 0x00010e00ff0a2b82 */ /* 0x000f220000000800 */
[----:B---3--:R-:W-:-:S05]  /*28b0*/  @P2 IMAD.HI.U32 R9, R12, R9, RZ ;  /* 0x000000090c092227 */ /* 0x008fca00078e00ff */
[----:B----4-:R-:W-:Y:S01]  /*28c0*/  @P2 SHF.R.U32.HI R8, RZ, R10, R9 ;  /* 0x0000000aff082219 */ /* 0x010fe20000011609 */
[----:B0-----:R-:W-:-:S03]  /*28d0*/  @!P1 IMAD R10, R64, R6, RZ ;  /* 0x00000006400a9224 */ /* 0x001fc600078e02ff */
[----:B------:R-:W-:Y:S01]  /*28e0*/  @!P1 SHF.R.S32.HI R9, RZ, 0x1f, R8 ;  /* 0x0000001fff099819 */ /* 0x000fe20000011408 */
[C---:B------:R-:W-:Y:S02]  /*28f0*/  @!P1 IMAD R11, R83.reuse, R7, R10 ;  /* 0x00000007530b9224 */ /* 0x040fe400078e020a */
[----:B------:R-:W-:-:S04]  /*2900*/  @!P1 IMAD.WIDE.U32 R6, R83, R6, R8 ;  /* 0x0000000653069225 */ /* 0x000fc800078e0008 */
[----:B------:R-:W-:Y:S01]  /*2910*/  @!P1 IMAD.IADD R7, R7, 0x1, R11 ;  /* 0x0000000107079824 */ /* 0x000fe200078e020b */
[----:B--2---:R-:W-:-:S04]  /*2920*/  @!P1 LEA R4, P2, R6, R4, 0x2 ;  /* 0x0000000406049211 */ /* 0x004fc800078410ff */
[----:B------:R-:W-:-:S05]  /*2930*/  @!P1 LEA.HI.X R5, R6, R5, R7, 0x2, P2 ;  /* 0x0000000506059211 */ /* 0x000fca00010f1407 */
[----:B------:R0:W5:Y:S01]  /*2940*/  @!P1 LDG.E R87, desc[UR38][R4.64] ;  /* 0x0000002604579981 */ /* 0x000162000c1e1900 */
[----:B-1----:R-:W-:Y:S01]  /*2950*/  ISETP.GE.AND P1, PT, R98, 0x1, PT ;  /* 0x000000016200780c */ /* 0x002fe20003f26270 */
[C---:B------:R-:W-:Y:S01]  /*2960*/  IMAD R7, R17.reuse, 0x6000, R200 ;  /* 0x0000600011077824 */ /* 0x040fe200078e02c8 */
[----:B------:R-:W-:Y:S05]  /*2970*/  YIELD ;  /* 0x0000000000007946 */ /* 0x000fea0003800000 */
[----:B------:R-:W-:Y:S01]  /*2980*/  IMAD.MOV R6, RZ, RZ, -R8 ;  /* 0x000000ffff067224 */ /* 0x000fe200078e0a08 */
[----:B------:R-:W-:Y:S01]  /*2990*/  BSSY B0, `(.L_x_1578) ;  /* 0x000069d000007945 */ /* 0x000fe20003800000 */
[----:B------:R-:W-:Y:S01]  /*29a0*/  IMAD R99, R17, 0x6000, R199 ;  /* 0x0000600011637824 */ /* 0x000fe200078e02c7 */
[----:B------:R-:W-:Y:S01]  /*29b0*/  ISETP.GT.AND P3, PT, R25, R26, PT ;  /* 0x0000001a1900720c */ /* 0x000fe20003f64270 */
[----:B------:R-:W-:Y:S01]  /*29c0*/  IMAD R89, R89, R6, R12 ;  /* 0x0000000659597224 */ /* 0x000fe200078e020c */
[C---:B------:R-:W-:Y:S01]  /*29d0*/  IADD3 R96, R16.reuse, R7, RZ ;  /* 0x0000000710607210 */ /* 0x040fe20007ffe0ff */
[----:B------:R-:W-:Y:S01]  /*29e0*/  IMAD.IADD R99, R16, 0x1, R99 ;  /* 0x0000000110637824 */ /* 0x000fe200078e0263 */
[----:B0-----:R-:W-:Y:S09]  /*29f0*/  @!P1 BRA `(.L_x_1579) ;  /* 0x0000006400409947 */ /* 0x001ff20003800000 */
[----:B------:R-:W-:Y:S01]  /*2a00*/  SHF.R.S32.HI R90, RZ, 0x1f, R89 ;  /* 0x0000001fff5a7819 */ /* 0x000fe20000011459 */
[----:B------:R-:W-:Y:S01]  /*2a10*/  ULDC.64 UR4, c[0x0][0x300] ;  /* 0x0000c00000047ab9 */ /* 0x000fe20000000a00 */
[----:B-----5:R-:W-:Y:S01]  /*2a20*/  SHF.R.S32.HI R91, RZ, 0x1f, R87 ;  /* 0x0000001fff5b7819 */ /* 0x020fe20000011457 */
[C---:B------:R-:W-:Y:S01]  /*2a30*/  IMAD.WIDE.U32 R4, R89.reuse, UR4, RZ ;  /* 0x0000000459047c25 */ /* 0x040fe2000f8e00ff */
        /* <DEDUP_REMOVED lines=15> */
[----:B------:R-:W-:-:S04]  /*2b30*/  IMAD.WIDE.U32 R4, R22, UR4, R4 ;  /* 0x0000000416047c25 */ /* 0x000fc8000f8e0004 */
[----:B------:R-:W-:Y:S01]  /*2b40*/  IMAD R7, R22, UR5, R7 ;  /* 0x0000000516077c24 */ /* 0x000fe2000f8e0207 */
[----:B------:R-:W-:Y:S01]  /*2b50*/  ULDC.64 UR4, c[0x0][0x2e8] ;  /* 0x0000ba0000047ab9 */ /* 0x000fe20000000a00 */
[----:B------:R-:W-:Y:S01]  /*2b60*/  IMAD R15, R6, R71, R10 ;  /* 0x00000047060f7224 */ /* 0x000fe200078e020a */
[----:B------:R-:W-:Y:S01]  /*2b70*/  IADD3 R101, P2, R4, UR4, RZ ;  /* 0x0000000404657c10 */ /* 0x000fe2000ff5e0ff */
[----:B------:R-:W-:Y:S02]  /*2b80*/  IMAD R92, R25, -0x80, R2 ;  /* 0xffffff80195c7824 */ /* 0x000fe400078e0202 */
[----:B------:R-:W-:Y:S01]  /*2b90*/  IMAD R9, R6, R69, R8 ;  /* 0x0000004506097224 */ /* 0x000fe200078e0208 */
[----:B------:R-:W-:Y:S01]  /*2ba0*/  IADD3.X R97, R5, UR5, R7, P2, !PT ;  /* 0x0000000505617c10 */ /* 0x000fe200097fe407 */
[----:B------:R-:W-:Y:S01]  /*2bb0*/  IMAD.WIDE.U32 R12, R69, R25, RZ ;  /* 0x00000019450c7225 */ /* 0x000fe200078e00ff */
[----:B------:R-:W-:-:S03]  /*2bc0*/  VIMNMX R92, R92, 0x80, PT ;  /* 0x000000805c5c7848 */ /* 0x000fc60003fe0100 */
[----:B------:R-:W-:-:S04]  /*2bd0*/  IMAD.WIDE.U32 R10, R71, R25, RZ ;  /* 0x00000019470a7225 */ /* 0x000fc800078e00ff */
        /* <DEDUP_REMOVED lines=54> */
.L_x_1582:
[----:B------:R-:W-:Y:S05]  /*2f40*/  BSYNC B1 ;  /* 0x0000000000017941 */ /* 0x000fea0003800000 */
.L_x_1581:
[----:B------:R-:W-:Y:S01]  /*2f50*/  UISETP.NE.AND UP0, UPT, UR41, 0x3, UPT ;  /* 0x000000032900788c */ /* 0x000fe2000bf05270 */
[----:B-----5:R-:W-:Y:S01]  /*2f60*/  IMAD.MOV.U32 R100, RZ, RZ, R8 ;  /* 0x000000ffff647224 */ /* 0x020fe200078e0008 */
[----:B------:R-:W-:Y:S01]  /*2f70*/  MOV R104, R32 ;  /* 0x0000002000687202 */ /* 0x000fe20000000f00 */
[----:B------:R-:W-:Y:S02]  /*2f80*/  IMAD.MOV.U32 R103, RZ, RZ, R30 ;  /* 0x000000ffff677224 */ /* 0x000fe400078e001e */
[----:B------:R-:W-:Y:S01]  /*2f90*/  IMAD.MOV.U32 R105, RZ, RZ, R34 ;  /* 0x000000ffff697224 */ /* 0x000fe200078e0022 */
[----:B------:R-:W-:Y:S01]  /*2fa0*/  PLOP3.LUT P1, PT, PT, PT, UP0, 0x80, 0x0 ;  /* 0x000000000000781c */ /* 0x000fe20003f2f008 */
[----:B------:R-:W-:Y:S02]  /*2fb0*/  IMAD.MOV.U32 R107, RZ, RZ, R38 ;  /* 0x000000ffff6b7224 */ /* 0x000fe400078e0026 */
[----:B------:R-:W-:Y:S02]  /*2fc0*/  IMAD.MOV.U32 R109, RZ, RZ, R42 ;  /* 0x000000ffff6d7224 */ /* 0x000fe400078e002a */
[----:B------:R-:W-:-:S02]  /*2fd0*/  IMAD.MOV.U32 R115, RZ, RZ, R46 ;  /* 0x000000ffff737224 */ /* 0x000fc400078e002e */
[----:B------:R-:W-:Y:S02]  /*2fe0*/  IMAD.MOV.U32 R102, RZ, RZ, R28 ;  /* 0x000000ffff667224 */ /* 0x000fe400078e001c */
[----:B------:R-:W-:Y:S02]  /*2ff0*/  IMAD.MOV.U32 R106, RZ, RZ, R36 ;  /* 0x000000ffff6a7224 */ /* 0x000fe400078e0024 */
[----:B------:R-:W-:Y:S02]  /*3000*/  IMAD.MOV.U32 R108, RZ, RZ, R40 ;  /* 0x000000ffff6c7224 */ /* 0x000fe400078e0028 */
[----:B------:R-:W-:Y:S02]  /*3010*/  IMAD.MOV.U32 R110, RZ, RZ, R44 ;  /* 0x000000ffff6e7224 */ /* 0x000fe400078e002c */
[----:B------:R-:W-:Y:S01]  /*3020*/  IMAD.MOV.U32 R117, RZ, RZ, R94 ;  /* 0x000000ffff757224 */ /* 0x000fe200078e005e */
[----:B------:R-:W-:Y:S06]  /*3030*/  @!P1 BRA `(.L_x_1583) ;  /* 0x0000000000049947 */ /* 0x000fec0003800000 */
[----:B------:R-:W-:Y:S01]  /*3040*/  BPT.TRAP 0x1 ;  /* 0x000000040000795c */ /* 0x000fe20000300000 */
.L_x_1583:
[----:B------:R-:W-:Y:S01]  /*3050*/  IMAD R84, R17, 0x8, R16 ;  /* 0x0000000811547824 */ /* 0x000fe200078e0210 */
[----:B------:R-:W-:Y:S01]  /*3060*/  SHF.L.U32 R93, R173, 0x1f, RZ ;  /* 0x0000001fad5d7819 */ /* 0x000fe200000006ff */
[----:B------:R-:W-:Y:S03]  /*3070*/  BSSY B1, `(.L_x_1584) ;  /* 0x0000003000017945 */ /* 0x000fe60003800000 */
[----:B------:R-:W1:Y:S02]  /*3080*/  SYNCS.PHASECHK.TRANS64.TRYWAIT P4, [R84+URZ+0x22890], R93 ;  /* 0x0228905d540075a7 */ /* 0x000e64000808017f */
[----:B-1----:R-:W-:Y:S05]  /*3090*/  @!P4 BRA `(.L_x_1585) ;  /* 0x000002640044c947 */ /* 0x002fea0003800000 */
.L_x_1946:
[----:B------:R-:W-:Y:S05]  /*30a0*/  BSYNC B1 ;  /* 0x0000000000017941 */ /* 0x000fea0003800000 */
.L_x_1584:
[----:B------:R-:W-:-:S03]  /*30b0*/  UMOV UR4, 0xffffffff ;  /* 0xffffffff00047882 */ /* 0x000fc60000000000 */
[----:B------:R-:W-:Y:S05]  /*30c0*/  BRA.DIV UR4, `(.L_x_1586) ;  /* 0x00000266044c7947 */ /* 0x000fea000b800000 */
[----:B------:R-:W2:Y:S04]  /*30d0*/  SHFL.IDX PT, R97, R97, RZ, 0x1e1f ;  /* 0x001e1fff61617589 */ /* 0x000ea800000e0000 */
[----:B------:R3:W4:Y:S02]  /*30e0*/  SHFL.IDX PT, R14, R101, RZ, 0x1e1f ;  /* 0x001e1fff650e7589 */ /* 0x00072400000e0000 */
.L_x_1950:
[----:B------:R-:W-:Y:S05]  /*30f0*/  @P2 BRA `(.L_x_1587) ;  /* 0x0000006000982947 */ /* 0x000fea0003800000 */
[----:B------:R-:W-:Y:S01]  /*3100*/  ISETP.NE.AND P2, PT, R54, RZ, PT ;  /* 0x000000ff3600720c */ /* 0x000fe20003f45270 */
[----:B------:R-:W-:-:S12]  /*3110*/  BSSY B1, `(.L_x_1588) ;  /* 0x0000071000017945 */ /* 0x000fd80003800000 */
[----:B------:R-:W-:Y:S05]  /*3120*/  @!P2 BRA `(.L_x_1589) ;  /* 0x0000000400bca947 */ /* 0x000fea0003800000 */
[----:B------:R1:W1:Y:S01]  /*3130*/  LDS.128 R4, [R99+0x16400] ;  /* 0x0164000063047984 */ /* 0x0002620000000c00 */
[----:B0---4-:R-:W-:Y:S01]  /*3140*/  IADD3 R10, P2, R18, R14, RZ ;  /* 0x0000000e120a7210 */ /* 0x011fe20007f5e0ff */
[----:B------:R-:W-:Y:S04]  /*3150*/  BSSY B2, `(.L_x_1590) ;  /* 0x000006b000027945 */ /* 0x000fe80003800000 */
[----:B--2---:R-:W-:Y:S01]  /*3160*/  IMAD.X R11, R97, 0x1, R19, P2 ;  /* 0x00000001610b7824 */ /* 0x004fe200010e0613 */
[----:B------:R-:W-:-:S13]  /*3170*/  ISETP.GE.AND P2, PT, R174, R98, PT ;  /* 0x00000062ae00720c */ /* 0x000fda0003f46270 */
[----:B------:R-:W-:Y:S05]  /*3180*/  @P2 BRA `(.L_x_1591) ;  /* 0x00000004009c2947 */ /* 0x000fea0003800000 */
[----:B------:R-:W-:Y:S01]  /*3190*/  SHF.R.U32.HI R13, RZ, 0x8, R47 ;  /* 0x00000008ff0d7819 */ /* 0x000fe2000001162f */
[----:B-1----:R-:W-:Y:S01]  /*31a0*/  IMAD.MOV.U32 R12, RZ, RZ, R4 ;  /* 0x000000ffff0c7224 */ /* 0x002fe200078e0004 */
[----:B------:R-:W-:Y:S02]  /*31b0*/  SHF.R.U32.HI R15, RZ, 0x8, R95 ;  /* 0x00000008ff0f7819 */ /* 0x000fe4000001165f */
[----:B---3--:R-:W-:Y:S01]  /*31c0*/  SHF.R.U32.HI R101, RZ, 0x10, R47 ;  /* 0x00000010ff657819 */ /* 0x008fe2000001162f */
[----:B------:R-:W-:Y:S01]  /*31d0*/  IMAD.SHL.U32 R13, R13, 0x100, RZ ;  /* 0x000001000d0d7824 */ /* 0x000fe200078e00ff */
[----:B------:R-:W-:Y:S01]  /*31e0*/  LOP3.LUT R46, R47, 0xff0000ff, RZ, 0xc0, !PT ;  /* 0xff0000ff2f2e7812 */ /* 0x000fe200078ec0ff */
[----:B------:R-:W-:Y:S01]  /*31f0*/  IMAD.SHL.U32 R15, R15, 0x100, RZ ;  /* 0x000001000f0f7824 */ /* 0x000fe200078e00ff */
[----:B------:R-:W-:Y:S02]  /*3200*/  SHF.R.U32.HI R47, RZ, 0x10, R95 ;  /* 0x00000010ff2f7819 */ /* 0x000fe4000001165f */
[----:B------:R-:W-:-:S02]  /*3210*/  LOP3.LUT R94, R95, 0xff0000ff, RZ, 0xc0, !PT ;  /* 0xff0000ff5f5e7812 */ /* 0x000fc400078ec0ff */
[----:B------:R-:W-:Y:S01]  /*3220*/  LOP3.LUT R46, R46, 0xff00, R13, 0xf8, !PT ;  /* 0x0000ff002e2e7812 */ /* 0x000fe200078ef80d */
[----:B------:R-:W-:Y:S01]  /*3230*/  IMAD.U32 R13, R101, 0x10000, RZ ;  /* 0x00010000650d7824 */ /* 0x000fe200078e00ff */
[----:B------:R-:W-:Y:S01]  /*3240*/  LOP3.LUT R94, R94, 0xff00, R15, 0xf8, !PT ;  /* 0x0000ff005e5e7812 */ /* 0x000fe200078ef80f */
[----:B------:R-:W-:Y:S01]  /*3250*/  IMAD.U32 R47, R47, 0x10000, RZ ;  /* 0x000100002f2f7824 */ /* 0x000fe200078e00ff */
[----:B------:R-:W-:Y:S02]  /*3260*/  F2FP.F16.E4M3.UNPACK_B R4, R5 ;  /* 0x00000005ff04723e */ /* 0x000fe400020006ff */
[----:B------:R-:W-:Y:S02]  /*3270*/  F2FP.F16.E4M3.UNPACK_B R15, R117.H1 ;  /* 0x00000075ff0f723e */ /* 0x000fe400030006ff */
[----:B------:R-:W-:Y:S01]  /*3280*/  LOP3.LUT R95, R46, 0xff0000, R13, 0xf8, !PT ;  /* 0x00ff00002e5f7812 */ /* 0x000fe200078ef80d */
[--C-:B------:R-:W-:Y:S01]  /*3290*/  HADD2.F32 R13, -RZ, R4.reuse.H1_H1 ;  /* 0x30000004ff0d7230 */ /* 0x100fe20000004100 */
[----:B------:R-:W-:Y:S01]  /*32a0*/  LOP3.LUT R112, R94, 0xff0000, R47, 0xf8, !PT ;  /* 0x00ff00005e707812 */ /* 0x000fe200078ef82f */
[--C-:B------:R-:W-:Y:S01]  /*32b0*/  HADD2.F32 R101, -RZ, R15.reuse.H0_H0 ;  /* 0x2000000fff657230 */ /* 0x100fe20000004100 */
[----:B------:R-:W-:Y:S01]  /*32c0*/  F2FP.F16.E4M3.UNPACK_B R47, R115.H1 ;  /* 0x00000073ff2f723e */ /* 0x000fe200030006ff */
[----:B------:R-:W-:Y:S01]  /*32d0*/  HADD2.F32 R4, -RZ, R4.H0_H0 ;  /* 0x20000004ff047230 */ /* 0x000fe20000004100 */
[----:B------:R-:W-:Y:S01]  /*32e0*/  F2FP.F16.E4M3.UNPACK_B R5, R5.H1 ;  /* 0x00000005ff05723e */ /* 0x000fe200030006ff */
[----:B------:R-:W-:-:S02]  /*32f0*/  HADD2.F32 R111, -RZ, R15.H1_H1 ;  /* 0x3000000fff6f7230 */ /* 0x000fc40000004100 */
[CC--:B------:R-:W-:Y:S01]  /*3300*/  FMUL.FTZ R113, R13.reuse, R101.reuse ;  /* 0x000000650d717220 */ /* 0x0c0fe20000410000 */
[----:B------:R-:W-:Y:S02]  /*3310*/  HADD2.F32 R94, -RZ, R47.H0_H0 ;  /* 0x2000002fff5e7230 */ /* 0x000fe40000004100 */
[----:B------:R-:W-:Y:S01]  /*3320*/  FMUL.FTZ R114, R4, R101 ;  /* 0x0000006504727220 */ /* 0x000fe20000410000 */
[--C-:B------:R-:W-:Y:S01]  /*3330*/  HADD2.F32 R46, -RZ, R5.reuse.H1_H1 ;  /* 0x30000005ff2e7230 */ /* 0x100fe20000004100 */
[----:B------:R-:W-:Y:S01]  /*3340*/  F2FP.F16.E4M3.UNPACK_B R101, R117 ;  /* 0x00000075ff65723e */ /* 0x000fe200020006ff */
[----:B------:R-:W-:Y:S02]  /*3350*/  HADD2.F32 R15, -RZ, R5.H0_H0 ;  /* 0x20000005ff0f7230 */ /* 0x000fe40000004100 */
[----:B------:R-:W-:Y:S01]  /*3360*/  FFMA.FTZ R5, R13, R94, R114 ;  /* 0x0000005e0d057223 */ /* 0x000fe20000010072 */
[----:B------:R-:W-:Y:S02]  /*3370*/  HADD2.F32 R47, -RZ, R47.H1_H1 ;  /* 0x3000002fff2f7230 */ /* 0x000fe40000004100 */
[-C--:B------:R-:W-:Y:S01]  /*3380*/  FMUL.FTZ R116, R46, R111.reuse ;  /* 0x0000006f2e747220 */ /* 0x080fe20000410000 */
[-C--:B------:R-:W-:Y:S01]  /*3390*/  F2FP.F16.E4M3.UNPACK_B R13, R12.reuse.H1 ;  /* 0x0000000cff0d723e */ /* 0x080fe200030006ff */
[C---:B------:R-:W-:Y:S01]  /*33a0*/  FMUL.FTZ R111, R15.reuse, R111 ;  /* 0x0000006f0f6f7220 */ /* 0x040fe20000410000 */
[----:B------:R-:W-:Y:S01]  /*33b0*/  F2FP.F16.E4M3.UNPACK_B R12, R12 ;  /* 0x0000000cff0c723e */ /* 0x000fe200020006ff */
[----:B------:R-:W-:Y:S01]  /*33c0*/  FFMA.FTZ R4, R4, R94, -R113 ;  /* 0x0000005e04047223 */ /* 0x000fe20000010871 */
[-C--:B------:R-:W-:Y:S01]  /*33d0*/  FFMA.FTZ R113, R15, R47.reuse, -R116 ;  /* 0x0000002f0f717223 */ /* 0x080fe20000010874 */
[----:B------:R-:W-:Y:S01]  /*33e0*/  FFMA.FTZ R118, R46, R47, R111 ;  /* 0x0000002f2e767223 */ /* 0x000fe2000001006f */
[--C-:B------:R-:W-:Y:S01]  /*33f0*/  HADD2.F32 R15, -RZ, R13.reuse.H0_H0 ;  /* 0x2000000dff0f7230 */ /* 0x100fe20000004100 */
[----:B------:R-:W-:Y:S01]  /*3400*/  F2FP.F16.E4M3.UNPACK_B R47, R115 ;  /* 0x00000073ff2f723e */ /* 0x000fe200020006ff */
[----:B------:R-:W-:-:S02]  /*3410*/  HADD2.F32 R46, -RZ, R13.H1_H1 ;  /* 0x3000000dff2e7230 */ /* 0x000fc40000004100 */
[--C-:B------:R-:W-:Y:S01]  /*3420*/  HADD2.F32 R111, -RZ, R101.reuse.H1_H1 ;  /* 0x30000065ff6f7230 */ /* 0x100fe20000004100 */
[----:B------:R-:W-:Y:S01]  /*3430*/  F2FP.SATFINITE.E4M3.F32.PACK_AB_MERGE_C R121, R118, R113, RZ ;  /* 0x000000717679723e */ /* 0x000fe200048070ff */
[--C-:B------:R-:W-:Y:S02]  /*3440*/  HADD2.F32 R13, -RZ, R12.reuse.H0_H0 ;  /* 0x2000000cff0d7230 */ /* 0x100fe40000004100 */
[----:B------:R-:W-:Y:S02]  /*3450*/  HADD2.F32 R101, -RZ, R101.H0_H0 ;  /* 0x20000065ff657230 */ /* 0x000fe40000004100 */
[-C--:B------:R-:W-:Y:S01]  /*3460*/  FMUL.FTZ R116, R46, R111.reuse ;  /* 0x0000006f2e747220 */ /* 0x080fe20000410000 */
[----:B------:R-:W-:Y:S02]  /*3470*/  HADD2.F32 R12, -RZ, R12.H1_H1 ;  /* 0x3000000cff0c7230 */ /* 0x000fe40000004100 */
[----:B------:R-:W-:Y:S01]  /*3480*/  FMUL.FTZ R111, R15, R111 ;  /* 0x0000006f0f6f7220 */ /* 0x000fe20000410000 */
[--C-:B------:R-:W-:Y:S01]  /*3490*/  HADD2.F32 R94, -RZ, R47.reuse.H1_H1 ;  /* 0x3000002fff5e7230 */ /* 0x100fe20000004100 */
[----:B------:R-:W-:Y:S01]  /*34a0*/  F2FP.SATFINITE.E4M3.F32.PACK_AB_MERGE_C R5, R5, R4, R121 ;  /* 0x000000040505723e */ /* 0x000fe20004807079 */
[----:B------:R-:W-:-:S02]  /*34b0*/  HADD2.F32 R47, -RZ, R47.H0_H0 ;  /* 0x2000002fff2f7230 */ /* 0x000fc40000004100 */
[-C--:B------:R-:W-:Y:S01]  /*34c0*/  FMUL.FTZ R114, R12, R101.reuse ;  /* 0x000000650c727220 */ /* 0x080fe20000410000 */
[----:B------:R-:W-:Y:S01]  /*34d0*/  FMUL.FTZ R101, R13, R101 ;  /* 0x000000650d657220 */ /* 0x000fe20000410000 */
[-C--:B------:R-:W-:Y:S01]  /*34e0*/  FFMA.FTZ R116, R15, R94.reuse, -R116 ;  /* 0x0000005e0f747223 */ /* 0x080fe20000010874 */
[----:B------:R-:W-:Y:S01]  /*34f0*/  FFMA.FTZ R111, R46, R94, R111 ;  /* 0x0000005e2e6f7223 */ /* 0x000fe2000001006f */
[-C--:B------:R-:W-:Y:S01]  /*3500*/  FFMA.FTZ R114, R13, R47.reuse, -R114 ;  /* 0x0000002f0d727223 */ /* 0x080fe20000010872 */
[----:B------:R-:W-:Y:S01]  /*3510*/  FFMA.FTZ R115, R12, R47, R101 ;  /* 0x0000002f0c737223 */ /* 0x000fe20000010065 */
[----:B------:R-:W-:Y:S02]  /*3520*/  F2FP.F16.E4M3.UNPACK_B R13, R7.H1 ;  /* 0x00000007ff0d723e */ /* 0x000fe400030006ff */
[----:B------:R-:W-:Y:S02]  /*3530*/  F2FP.F16.E4M3.UNPACK_B R101, R112.H1 ;  /* 0x00000070ff65723e */ /* 0x000fe400030006ff */
[-C--:B------:R-:W-:Y:S01]  /*3540*/  F2FP.F16.E4M3.UNPACK_B R47, R95.reuse.H1 ;  /* 0x0000005fff2f723e */ /* 0x080fe200030006ff */
[----:B------:R-:W-:Y:S01]  /*3550*/  HADD2.F32 R46, -RZ, R13.H1_H1 ;  /* 0x3000000dff2e7230 */ /* 0x000fe20000004100 */
[----:B------:R-:W-:Y:S01]  /*3560*/  F2FP.F16.E4M3.UNPACK_B R12, R6.H1 ;  /* 0x00000006ff0c723e */ /* 0x000fe200030006ff */
[----:B------:R-:W-:Y:S01]  /*3570*/  HADD2.F32 R113, -RZ, R101.H1_H1 ;  /* 0x30000065ff717230 */ /* 0x000fe20000004100 */
[----:B------:R-:W-:Y:S01]  /*3580*/  F2FP.F16.E4M3.UNPACK_B R112, R112 ;  /* 0x00000070ff70723e */ /* 0x000fe200020006ff */
[----:B------:R-:W-:Y:S01]  /*3590*/  HADD2.F32 R15, -RZ, R13.H0_H0 ;  /* 0x2000000dff0f7230 */ /* 0x000fe20000004100 */
[----:B------:R-:W-:Y:S01]  /*35a0*/  F2FP.SATFINITE.E4M3.F32.PACK_AB_MERGE_C R120, R111, R116, RZ ;  /* 0x000000746f78723e */ /* 0x000fe200048070ff */
        /* <DEDUP_REMOVED lines=18> */
[----:B------:R-:W-:Y:S01]  /*36d0*/  HADD2.F32 R13, -RZ, R7.H1_H1 ;  /* 0x30000007ff0d7230 */ /* 0x000fe20000004100 */
[----:B------:R-:W-:Y:S01]  /*36e0*/  F2FP.SATFINITE.E4M3.F32.PACK_AB_MERGE_C R4, R115, R114, R120 ;  /* 0x000000727304723e */ /* 0x000fe20004807078 */
[--C-:B------:R-:W-:Y:S02]  /*36f0*/  HADD2.F32 R7, -RZ, R6.reuse.H0_H0 ;  /* 0x20000006ff077230 */ /* 0x100fe40000004100 */
[-C--:B------:R-:W-:Y:S01]  /*3700*/  FMUL.FTZ R94, R12, R101.reuse ;  /* 0x000000650c5e7220 */ /* 0x080fe20000410000 */
[----:B------:R-:W-:Y:S02]  /*3710*/  HADD2.F32 R6, -RZ, R6.H1_H1 ;  /* 0x30000006ff067230 */ /* 0x000fe40000004100 */
[----:B------:R-:W-:Y:S01]  /*3720*/  FMUL.FTZ R111, R13, R101 ;  /* 0x000000650d6f7220 */ /* 0x000fe20000410000 */
[----:B------:R-:W-:Y:S01]  /*3730*/  HADD2.F32 R112, -RZ, R112.H0_H0 ;  /* 0x20000070ff707230 */ /* 0x000fe20000004100 */
[----:B------:R-:W-:Y:S01]  /*3740*/  F2FP.SATFINITE.E4M3.F32.PACK_AB_MERGE_C R113, R116, R113, RZ ;  /* 0x000000717471723e */ /* 0x000fe200048070ff */
[----:B------:R-:W-:Y:S01]  /*3750*/  HADD2.F32 R47, -RZ, R47.H0_H0 ;  /* 0x2000002fff2f7230 */ /* 0x000fe20000004100 */
[----:B------:R-:W-:Y:S01]  /*3760*/  F2FP.SATFINITE.E4M3.F32.PACK_AB_MERGE_C R117, R118, R117, RZ ;  /* 0x000000757675723e */ /* 0x000fe200048070ff */
[----:B------:R-:W-:-:S02]  /*3770*/  HADD2.F32 R95, -RZ, R95.H0_H0 ;  /* 0x2000005fff5f7230 */ /* 0x000fc40000004100 */
[-C--:B------:R-:W-:Y:S01]  /*3780*/  FMUL.FTZ R46, R6, R112.reuse ;  /* 0x00000070062e7220 */ /* 0x080fe20000410000 */
[----:B------:R-:W-:Y:S01]  /*3790*/  FMUL.FTZ R15, R7, R112 ;  /* 0x00000070070f7220 */ /* 0x000fe20000410000 */
[-C--:B------:R-:W-:Y:S01]  /*37a0*/  FFMA.FTZ R111, R12, R47.reuse, -R111 ;  /* 0x0000002f0c6f7223 */ /* 0x080fe2000001086f */
[----:B------:R-:W-:Y:S01]  /*37b0*/  FFMA.FTZ R94, R13, R47, R94 ;  /* 0x0000002f0d5e7223 */ /* 0x000fe2000001005e */
[-C--:B------:R-:W-:Y:S01]  /*37c0*/  FFMA.FTZ R46, R7, R95.reuse, -R46 ;  /* 0x0000005f072e7223 */ /* 0x080fe2000001082e */
[----:B------:R-:W-:-:S03]  /*37d0*/  FFMA.FTZ R15, R6, R95, R15 ;  /* 0x0000005f060f7223 */ /* 0x000fc6000001000f */
[----:B------:R-:W-:Y:S02]  /*37e0*/  F2FP.SATFINITE.E4M3.F32.PACK_AB_MERGE_C R7, R94, R111, R117 ;  /* 0x0000006f5e07723e */ /* 0x000fe40004807075 */
[----:B------:R-:W-:-:S07]  /*37f0*/  F2FP.SATFINITE.E4M3.F32.PACK_AB_MERGE_C R6, R15, R46, R113 ;  /* 0x0000002e0f06723e */ /* 0x000fce0004807071 */
.L_x_1591:
[----:B------:R-:W-:Y:S05]  /*3800*/  BSYNC B2 ;  /* 0x0000000000027941 */ /* 0x000fea0003800000 */
.L_x_1590:
[----:B-1----:R0:W-:Y:S02]  /*3810*/  ST.E.128 desc[UR38][R10.64], R4 ;  /* 0x000000040a007985 */ /* 0x0021e4000c101d26 */
.L_x_1589:
[----:B------:R-:W-:Y:S05]  /*3820*/  BSYNC B1 ;  /* 0x0000000000017941 */ /* 0x000fea0003800000 */
.L_x_1588:
[----:B------:R-:W-:Y:S01]  /*3830*/  ISETP.NE.AND P2, PT, R3, RZ, PT ;  /* 0x000000ff0300720c */ /* 0x000fe20003f45270 */
[----:B------:R-:W-:-:S12]  /*3840*/  BSSY B1, `(.L_x_1592) ;  /* 0x0000072000017945 */ /* 0x000fd80003800000 */
[----:B------:R-:W-:Y:S05]  /*3850*/  @!P2 BRA `(.L_x_1593) ;  /* 0x0000000400c0a947 */ /* 0x000fea0003800000 */
[----:B0-----:R-:W-:Y:S01]  /*3860*/  SHF.L.U32 R4, R179, 0x4, RZ ;  /* 0x00000004b3047819 */ /* 0x001fe200000006ff */
[----:B------:R-:W-:Y:S03]  /*3870*/  BSSY B2, `(.L_x_1594) ;  /* 0x000006d000027945 */ /* 0x000fe60003800000 */
[----:B----4-:R-:W-:-:S04]  /*3880*/  IADD3 R10, P2, R14, R4, RZ ;  /* 0x000000040e0a7210 */ /* 0x010fc80007f5e0ff */
[----:B--2---:R-:W-:Y:S02]  /*3890*/  LEA.HI.X.SX32 R11, R4, R97, 0x1, P2 ;  /* 0x00000061040b7211 */ /* 0x004fe400010f0eff */
[----:B------:R0:W2:Y:S01]  /*38a0*/  LDS.128 R4, [R96+0x16400] ;  /* 0x0164000060047984 */ /* 0x0000a20000000c00 */
[----:B------:R-:W-:-:S13]  /*38b0*/  ISETP.GE.AND P2, PT, R190, R98, PT ;  /* 0x00000062be00720c */ /* 0x000fda0003f46270 */
[----:B0-----:R-:W-:Y:S05]  /*38c0*/  @P2 BRA `(.L_x_1595) ;  /* 0x00000004009c2947 */ /* 0x001fea0003800000 */
[----:B------:R-:W-:Y:S01]  /*38d0*/  SHF.R.U32.HI R42, RZ, 0x8, R43 ;  /* 0x00000008ff2a7819 */ /* 0x000fe2000001162b */
[----:B--2---:R-:W-:Y:S01]  /*38e0*/  IMAD.MOV.U32 R12, RZ, RZ, R4 ;  /* 0x000000ffff0c7224 */ /* 0x004fe200078e0004 */
[----:B------:R-:W-:Y:S02]  /*38f0*/  SHF.R.U32.HI R44, RZ, 0x8, R45 ;  /* 0x00000008ff2c7819 */ /* 0x000fe4000001162d */
[----:B------:R-:W-:Y:S01]  /*3900*/  LOP3.LUT R13, R43, 0xff0000ff, RZ, 0xc0, !PT ;  /* 0xff0000ff2b0d7812 */ /* 0x000fe200078ec0ff */
[----:B------:R-:W-:Y:S01]  /*3910*/  IMAD.SHL.U32 R42, R42, 0x100, RZ ;  /* 0x000001002a2a7824 */ /* 0x000fe200078e00ff */
[----:B------:R-:W-:Y:S01]  /*3920*/  SHF.R.U32.HI R47, RZ, 0x10, R43 ;  /* 0x00000010ff2f7819 */ /* 0x000fe2000001162b */
[----:B------:R-:W-:Y:S01]  /*3930*/  IMAD.SHL.U32 R44, R44, 0x100, RZ ;  /* 0x000001002c2c7824 */ /* 0x000fe200078e00ff */
[----:B------:R-:W-:Y:S02]  /*3940*/  SHF.R.U32.HI R46, RZ, 0x10, R45 ;  /* 0x00000010ff2e7819 */ /* 0x000fe4000001162d */
[----:B------:R-:W-:-:S02]  /*3950*/  LOP3.LUT R15, R45, 0xff0000ff, RZ, 0xc0, !PT ;  /* 0xff0000ff2d0f7812 */ /* 0x000fc400078ec0ff */
[----:B------:R-:W-:Y:S01]  /*3960*/  LOP3.LUT R13, R13, 0xff00, R42, 0xf8, !PT ;  /* 0x0000ff000d0d7812 */ /* 0x000fe200078ef82a */
[----:B------:R-:W-:Y:S01]  /*3970*/  IMAD.U32 R42, R47, 0x10000, RZ ;  /* 0x000100002f2a7824 */ /* 0x000fe200078e00ff */
[----:B------:R-:W-:Y:S01]  /*3980*/  LOP3.LUT R43, R15, 0xff00, R44, 0xf8, !PT ;  /* 0x0000ff000f2b7812 */ /* 0x000fe200078ef82c */
[----:B------:R-:W-:Y:S01]  /*3990*/  IMAD.U32 R46, R46, 0x10000, RZ ;  /* 0x000100002e2e7824 */ /* 0x000fe200078e00ff */
[----:B------:R-:W-:Y:S02]  /*39a0*/  F2FP.F16.E4M3.UNPACK_B R15, R110.H1 ;  /* 0x0000006eff0f723e */ /* 0x000fe400030006ff */
[-C--:B------:R-:W-:Y:S02]  /*39b0*/  F2FP.F16.E4M3.UNPACK_B R4, R5.reuse ;  /* 0x00000005ff04723e */ /* 0x080fe400020006ff */
[----:B------:R-:W-:Y:S01]  /*39c0*/  F2FP.F16.E4M3.UNPACK_B R5, R5.H1 ;  /* 0x00000005ff05723e */ /* 0x000fe200030006ff */
[--C-:B------:R-:W-:Y:S01]  /*39d0*/  HADD2.F32 R45, -RZ, R15.reuse.H0_H0 ;  /* 0x2000000fff2d7230 */ /* 0x100fe20000004100 */
[----:B------:R-:W-:Y:S01]  /*39e0*/  LOP3.LUT R44, R13, 0xff0000, R42, 0xf8, !PT ;  /* 0x00ff00000d2c7812 */ /* 0x000fe200078ef82a */
[----:B------:R-:W-:Y:S01]  /*39f0*/  HADD2.F32 R13, -RZ, R4.H1_H1 ;  /* 0x30000004ff0d7230 */ /* 0x000fe20000004100 */
[----:B------:R-:W-:Y:S01]  /*3a00*/  LOP3.LUT R47, R43, 0xff0000, R46, 0xf8, !PT ;  /* 0x00ff00002b2f7812 */ /* 0x000fe200078ef82e */
[----:B------:R-:W-:Y:S01]  /*3a10*/  HADD2.F32 R46, -RZ, R15.H1_H1 ;  /* 0x3000000fff2e7230 */ /* 0x000fe20000004100 */
[----:B------:R-:W-:Y:S01]  /*3a20*/  F2FP.F16.E4M3.UNPACK_B R42, R109.H1 ;  /* 0x0000006dff2a723e */ /* 0x000fe200030006ff */
[----:B------:R-:W-:-:S02]  /*3a30*/  HADD2.F32 R15, -RZ, R5.H1_H1 ;  /* 0x30000005ff0f7230 */ /* 0x000fc40000004100 */
[-C--:B------:R-:W-:Y:S01]  /*3a40*/  FMUL.FTZ R95, R13, R45.reuse ;  /* 0x0000002d0d5f7220 */ /* 0x080fe20000410000 */
[----:B------:R-:W-:Y:S01]  /*3a50*/  HADD2.F32 R4, -RZ, R4.H0_H0 ;  /* 0x20000004ff047230 */ /* 0x000fe20000004100 */
[----:B------:R-:W-:Y:S01]  /*3a60*/  F2FP.F16.E4M3.UNPACK_B R110, R110 ;  /* 0x0000006eff6e723e */ /* 0x000fe200020006ff */
[--C-:B------:R-:W-:Y:S02]  /*3a70*/  HADD2.F32 R43, -RZ, R42.reuse.H0_H0 ;  /* 0x2000002aff2b7230 */ /* 0x100fe40000004100 */
[-C--:B------:R-:W-:Y:S01]  /*3a80*/  FMUL.FTZ R112, R15, R46.reuse ;  /* 0x0000002e0f707220 */ /* 0x080fe20000410000 */
[----:B------:R-:W-:Y:S02]  /*3a90*/  HADD2.F32 R5, -RZ, R5.H0_H0 ;  /* 0x20000005ff057230 */ /* 0x000fe40000004100 */
[C---:B------:R-:W-:Y:S01]  /*3aa0*/  FMUL.FTZ R94, R4.reuse, R45 ;  /* 0x0000002d045e7220 */ /* 0x040fe20000410000 */
[----:B------:R-:W-:Y:S01]  /*3ab0*/  HADD2.F32 R42, -RZ, R42.H1_H1 ;  /* 0x3000002aff2a7230 */ /* 0x000fe20000004100 */
[----:B------:R-:W-:Y:S01]  /*3ac0*/  F2FP.F16.E4M3.UNPACK_B R109, R109 ;  /* 0x0000006dff6d723e */ /* 0x000fe200020006ff */
[-C--:B------:R-:W-:Y:S01]  /*3ad0*/  FFMA.FTZ R4, R4, R43.reuse, -R95 ;  /* 0x0000002b04047223 */ /* 0x080fe2000001085f */
[----:B------:R-:W-:Y:S01]  /*3ae0*/  FMUL.FTZ R46, R5, R46 ;  /* 0x0000002e052e7220 */ /* 0x000fe20000410000 */
[----:B---3--:R-:W-:Y:S01]  /*3af0*/  FFMA.FTZ R101, R13, R43, R94 ;  /* 0x0000002b0d657223 */ /* 0x008fe2000001005e */
        /* <DEDUP_REMOVED lines=10> */
[--C-:B------:R-:W-:Y:S02]  /*3ba0*/  HADD2.F32 R5, -RZ, R12.reuse.H0_H0 ;  /* 0x2000000cff057230 */ /* 0x100fe40000004100 */
[----:B------:R-:W-:Y:S01]  /*3bb0*/  FMUL.FTZ R94, R15, R46 ;  /* 0x0000002e0f5e7220 */ /* 0x000fe20000410000 */
[----:B------:R-:W-:-:S02]  /*3bc0*/  HADD2.F32 R12, -RZ, R12.H1_H1 ;  /* 0x3000000cff0c7230 */ /* 0x000fc40000004100 */
[--C-:B------:R-:W-:Y:S02]  /*3bd0*/  HADD2.F32 R42, -RZ, R109.reuse.H1_H1 ;  /* 0x3000006dff2a7230 */ /* 0x100fe40000004100 */
[-C--:B------:R-:W-:Y:S01]  /*3be0*/  FMUL.FTZ R43, R5, R110.reuse ;  /* 0x0000006e052b7220 */ /* 0x080fe20000410000 */
[----:B------:R-:W-:Y:S02]  /*3bf0*/  HADD2.F32 R109, -RZ, R109.H0_H0 ;  /* 0x2000006dff6d7230 */ /* 0x000fe40000004100 */
[C---:B------:R-:W-:Y:S01]  /*3c00*/  FMUL.FTZ R46, R12.reuse, R110 ;  /* 0x0000006e0c2e7220 */ /* 0x040fe20000410000 */
[-C--:B------:R-:W-:Y:S01]  /*3c10*/  FFMA.FTZ R94, R13, R42.reuse, -R94 ;  /* 0x0000002a0d5e7223 */ /* 0x080fe2000001085e */
[----:B------:R-:W-:Y:S01]  /*3c20*/  FFMA.FTZ R15, R15, R42, R112 ;  /* 0x0000002a0f0f7223 */ /* 0x000fe20000010070 */
[----:B------:R-:W-:Y:S01]  /*3c30*/  FFMA.FTZ R110, R12, R109, R43 ;  /* 0x0000006d0c6e7223 */ /* 0x000fe2000001002b */
[----:B------:R-:W-:Y:S01]  /*3c40*/  F2FP.F16.E4M3.UNPACK_B R12, R7.H1 ;  /* 0x00000007ff0c723e */ /* 0x000fe200030006ff */
[----:B------:R-:W-:Y:S01]  /*3c50*/  FFMA.FTZ R95, R5, R109, -R46 ;  /* 0x0000006d055f7223 */ /* 0x000fe2000001082e */
[----:B------:R-:W-:-:S02]  /*3c60*/  F2FP.F16.E4M3.UNPACK_B R43, R47.H1 ;  /* 0x0000002fff2b723e */ /* 0x000fc400030006ff */
[----:B------:R-:W-:Y:S01]  /*3c70*/  F2FP.SATFINITE.E4M3.F32.PACK_AB_MERGE_C R111, R15, R94, RZ ;  /* 0x0000005e0f6f723e */ /* 0x000fe200048070ff */
[--C-:B------:R-:W-:Y:S01]  /*3c80*/  HADD2.F32 R15, -RZ, R12.reuse.H1_H1 ;  /* 0x3000000cff0f7230 */ /* 0x100fe20000004100 */
[----:B------:R-:W-:Y:S01]  /*3c90*/  F2FP.F16.E4M3.UNPACK_B R42, R44.H1 ;  /* 0x0000002cff2a723e */ /* 0x000fe200030006ff */
[----:B------:R-:W-:Y:S01]  /*3ca0*/  HADD2.F32 R94, -RZ, R43.H1_H1 ;  /* 0x3000002bff5e7230 */ /* 0x000fe20000004100 */
[----:B------:R-:W-:Y:S01]  /*3cb0*/  F2FP.F16.E4M3.UNPACK_B R5, R6.H1 ;  /* 0x00000006ff05723e */ /* 0x000fe200030006ff */
[----:B------:R-:W-:Y:S01]  /*3cc0*/  HADD2.F32 R13, -RZ, R12.H0_H0 ;  /* 0x2000000cff0d7230 */ /* 0x000fe20000004100 */
[----:B------:R-:W-:Y:S01]  /*3cd0*/  F2FP.F16.E4M3.UNPACK_B R47, R47 ;  /* 0x0000002fff2f723e */ /* 0x000fe200020006ff */
[----:B------:R-:W-:Y:S01]  /*3ce0*/  HADD2.F32 R46, -RZ, R42.H1_H1 ;  /* 0x3000002aff2e7230 */ /* 0x000fe20000004100 */
[----:B------:R-:W-:Y:S01]  /*3cf0*/  F2FP.F16.E4M3.UNPACK_B R44, R44 ;  /* 0x0000002cff2c723e */ /* 0x000fe200020006ff */
[----:B------:R-:W-:Y:S01]  /*3d00*/  FMUL.FTZ R112, R15, R94 ;  /* 0x0000005e0f707220 */ /* 0x000fe20000410000 */
[----:B------:R-:W-:-:S02]  /*3d10*/  HADD2.F32 R12, -RZ, R5.H1_H1 ;  /* 0x30000005ff0c7230 */ /* 0x000fc40000004100 */
[C---:B------:R-:W-:Y:S01]  /*3d20*/  FMUL.FTZ R114, R13.reuse, R94 ;  /* 0x0000005e0d727220 */ /* 0x040fe20000410000 */
[----:B------:R-:W-:Y:S02]  /*3d30*/  HADD2.F32 R45, -RZ, R47.H1_H1 ;  /* 0x3000002fff2d7230 */ /* 0x000fe40000004100 */
[----:B------:R-:W-:Y:S01]  /*3d40*/  FFMA.FTZ R109, R13, R46, -R112 ;  /* 0x0000002e0d6d7223 */ /* 0x000fe20000010870 */
[----:B------:R-:W-:Y:S01]  /*3d50*/  HADD2.F32 R5, -RZ, R5.H0_H0 ;  /* 0x20000005ff057230 */ /* 0x000fe20000004100 */
[----:B------:R-:W-:Y:S01]  /*3d60*/  F2FP.F16.E4M3.UNPACK_B R6, R6 ;  /* 0x00000006ff06723e */ /* 0x000fe200020006ff */
        /* <DEDUP_REMOVED lines=10> */
[----:B------:R-:W-:Y:S02]  /*3e10*/  HADD2.F32 R6, -RZ, R6.H1_H1 ;  /* 0x30000006ff067230 */ /* 0x000fe40000004100 */
[----:B------:R-:W-:Y:S01]  /*3e20*/  HADD2.F32 R7, -RZ, R7.H1_H1 ;  /* 0x30000007ff077230 */ /* 0x000fe20000004100 */
[----:B------:R-:W-:Y:S01]  /*3e30*/  F2FP.SATFINITE.E4M3.F32.PACK_AB_MERGE_C R45, R45, R94, RZ ;  /* 0x0000005e2d2d723e */ /* 0x000fe200048070ff */
[----:B------:R-:W-:-:S02]  /*3e40*/  HADD2.F32 R43, -RZ, R43.H0_H0 ;  /* 0x2000002bff2b7230 */ /* 0x000fc40000004100 */
[-C--:B------:R-:W-:Y:S01]  /*3e50*/  FMUL.FTZ R46, R6, R47.reuse ;  /* 0x0000002f062e7220 */ /* 0x080fe20000410000 */
[----:B------:R-:W-:Y:S02]  /*3e60*/  HADD2.F32 R42, -RZ, R42.H0_H0 ;  /* 0x2000002aff2a7230 */ /* 0x000fe40000004100 */
[----:B------:R-:W-:Y:S01]  /*3e70*/  FMUL.FTZ R47, R5, R47 ;  /* 0x0000002f052f7220 */ /* 0x000fe20000410000 */
[----:B------:R-:W-:Y:S02]  /*3e80*/  HADD2.F32 R44, -RZ, R44.H0_H0 ;  /* 0x2000002cff2c7230 */ /* 0x000fe40000004100 */
[CC--:B------:R-:W-:Y:S01]  /*3e90*/  FMUL.FTZ R13, R7.reuse, R43.reuse ;  /* 0x0000002b070d7220 */ /* 0x0c0fe20000410000 */
[----:B------:R-:W-:Y:S01]  /*3ea0*/  FMUL.FTZ R112, R12, R43 ;  /* 0x0000002b0c707220 */ /* 0x000fe20000410000 */
[----:B------:R-:W-:Y:S02]  /*3eb0*/  F2FP.SATFINITE.E4M3.F32.PACK_AB_MERGE_C R109, R114, R109, RZ ;  /* 0x0000006d726d723e */ /* 0x000fe400048070ff */
        /* <DEDUP_REMOVED lines=8> */
.L_x_1595:
[----:B------:R-:W-:Y:S05]  /*3f40*/  BSYNC B2 ;  /* 0x0000000000027941 */ /* 0x000fea0003800000 */
.L_x_1594:
[----:B--2---:R0:W-:Y:S02]  /*3f50*/  ST.E.128 desc[UR38][R10.64], R4 ;  /* 0x000000040a007985 */ /* 0x0041e4000c101d26 */
.L_x_1593:
[----:B------:R-:W-:Y:S05]  /*3f60*/  BSYNC B1 ;  /* 0x0000000000017941 */ /* 0x000fea0003800000 */
.L_x_1592:
[----:B------:R-:W-:Y:S01]  /*3f70*/  ISETP.NE.AND P2, PT, R0, RZ, PT ;  /* 0x000000ff0000720c */ /* 0x000fe20003f45270 */
[----:B------:R-:W-:-:S12]  /*3f80*/  BSSY B1, `(.L_x_1596) ;  /* 0x0000073000017945 */ /* 0x000fd80003800000 */
[----:B------:R-:W-:Y:S05]  /*3f90*/  @!P2 BRA `(.L_x_1597) ;  /* 0x0000000400c4a947 */ /* 0x000fea0003800000 */
[----:B0-----:R-:W-:Y:S01]  /*3fa0*/  IMAD.SHL.U32 R4, R180, 0x10, RZ ;  /* 0x00000010b4047824 */ /* 0x001fe200078e00ff */
[----:B------:R-:W-:Y:S04]  /*3fb0*/  BSSY B2, `(.L_x_1598) ;  /* 0x000006e000027945 */ /* 0x000fe80003800000 */
[----:B----4-:R-:W-:-:S04]  /*3fc0*/  IADD3 R10, P2, R14, R4, RZ ;  /* 0x000000040e0a7210 */ /* 0x010fc80007f5e0ff */
[----:B--2---:R-:W-:Y:S02]  /*3fd0*/  LEA.HI.X.SX32 R11, R4, R97, 0x1, P2 ;  /* 0x00000061040b7211 */ /* 0x004fe400010f0eff */
[----:B------:R0:W2:Y:S01]  /*3fe0*/  LDS.128 R4, [R99+0x18400] ;  /* 0x0184000063047984 */ /* 0x0000a20000000c00 */
[----:B------:R-:W-:-:S13]  /*3ff0*/  ISETP.GE.AND P2, PT, R189, R98, PT ;  /* 0x00000062bd00720c */ /* 0x000fda0003f46270 */
[----:B0-----:R-:W-:Y:S05]  /*4000*/  @P2 BRA `(.L_x_1599) ;  /* 0x0000000400a02947 */ /* 0x001fea0003800000 */
[----:B------:R-:W-:Y:S01]  /*4010*/  SHF.R.U32.HI R12, RZ, 0x8, R41 ;  /* 0x00000008ff0c7819 */ /* 0x000fe20000011629 */
[----:B--2---:R-:W-:Y:S01]  /*4020*/  IMAD.MOV.U32 R15, RZ, RZ, R7 ;  /* 0x000000ffff0f7224 */ /* 0x004fe200078e0007 */
[--C-:B------:R-:W-:Y:S01]  /*4030*/  SHF.R.U32.HI R42, RZ, 0x8, R39.reuse ;  /* 0x00000008ff2a7819 */ /* 0x100fe20000011627 */
[----:B------:R-:W-:Y:S01]  /*4040*/  IMAD.MOV.U32 R13, RZ, RZ, R6 ;  /* 0x000000ffff0d7224 */ /* 0x000fe200078e0006 */
[----:B------:R-:W-:Y:S01]  /*4050*/  SHF.R.U32.HI R43, RZ, 0x10, R39 ;  /* 0x00000010ff2b7819 */ /* 0x000fe20000011627 */
[----:B------:R-:W-:Y:S01]  /*4060*/  IMAD.SHL.U32 R7, R12, 0x100, RZ ;  /* 0x000001000c077824 */ /* 0x000fe200078e00ff */
[----:B------:R-:W-:Y:S01]  /*4070*/  LOP3.LUT R38, R41, 0xff0000ff, RZ, 0xc0, !PT ;  /* 0xff0000ff29267812 */ /* 0x000fe200078ec0ff */
[----:B------:R-:W-:Y:S01]  /*4080*/  IMAD.SHL.U32 R6, R42, 0x100, RZ ;  /* 0x000001002a067824 */ /* 0x000fe200078e00ff */
[----:B------:R-:W-:Y:S02]  /*4090*/  LOP3.LUT R39, R39, 0xff0000ff, RZ, 0xc0, !PT ;  /* 0xff0000ff27277812 */ /* 0x000fe400078ec0ff */
[----:B------:R-:W-:-:S02]  /*40a0*/  SHF.R.U32.HI R40, RZ, 0x10, R41 ;  /* 0x00000010ff287819 */ /* 0x000fc40000011629 */
[----:B------:R-:W-:Y:S01]  /*40b0*/  LOP3.LUT R41, R38, 0xff00, R7, 0xf8, !PT ;  /* 0x0000ff0026297812 */ /* 0x000fe200078ef807 */
[----:B------:R-:W-:Y:S01]  /*40c0*/  IMAD.U32 R7, R43, 0x10000, RZ ;  /* 0x000100002b077824 */ /* 0x000fe200078e00ff */
[----:B------:R-:W-:Y:S02]  /*40d0*/  LOP3.LUT R12, R39, 0xff00, R6, 0xf8, !PT ;  /* 0x0000ff00270c7812 */ /* 0x000fe400078ef806 */
        /* <DEDUP_REMOVED lines=19> */
[CC--:B------:R-:W-:Y:S01]  /*4210*/  FMUL.FTZ R6, R12.reuse, R42.reuse ;  /* 0x0000002a0c067220 */ /* 0x0c0fe20000410000 */
        /* <DEDUP_REMOVED lines=25> */
[----:B------:R-:W-:Y:S02]  /*43b0*/  F2FP.F16.E4M3.UNPACK_B R39, R43.H1 ;  /* 0x0000002bff27723e */ /* 0x000fe400030006ff */
[----:B---3--:R-:W-:Y:S01]  /*43c0*/  F2FP.SATFINITE.E4M3.F32.PACK_AB_MERGE_C R101, R42, R41, RZ ;  /* 0x000000292a65723e */ /* 0x008fe200048070ff */
[----:B------:R-:W-:Y:S01]  /*43d0*/  HADD2.F32 R7, -RZ, R5.H1_H1 ;  /* 0x30000005ff077230 */ /* 0x000fe20000004100 */
[-C--:B------:R-:W-:Y:S01]  /*43e0*/  F2FP.F16.E4M3.UNPACK_B R12, R40.reuse.H1 ;  /* 0x00000028ff0c723e */ /* 0x080fe200030006ff */
        /* <DEDUP_REMOVED lines=8> */
[--C-:B------:R-:W-:Y:S02]  /*4470*/  HADD2.F32 R41, -RZ, R43.reuse.H1_H1 ;  /* 0x3000002bff297230 */ /* 0x100fe40000004100 */
[C---:B------:R-:W-:Y:S01]  /*4480*/  FMUL.FTZ R94, R6.reuse, R42 ;  /* 0x0000002a065e7220 */ /* 0x040fe20000410000 */
[----:B------:R-:W-:Y:S02]  /*4490*/  HADD2.F32 R4, -RZ, R4.H0_H0 ;  /* 0x20000004ff047230 */ /* 0x000fe40000004100 */
[----:B------:R-:W-:Y:S01]  /*44a0*/  FFMA.FTZ R95, R6, R38, -R47 ;  /* 0x00000026065f7223 */ /* 0x000fe2000001082f */
[----:B------:R-:W-:Y:S01]  /*44b0*/  HADD2.F32 R6, -RZ, R40.H1_H1 ;  /* 0x30000028ff067230 */ /* 0x000fe20000004100 */
[----:B------:R-:W-:Y:S01]  /*44c0*/  F2FP.F16.E4M3.UNPACK_B R15, R15 ;  /* 0x0000000fff0f723e */ /* 0x000fe200020006ff */
        /* <DEDUP_REMOVED lines=8> */
[----:B------:R-:W-:Y:S02]  /*4550*/  HADD2.F32 R15, -RZ, R15.H1_H1 ;  /* 0x3000000fff0f7230 */ /* 0x000fe40000004100 */
[----:B------:R-:W-:Y:S01]  /*4560*/  HADD2.F32 R6, -RZ, R39.H0_H0 ;  /* 0x20000027ff067230 */ /* 0x000fe20000004100 */
[----:B------:R-:W-:Y:S01]  /*4570*/  F2FP.SATFINITE.E4M3.F32.PACK_AB_MERGE_C R42, R42, R47, RZ ;  /* 0x0000002f2a2a723e */ /* 0x000fe200048070ff */
[--C-:B------:R-:W-:Y:S01]  /*4580*/  HADD2.F32 R4, -RZ, R13.reuse.H0_H0 ;  /* 0x2000000dff047230 */ /* 0x100fe20000004100 */
[----:B------:R-:W-:Y:S01]  /*4590*/  F2FP.SATFINITE.E4M3.F32.PACK_AB_MERGE_C R95, R108, R95, RZ ;  /* 0x0000005f6c5f723e */ /* 0x000fe200048070ff */
[----:B------:R-:W-:-:S02]  /*45a0*/  HADD2.F32 R13, -RZ, R13.H1_H1 ;  /* 0x3000000dff0d7230 */ /* 0x000fc40000004100 */
[-C--:B------:R-:W-:Y:S01]  /*45b0*/  FMUL.FTZ R38, R15, R6.reuse ;  /* 0x000000060f267220 */ /* 0x080fe20000410000 */
[----:B------:R-:W-:Y:S02]  /*45c0*/  HADD2.F32 R40, -RZ, R40.H0_H0 ;  /* 0x20000028ff287230 */ /* 0x000fe40000004100 */
[----:B------:R-:W-:Y:S01]  /*45d0*/  FMUL.FTZ R94, R5, R6 ;  /* 0x00000006055e7220 */ /* 0x000fe20000410000 */
[----:B------:R-:W-:Y:S02]  /*45e0*/  HADD2.F32 R12, -RZ, R12.H0_H0 ;  /* 0x2000000cff0c7230 */ /* 0x000fe40000004100 */
[-C--:B------:R-:W-:Y:S01]  /*45f0*/  FMUL.FTZ R7, R13, R43.reuse ;  /* 0x0000002b0d077220 */ /* 0x080fe20000410000 */
[----:B------:R-:W-:-:S03]  /*4600*/  FMUL.FTZ R6, R4, R43 ;  /* 0x0000002b04067220 */ /* 0x000fc60000410000 */
[-C--:B------:R-:W-:Y:S01]  /*4610*/  FFMA.FTZ R7, R4, R40.reuse, -R7 ;  /* 0x0000002804077223 */ /* 0x080fe20000010807 */
[----:B------:R-:W-:Y:S01]  /*4620*/  FFMA.FTZ R6, R13, R40, R6 ;  /* 0x000000280d067223 */ /* 0x000fe20000010006 */
[-C--:B------:R-:W-:Y:S01]  /*4630*/  FFMA.FTZ R38, R5, R12.reuse, -R38 ;  /* 0x0000000c05267223 */ /* 0x080fe20000010826 */
[----:B------:R-:W-:Y:S01]  /*4640*/  FFMA.FTZ R15, R15, R12, R94 ;  /* 0x0000000c0f0f7223 */ /* 0x000fe2000001005e */
[----:B------:R-:W-:Y:S02]  /*4650*/  F2FP.SATFINITE.E4M3.F32.PACK_AB_MERGE_C R5, R46, R45, R109 ;  /* 0x0000002d2e05723e */ /* 0x000fe4000480706d */
[----:B------:R-:W-:Y:S02]  /*4660*/  F2FP.SATFINITE.E4M3.F32.PACK_AB_MERGE_C R6, R6, R7, R42 ;  /* 0x000000070606723e */ /* 0x000fe4000480702a */
[----:B------:R-:W-:Y:S02]  /*4670*/  F2FP.SATFINITE.E4M3.F32.PACK_AB_MERGE_C R4, R107, R44, R101 ;  /* 0x0000002c6b04723e */ /* 0x000fe40004807065 */
[----:B------:R-:W-:-:S07]  /*4680*/  F2FP.SATFINITE.E4M3.F32.PACK_AB_MERGE_C R7, R15, R38, R95 ;  /* 0x000000260f07723e */ /* 0x000fce000480705f */
.L_x_1599:
[----:B------:R-:W-:Y:S05]  /*4690*/  BSYNC B2 ;  /* 0x0000000000027941 */ /* 0x000fea0003800000 */
.L_x_1598:
[----:B--2---:R0:W-:Y:S02]  /*46a0*/  ST.E.128 desc[UR38][R10.64], R4 ;  /* 0x000000040a007985 */ /* 0x0041e4000c101d26 */
.L_x_1597:
[----:B------:R-:W-:Y:S05]  /*46b0*/  BSYNC B1 ;  /* 0x0000000000017941 */ /* 0x000fea0003800000 */
.L_x_1596:
[----:B------:R-:W-:Y:S01]  /*46c0*/  LOP3.LUT P2, RZ, R57, 0x8, RZ, 0xc0, !PT ;  /* 0x0000000839ff7812 */ /* 0x000fe2000784c0ff */
[----:B------:R-:W-:-:S12]  /*46d0*/  BSSY B1, `(.L_x_1600) ;  /* 0x0000072000017945 */ /* 0x000fd80003800000 */
[----:B------:R-:W-:Y:S05]  /*46e0*/  @!P2 BRA `(.L_x_1601) ;  /* 0x0000000400c0a947 */ /* 0x000fea0003800000 */
[----:B0-----:R0:W0:Y:S01]  /*46f0*/  LDS.128 R4, [R96+0x18400] ;  /* 0x0184000060047984 */ /* 0x0010220000000c00 */
[----:B----4-:R-:W-:Y:S01]  /*4700*/  IADD3 R10, P2, R177, R14, RZ ;  /* 0x0000000eb10a7210 */ /* 0x010fe20007f5e0ff */
[----:B------:R-:W-:Y:S04]  /*4710*/  BSSY B2, `(.L_x_1602) ;  /* 0x000006c000027945 */ /* 0x000fe80003800000 */
[----:B--2---:R-:W-:Y:S01]  /*4720*/  IMAD.X R11, R97, 0x1, R188, P2 ;  /* 0x00000001610b7824 */ /* 0x004fe200010e06bc */
[----:B------:R-:W-:-:S13]  /*4730*/  ISETP.GE.AND P2, PT, R192, R98, PT ;  /* 0x00000062c000720c */ /* 0x000fda0003f46270 */
[----:B------:R-:W-:Y:S05]  /*4740*/  @P2 BRA `(.L_x_1603) ;  /* 0x0000000400a02947 */ /* 0x000fea0003800000 */
[----:B------:R-:W-:Y:S01]  /*4750*/  SHF.R.U32.HI R38, RZ, 0x8, R35 ;  /* 0x00000008ff267819 */ /* 0x000fe20000011623 */
[----:B0-----:R-:W-:Y:S01]  /*4760*/  IMAD.MOV.U32 R15, RZ, RZ, R7 ;  /* 0x000000ffff0f7224 */ /* 0x001fe200078e0007 */
[----:B------:R-:W-:Y:S01]  /*4770*/  LOP3.LUT R12, R35, 0xff0000ff, RZ, 0xc0, !PT ;  /* 0xff0000ff230c7812 */ /* 0x000fe200078ec0ff */
[----:B------:R-:W-:Y:S01]  /*4780*/  IMAD.MOV.U32 R13, RZ, RZ, R6 ;  /* 0x000000ffff0d7224 */ /* 0x000fe200078e0006 */
[----:B------:R-:W-:Y:S01]  /*4790*/  SHF.R.U32.HI R36, RZ, 0x10, R35 ;  /* 0x00000010ff247819 */ /* 0x000fe20000011623 */
[----:B------:R-:W-:Y:S01]  /*47a0*/  IMAD.SHL.U32 R7, R38, 0x100, RZ ;  /* 0x0000010026077824 */ /* 0x000fe200078e00ff */
[--C-:B------:R-:W-:Y:S02]  /*47b0*/  SHF.R.U32.HI R35, RZ, 0x8, R37.reuse ;  /* 0x00000008ff237819 */ /* 0x100fe40000011625 */
[----:B------:R-:W-:Y:S02]  /*47c0*/  LOP3.LUT R34, R37, 0xff0000ff, RZ, 0xc0, !PT ;  /* 0xff0000ff25227812 */ /* 0x000fe400078ec0ff */
[----:B------:R-:W-:Y:S01]  /*47d0*/  SHF.R.U32.HI R37, RZ, 0x10, R37 ;  /* 0x00000010ff257819 */ /* 0x000fe20000011625 */
[----:B------:R-:W-:Y:S01]  /*47e0*/  IMAD.SHL.U32 R35, R35, 0x100, RZ ;  /* 0x0000010023237824 */ /* 0x000fe200078e00ff */
[----:B------:R-:W-:Y:S01]  /*47f0*/  LOP3.LUT R7, R12, 0xff00, R7, 0xf8, !PT ;  /* 0x0000ff000c077812 */ /* 0x000fe200078ef807 */
[----:B------:R-:W-:Y:S01]  /*4800*/  IMAD.U32 R12, R36, 0x10000, RZ ;  /* 0x00010000240c7824 */ /* 0x000fe200078e00ff */
[----:B------:R-:W-:Y:S01]  /*4810*/  F2FP.F16.E4M3.UNPACK_B R6, R5 ;  /* 0x00000005ff06723e */ /* 0x000fe200020006ff */
[----:B------:R-:W-:Y:S01]  /*4820*/  IMAD.U32 R37, R37, 0x10000, RZ ;  /* 0x0001000025257824 */ /* 0x000fe200078e00ff */
[----:B------:R-:W-:-:S02]  /*4830*/  LOP3.LUT R34, R34, 0xff00, R35, 0xf8, !PT ;  /* 0x0000ff0022227812 */ /* 0x000fc400078ef823 */
[-C--:B------:R-:W-:Y:S02]  /*4840*/  F2FP.F16.E4M3.UNPACK_B R35, R106.reuse.H1 ;  /* 0x0000006aff23723e */ /* 0x080fe400030006ff */
[----:B------:R-:W-:Y:S02]  /*4850*/  LOP3.LUT R39, R34, 0xff0000, R37, 0xf8, !PT ;  /* 0x00ff000022277812 */ /* 0x000fe400078ef825 */
[----:B------:R-:W-:Y:S01]  /*4860*/  LOP3.LUT R36, R7, 0xff0000, R12, 0xf8, !PT ;  /* 0x00ff000007247812 */ /* 0x000fe200078ef80c */
[--C-:B------:R-:W-:Y:S01]  /*4870*/  HADD2.F32 R37, -RZ, R35.reuse.H0_H0 ;  /* 0x20000023ff257230 */ /* 0x100fe20000004100 */
[----:B------:R-:W-:Y:S01]  /*4880*/  F2FP.F16.E4M3.UNPACK_B R34, R105.H1 ;  /* 0x00000069ff22723e */ /* 0x000fe200030006ff */
[--C-:B------:R-:W-:Y:S01]  /*4890*/  HADD2.F32 R7, -RZ, R6.reuse.H1_H1 ;  /* 0x30000006ff077230 */ /* 0x100fe20000004100 */
[----:B------:R-:W-:Y:S01]  /*48a0*/  F2FP.F16.E4M3.UNPACK_B R5, R5.H1 ;  /* 0x00000005ff05723e */ /* 0x000fe200030006ff */
[----:B------:R-:W-:Y:S01]  /*48b0*/  HADD2.F32 R38, -RZ, R35.H1_H1 ;  /* 0x30000023ff267230 */ /* 0x000fe20000004100 */
[----:B------:R-:W-:Y:S01]  /*48c0*/  F2FP.F16.E4M3.UNPACK_B R106, R106 ;  /* 0x0000006aff6a723e */ /* 0x000fe200020006ff */
[----:B------:R-:W-:-:S02]  /*48d0*/  HADD2.F32 R6, -RZ, R6.H0_H0 ;  /* 0x20000006ff067230 */ /* 0x000fc40000004100 */
[C---:B------:R-:W-:Y:S01]  /*48e0*/  FMUL.FTZ R41, R7.reuse, R37 ;  /* 0x0000002507297220 */ /* 0x040fe20000410000 */
        /* <DEDUP_REMOVED lines=9> */
[----:B------:R-:W-:-:S02]  /*4980*/  FMUL.FTZ R37, R5, R38 ;  /* 0x0000002605257220 */ /* 0x000fc40000410000 */
[----:B------:R-:W-:Y:S01]  /*4990*/  FFMA.FTZ R43, R5, R34, -R6 ;  /* 0x00000022052b7223 */ /* 0x000fe20000010806 */
[----:B------:R-:W-:Y:S01]  /*49a0*/  F2FP.F16.E4M3.UNPACK_B R5, R4.H1 ;  /* 0x00000004ff05723e */ /* 0x000fe200030006ff */
[----:B------:R-:W-:Y:S01]  /*49b0*/  FFMA.FTZ R44, R12, R34, R37 ;  /* 0x000000220c2c7223 */ /* 0x000fe20000010025 */
[----:B------:R-:W-:Y:S01]  /*49c0*/  F2FP.F16.E4M3.UNPACK_B R4, R4 ;  /* 0x00000004ff04723e */ /* 0x000fe200020006ff */
[----:B------:R-:W-:Y:S02]  /*49d0*/  HADD2.F32 R34, -RZ, R106.H1_H1 ;  /* 0x3000006aff227230 */ /* 0x000fe40000004100 */
[--C-:B------:R-:W-:Y:S01]  /*49e0*/  HADD2.F32 R6, -RZ, R5.reuse.H0_H0 ;  /* 0x20000005ff067230 */ /* 0x100fe20000004100 */
[----:B------:R-:W-:Y:S01]  /*49f0*/  F2FP.SATFINITE.E4M3.F32.PACK_AB_MERGE_C R94, R44, R43, RZ ;  /* 0x0000002b2c5e723e */ /* 0x000fe200048070ff */
[----:B------:R-:W-:Y:S02]  /*4a00*/  HADD2.F32 R7, -RZ, R5.H1_H1 ;  /* 0x30000005ff077230 */ /* 0x000fe40000004100 */
[----:B------:R-:W-:-:S02]  /*4a10*/  HADD2.F32 R5, -RZ, R4.H0_H0 ;  /* 0x20000004ff057230 */ /* 0x000fc40000004100 */
[-C--:B------:R-:W-:Y:S01]  /*4a20*/  FMUL.FTZ R38, R6, R34.reuse ;  /* 0x0000002206267220 */ /* 0x080fe20000410000 */
[----:B------:R-:W-:Y:S02]  /*4a30*/  HADD2.F32 R106, -RZ, R106.H0_H0 ;  /* 0x2000006aff6a7230 */ /* 0x000fe40000004100 */
[----:B------:R-:W-:Y:S01]  /*4a40*/  FMUL.FTZ R37, R7, R34 ;  /* 0x0000002207257220 */ /* 0x000fe20000410000 */
[----:B------:R-:W-:Y:S02]  /*4a50*/  HADD2.F32 R4, -RZ, R4.H1_H1 ;  /* 0x30000004ff047230 */ /* 0x000fe40000004100 */
[--C-:B------:R-:W-:Y:S02]  /*4a60*/  HADD2.F32 R12, -RZ, R105.reuse.H1_H1 ;  /* 0x30000069ff0c7230 */ /* 0x100fe40000004100 */
[-C--:B------:R-:W-:Y:S01]  /*4a70*/  FMUL.FTZ R35, R5, R106.reuse ;  /* 0x0000006a05237220 */ /* 0x080fe20000410000 */
[----:B------:R-:W-:Y:S02]  /*4a80*/  HADD2.F32 R105, -RZ, R105.H0_H0 ;  /* 0x20000069ff697230 */ /* 0x000fe40000004100 */
[----:B------:R-:W-:Y:S01]  /*4a90*/  FMUL.FTZ R34, R4, R106 ;  /* 0x0000006a04227220 */ /* 0x000fe20000410000 */
[-C--:B------:R-:W-:Y:S01]  /*4aa0*/  FFMA.FTZ R37, R6, R12.reuse, -R37 ;  /* 0x0000000c06257223 */ /* 0x080fe20000010825 */
[----:B------:R-:W-:-:S02]  /*4ab0*/  FFMA.FTZ R38, R7, R12, R38 ;  /* 0x0000000c07267223 */ /* 0x000fc40000010026 */
[-C--:B------:R-:W-:Y:S01]  /*4ac0*/  FFMA.FTZ R40, R5, R105.reuse, -R34 ;  /* 0x0000006905287223 */ /* 0x080fe20000010822 */
[----:B------:R-:W-:Y:S01]  /*4ad0*/  FFMA.FTZ R105, R4, R105, R35 ;  /* 0x0000006904697223 */ /* 0x000fe20000010023 */
[----:B------:R-:W-:Y:S02]  /*4ae0*/  F2FP.F16.E4M3.UNPACK_B R5, R15.H1 ;  /* 0x0000000fff05723e */ /* 0x000fe400030006ff */
[----:B------:R-:W-:Y:S02]  /*4af0*/  F2FP.F16.E4M3.UNPACK_B R35, R39.H1 ;  /* 0x00000027ff23723e */ /* 0x000fe400030006ff */
[----:B------:R-:W-:Y:S01]  /*4b00*/  F2FP.SATFINITE.E4M3.F32.PACK_AB_MERGE_C R47, R38, R37, RZ ;  /* 0x00000025262f723e */ /* 0x000fe200048070ff */
        /* <DEDUP_REMOVED lines=44> */
.L_x_1603:
[----:B------:R-:W-:Y:S05]  /*4dd0*/  BSYNC B2 ;  /* 0x0000000000027941 */ /* 0x000fea0003800000 */
.L_x_1602:
[----:B0-----:R0:W-:Y:S02]  /*4de0*/  ST.E.128 desc[UR38][R10.64], R4 ;  /* 0x000000040a007985 */ /* 0x0011e4000c101d26 */
.L_x_1601:
[----:B------:R-:W-:Y:S05]  /*4df0*/  BSYNC B1 ;  /* 0x0000000000017941 */ /* 0x000fea0003800000 */
.L_x_1600:
        /* <DEDUP_REMOVED lines=11> */
[--C-:B------:R-:W-:Y:S01]  /*4eb0*/  SHF.R.U32.HI R12, RZ, 0x8, R33.reuse ;  /* 0x00000008ff0c7819 */ /* 0x100fe20000011621 */
[----:B------:R-:W-:Y:S01]  /*4ec0*/  IMAD.MOV.U32 R13, RZ, RZ, R6 ;  /* 0x000000ffff0d7224 */ /* 0x000fe200078e0006 */
[----:B------:R-:W-:Y:S01]  /*4ed0*/  SHF.R.U32.HI R32, RZ, 0x10, R33 ;  /* 0x00000010ff207819 */ /* 0x000fe20000011621 */
[----:B------:R-:W-:Y:S01]  /*4ee0*/  IMAD.SHL.U32 R6, R34, 0x100, RZ ;  /* 0x0000010022067824 */ /* 0x000fe200078e00ff */
[----:B------:R-:W-:Y:S02]  /*4ef0*/  LOP3.LUT R30, R33, 0xff0000ff, RZ, 0xc0, !PT ;  /* 0xff0000ff211e7812 */ /* 0x000fe400078ec0ff */
[----:B------:R-:W-:Y:S02]  /*4f00*/  SHF.L.U32 R7, R12, 0x8, RZ ;  /* 0x000000080c077819 */ /* 0x000fe400000006ff */
[----:B------:R-:W-:-:S02]  /*4f10*/  SHF.R.U32.HI R35, RZ, 0x10, R31 ;  /* 0x00000010ff237819 */ /* 0x000fc4000001161f */
[----:B------:R-:W-:Y:S02]  /*4f20*/  LOP3.LUT R31, R31, 0xff0000ff, RZ, 0xc0, !PT ;  /* 0xff0000ff1f1f7812 */ /* 0x000fe400078ec0ff */
[----:B------:R-:W-:Y:S01]  /*4f30*/  LOP3.LUT R33, R30, 0xff00, R7, 0xf8, !PT ;  /* 0x0000ff001e217812 */ /* 0x000fe200078ef807 */
[----:B------:R-:W-:Y:S01]  /*4f40*/  IMAD.U32 R30, R32, 0x10000, RZ ;  /* 0x00010000201e7824 */ /* 0x000fe200078e00ff */
[----:B------:R-:W-:Y:S01]  /*4f50*/  LOP3.LUT R12, R31, 0xff00, R6, 0xf8, !PT ;  /* 0x0000ff001f0c7812 */ /* 0x000fe200078ef806 */
[----:B------:R-:W-:Y:S01]  /*4f60*/  IMAD.U32 R7, R35, 0x10000, RZ ;  /* 0x0001000023077824 */ /* 0x000fe200078e00ff */
        /* <DEDUP_REMOVED lines=90> */
.L_x_1607:
[----:B------:R-:W-:Y:S05]  /*5510*/  BSYNC B2 ;  /* 0x0000000000027941 */ /* 0x000fea0003800000 */
.L_x_1606:
[----:B0-----:R0:W-:Y:S02]  /*5520*/  ST.E.128 desc[UR38][R10.64], R4 ;  /* 0x000000040a007985 */ /* 0x0011e4000c101d26 */
.L_x_1605:
[----:B------:R-:W-:Y:S05]  /*5530*/  BSYNC B1 ;  /* 0x0000000000017941 */ /* 0x000fea0003800000 */
.L_x_1604:
[----:B------:R-:W-:-:S13]  /*5540*/  LOP3.LUT P2, RZ, R57, 0x20, RZ, 0xc0, !PT ;  /* 0x0000002039ff7812 */ /* 0x000fda000784c0ff */
        /* <DEDUP_REMOVED lines=9> */
[----:B------:R-:W-:Y:S02]  /*55e0*/  SHF.R.U32.HI R14, RZ, 0x8, R29 ;  /* 0x00000008ff0e7819 */ /* 0x000fe4000001161d */
[----:B------:R-:W-:Y:S01]  /*55f0*/  LOP3.LUT R8, R9, 0xff0000ff, RZ, 0xc0, !PT ;  /* 0xff0000ff09087812 */ /* 0x000fe200078ec0ff */
[----:B------:R-:W-:Y:S01]  /*5600*/  IMAD.SHL.U32 R7, R30, 0x100, RZ ;  /* 0x000001001e077824 */ /* 0x000fe200078e00ff */
[----:B------:R-:W-:Y:S01]  /*5610*/  SHF.R.U32.HI R15, RZ, 0x10, R9 ;  /* 0x00000010ff0f7819 */ /* 0x000fe20000011609 */
[----:B------:R-:W-:Y:S01]  /*5620*/  IMAD.MOV.U32 R9, RZ, RZ, R6 ;  /* 0x000000ffff097224 */ /* 0x000fe200078e0006 */
[----:B------:R-:W-:Y:S01]  /*5630*/  SHF.R.U32.HI R28, RZ, 0x10, R29 ;  /* 0x00000010ff1c7819 */ /* 0x000fe2000001161d */
[----:B------:R-:W-:Y:S01]  /*5640*/  IMAD.SHL.U32 R6, R14, 0x100, RZ ;  /* 0x000001000e067824 */ /* 0x000fe200078e00ff */
[----:B------:R-:W-:-:S02]  /*5650*/  LOP3.LUT R13, R29, 0xff0000ff, RZ, 0xc0, !PT ;  /* 0xff0000ff1d0d7812 */ /* 0x000fc400078ec0ff */
        /* <DEDUP_REMOVED lines=14> */
[C---:B------:R-:W-:Y:S01]  /*5740*/  FMUL.FTZ R31, R7.reuse, R28 ;  /* 0x0000001c071f7220 */ /* 0x040fe20000410000 */
[----:B------:R-:W-:Y:S01]  /*5750*/  HADD2.F32 R14, -RZ, R13.H0_H0 ;  /* 0x2000000dff0e7230 */ /* 0x000fe20000004100 */
        /* <DEDUP_REMOVED lines=10> */
[-C--:B------:R-:W-:Y:S01]  /*5800*/  FFMA.FTZ R34, R5, R13.reuse, -R6 ;  /* 0x0000000d05227223 */ /* 0x080fe20000010806 */
[-C--:B------:R-:W-:Y:S01]  /*5810*/  F2FP.F16.E4M3.UNPACK_B R5, R4.reuse.H1 ;  /* 0x00000004ff05723e */ /* 0x080fe200030006ff */
        /* <DEDUP_REMOVED lines=17> */
[----:B------:R-:W-:Y:S01]  /*5930*/  FFMA.FTZ R31, R5, R100, -R14 ;  /* 0x00000064051f7223 */ /* 0x000fe2000001080e */
[----:B------:R-:W-:Y:S01]  /*5940*/  F2FP.F16.E4M3.UNPACK_B R5, R12.H1 ;  /* 0x0000000cff05723e */ /* 0x000fe200030006ff */
[----:B------:R-:W-:Y:S01]  /*5950*/  FFMA.FTZ R100, R4, R100, R13 ;  /* 0x0000006404647223 */ /* 0x000fe2000001000d */
        /* <DEDUP_REMOVED lines=25> */
[----:B------:R-:W-:Y:S02]  /*5af0*/  HADD2.F32 R9, -RZ, R9.H1_H1 ;  /* 0x30000009ff097230 */ /* 0x000fe40000004100 */
[----:B------:R-:W-:Y:S01]  /*5b00*/  FFMA.FTZ R34, R7, R13, R34 ;  /* 0x0000000d07227223 */ /* 0x000fe20000010022 */
[--C-:B------:R-:W-:Y:S02]  /*5b10*/  HADD2.F32 R5, -RZ, R12.reuse.H0_H0 ;  /* 0x2000000cff057230 */ /* 0x100fe40000004100 */
[----:B------:R-:W-:Y:S02]  /*5b20*/  HADD2.F32 R12, -RZ, R12.H1_H1 ;  /* 0x3000000cff0c7230 */ /* 0x000fe40000004100 */
[----:B------:R-:W-:Y:S01]  /*5b30*/  FMUL.FTZ R7, R9, R30 ;  /* 0x0000001e09077220 */ /* 0x000fe20000410000 */
        /* <DEDUP_REMOVED lines=11> */
[----:B------:R-:W-:-:S02]  /*5bf0*/  F2FP.SATFINITE.E4M3.F32.PACK_AB_MERGE_C R34, R34, R35, RZ ;  /* 0x000000232222723e */ /* 0x000fc400048070ff */
[----:B------:R-:W-:Y:S02]  /*5c00*/  F2FP.SATFINITE.E4M3.F32.PACK_AB_MERGE_C R28, R30, R7, R28 ;  /* 0x000000071e1c723e */ /* 0x000fe4000480701c */
[----:B------:R-:W-:Y:S02]  /*5c10*/  F2FP.SATFINITE.E4M3.F32.PACK_AB_MERGE_C R7, R13, R6, R34 ;  /* 0x000000060d07723e */ /* 0x000fe40004807022 */
[----:B------:R-:W-:Y:S01]  /*5c20*/  F2FP.SATFINITE.E4M3.F32.PACK_AB_MERGE_C R5, R33, R32, R37 ;  /* 0x000000202105723e */ /* 0x000fe20004807025 */
[----:B------:R-:W-:Y:S01]  /*5c30*/  IMAD.MOV.U32 R6, RZ, RZ, R28 ;  /* 0x000000ffff067224 */ /* 0x000fe200078e001c */
[----:B------:R-:W-:-:S07]  /*5c40*/  F2FP.SATFINITE.E4M3.F32.PACK_AB_MERGE_C R4, R100, R31, R36 ;  /* 0x0000001f6404723e */ /* 0x000fce0004807024 */
.L_x_1609:
[----:B------:R-:W-:Y:S05]  /*5c50*/  BSYNC B1 ;  /* 0x0000000000017941 */ /* 0x000fea0003800000 */
.L_x_1608:
[----:B0-----:R0:W-:Y:S01]  /*5c60*/  ST.E.128 desc[UR38][R10.64], R4 ;  /* 0x000000040a007985 */ /* 0x0011e2000c101d26 */
[----:B------:R-:W-:Y:S05]  /*5c70*/  BRA `(.L_x_1587) ;  /* 0x0000003400b87947 */ /* 0x000fea0003800000 */
.L_x_1580:
        /* <DEDUP_REMOVED lines=42> */
.L_x_1611:
[----:B------:R-:W-:Y:S05]  /*5f20*/  BSYNC B1 ;  /* 0x0000000000017941 */ /* 0x000fea0003800000 */
.L_x_1610:
        /* <DEDUP_REMOVED lines=16> */
.L_x_1612:
[----:B------:R-:W-:Y:S01]  /*6030*/  IMAD R84, R17, 0x8, R16 ;  /* 0x0000000811547824 */ /* 0x000fe200078e0210 */
[----:B------:R-:W-:Y:S01]  /*6040*/  SHF.L.U32 R93, R173, 0x1f, RZ ;  /* 0x0000001fad5d7819 */ /* 0x000fe200000006ff */
[----:B------:R-:W-:Y:S03]  /*6050*/  BSSY B1, `(.L_x_1613) ;  /* 0x0000003000017945 */ /* 0x000fe60003800000 */
[----:B------:R-:W1:Y:S02]  /*6060*/  SYNCS.PHASECHK.TRANS64.TRYWAIT P4, [R84+URZ+0x22890], R93 ;  /* 0x0228905d540075a7 */ /* 0x000e64000808017f */
[----:B-1----:R-:W-:Y:S05]  /*6070*/  @!P4 BRA `(.L_x_1614) ;  /* 0x0000023400a8c947 */ /* 0x002fea0003800000 */
.L_x_1951:
[----:B------:R-:W-:Y:S05]  /*6080*/  BSYNC B1 ;  /* 0x0000000000017941 */ /* 0x000fea0003800000 */
.L_x_1613:
[----:B------:R-:W-:-:S03]  /*6090*/  UMOV UR4, 0xffffffff ;  /* 0xffffffff00047882 */ /* 0x000fc60000000000 */
[----:B------:R-:W-:Y:S05]  /*60a0*/  BRA.DIV UR4, `(.L_x_1615) ;  /* 0x0000023604b07947 */ /* 0x000fea000b800000 */
[----:B------:R2:W3:Y:S04]  /*60b0*/  SHFL.IDX PT, R99, R97, RZ, 0x1e1f ;  /* 0x001e1fff61637589 */ /* 0x0004e800000e0000 */
[----:B------:R-:W4:Y:S02]  /*60c0*/  SHFL.IDX PT, R101, R101, RZ, 0x1e1f ;  /* 0x001e1fff65657589 */ /* 0x000f2400000e0000 */
.L_x_1955:
[----:B------:R-:W-:Y:S05]  /*60d0*/  @P2 BRA `(.L_x_1587) ;  /* 0x0000003000a02947 */ /* 0x000fea0003800000 */
[----:B------:R-:W5:Y:S01]  /*60e0*/  LDC R106, c[0x0][0x2f4] ;  /* 0x0000bd00ff6a7b82 */ /* 0x000f620000000800 */
[----:B------:R-:W-:Y:S01]  /*60f0*/  ISETP.NE.AND P2, PT, R54, RZ, PT ;  /* 0x000000ff3600720c */ /* 0x000fe20003f45270 */
[----:B------:R-:W-:Y:S01]  /*6100*/  BSSY B1, `(.L_x_1616) ;  /* 0x00000f4000017945 */ /* 0x000fe20003800000 */
[----:B-----5:R-:W-:-:S11]  /*6110*/  IADD3 R110, -R65, R106, RZ ;  /* 0x0000006a416e7210 */ /* 0x020fd60007ffe1ff */
[----:B------:R-:W-:Y:S05]  /*6120*/  @!P2 BRA `(.L_x_1617) ;  /* 0x0000000c00c4a947 */ /* 0x000fea0003800000 */
[----:B------:R-:W-:Y:S01]  /*6130*/  SEL R8, R65, R110, !P0 ;  /* 0x0000006e41087207 */ /* 0x000fe20004000000 */
[----:B------:R-:W-:Y:S01]  /*6140*/  BSSY B2, `(.L_x_1618) ;  /* 0x00000ed000027945 */ /* 0x000fe20003800000 */
[C---:B----4-:R-:W-:Y:S02]  /*6150*/  IADD3 R94, P2, R59.reuse, R101, RZ ;  /* 0x000000653b5e7210 */ /* 0x050fe40007f5e0ff */
[----:B------:R-:W-:Y:S02]  /*6160*/  SHF.R.S32.HI R9, RZ, 0x1f, R8 ;  /* 0x0000001fff097819 */ /* 0x000fe40000011408 */
[----:B---3--:R-:W-:Y:S02]  /*6170*/  LEA.HI.X.SX32 R95, R59, R99, 0x1, P2 ;  /* 0x000000633b5f7211 */ /* 0x008fe400010f0eff */
[----:B------:R-:W-:-:S04]  /*6180*/  LEA.HI R9, R9, R8, RZ, 0x5 ;  /* 0x0000000809097211 */ /* 0x000fc800078f28ff */
[----:B------:R-:W-:-:S04]  /*6190*/  SHF.R.S32.HI R9, RZ, 0x5, R9 ;  /* 0x00000005ff097819 */ /* 0x000fc80000011409 */
[----:B------:R-:W-:-:S04]  /*61a0*/  LEA.HI.SX32 R9, R78, R9, 0x1c ;  /* 0x000000094e097211 */ /* 0x000fc800078fe2ff */
[----:B0-----:R-:W-:Y:S01]  /*61b0*/  SHF.R.S32.HI R10, RZ, 0x1f, R9 ;  /* 0x0000001fff0a7819 */ /* 0x001fe20000011409 */
[----:B------:R-:W-:-:S03]  /*61c0*/  IMAD.SHL.U32 R8, R9, 0x10, RZ ;  /* 0x0000001009087824 */ /* 0x000fc600078e00ff */
[----:B------:R-:W-:Y:S02]  /*61d0*/  LEA.HI R10, R10, R9, RZ, 0x2 ;  /* 0x000000090a0a7211 */ /* 0x000fe400078f10ff */
[----:B------:R-:W-:Y:S02]  /*61e0*/  LOP3.LUT R9, R181, 0x30, R8, 0xf8, !PT ;  /* 0x00000030b5097812 */ /* 0x000fe400078ef808 */
[----:B------:R-:W-:Y:S01]  /*61f0*/  ISETP.GE.AND P2, PT, R8, R106, PT ;  /* 0x0000006a0800720c */ /* 0x000fe20003f46270 */
[----:B------:R-:W-:Y:S01]  /*6200*/  IMAD.SHL.U32 R10, R10, 0x800, RZ ;  /* 0x000008000a0a7824 */ /* 0x000fe200078e00ff */
[----:B------:R-:W-:-:S04]  /*6210*/  LOP3.LUT R9, R9, R182, RZ, 0x3c, !PT ;  /* 0x000000b609097212 */ /* 0x000fc800078e3cff */
[----:B------:R-:W-:-:S04]  /*6220*/  LOP3.LUT R10, R10, 0xffffe000, RZ, 0xc0, !PT ;  /* 0xffffe0000a0a7812 */ /* 0x000fc800078ec0ff */
[----:B------:R-:W-:Y:S01]  /*6230*/  IADD3 R10, R9, R10, R183 ;  /* 0x0000000a090a7210 */ /* 0x000fe20007ffe0b7 */
[----:B------:R-:W-:Y:S02]  /*6240*/  IMAD R9, R17, 0x6000, R75 ;  /* 0x0000600011097824 */ /* 0x000fe400078e024b */
[----:B------:R-:W-:Y:S02]  /*6250*/  @!P2 IADD3 R96, P4, R101, R8, RZ ;  /* 0x000000086560a210 */ /* 0x000fe40007f9e0ff */
[----:B------:R-:W-:Y:S02]  /*6260*/  IMAD R11, R17, 0x6000, R10 ;  /* 0x00006000110b7824 */ /* 0x000fe400078e020a */
[----:B------:R-:W-:Y:S01]  /*6270*/  IMAD.IADD R9, R16, 0x1, R9 ;  /* 0x0000000110097824 */ /* 0x000fe200078e0209 */
[----:B--2---:R-:W-:Y:S01]  /*6280*/  @!P2 LEA.HI.X.SX32 R97, R8, R99, 0x1, P4 ;  /* 0x000000630861a211 */ /* 0x004fe200020f0eff */
[----:B------:R-:W-:Y:S01]  /*6290*/  IMAD.IADD R12, R16, 0x1, R11 ;  /* 0x00000001100c7824 */ /* 0x000fe200078e020b */
[----:B------:R-:W-:-:S03]  /*62a0*/  ISETP.GE.AND P4, PT, R18, R98, PT ;  /* 0x000000621200720c */ /* 0x000fc60003f86270 */
[----:B------:R-:W0:Y:S04]  /*62b0*/  LDS.128 R8, [R9+0x16400] ;  /* 0x0164000009087984 */ /* 0x000e280000000c00 */
[----:B------:R-:W2:Y:S06]  /*62c0*/  LDS.128 R12, [R12+0x16400] ;  /* 0x016400000c0c7984 */ /* 0x000eac0000000c00 */
[----:B------:R-:W-:Y:S05]  /*62d0*/  @P4 BRA `(.L_x_1619) ;  /* 0x0000000c004c4947 */ /* 0x000fea0003800000 */
[----:B------:R-:W-:Y:S01]  /*62e0*/  SHF.R.U32.HI R119, RZ, 0x8, R33 ;  /* 0x00000008ff777819 */ /* 0x000fe20000011621 */
[----:B0-----:R-:W-:Y:S01]  /*62f0*/  IMAD.MOV.U32 R44, RZ, RZ, R8 ;  /* 0x000000ffff2c7224 */ /* 0x001fe200078e0008 */
[----:B------:R-:W-:Y:S01]  /*6300*/  LOP3.LUT R115, R33, 0xff0000ff, RZ, 0xc0, !PT ;  /* 0xff0000ff21737812 */ /* 0x000fe200078ec0ff */
[----:B------:R-:W-:Y:S01]  /*6310*/  IMAD.MOV.U32 R32, RZ, RZ, R9 ;  /* 0x000000ffff207224 */ /* 0x000fe200078e0009 */
[----:B------:R-:W-:Y:S01]  /*6320*/  SHF.R.U32.HI R117, RZ, 0x8, R35 ;  /* 0x00000008ff757819 */ /* 0x000fe20000011623 */
[----:B------:R-:W-:Y:S01]  /*6330*/  IMAD.SHL.U32 R8, R119, 0x100, RZ ;  /* 0x0000010077087824 */ /* 0x000fe200078e00ff */
[----:B------:R-:W-:Y:S01]  /*6340*/  SHF.R.U32.HI R121, RZ, 0x10, R33 ;  /* 0x00000010ff797819 */ /* 0x000fe20000011621 */
[----:B------:R-:W-:Y:S01]  /*6350*/  IMAD.MOV.U32 R33, RZ, RZ, R10 ;  /* 0x000000ffff217224 */ /* 0x000fe200078e000a */
[----:B------:R-:W-:Y:S02]  /*6360*/  SHF.R.U32.HI R46, RZ, 0x8, R47 ;  /* 0x00000008ff2e7819 */ /* 0x000fe4000001162f */
[--C-:B------:R-:W-:Y:S01]  /*6370*/  SHF.R.U32.HI R120, RZ, 0x10, R45.reuse ;  /* 0x00000010ff787819 */ /* 0x100fe2000001162d */
[----:B------:R-:W-:Y:S01]  /*6380*/  IMAD.U32 R10, R121, 0x10000, RZ ;  /* 0x00010000790a7824 */ /* 0x000fe200078e00ff */
[----:B------:R-:W-:-:S02]  /*6390*/  SHF.R.U32.HI R116, RZ, 0x8, R45 ;  /* 0x00000008ff747819 */ /* 0x000fc4000001162d */
[----:B------:R-:W-:Y:S02]  /*63a0*/  LOP3.LUT R34, R45, 0xff0000ff, RZ, 0xc0, !PT ;  /* 0xff0000ff2d227812 */ /* 0x000fe400078ec0ff */
[----:B------:R-:W-:Y:S01]  /*63b0*/  LOP3.LUT R115, R115, 0xff00, R8, 0xf8, !PT ;  /* 0x0000ff0073737812 */ /* 0x000fe200078ef808 */
[----:B------:R-:W-:Y:S01]  /*63c0*/  IMAD.SHL.U32 R8, R117, 0x100, RZ ;  /* 0x0000010075087824 */ /* 0x000fe200078e00ff */
[----:B------:R-:W-:Y:S01]  /*63d0*/  SHF.R.U32.HI R122, RZ, 0x10, R35 ;  /* 0x00000010ff7a7819 */ /* 0x000fe20000011623 */
[----:B------:R-:W-:Y:S01]  /*63e0*/  IMAD.SHL.U32 R9, R116, 0x100, RZ ;  /* 0x0000010074097824 */ /* 0x000fe200078e00ff */
[----:B------:R-:W-:Y:S02]  /*63f0*/  SHF.R.U32.HI R118, RZ, 0x10, R47 ;  /* 0x00000010ff767819 */ /* 0x000fe4000001162f */
[----:B------:R-:W-:Y:S01]  /*6400*/  LOP3.LUT R45, R47, 0xff0000ff, RZ, 0xc0, !PT ;  /* 0xff0000ff2f2d7812 */ /* 0x000fe200078ec0ff */
[----:B--2---:R-:W-:Y:S01]  /*6410*/  IMAD.MOV.U32 R47, RZ, RZ, R12 ;  /* 0x000000ffff2f7224 */ /* 0x004fe200078e000c */
[----:B------:R-:W-:Y:S01]  /*6420*/  LOP3.LUT R35, R35, 0xff0000ff, RZ, 0xc0, !PT ;  /* 0xff0000ff23237812 */ /* 0x000fe200078ec0ff */
[----:B------:R-:W-:Y:S01]  /*6430*/  IMAD.U32 R118, R118, 0x10000, RZ ;  /* 0x0001000076767824 */ /* 0x000fe200078e00ff */
[----:B------:R-:W-:-:S02]  /*6440*/  SHF.L.U32 R12, R46, 0x8, RZ ;  /* 0x000000082e0c7819 */ /* 0x000fc400000006ff */
[----:B------:R-:W-:Y:S01]  /*6450*/  LOP3.LUT R35, R35, 0xff00, R8, 0xf8, !PT ;  /* 0x0000ff0023237812 */ /* 0x000fe200078ef808 */
[----:B------:R-:W-:Y:S01]  /*6460*/  IMAD.U32 R8, R122, 0x10000, RZ ;  /* 0x000100007a087824 */ /* 0x000fe200078e00ff */
[----:B------:R-:W-:Y:S01]  /*6470*/  LOP3.LUT R121, R45, 0xff00, R12, 0xf8, !PT ;  /* 0x0000ff002d797812 */ /* 0x000fe200078ef80c */
[----:B------:R-:W-:Y:S01]  /*6480*/  IMAD.U32 R12, R120, 0x10000, RZ ;  /* 0x00010000780c7824 */ /* 0x000fe200078e00ff */
[----:B------:R-:W-:Y:S02]  /*6490*/  LOP3.LUT R10, R115, 0xff0000, R10, 0xf8, !PT ;  /* 0x00ff0000730a7812 */ /* 0x000fe400078ef80a */
[----:B------:R-:W-:Y:S02]  /*64a0*/  F2FP.F16.E4M3.UNPACK_B R117, R114.H1 ;  /* 0x00000072ff75723e */ /* 0x000fe400030006ff */
[----:B------:R-:W-:Y:S02]  /*64b0*/  F2FP.F16.E4M3.UNPACK_B R115, R47.H1 ;  /* 0x0000002fff73723e */ /* 0x000fe400030006ff */
[----:B------:R-:W-:-:S02]  /*64c0*/  F2FP.F16.E4M3.UNPACK_B R45, R44.H1 ;  /* 0x0000002cff2d723e */ /* 0x000fc400030006ff */
[----:B------:R-:W-:Y:S01]  /*64d0*/  LOP3.LUT R119, R34, 0xff00, R9, 0xf8, !PT ;  /* 0x0000ff0022777812 */ /* 0x000fe200078ef809 */
[----:B------:R-:W-:Y:S01]  /*64e0*/  HADD2.F32 R9, -RZ, R117.H0_H0 ;  /* 0x20000075ff097230 */ /* 0x000fe20000004100 */
[----:B------:R-:W-:Y:S01]  /*64f0*/  LOP3.LUT R8, R35, 0xff0000, R8, 0xf8, !PT ;  /* 0x00ff000023087812 */ /* 0x000fe200078ef808 */
[----:B------:R-:W-:Y:S01]  /*6500*/  HADD2.F32 R35, -RZ, R115.H0_H0 ;  /* 0x20000073ff237230 */ /* 0x000fe20000004100 */
[----:B------:R-:W-:Y:S01]  /*6510*/  F2FP.F16.E4M3.UNPACK_B R46, R113.H1 ;  /* 0x00000071ff2e723e */ /* 0x000fe200030006ff */
[----:B------:R-:W-:Y:S01]  /*6520*/  HADD2.F32 R34, -RZ, R45.H0_H0 ;  /* 0x2000002dff227230 */ /* 0x000fe20000004100 */
[----:B------:R-:W-:Y:S01]  /*6530*/  LOP3.LUT R12, R119, 0xff0000, R12, 0xf8, !PT ;  /* 0x00ff0000770c7812 */ /* 0x000fe200078ef80c */
[----:B------:R-:W-:Y:S02]  /*6540*/  HADD2.F32 R119, -RZ, R117.H1_H1 ;  /* 0x30000075ff777230 */ /* 0x000fe40000004100 */
[----:B------:R-:W-:Y:S01]  /*6550*/  FMUL.FTZ R123, R35, R9 ;  /* 0x00000009237b7220 */ /* 0x000fe20000410000 */
[----:B------:R-:W-:-:S02]  /*6560*/  HADD2.F32 R116, -RZ, R46.H0_H0 ;  /* 0x2000002eff747230 */ /* 0x000fc40000004100 */
[C---:B------:R-:W-:Y:S01]  /*6570*/  FMUL.FTZ R120, R34.reuse, R9 ;  /* 0x0000000922787220 */ /* 0x040fe20000410000 */
[----:B------:R-:W-:Y:S01]  /*6580*/  HADD2.F32 R115, -RZ, R115.H1_H1 ;  /* 0x30000073ff737230 */ /* 0x000fe20000004100 */
[----:B------:R-:W-:Y:S01]  /*6590*/  F2FP.F16.E4M3.UNPACK_B R117, R114 ;  /* 0x00000072ff75723e */ /* 0x000fe200020006ff */
[-C--:B------:R-:W-:Y:S01]  /*65a0*/  FFMA.FTZ R34, R34, R116.reuse, -R123 ;  /* 0x0000007422227223 */ /* 0x080fe2000001087b */
[----:B------:R-:W-:Y:S01]  /*65b0*/  FFMA.FTZ R35, R35, R116, R120 ;  /* 0x0000007423237223 */ /* 0x000fe20000010078 */
[----:B------:R-:W-:Y:S01]  /*65c0*/  HADD2.F32 R116, -RZ, R46.H1_H1 ;  /* 0x3000002eff747230 */ /* 0x000fe20000004100 */
[----:B------:R-:W-:Y:S01]  /*65d0*/  F2FP.F16.E4M3.UNPACK_B R44, R44 ;  /* 0x0000002cff2c723e */ /* 0x000fe200020006ff */
[----:B------:R-:W-:Y:S01]  /*65e0*/  HADD2.F32 R46, -RZ, R45.H1_H1 ;  /* 0x3000002dff2e7230 */ /* 0x000fe20000004100 */
[----:B------:R-:W-:Y:S02]  /*65f0*/  F2FP.F16.E4M3.UNPACK_B R47, R47 ;  /* 0x0000002fff2f723e */ /* 0x000fe400020006ff */
[----:B------:R-:W-:Y:S01]  /*6600*/  LOP3.LUT R9, R121, 0xff0000, R118, 0xf8, !PT ;  /* 0x00ff000079097812 */ /* 0x000fe200078ef876 */
[----:B------:R-:W-:Y:S01]  /*6610*/  FMUL.FTZ R121, R115, R119 ;  /* 0x0000007773797220 */ /* 0x000fe20000410000 */
[----:B------:R-:W-:Y:S01]  /*6620*/  F2FP.F16.E4M3.UNPACK_B R114, R113 ;  /* 0x00000071ff72723e */ /* 0x000fe200020006ff */
[----:B------:R-:W-:-:S02]  /*6630*/  HADD2.F32 R118, -RZ, R117.H0_H0 ;  /* 0x20000075ff767230 */ /* 0x000fc40000004100 */
        /* <DEDUP_REMOVED lines=10> */
[-C--:B------:R-:W-:Y:S01]  /*66e0*/  FFMA.FTZ R120, R113, R46.reuse, R120 ;  /* 0x0000002e71787223 */ /* 0x080fe20000010078 */
[----:B------:R-:W-:Y:S02]  /*66f0*/  HADD2.F32 R44, -RZ, R44.H1_H1 ;  /* 0x3000002cff2c7230 */ /* 0x000fe40000004100 */
[----:B------:R-:W-:Y:S01]  /*6700*/  FFMA.FTZ R118, R45, R46, -R116 ;  /* 0x0000002e2d767223 */ /* 0x000fe20000010874 */
        /* <DEDUP_REMOVED lines=14> */
[-C--:B------:R-:W-:Y:S01]  /*67f0*/  FMUL.FTZ R122, R113, R116.reuse ;  /* 0x00000074717a7220 */ /* 0x080fe20000410000 */
[----:B------:R-:W-:Y:S01]  /*6800*/  HADD2.F32 R114, -RZ, R115.H0_H0 ;  /* 0x20000073ff727230 */ /* 0x000fe20000004100 */
[----:B------:R-:W-:Y:S01]  /*6810*/  F2FP.F16.E4M3.UNPACK_B R33, R33 ;  /* 0x00000021ff21723e */ /* 0x000fe200020006ff */
[----:B------:R-:W-:Y:S02]  /*6820*/  HADD2.F32 R46, -RZ, R46.H1_H1 ;  /* 0x3000002eff2e7230 */ /* 0x000fe40000004100 */
[----:B------:R-:W-:Y:S01]  /*6830*/  FMUL.FTZ R116, R45, R116 ;  /* 0x000000742d747220 */ /* 0x000fe20000410000 */
[----:B------:R-:W-:-:S02]  /*6840*/  HADD2.F32 R44, -RZ, R44.H1_H1 ;  /* 0x3000002cff2c7230 */ /* 0x000fc40000004100 */
[-C--:B------:R-:W-:Y:S01]  /*6850*/  FFMA.FTZ R122, R45, R114.reuse, -R122 ;  /* 0x000000722d7a7223 */ /* 0x080fe2000001087a */
[----:B------:R-:W-:Y:S02]  /*6860*/  HADD2.F32 R115, -RZ, R115.H1_H1 ;  /* 0x30000073ff737230 */ /* 0x000fe40000004100 */
[----:B------:R-:W-:Y:S01]  /*6870*/  FMUL.FTZ R45, R46, R47 ;  /* 0x0000002f2e2d7220 */ /* 0x000fe20000410000 */
[----:B------:R-:W-:Y:S01]  /*6880*/  F2FP.F16.E4M3.UNPACK_B R111, R111 ;  /* 0x0000006fff6f723e */ /* 0x000fe200020006ff */
[C---:B------:R-:W-:Y:S01]  /*6890*/  FMUL.FTZ R47, R44.reuse, R47 ;  /* 0x0000002f2c2f7220 */ /* 0x040fe20000410000 */
[----:B------:R-:W-:Y:S01]  /*68a0*/  FFMA.FTZ R123, R113, R114, R116 ;  /* 0x00000072717b7223 */ /* 0x000fe20000010074 */
[-C--:B------:R-:W-:Y:S01]  /*68b0*/  FFMA.FTZ R125, R44, R115.reuse, -R45 ;  /* 0x000000732c7d7223 */ /* 0x080fe2000001082d */
[----:B------:R-:W-:Y:S01]  /*68c0*/  F2FP.F16.E4M3.UNPACK_B R44, R14 ;  /* 0x0000000eff2c723e */ /* 0x000fe200020006ff */
[----:B------:R-:W-:Y:S01]  /*68d0*/  FFMA.FTZ R126, R46, R115, R47 ;  /* 0x000000732e7e7223 */ /* 0x000fe2000001002f */
[----:B------:R-:W-:Y:S01]  /*68e0*/  HADD2.F32 R47, -RZ, R112.H0_H0 ;  /* 0x20000070ff2f7230 */ /* 0x000fe20000004100 */
[----:B------:R-:W-:Y:S01]  /*68f0*/  F2FP.SATFINITE.E4M3.F32.PACK_AB_MERGE_C R34, R121, R34, RZ ;  /* 0x000000227922723e */ /* 0x000fe200048070ff */
[----:B------:R-:W-:Y:S01]  /*6900*/  HADD2.F32 R14, -RZ, R33.H0_H0 ;  /* 0x20000021ff0e7230 */ /* 0x000fe20000004100 */
[----:B------:R-:W-:Y:S01]  /*6910*/  F2FP.SATFINITE.E4M3.F32.PACK_AB_MERGE_C R35, R124, R35, RZ ;  /* 0x000000237c23723e */ /* 0x000fe200048070ff */
[----:B------:R-:W-:Y:S01]  /*6920*/  HADD2.F32 R45, -RZ, R44.H0_H0 ;  /* 0x2000002cff2d7230 */ /* 0x000fe20000004100 */
[----:B------:R-:W-:Y:S01]  /*6930*/  F2FP.SATFINITE.E4M3.F32.PACK_AB_MERGE_C R123, R126, R123, RZ ;  /* 0x0000007b7e7b723e */ /* 0x000fe200048070ff */
[----:B------:R-:W-:-:S02]  /*6940*/  HADD2.F32 R46, -RZ, R111.H0_H0 ;  /* 0x2000006fff2e7230 */ /* 0x000fc40000004100 */
[CC--:B------:R-:W-:Y:S01]  /*6950*/  FMUL.FTZ R114, R14.reuse, R47.reuse ;  /* 0x0000002f0e727220 */ /* 0x0c0fe20000410000 */
[----:B------:R-:W-:Y:S02]  /*6960*/  HADD2.F32 R112, -RZ, R112.H1_H1 ;  /* 0x30000070ff707230 */ /* 0x000fe40000004100 */
[----:B------:R-:W-:Y:S01]  /*6970*/  FMUL.FTZ R113, R45, R47 ;  /* 0x0000002f2d717220 */ /* 0x000fe20000410000 */
[----:B------:R-:W-:Y:S01]  /*6980*/  HADD2.F32 R44, -RZ, R44.H1_H1 ;  /* 0x3000002cff2c7230 */ /* 0x000fe20000004100 */
[----:B------:R-:W-:Y:S01]  /*6990*/  F2FP.SATFINITE.E4M3.F32.PACK_AB_MERGE_C R34, R117, R118, R34 ;  /* 0x000000767522723e */ /* 0x000fe20004807022 */
[----:B------:R-:W-:Y:S02]  /*69a0*/  HADD2.F32 R33, -RZ, R33.H1_H1 ;  /* 0x30000021ff217230 */ /* 0x000fe40000004100 */
[----:B------:R-:W-:Y:S01]  /*69b0*/  FFMA.FTZ R113, R14, R46, -R113 ;  /* 0x0000002e0e717223 */ /* 0x000fe20000010871 */
[----:B------:R-:W-:Y:S02]  /*69c0*/  HADD2.F32 R111, -RZ, R111.H1_H1 ;  /* 0x3000006fff6f7230 */ /* 0x000fe40000004100 */
[C---:B------:R-:W-:Y:S01]  /*69d0*/  FMUL.FTZ R116, R44.reuse, R112 ;  /* 0x000000702c747220 */ /* 0x040fe20000410000 */
[----:B------:R-:W-:Y:S01]  /*69e0*/  FFMA.FTZ R14, R45, R46, R114 ;  /* 0x0000002e2d0e7223 */ /* 0x000fe20000010072 */
[C---:B------:R-:W-:Y:S01]  /*69f0*/  FMUL.FTZ R47, R33.reuse, R112 ;  /* 0x00000070212f7220 */ /* 0x040fe20000410000 */
[----:B------:R-:W-:Y:S01]  /*6a00*/  F2FP.F16.E4M3.UNPACK_B R46, R13 ;  /* 0x0000000dff2e723e */ /* 0x000fe200020006ff */
[-C--:B------:R-:W-:Y:S01]  /*6a10*/  FFMA.FTZ R116, R33, R111.reuse, -R116 ;  /* 0x0000006f21747223 */ /* 0x080fe20000010874 */
[----:B------:R-:W-:Y:S01]  /*6a20*/  F2FP.F16.E4M3.UNPACK_B R114, R12 ;  /* 0x0000000cff72723e */ /* 0x000fe200020006ff */
[----:B------:R-:W-:Y:S01]  /*6a30*/  FFMA.FTZ R111, R44, R111, R47 ;  /* 0x0000006f2c6f7223 */ /* 0x000fe2000001002f */
[----:B------:R-:W-:Y:S01]  /*6a40*/  F2FP.F16.E4M3.UNPACK_B R45, R32 ;  /* 0x00000020ff2d723e */ /* 0x000fe200020006ff */
[----:B------:R-:W-:Y:S01]  /*6a50*/  HADD2.F32 R47, -RZ, R46.H0_H0 ;  /* 0x2000002eff2f7230 */ /* 0x000fe20000004100 */
[----:B------:R-:W-:Y:S01]  /*6a60*/  F2FP.SATFINITE.E4M3.F32.PACK_AB_MERGE_C R33, R125, R122, RZ ;  /* 0x0000007a7d21723e */ /* 0x000fe200048070ff */
[--C-:B------:R-:W-:Y:S01]  /*6a70*/  HADD2.F32 R115, -RZ, R114.reuse.H0_H0 ;  /* 0x20000072ff737230 */ /* 0x100fe20000004100 */
[----:B------:R-:W-:Y:S01]  /*6a80*/  F2FP.F16.E4M3.UNPACK_B R112, R10 ;  /* 0x0000000aff70723e */ /* 0x000fe200020006ff */
[----:B------:R-:W-:Y:S01]  /*6a90*/  HADD2.F32 R44, -RZ, R45.H0_H0 ;  /* 0x2000002dff2c7230 */ /* 0x000fe20000004100 */
[----:B------:R-:W-:Y:S01]  /*6aa0*/  F2FP.SATFINITE.E4M3.F32.PACK_AB_MERGE_C R33, R116, R113, R33 ;  /* 0x000000717421723e */ /* 0x000fe20004807021 */
[----:B------:R-:W-:Y:S01]  /*6ab0*/  HADD2.F32 R114, -RZ, R114.H1_H1 ;  /* 0x30000072ff727230 */ /* 0x000fe20000004100 */
[----:B------:R-:W-:Y:S01]  /*6ac0*/  F2FP.SATFINITE.E4M3.F32.PACK_AB_MERGE_C R14, R111, R14, R123 ;  /* 0x0000000e6f0e723e */ /* 0x000fe2000480707b */
        /* <DEDUP_REMOVED lines=18> */
[----:B------:R-:W-:Y:S01]  /*6bf0*/  HADD2.F32 R115, -RZ, R113.H0_H0 ;  /* 0x20000071ff737230 */ /* 0x000fe20000004100 */
[----:B------:R-:W-:Y:S01]  /*6c00*/  F2FP.SATFINITE.E4M3.F32.PACK_AB_MERGE_C R35, R119, R120, R35 ;  /* 0x000000787723723e */ /* 0x000fe20004807023 */
[----:B------:R-:W-:Y:S01]  /*6c10*/  HADD2.F32 R47, -RZ, R47.H1_H1 ;  /* 0x3000002fff2f7230 */ /* 0x000fe20000004100 */
[----:B------:R-:W-:Y:S01]  /*6c20*/  F2FP.F16.E4M3.UNPACK_B R114, R9 ;  /* 0x00000009ff72723e */ /* 0x000fe200020006ff */
[----:B------:R-:W-:Y:S02]  /*6c30*/  HADD2.F32 R113, -RZ, R113.H1_H1 ;  /* 0x30000071ff717230 */ /* 0x000fe40000004100 */
[-C--:B------:R-:W-:Y:S01]  /*6c40*/  FMUL.FTZ R117, R46, R115.reuse ;  /* 0x000000732e757220 */ /* 0x080fe20000410000 */
[----:B------:R-:W-:Y:S02]  /*6c50*/  HADD2.F32 R111, -RZ, R10.H0_H0 ;  /* 0x2000000aff6f7230 */ /* 0x000fe40000004100 */
[----:B------:R-:W-:Y:S01]  /*6c60*/  FMUL.FTZ R115, R12, R115 ;  /* 0x000000730c737220 */ /* 0x000fe20000410000 */
[----:B------:R-:W-:-:S02]  /*6c70*/  HADD2.F32 R32, -RZ, R32.H1_H1 ;  /* 0x30000020ff207230 */ /* 0x000fc40000004100 */
[C---:B------:R-:W-:Y:S01]  /*6c80*/  FMUL.FTZ R121, R47.reuse, R113 ;  /* 0x000000712f797220 */ /* 0x040fe20000410000 */
[----:B------:R-:W-:Y:S02]  /*6c90*/  HADD2.F32 R112, -RZ, R10.H1_H1 ;  /* 0x3000000aff707230 */ /* 0x000fe40000004100 */
[----:B------:R-:W-:Y:S01]  /*6ca0*/  FFMA.FTZ R120, R46, R111, R115 ;  /* 0x0000006f2e787223 */ /* 0x000fe20000010073 */
[----:B------:R-:W-:Y:S01]  /*6cb0*/  F2FP.F16.E4M3.UNPACK_B R10, R11 ;  /* 0x0000000bff0a723e */ /* 0x000fe200020006ff */
[----:B------:R-:W-:Y:S01]  /*6cc0*/  FFMA.FTZ R119, R12, R111, -R117 ;  /* 0x0000006f0c777223 */ /* 0x000fe20000010875 */
[----:B------:R-:W-:Y:S01]  /*6cd0*/  F2FP.F16.E4M3.UNPACK_B R46, R15.H1 ;  /* 0x0000000fff2e723e */ /* 0x000fe200030006ff */
[C---:B------:R-:W-:Y:S01]  /*6ce0*/  FMUL.FTZ R12, R32.reuse, R113 ;  /* 0x00000071200c7220 */ /* 0x040fe20000410000 */
[----:B------:R-:W-:Y:S01]  /*6cf0*/  F2FP.F16.E4M3.UNPACK_B R115, R9.H1 ;  /* 0x00000009ff73723e */ /* 0x000fe200030006ff */
[-C--:B------:R-:W-:Y:S01]  /*6d00*/  FFMA.FTZ R122, R32, R112.reuse, -R121 ;  /* 0x00000070207a7223 */ /* 0x080fe20000010879 */
[----:B------:R-:W-:Y:S01]  /*6d10*/  F2FP.F16.E4M3.UNPACK_B R11, R11.H1 ;  /* 0x0000000bff0b723e */ /* 0x000fe200030006ff */
[----:B------:R-:W-:Y:S01]  /*6d20*/  FFMA.FTZ R121, R47, R112, R12 ;  /* 0x000000702f797223 */ /* 0x000fe2000001000c */
[----:B------:R-:W-:Y:S01]  /*6d30*/  F2FP.F16.E4M3.UNPACK_B R32, R15 ;  /* 0x0000000fff20723e */ /* 0x000fe200020006ff */
[----:B------:R-:W-:Y:S01]  /*6d40*/  HADD2.F32 R117, -RZ, R115.H0_H0 ;  /* 0x20000073ff757230 */ /* 0x000fe20000004100 */
[-C--:B------:R-:W-:Y:S01]  /*6d50*/  F2FP.F16.E4M3.UNPACK_B R9, R8.reuse ;  /* 0x00000008ff09723e */ /* 0x080fe200020006ff */
[----:B------:R-:W-:Y:S01]  /*6d60*/  HADD2.F32 R15, -RZ, R11.H0_H0 ;  /* 0x2000000bff0f7230 */ /* 0x000fe20000004100 */
[----:B------:R-:W-:Y:S01]  /*6d70*/  F2FP.F16.E4M3.UNPACK_B R111, R8.H1 ;  /* 0x00000008ff6f723e */ /* 0x000fe200030006ff */
[----:B------:R-:W-:Y:S01]  /*6d80*/  HADD2.F32 R8, -RZ, R46.H0_H0 ;  /* 0x2000002eff087230 */ /* 0x000fe20000004100 */
[----:B------:R-:W-:Y:S01]  /*6d90*/  F2FP.SATFINITE.E4M3.F32.PACK_AB_MERGE_C R119, R122, R119, RZ ;  /* 0x000000777a77723e */ /* 0x000fe200048070ff */
[----:B------:R-:W-:Y:S01]  /*6da0*/  HADD2.F32 R47, -RZ, R32.H0_H0 ;  /* 0x20000020ff2f7230 */ /* 0x000fe20000004100 */
[----:B------:R-:W-:Y:S01]  /*6db0*/  F2FP.SATFINITE.E4M3.F32.PACK_AB_MERGE_C R120, R121, R120, RZ ;  /* 0x000000787978723e */ /* 0x000fe200048070ff */
        /* <DEDUP_REMOVED lines=9> */
[----:B------:R-:W-:Y:S01]  /*6e50*/  FMUL.FTZ R116, R12, R116 ;  /* 0x000000740c747220 */ /* 0x000fe20000410000 */
[----:B------:R-:W-:Y:S02]  /*6e60*/  HADD2.F32 R11, -RZ, R11.H1_H1 ;  /* 0x3000000bff0b7230 */ /* 0x000fe40000004100 */
[----:B------:R-:W-:Y:S01]  /*6e70*/  FFMA.FTZ R117, R8, R113, R117 ;  /* 0x0000007108757223 */ /* 0x000fe20000010075 */
[----:B------:R-:W-:Y:S02]  /*6e80*/  HADD2.F32 R112, -RZ, R9.H0_H0 ;  /* 0x20000009ff707230 */ /* 0x000fe40000004100 */
[-C--:B------:R-:W-:Y:S01]  /*6e90*/  FMUL.FTZ R8, R46, R115.reuse ;  /* 0x000000732e087220 */ /* 0x080fe20000410000 */
[----:B------:R-:W-:Y:S02]  /*6ea0*/  HADD2.F32 R32, -RZ, R32.H1_H1 ;  /* 0x30000020ff207230 */ /* 0x000fe40000004100 */
[----:B------:R-:W-:Y:S01]  /*6eb0*/  FMUL.FTZ R115, R11, R115 ;  /* 0x000000730b737220 */ /* 0x000fe20000410000 */
[----:B------:R-:W-:-:S02]  /*6ec0*/  HADD2.F32 R15, -RZ, R114.H1_H1 ;  /* 0x30000072ff0f7230 */ /* 0x000fc40000004100 */
[-C--:B------:R-:W-:Y:S01]  /*6ed0*/  FFMA.FTZ R116, R47, R112.reuse, R116 ;  /* 0x000000702f747223 */ /* 0x080fe20000010074 */
[----:B------:R-:W-:Y:S02]  /*6ee0*/  HADD2.F32 R111, -RZ, R111.H1_H1 ;  /* 0x3000006fff6f7230 */ /* 0x000fe40000004100 */
[----:B------:R-:W-:Y:S01]  /*6ef0*/  FFMA.FTZ R123, R12, R112, -R123 ;  /* 0x000000700c7b7223 */ /* 0x000fe2000001087b */
[----:B------:R-:W-:Y:S02]  /*6f00*/  HADD2.F32 R10, -RZ, R10.H1_H1 ;  /* 0x3000000aff0a7230 */ /* 0x000fe40000004100 */
[----:B------:R-:W-:Y:S01]  /*6f10*/  FMUL.FTZ R47, R32, R15 ;  /* 0x0000000f202f7220 */ /* 0x000fe20000410000 */
[----:B------:R-:W-:Y:S02]  /*6f20*/  HADD2.F32 R9, -RZ, R9.H1_H1 ;  /* 0x30000009ff097230 */ /* 0x000fe40000004100 */
[-C--:B------:R-:W-:Y:S01]  /*6f30*/  FFMA.FTZ R11, R11, R111.reuse, -R8 ;  /* 0x0000006f0b0b7223 */ /* 0x080fe20000010808 */
[----:B------:R-:W-:Y:S01]  /*6f40*/  FFMA.FTZ R46, R46, R111, R115 ;  /* 0x0000006f2e2e7223 */ /* 0x000fe20000010073 */
[----:B------:R-:W-:Y:S01]  /*6f50*/  FMUL.FTZ R15, R10, R15 ;  /* 0x0000000f0a0f7220 */ /* 0x000fe20000410000 */
[----:B------:R-:W-:-:S02]  /*6f60*/  IMAD.MOV.U32 R8, RZ, RZ, R34 ;  /* 0x000000ffff087224 */ /* 0x000fc400078e0022 */
[-C--:B------:R-:W-:Y:S01]  /*6f70*/  FFMA.FTZ R10, R10, R9.reuse, -R47 ;  /* 0x000000090a0a7223 */ /* 0x080fe2000001082f */
[----:B------:R-:W-:Y:S01]  /*6f80*/  F2FP.SATFINITE.E4M3.F32.PACK_AB_MERGE_C R11, R11, R124, RZ ;  /* 0x0000007c0b0b723e */ /* 0x000fe200048070ff */
[----:B------:R-:W-:Y:S01]  /*6f90*/  FFMA.FTZ R15, R32, R9, R15 ;  /* 0x00000009200f7223 */ /* 0x000fe2000001000f */
[----:B------:R-:W-:Y:S01]  /*6fa0*/  F2FP.SATFINITE.E4M3.F32.PACK_AB_MERGE_C R46, R46, R117, RZ ;  /* 0x000000752e2e723e */ /* 0x000fe200048070ff */
[----:B------:R-:W-:Y:S01]  /*6fb0*/  IMAD.MOV.U32 R12, RZ, RZ, R35 ;  /* 0x000000ffff0c7224 */ /* 0x000fe200078e0023 */
[----:B------:R-:W-:Y:S02]  /*6fc0*/  F2FP.SATFINITE.E4M3.F32.PACK_AB_MERGE_C R9, R13, R44, R119 ;  /* 0x0000002c0d09723e */ /* 0x000fe40004807077 */
[----:B------:R-:W-:Y:S01]  /*6fd0*/  F2FP.SATFINITE.E4M3.F32.PACK_AB_MERGE_C R11, R10, R123, R11 ;  /* 0x0000007b0a0b723e */ /* 0x000fe2000480700b */
[----:B------:R-:W-:Y:S01]  /*6fe0*/  IMAD.MOV.U32 R10, RZ, RZ, R33 ;  /* 0x000000ffff0a7224 */ /* 0x000fe200078e0021 */
[----:B------:R-:W-:Y:S02]  /*6ff0*/  F2FP.SATFINITE.E4M3.F32.PACK_AB_MERGE_C R13, R118, R45, R120 ;  /* 0x0000002d760d723e */ /* 0x000fe40004807078 */
[----:B------:R-:W-:-:S07]  /*7000*/  F2FP.SATFINITE.E4M3.F32.PACK_AB_MERGE_C R15, R15, R116, R46 ;  /* 0x000000740f0f723e */ /* 0x000fce000480702e */
.L_x_1619:
[----:B------:R-:W-:Y:S05]  /*7010*/  BSYNC B2 ;  /* 0x0000000000027941 */ /* 0x000fea0003800000 */
.L_x_1618:
[----:B0-----:R0:W-:Y:S04]  /*7020*/  ST.E.128 desc[UR38][R94.64], R8 ;  /* 0x000000085e007985 */ /* 0x0011e8000c101d26 */
[----:B--2---:R0:W-:Y:S02]  /*7030*/  @!P2 ST.E.128 desc[UR38][R96.64], R12 ;  /* 0x0000000c6000a985 */ /* 0x0041e4000c101d26 */
.L_x_1617:
[----:B------:R-:W-:Y:S05]  /*7040*/  BSYNC B1 ;  /* 0x0000000000017941 */ /* 0x000fea0003800000 */
.L_x_1616:
[----:B------:R-:W-:Y:S01]  /*7050*/  ISETP.NE.AND P2, PT, R3, RZ, PT ;  /* 0x000000ff0300720c */ /* 0x000fe20003f45270 */
[----:B------:R-:W-:-:S12]  /*7060*/  BSSY B1, `(.L_x_1620) ;  /* 0x00000f5000017945 */ /* 0x000fd80003800000 */
[----:B------:R-:W-:Y:S05]  /*7070*/  @!P2 BRA `(.L_x_1621) ;  /* 0x0000000c00cca947 */ /* 0x000fea0003800000 */
[----:B------:R-:W-:Y:S01]  /*7080*/  ISETP.NE.AND P4, PT, R85, RZ, PT ;  /* 0x000000ff5500720c */ /* 0x000fe20003f85270 */
[----:B------:R-:W-:Y:S01]  /*7090*/  BSSY B2, `(.L_x_1622) ;  /* 0x00000ef000027945 */ /* 0x000fe20003800000 */
[C---:B----4-:R-:W-:Y:S02]  /*70a0*/  IADD3 R32, P2, R58.reuse, R101, RZ ;  /* 0x000000653a207210 */ /* 0x050fe40007f5e0ff */
[----:B0-----:R-:W-:Y:S02]  /*70b0*/  SEL R8, R65, R110, !P4 ;  /* 0x0000006e41087207 */ /* 0x001fe40006000000 */
[----:B---3--:R-:W-:Y:S02]  /*70c0*/  LEA.HI.X.SX32 R33, R58, R99, 0x1, P2 ;  /* 0x000000633a217211 */ /* 0x008fe400010f0eff */
[----:B------:R-:W-:-:S04]  /*70d0*/  SHF.R.S32.HI R9, RZ, 0x1f, R8 ;  /* 0x0000001fff097819 */ /* 0x000fc80000011408 */
[----:B------:R-:W-:-:S04]  /*70e0*/  LEA.HI R9, R9, R8, RZ, 0x5 ;  /* 0x0000000809097211 */ /* 0x000fc800078f28ff */
[----:B------:R-:W-:-:S04]  /*70f0*/  SHF.R.S32.HI R8, RZ, 0x5, R9 ;  /* 0x00000005ff087819 */ /* 0x000fc80000011409 */
[----:B------:R-:W-:-:S04]  /*7100*/  LEA.HI.SX32 R8, R77, R8, 0x1c ;  /* 0x000000084d087211 */ /* 0x000fc800078fe2ff */
[----:B------:R-:W-:Y:S01]  /*7110*/  SHF.R.S32.HI R9, RZ, 0x1f, R8 ;  /* 0x0000001fff097819 */ /* 0x000fe20000011408 */
        /* <DEDUP_REMOVED lines=12> */
[----:B------:R-:W-:Y:S01]  /*71e0*/  @!P2 LEA.HI.X.SX32 R35, R10, R99, 0x1, P4 ;  /* 0x000000630a23a211 */ /* 0x000fe200020f0eff */
[----:B------:R-:W-:Y:S01]  /*71f0*/  IMAD.IADD R12, R16, 0x1, R11 ;  /* 0x00000001100c7824 */ /* 0x000fe200078e020b */
[----:B------:R-:W-:-:S03]  /*7200*/  ISETP.GE.AND P4, PT, R82, R98, PT ;  /* 0x000000625200720c */ /* 0x000fc60003f86270 */
[----:B------:R-:W0:Y:S04]  /*7210*/  LDS.128 R8, [R9+0x16400] ;  /* 0x0164000009087984 */ /* 0x000e280000000c00 */
[----:B------:R-:W3:Y:S06]  /*7220*/  LDS.128 R12, [R12+0x16400] ;  /* 0x016400000c0c7984 */ /* 0x000eec0000000c00 */
[----:B------:R-:W-:Y:S05]  /*7230*/  @P4 BRA `(.L_x_1623) ;  /* 0x0000000c00504947 */ /* 0x000fea0003800000 */
[----:B------:R-:W-:Y:S01]  /*7240*/  SHF.R.U32.HI R28, RZ, 0x8, R29 ;  /* 0x00000008ff1c7819 */ /* 0x000fe2000001161d */
[----:B---3--:R-:W-:Y:S01]  /*7250*/  IMAD.MOV.U32 R42, RZ, RZ, R12 ;  /* 0x000000ffff2a7224 */ /* 0x008fe200078e000c */
[--C-:B------:R-:W-:Y:S02]  /*7260*/  SHF.R.U32.HI R45, RZ, 0x8, R41.reuse ;  /* 0x00000008ff2d7819 */ /* 0x100fe40000011629 */
[----:B------:R-:W-:Y:S02]  /*7270*/  LOP3.LUT R44, R41, 0xff0000ff, RZ, 0xc0, !PT ;  /* 0xff0000ff292c7812 */ /* 0x000fe400078ec0ff */
[----:B------:R-:W-:Y:S01]  /*7280*/  SHF.R.U32.HI R96, RZ, 0x10, R41 ;  /* 0x00000010ff607819 */ /* 0x000fe20000011629 */
[----:B------:R-:W-:Y:S01]  /*7290*/  IMAD.SHL.U32 R41, R28, 0x100, RZ ;  /* 0x000001001c297824 */ /* 0x000fe200078e00ff */
[----:B------:R-:W-:Y:S01]  /*72a0*/  LOP3.LUT R30, R29, 0xff0000ff, RZ, 0xc0, !PT ;  /* 0xff0000ff1d1e7812 */ /* 0x000fe200078ec0ff */
[----:B------:R-:W-:Y:S01]  /*72b0*/  IMAD.SHL.U32 R45, R45, 0x100, RZ ;  /* 0x000001002d2d7824 */ /* 0x000fe200078e00ff */
[----:B------:R-:W-:Y:S01]  /*72c0*/  SHF.R.U32.HI R111, RZ, 0x10, R29 ;  /* 0x00000010ff6f7819 */ /* 0x000fe2000001161d */
[----:B------:R-:W-:Y:S01]  /*72d0*/  IMAD.MOV.U32 R29, RZ, RZ, R14 ;  /* 0x000000ffff1d7224 */ /* 0x000fe200078e000e */
[----:B------:R-:W-:Y:S01]  /*72e0*/  SHF.R.U32.HI R94, RZ, 0x8, R31 ;  /* 0x00000008ff5e7819 */ /* 0x000fe2000001161f */
[----:B0-----:R-:W-:Y:S01]  /*72f0*/  IMAD.MOV.U32 R28, RZ, RZ, R10 ;  /* 0x000000ffff1c7224 */ /* 0x001fe200078e000a */
[----:B------:R-:W-:-:S02]  /*7300*/  SHF.R.U32.HI R47, RZ, 0x8, R43 ;  /* 0x00000008ff2f7819 */ /* 0x000fc4000001162b */
[----:B------:R-:W-:Y:S01]  /*7310*/  LOP3.LUT R12, R30, 0xff00, R41, 0xf8, !PT ;  /* 0x0000ff001e0c7812 */ /* 0x000fe200078ef829 */
[----:B------:R-:W-:Y:S01]  /*7320*/  IMAD.U32 R41, R111, 0x10000, RZ ;  /* 0x000100006f297824 */ /* 0x000fe200078e00ff */
[----:B------:R-:W-:Y:S01]  /*7330*/  LOP3.LUT R46, R43, 0xff0000ff, RZ, 0xc0, !PT ;  /* 0xff0000ff2b2e7812 */ /* 0x000fe200078ec0ff */
[----:B------:R-:W-:Y:S01]  /*7340*/  IMAD.SHL.U32 R47, R47, 0x100, RZ ;  /* 0x000001002f2f7824 */ /* 0x000fe200078e00ff */
[----:B------:R-:W-:Y:S01]  /*7350*/  SHF.R.U32.HI R95, RZ, 0x10, R43 ;  /* 0x00000010ff5f7819 */ /* 0x000fe2000001162b */
[----:B------:R-:W-:Y:S01]  /*7360*/  IMAD.SHL.U32 R43, R94, 0x100, RZ ;  /* 0x000001005e2b7824 */ /* 0x000fe200078e00ff */
[----:B--2---:R-:W-:Y:S02]  /*7370*/  SHF.R.U32.HI R97, RZ, 0x10, R31 ;  /* 0x00000010ff617819 */ /* 0x004fe4000001161f */
[----:B------:R-:W-:Y:S01]  /*7380*/  LOP3.LUT R40, R31, 0xff0000ff, RZ, 0xc0, !PT ;  /* 0xff0000ff1f287812 */ /* 0x000fe200078ec0ff */
[----:B------:R-:W-:Y:S01]  /*7390*/  IMAD.U32 R95, R95, 0x10000, RZ ;  /* 0x000100005f5f7824 */ /* 0x000fe200078e00ff */
[----:B------:R-:W-:-:S02]  /*73a0*/  MOV R31, R8 ;  /* 0x00000008001f7202 */ /* 0x000fc40000000f00 */
[----:B------:R-:W-:Y:S01]  /*73b0*/  LOP3.LUT R12, R12, 0xff0000, R41, 0xf8, !PT ;  /* 0x00ff00000c0c7812 */ /* 0x000fe200078ef829 */
[----:B------:R-:W-:Y:S01]  /*73c0*/  IMAD.U32 R41, R97, 0x10000, RZ ;  /* 0x0001000061297824 */ /* 0x000fe200078e00ff */
[----:B------:R-:W-:Y:S02]  /*73d0*/  LOP3.LUT R8, R40, 0xff00, R43, 0xf8, !PT ;  /* 0x0000ff0028087812 */ /* 0x000fe400078ef82b */
[----:B------:R-:W-:Y:S01]  /*73e0*/  LOP3.LUT R94, R46, 0xff00, R47, 0xf8, !PT ;  /* 0x0000ff002e5e7812 */ /* 0x000fe200078ef82f */
[----:B------:R-:W-:Y:S01]  /*73f0*/  IMAD.U32 R47, R96, 0x10000, RZ ;  /* 0x00010000602f7824 */ /* 0x000fe200078e00ff */
[----:B------:R-:W-:Y:S02]  /*7400*/  F2FP.F16.E4M3.UNPACK_B R46, R109.H1 ;  /* 0x0000006dff2e723e */ /* 0x000fe400030006ff */
[----:B------:R-:W-:Y:S02]  /*7410*/  F2FP.F16.E4M3.UNPACK_B R43, R42.H1 ;  /* 0x0000002aff2b723e */ /* 0x000fe400030006ff */
[----:B------:R-:W-:Y:S01]  /*7420*/  F2FP.F16.E4M3.UNPACK_B R40, R31.H1 ;  /* 0x0000001fff28723e */ /* 0x000fe200030006ff */
[----:B------:R-:W-:Y:S01]  /*7430*/  HADD2.F32 R10, -RZ, R46.H0_H0 ;  /* 0x2000002eff0a7230 */ /* 0x000fe20000004100 */
[----:B------:R-:W-:-:S02]  /*7440*/  LOP3.LUT R14, R44, 0xff00, R45, 0xf8, !PT ;  /* 0x0000ff002c0e7812 */ /* 0x000fc400078ef82d */
[----:B------:R-:W-:Y:S01]  /*7450*/  LOP3.LUT R8, R8, 0xff0000, R41, 0xf8, !PT ;  /* 0x00ff000008087812 */ /* 0x000fe200078ef829 */
[----:B------:R-:W-:Y:S01]  /*7460*/  HADD2.F32 R41, -RZ, R43.H0_H0 ;  /* 0x2000002bff297230 */ /* 0x000fe20000004100 */
[----:B------:R-:W-:Y:S01]  /*7470*/  F2FP.F16.E4M3.UNPACK_B R44, R107.H1 ;  /* 0x0000006bff2c723e */ /* 0x000fe200030006ff */
[----:B------:R-:W-:Y:S01]  /*7480*/  HADD2.F32 R30, -RZ, R40.H0_H0 ;  /* 0x20000028ff1e7230 */ /* 0x000fe20000004100 */
[----:B------:R-:W-:Y:S01]  /*7490*/  LOP3.LUT R14, R14, 0xff0000, R47, 0xf8, !PT ;  /* 0x00ff00000e0e7812 */ /* 0x000fe200078ef82f */
[----:B------:R-:W-:Y:S02]  /*74a0*/  HADD2.F32 R47, -RZ, R46.H1_H1 ;  /* 0x3000002eff2f7230 */ /* 0x000fe40000004100 */
[-C--:B------:R-:W-:Y:S01]  /*74b0*/  FMUL.FTZ R97, R41, R10.reuse ;  /* 0x0000000a29617220 */ /* 0x080fe20000410000 */
[----:B------:R-:W-:Y:S02]  /*74c0*/  HADD2.F32 R45, -RZ, R44.H0_H0 ;  /* 0x2000002cff2d7230 */ /* 0x000fe40000004100 */
[----:B------:R-:W-:Y:S01]  /*74d0*/  FMUL.FTZ R96, R30, R10 ;  /* 0x0000000a1e607220 */ /* 0x000fe20000410000 */
[----:B------:R-:W-:-:S02]  /*74e0*/  LOP3.LUT R10, R94, 0xff0000, R95, 0xf8, !PT ;  /* 0x00ff00005e0a7812 */ /* 0x000fc400078ef85f */
[----:B------:R-:W-:Y:S01]  /*74f0*/  F2FP.F16.E4M3.UNPACK_B R109, R109 ;  /* 0x0000006dff6d723e */ /* 0x000fe200020006ff */
        /* <DEDUP_REMOVED lines=8> */
[----:B------:R-:W-:Y:S02]  /*7580*/  HADD2.F32 R46, -RZ, R109.H0_H0 ;  /* 0x2000006dff2e7230 */ /* 0x000fe40000004100 */
[----:B------:R-:W-:Y:S01]  /*7590*/  FMUL.FTZ R94, R44, R47 ;  /* 0x0000002f2c5e7220 */ /* 0x000fe20000410000 */
[----:B------:R-:W-:-:S02]  /*75a0*/  HADD2.F32 R43, -RZ, R42.H0_H0 ;  /* 0x2000002aff2b7230 */ /* 0x000fc40000004100 */
[C---:B------:R-:W-:Y:S01]  /*75b0*/  FMUL.FTZ R47, R41.reuse, R47 ;  /* 0x0000002f292f7220 */ /* 0x040fe20000410000 */
[----:B------:R-:W-:Y:S02]  /*75c0*/  HADD2.F32 R40, -RZ, R31.H0_H0 ;  /* 0x2000001fff287230 */ /* 0x000fe40000004100 */
[-C--:B------:R-:W-:Y:S01]  /*75d0*/  FFMA.FTZ R97, R41, R45.reuse, -R94 ;  /* 0x0000002d29617223 */ /* 0x080fe2000001085e */
[----:B------:R-:W-:Y:S02]  /*75e0*/  HADD2.F32 R41, -RZ, R107.H0_H0 ;  /* 0x2000006bff297230 */ /* 0x000fe40000004100 */
[----:B------:R-:W-:Y:S01]  /*75f0*/  FFMA.FTZ R112, R44, R45, R47 ;  /* 0x0000002d2c707223 */ /* 0x000fe2000001002f */
        /* <DEDUP_REMOVED lines=30> */
[----:B------:R-:W-:Y:S01]  /*77e0*/  FFMA.FTZ R114, R43, R42, R114 ;  /* 0x0000002a2b727223 */ /* 0x000fe20000010072 */
[C---:B------:R-:W-:Y:S01]  /*77f0*/  FMUL.FTZ R46, R31.reuse, R46 ;  /* 0x0000002e1f2e7220 */ /* 0x040fe20000410000 */
[----:B------:R-:W-:Y:S01]  /*7800*/  F2FP.F16.E4M3.UNPACK_B R105, R105 ;  /* 0x00000069ff69723e */ /* 0x000fe200020006ff */
[-C--:B------:R-:W-:Y:S01]  /*7810*/  FFMA.FTZ R116, R31, R44.reuse, -R40 ;  /* 0x0000002c1f747223 */ /* 0x080fe20000010828 */
[----:B------:R-:W-:Y:S01]  /*7820*/  F2FP.F16.E4M3.UNPACK_B R31, R29 ;  /* 0x0000001dff1f723e */ /* 0x000fe200020006ff */
[--C-:B------:R-:W-:Y:S02]  /*7830*/  HADD2.F32 R42, -RZ, R108.reuse.H0_H0 ;  /* 0x2000006cff2a7230 */ /* 0x100fe40000004100 */
[----:B------:R-:W-:Y:S01]  /*7840*/  FFMA.FTZ R111, R41, R44, R46 ;  /* 0x0000002c296f7223 */ /* 0x000fe2000001002e */
[----:B------:R-:W-:Y:S01]  /*7850*/  HADD2.F32 R108, -RZ, R108.H1_H1 ;  /* 0x3000006cff6c7230 */ /* 0x000fe20000004100 */
[----:B------:R-:W-:Y:S01]  /*7860*/  F2FP.SATFINITE.E4M3.F32.PACK_AB_MERGE_C R30, R97, R30, RZ ;  /* 0x0000001e611e723e */ /* 0x000fe200048070ff */
[--C-:B------:R-:W-:Y:S01]  /*7870*/  HADD2.F32 R40, -RZ, R31.reuse.H0_H0 ;  /* 0x2000001fff287230 */ /* 0x100fe20000004100 */
[----:B------:R-:W-:Y:S01]  /*7880*/  F2FP.SATFINITE.E4M3.F32.PACK_AB_MERGE_C R95, R112, R95, RZ ;  /* 0x0000005f705f723e */ /* 0x000fe200048070ff */
[----:B------:R-:W-:Y:S01]  /*7890*/  HADD2.F32 R31, -RZ, R31.H1_H1 ;  /* 0x3000001fff1f7230 */ /* 0x000fe20000004100 */
[----:B------:R-:W-:Y:S01]  /*78a0*/  F2FP.SATFINITE.E4M3.F32.PACK_AB_MERGE_C R107, R116, R107, RZ ;  /* 0x0000006b746b723e */ /* 0x000fe200048070ff */
[----:B------:R-:W-:-:S02]  /*78b0*/  HADD2.F32 R29, -RZ, R28.H0_H0 ;  /* 0x2000001cff1d7230 */ /* 0x000fc40000004100 */
[----:B------:R-:W-:Y:S01]  /*78c0*/  FMUL.FTZ R44, R40, R42 ;  /* 0x0000002a282c7220 */ /* 0x000fe20000410000 */
[----:B------:R-:W-:Y:S02]  /*78d0*/  HADD2.F32 R28, -RZ, R28.H1_H1 ;  /* 0x3000001cff1c7230 */ /* 0x000fe40000004100 */
[----:B------:R-:W-:Y:S01]  /*78e0*/  FMUL.FTZ R45, R31, R108 ;  /* 0x0000006c1f2d7220 */ /* 0x000fe20000410000 */
[--C-:B------:R-:W-:Y:S02]  /*78f0*/  HADD2.F32 R41, -RZ, R105.reuse.H0_H0 ;  /* 0x20000069ff297230 */ /* 0x100fe40000004100 */
[----:B------:R-:W-:Y:S01]  /*7900*/  FMUL.FTZ R43, R29, R42 ;  /* 0x0000002a1d2b7220 */ /* 0x000fe20000410000 */
[----:B------:R-:W-:Y:S02]  /*7910*/  HADD2.F32 R105, -RZ, R105.H1_H1 ;  /* 0x30000069ff697230 */ /* 0x000fe40000004100 */
[----:B------:R-:W-:Y:S01]  /*7920*/  FMUL.FTZ R108, R28, R108 ;  /* 0x0000006c1c6c7220 */ /* 0x000fe20000410000 */
[----:B------:R-:W-:Y:S01]  /*7930*/  F2FP.F16.E4M3.UNPACK_B R42, R13 ;  /* 0x0000000dff2a723e */ /* 0x000fe200020006ff */
[----:B------:R-:W-:Y:S01]  /*7940*/  FFMA.FTZ R46, R40, R41, R43 ;  /* 0x00000029282e7223 */ /* 0x000fe2000001002b */
[----:B------:R-:W-:Y:S01]  /*7950*/  F2FP.F16.E4M3.UNPACK_B R40, R9 ;  /* 0x00000009ff28723e */ /* 0x000fe200020006ff */
[-C--:B------:R-:W-:Y:S01]  /*7960*/  FFMA.FTZ R28, R28, R105.reuse, -R45 ;  /* 0x000000691c1c7223 */ /* 0x080fe2000001082d */
[----:B------:R-:W-:Y:S01]  /*7970*/  F2FP.F16.E4M3.UNPACK_B R45, R14 ;  /* 0x0000000eff2d723e */ /* 0x000fe200020006ff */
[----:B------:R-:W-:Y:S01]  /*7980*/  FFMA.FTZ R105, R31, R105, R108 ;  /* 0x000000691f697223 */ /* 0x000fe2000001006c */
[----:B------:R-:W-:Y:S01]  /*7990*/  FFMA.FTZ R29, R29, R41, -R44 ;  /* 0x000000291d1d7223 */ /* 0x000fe2000001082c */
[----:B------:R-:W-:Y:S01]  /*79a0*/  F2FP.SATFINITE.E4M3.F32.PACK_AB_MERGE_C R31, R96, R47, R30 ;  /* 0x0000002f601f723e */ /* 0x000fe2000480701e */
[----:B------:R-:W-:Y:S01]  /*79b0*/  HADD2.F32 R43, -RZ, R42.H0_H0 ;  /* 0x2000002aff2b7230 */ /* 0x000fe20000004100 */
[----:B------:R-:W-:Y:S01]  /*79c0*/  F2FP.SATFINITE.E4M3.F32.PACK_AB_MERGE_C R30, R109, R94, R95 ;  /* 0x0000005e6d1e723e */ /* 0x000fe2000480705f */
[----:B------:R-:W-:Y:S01]  /*79d0*/  HADD2.F32 R94, -RZ, R45.H0_H0 ;  /* 0x2000002dff5e7230 */ /* 0x000fe20000004100 */
[----:B------:R-:W-:Y:S01]  /*79e0*/  F2FP.SATFINITE.E4M3.F32.PACK_AB_MERGE_C R111, R111, R114, RZ ;  /* 0x000000726f6f723e */ /* 0x000fe200048070ff */
[----:B------:R-:W-:Y:S01]  /*79f0*/  HADD2.F32 R41, -RZ, R40.H0_H0 ;  /* 0x20000028ff297230 */ /* 0x000fe20000004100 */
[----:B------:R-:W-:Y:S01]  /*7a00*/  F2FP.F16.E4M3.UNPACK_B R44, R12 ;  /* 0x0000000cff2c723e */ /* 0x000fe200020006ff */
[----:B------:R-:W-:Y:S01]  /*7a10*/  HADD2.F32 R42, -RZ, R42.H1_H1 ;  /* 0x3000002aff2a7230 */ /* 0x000fe20000004100 */
[----:B------:R-:W-:Y:S01]  /*7a20*/  F2FP.SATFINITE.E4M3.F32.PACK_AB_MERGE_C R29, R28, R29, R107 ;  /* 0x0000001d1c1d723e */ /* 0x000fe2000480706b */
[----:B------:R-:W-:Y:S01]  /*7a30*/  FMUL.FTZ R96, R43, R94 ;  /* 0x0000005e2b607220 */ /* 0x000fe20000410000 */
[----:B------:R-:W-:Y:S01]  /*7a40*/  F2FP.SATFINITE.E4M3.F32.PACK_AB_MERGE_C R28, R105, R46, R111 ;  /* 0x0000002e691c723e */ /* 0x000fe2000480706f */
[----:B------:R-:W-:-:S02]  /*7a50*/  HADD2.F32 R46, -RZ, R44.H0_H0 ;  /* 0x2000002cff2e7230 */ /* 0x000fc40000004100 */
[----:B------:R-:W-:Y:S01]  /*7a60*/  FMUL.FTZ R94, R41, R94 ;  /* 0x0000005e295e7220 */ /* 0x000fe20000410000 */
[----:B------:R-:W-:Y:S01]  /*7a70*/  HADD2.F32 R45, -RZ, R45.H1_H1 ;  /* 0x3000002dff2d7230 */ /* 0x000fe20000004100 */
[----:B------:R-:W-:Y:S01]  /*7a80*/  F2FP.F16.E4M3.UNPACK_B R9, R9.H1 ;  /* 0x00000009ff09723e */ /* 0x000fe200030006ff */
[----:B------:R-:W-:Y:S02]  /*7a90*/  HADD2.F32 R40, -RZ, R40.H1_H1 ;  /* 0x30000028ff287230 */ /* 0x000fe40000004100 */
[-C--:B------:R-:W-:Y:S01]  /*7aa0*/  FFMA.FTZ R94, R43, R46.reuse, R94 ;  /* 0x0000002e2b5e7223 */ /* 0x080fe2000001005e */
[----:B------:R-:W-:Y:S02]  /*7ab0*/  HADD2.F32 R43, -RZ, R44.H1_H1 ;  /* 0x3000002cff2b7230 */ /* 0x000fe40000004100 */
[-C--:B------:R-:W-:Y:S01]  /*7ac0*/  FMUL.FTZ R47, R42, R45.reuse ;  /* 0x0000002d2a2f7220 */ /* 0x080fe20000410000 */
[----:B------:R-:W-:Y:S01]  /*7ad0*/  FFMA.FTZ R96, R41, R46, -R96 ;  /* 0x0000002e29607223 */ /* 0x000fe20000010860 */
[C---:B------:R-:W-:Y:S01]  /*7ae0*/  FMUL.FTZ R45, R40.reuse, R45 ;  /* 0x0000002d282d7220 */ /* 0x040fe20000410000 */
[----:B------:R-:W-:Y:S01]  /*7af0*/  F2FP.F16.E4M3.UNPACK_B R41, R13.H1 ;  /* 0x0000000dff29723e */ /* 0x000fe200030006ff */
[-C--:B------:R-:W-:Y:S01]  /*7b00*/  FFMA.FTZ R95, R40, R43.reuse, -R47 ;  /* 0x0000002b285f7223 */ /* 0x080fe2000001082f */
[----:B------:R-:W-:Y:S01]  /*7b10*/  F2FP.F16.E4M3.UNPACK_B R40, R14.H1 ;  /* 0x0000000eff28723e */ /* 0x000fe200030006ff */
[----:B------:R-:W-:Y:S01]  /*7b20*/  FFMA.FTZ R97, R42, R43, R45 ;  /* 0x0000002b2a617223 */ /* 0x000fe2000001002d */
[----:B------:R-:W-:Y:S01]  /*7b30*/  HADD2.F32 R13, -RZ, R9.H0_H0 ;  /* 0x20000009ff0d7230 */ /* 0x000fe20000004100 */
[----:B------:R-:W-:Y:S01]  /*7b40*/  F2FP.F16.E4M3.UNPACK_B R12, R12.H1 ;  /* 0x0000000cff0c723e */ /* 0x000fe200030006ff */
[----:B------:R-:W-:Y:S01]  /*7b50*/  HADD2.F32 R14, -RZ, R41.H0_H0 ;  /* 0x20000029ff0e7230 */ /* 0x000fe20000004100 */
[----:B------:R-:W-:Y:S01]  /*7b60*/  F2FP.F16.E4M3.UNPACK_B R45, R10.H1 ;  /* 0x0000000aff2d723e */ /* 0x000fe200030006ff */
[----:B------:R-:W-:-:S02]  /*7b70*/  HADD2.F32 R42, -RZ, R40.H0_H0 ;  /* 0x20000028ff2a7230 */ /* 0x000fc40000004100 */
[----:B------:R-:W-:Y:S02]  /*7b80*/  HADD2.F32 R41, -RZ, R41.H1_H1 ;  /* 0x30000029ff297230 */ /* 0x000fe40000004100 */
[----:B------:R-:W-:Y:S02]  /*7b90*/  HADD2.F32 R44, -RZ, R40.H1_H1 ;  /* 0x30000028ff2c7230 */ /* 0x000fe40000004100 */
[-C--:B------:R-:W-:Y:S01]  /*7ba0*/  FMUL.FTZ R46, R14, R42.reuse ;  /* 0x0000002a0e2e7220 */ /* 0x080fe20000410000 */
[----:B------:R-:W-:Y:S02]  /*7bb0*/  HADD2.F32 R9, -RZ, R9.H1_H1 ;  /* 0x30000009ff097230 */ /* 0x000fe40000004100 */
[----:B------:R-:W-:Y:S01]  /*7bc0*/  FMUL.FTZ R43, R13, R42 ;  /* 0x0000002a0d2b7220 */ /* 0x000fe20000410000 */
[--C-:B------:R-:W-:Y:S02]  /*7bd0*/  HADD2.F32 R40, -RZ, R12.reuse.H0_H0 ;  /* 0x2000000cff287230 */ /* 0x100fe40000004100 */
[----:B------:R-:W-:Y:S01]  /*7be0*/  FMUL.FTZ R42, R41, R44 ;  /* 0x0000002c292a7220 */ /* 0x000fe20000410000 */
[----:B------:R-:W-:-:S02]  /*7bf0*/  HADD2.F32 R12, -RZ, R12.H1_H1 ;  /* 0x3000000cff0c7230 */ /* 0x000fc40000004100 */
[----:B------:R-:W-:Y:S01]  /*7c00*/  FMUL.FTZ R44, R9, R44 ;  /* 0x0000002c092c7220 */ /* 0x000fe20000410000 */
[----:B------:R-:W-:Y:S01]  /*7c10*/  FFMA.FTZ R107, R14, R40, R43 ;  /* 0x000000280e6b7223 */ /* 0x000fe2000001002b */
[----:B------:R-:W-:Y:S02]  /*7c20*/  F2FP.F16.E4M3.UNPACK_B R14, R15 ;  /* 0x0000000fff0e723e */ /* 0x000fe400020006ff */
[----:B------:R-:W-:Y:S01]  /*7c30*/  FFMA.FTZ R112, R41, R12, R44 ;  /* 0x0000000c29707223 */ /* 0x000fe2000001002c */
[----:B------:R-:W-:Y:S01]  /*7c40*/  F2FP.F16.E4M3.UNPACK_B R44, R10 ;  /* 0x0000000aff2c723e */ /* 0x000fe200020006ff */
[----:B------:R-:W-:Y:S01]  /*7c50*/  FFMA.FTZ R108, R9, R12, -R42 ;  /* 0x0000000c096c7223 */ /* 0x000fe2000001082a */
[-C--:B------:R-:W-:Y:S01]  /*7c60*/  F2FP.F16.E4M3.UNPACK_B R9, R11.reuse ;  /* 0x0000000bff09723e */ /* 0x080fe200020006ff */
[----:B------:R-:W-:Y:S01]  /*7c70*/  FFMA.FTZ R105, R13, R40, -R46 ;  /* 0x000000280d697223 */ /* 0x000fe2000001082e */
[----:B------:R-:W-:Y:S01]  /*7c80*/  F2FP.F16.E4M3.UNPACK_B R11, R11.H1 ;  /* 0x0000000bff0b723e */ /* 0x000fe200030006ff */
[----:B------:R-:W-:Y:S01]  /*7c90*/  HADD2.F32 R40, -RZ, R14.H0_H0 ;  /* 0x2000000eff287230 */ /* 0x000fe20000004100 */
[-C--:B------:R-:W-:Y:S01]  /*7ca0*/  F2FP.F16.E4M3.UNPACK_B R10, R8.reuse ;  /* 0x00000008ff0a723e */ /* 0x080fe200020006ff */
        /* <DEDUP_REMOVED lines=11> */
[----:B------:R-:W-:Y:S01]  /*7d60*/  FMUL.FTZ R111, R13, R46 ;  /* 0x0000002e0d6f7220 */ /* 0x000fe20000410000 */
[----:B------:R-:W-:Y:S02]  /*7d70*/  HADD2.F32 R42, -RZ, R41.H0_H0 ;  /* 0x20000029ff2a7230 */ /* 0x000fe40000004100 */
[----:B------:R-:W-:Y:S01]  /*7d80*/  FFMA.FTZ R109, R12, R43, -R109 ;  /* 0x0000002b0c6d7223 */ /* 0x000fe2000001086d */
[----:B------:R-:W-:-:S02]  /*7d90*/  HADD2.F32 R15, -RZ, R15.H1_H1 ;  /* 0x3000000fff0f7230 */ /* 0x000fc40000004100 */
[C---:B------:R-:W-:Y:S01]  /*7da0*/  FMUL.FTZ R114, R8.reuse, R46 ;  /* 0x0000002e08727220 */ /* 0x040fe20000410000 */
[----:B------:R-:W-:Y:S02]  /*7db0*/  HADD2.F32 R12, -RZ, R45.H1_H1 ;  /* 0x3000002dff0c7230 */ /* 0x000fe40000004100 */
[-C--:B------:R-:W-:Y:S01]  /*7dc0*/  FFMA.FTZ R111, R8, R42.reuse, R111 ;  /* 0x0000002a086f7223 */ /* 0x080fe2000001006f */
[----:B------:R-:W-:Y:S02]  /*7dd0*/  HADD2.F32 R11, -RZ, R11.H1_H1 ;  /* 0x3000000bff0b7230 */ /* 0x000fe40000004100 */
[----:B------:R-:W-:Y:S01]  /*7de0*/  FFMA.FTZ R47, R40, R43, R47 ;  /* 0x0000002b282f7223 */ /* 0x000fe2000001002f */
[----:B------:R-:W-:Y:S02]  /*7df0*/  HADD2.F32 R14, -RZ, R14.H1_H1 ;  /* 0x3000000eff0e7230 */ /* 0x000fe40000004100 */
[----:B------:R-:W-:Y:S01]  /*7e00*/  FFMA.FTZ R114, R13, R42, -R114 ;  /* 0x0000002a0d727223 */ /* 0x000fe20000010872 */
[----:B------:R-:W-:-:S02]  /*7e10*/  HADD2.F32 R44, -RZ, R44.H1_H1 ;  /* 0x3000002cff2c7230 */ /* 0x000fc40000004100 */
[-C--:B------:R-:W-:Y:S01]  /*7e20*/  FMUL.FTZ R40, R15, R12.reuse ;  /* 0x0000000c0f287220 */ /* 0x080fe20000410000 */
[----:B------:R-:W-:Y:S02]  /*7e30*/  HADD2.F32 R9, -RZ, R9.H1_H1 ;  /* 0x30000009ff097230 */ /* 0x000fe40000004100 */
[----:B------:R-:W-:Y:S01]  /*7e40*/  FMUL.FTZ R42, R11, R12 ;  /* 0x0000000c0b2a7220 */ /* 0x000fe20000410000 */
        /* <DEDUP_REMOVED lines=9> */
[----:B------:R-:W-:Y:S01]  /*7ee0*/  F2FP.SATFINITE.E4M3.F32.PACK_AB_MERGE_C R9, R95, R96, R105 ;  /* 0x000000605f09723e */ /* 0x000fe20004807069 */
[----:B------:R-:W-:Y:S01]  /*7ef0*/  IMAD.MOV.U32 R14, RZ, RZ, R28 ;  /* 0x000000ffff0e7224 */ /* 0x000fe200078e001c */
[----:B------:R-:W-:-:S02]  /*7f00*/  F2FP.SATFINITE.E4M3.F32.PACK_AB_MERGE_C R11, R11, R114, RZ ;  /* 0x000000720b0b723e */ /* 0x000fc400048070ff */
[----:B------:R-:W-:Y:S02]  /*7f10*/  F2FP.SATFINITE.E4M3.F32.PACK_AB_MERGE_C R42, R42, R111, RZ ;  /* 0x0000006f2a2a723e */ /* 0x000fe400048070ff */
[----:B------:R-:W-:Y:S01]  /*7f20*/  F2FP.SATFINITE.E4M3.F32.PACK_AB_MERGE_C R11, R12, R109, R11 ;  /* 0x0000006d0c0b723e */ /* 0x000fe2000480700b */
[----:B------:R-:W-:Y:S01]  /*7f30*/  IMAD.MOV.U32 R12, RZ, RZ, R30 ;  /* 0x000000ffff0c7224 */ /* 0x000fe200078e001e */
[----:B------:R-:W-:Y:S01]  /*7f40*/  F2FP.SATFINITE.E4M3.F32.PACK_AB_MERGE_C R15, R10, R47, R42 ;  /* 0x0000002f0a0f723e */ /* 0x000fe2000480702a */
[----:B------:R-:W-:Y:S01]  /*7f50*/  IMAD.MOV.U32 R10, RZ, RZ, R29 ;  /* 0x000000ffff0a7224 */ /* 0x000fe200078e001d */
[----:B------:R-:W-:Y:S02]  /*7f60*/  F2FP.SATFINITE.E4M3.F32.PACK_AB_MERGE_C R13, R97, R94, R107 ;  /* 0x0000005e610d723e */ /* 0x000fe4000480706b */
[----:B------:R-:W-:-:S07]  /*7f70*/  MOV R8, R31 ;  /* 0x0000001f00087202 */ /* 0x000fce0000000f00 */
.L_x_1623:
[----:B------:R-:W-:Y:S05]  /*7f80*/  BSYNC B2 ;  /* 0x0000000000027941 */ /* 0x000fea0003800000 */
.L_x_1622:
[----:B0-----:R0:W-:Y:S04]  /*7f90*/  ST.E.128 desc[UR38][R32.64], R8 ;  /* 0x0000000820007985 */ /* 0x0011e8000c101d26 */
[----:B---3--:R0:W-:Y:S02]  /*7fa0*/  @!P2 ST.E.128 desc[UR38][R34.64], R12 ;  /* 0x0000000c2200a985 */ /* 0x0081e4000c101d26 */
.L_x_1621:
[----:B------:R-:W-:Y:S05]  /*7fb0*/  BSYNC B1 ;  /* 0x0000000000017941 */ /* 0x000fea0003800000 */
.L_x_1620:
[----:B------:R-:W-:-:S13]  /*7fc0*/  ISETP.NE.AND P2, PT, R0, RZ, PT ;  /* 0x000000ff0000720c */ /* 0x000fda0003f45270 */
[----:B------:R-:W-:Y:S05]  /*7fd0*/  @!P2 BRA `(.L_x_1587) ;  /* 0x0000001000e0a947 */ /* 0x000fea0003800000 */
[----:B------:R-:W-:Y:S01]  /*7fe0*/  ISETP.NE.AND P4, PT, R86, RZ, PT ;  /* 0x000000ff5600720c */ /* 0x000fe20003f85270 */
[----:B------:R-:W-:Y:S01]  /*7ff0*/  BSSY B1, `(.L_x_1624) ;  /* 0x00000e9000017945 */ /* 0x000fe20003800000 */
[C---:B----4-:R-:W-:Y:S02]  /*8000*/  IADD3 R28, P2, R56.reuse, R101, RZ ;  /* 0x00000065381c7210 */ /* 0x050fe40007f5e0ff */
[----:B------:R-:W-:Y:S02]  /*8010*/  SEL R110, R65, R110, !P4 ;  /* 0x0000006e416e7207 */ /* 0x000fe40006000000 */
[----:B---3--:R-:W-:Y:S02]  /*8020*/  LEA.HI.X.SX32 R29, R56, R99, 0x1, P2 ;  /* 0x00000063381d7211 */ /* 0x008fe400010f0eff */
[----:B0-----:R-:W-:Y:S02]  /*8030*/  SHF.R.S32.HI R9, RZ, 0x1f, R110 ;  /* 0x0000001fff097819 */ /* 0x001fe4000001146e */
[----:B------:R-:W-:-:S02]  /*8040*/  ISETP.GE.AND P2, PT, R81, R98, PT ;  /* 0x000000625100720c */ /* 0x000fc40003f46270 */
[----:B------:R-:W-:-:S04]  /*8050*/  LEA.HI R9, R9, R110, RZ, 0x5 ;  /* 0x0000006e09097211 */ /* 0x000fc800078f28ff */
[----:B------:R-:W-:-:S04]  /*8060*/  SHF.R.S32.HI R9, RZ, 0x5, R9 ;  /* 0x00000005ff097819 */ /* 0x000fc80000011409 */
[----:B------:R-:W-:-:S04]  /*8070*/  LEA.HI.SX32 R9, R76, R9, 0x1c ;  /* 0x000000094c097211 */ /* 0x000fc800078fe2ff */
[----:B------:R-:W-:Y:S01]  /*8080*/  SHF.R.S32.HI R8, RZ, 0x1f, R9 ;  /* 0x0000001fff087819 */ /* 0x000fe20000011409 */
[----:B------:R-:W-:-:S03]  /*8090*/  IMAD.SHL.U32 R30, R9, 0x10, RZ ;  /* 0x00000010091e7824 */ /* 0x000fc600078e00ff */
[----:B------:R-:W-:Y:S02]  /*80a0*/  LEA.HI R8, R8, R9, RZ, 0x2 ;  /* 0x0000000908087211 */ /* 0x000fe400078f10ff */
[----:B------:R-:W-:-:S03]  /*80b0*/  LOP3.LUT R9, R181, 0x30, R30, 0xf8, !PT ;  /* 0x00000030b5097812 */ /* 0x000fc600078ef81e */
[----:B------:R-:W-:Y:S01]  /*80c0*/  IMAD.SHL.U32 R8, R8, 0x800, RZ ;  /* 0x0000080008087824 */ /* 0x000fe200078e00ff */
[----:B------:R-:W-:-:S04]  /*80d0*/  LOP3.LUT R9, R9, R182, RZ, 0x3c, !PT ;  /* 0x000000b609097212 */ /* 0x000fc800078e3cff */
[----:B------:R-:W-:-:S04]  /*80e0*/  LOP3.LUT R8, R8, 0xffffe000, RZ, 0xc0, !PT ;  /* 0xffffe00008087812 */ /* 0x000fc800078ec0ff */
[----:B------:R-:W-:Y:S01]  /*80f0*/  IADD3 R8, R9, R8, R183 ;  /* 0x0000000809087210 */ /* 0x000fe20007ffe0b7 */
[----:B------:R-:W-:-:S04]  /*8100*/  IMAD R9, R17, 0x6000, R73 ;  /* 0x0000600011097824 */ /* 0x000fc800078e0249 */
[----:B------:R-:W-:Y:S02]  /*8110*/  IMAD R11, R17, 0x6000, R8 ;  /* 0x00006000110b7824 */ /* 0x000fe400078e0208 */
[C---:B------:R-:W-:Y:S02]  /*8120*/  IMAD.IADD R9, R16.reuse, 0x1, R9 ;  /* 0x0000000110097824 */ /* 0x040fe400078e0209 */
[----:B------:R-:W-:-:S04]  /*8130*/  IMAD.IADD R12, R16, 0x1, R11 ;  /* 0x00000001100c7824 */ /* 0x000fc800078e020b */
[----:B------:R-:W0:Y:S04]  /*8140*/  LDS.128 R8, [R9+0x16400] ;  /* 0x0164000009087984 */ /* 0x000e280000000c00 */
[----:B------:R-:W3:Y:S01]  /*8150*/  LDS.128 R12, [R12+0x16400] ;  /* 0x016400000c0c7984 */ /* 0x000ee20000000c00 */
[----:B------:R-:W-:Y:S05]  /*8160*/  @P2 BRA `(.L_x_1625) ;  /* 0x0000000c00442947 */ /* 0x000fea0003800000 */
[----:B------:R-:W-:Y:S01]  /*8170*/  SHF.R.U32.HI R4, RZ, 0x8, R5 ;  /* 0x00000008ff047819 */ /* 0x000fe20000011605 */
[----:B0-----:R-:W-:Y:S01]  /*8180*/  IMAD.MOV.U32 R31, RZ, RZ, R10 ;  /* 0x000000ffff1f7224 */ /* 0x001fe200078e000a */
[----:B------:R-:W-:Y:S01]  /*8190*/  SHF.R.U32.HI R38, RZ, 0x8, R37 ;  /* 0x00000008ff267819 */ /* 0x000fe20000011625 */
[----:B---3--:R-:W-:Y:S01]  /*81a0*/  IMAD.MOV.U32 R32, RZ, RZ, R12 ;  /* 0x000000ffff207224 */ /* 0x008fe200078e000c */
[----:B------:R-:W-:Y:S01]  /*81b0*/  SHF.R.U32.HI R43, RZ, 0x10, R5 ;  /* 0x00000010ff2b7819 */ /* 0x000fe20000011605 */
[----:B------:R-:W-:Y:S01]  /*81c0*/  IMAD.SHL.U32 R4, R4, 0x100, RZ ;  /* 0x0000010004047824 */ /* 0x000fe200078e00ff */
[----:B------:R-:W-:Y:S01]  /*81d0*/  LOP3.LUT R5, R5, 0xff0000ff, RZ, 0xc0, !PT ;  /* 0xff0000ff05057812 */ /* 0x000fe200078ec0ff */
[----:B------:R-:W-:Y:S01]  /*81e0*/  IMAD.SHL.U32 R10, R38, 0x100, RZ ;  /* 0x00000100260a7824 */ /* 0x000fe200078e00ff */
[----:B------:R-:W-:Y:S01]  /*81f0*/  SHF.R.U32.HI R6, RZ, 0x8, R39 ;  /* 0x00000008ff067819 */ /* 0x000fe20000011627 */
[----:B------:R-:W-:Y:S01]  /*8200*/  IMAD.MOV.U32 R34, RZ, RZ, R14 ;  /* 0x000000ffff227224 */ /* 0x000fe200078e000e */
[----:B------:R-:W-:-:S02]  /*8210*/  SHF.R.U32.HI R40, RZ, 0x8, R7 ;  /* 0x00000008ff287819 */ /* 0x000fc40000011607 */
[----:B------:R-:W-:Y:S01]  /*8220*/  LOP3.LUT R33, R37, 0xff0000ff, RZ, 0xc0, !PT ;  /* 0xff0000ff25217812 */ /* 0x000fe200078ec0ff */
[----:B------:R-:W-:Y:S01]  /*8230*/  IMAD.SHL.U32 R12, R6, 0x100, RZ ;  /* 0x00000100060c7824 */ /* 0x000fe200078e00ff */
[----:B------:R-:W-:Y:S01]  /*8240*/  SHF.R.U32.HI R42, RZ, 0x10, R7 ;  /* 0x00000010ff2a7819 */ /* 0x000fe20000011607 */
[----:B------:R-:W-:Y:S01]  /*8250*/  IMAD.U32 R6, R43, 0x10000, RZ ;  /* 0x000100002b067824 */ /* 0x000fe200078e00ff */
[----:B------:R-:W-:Y:S02]  /*8260*/  LOP3.LUT R5, R5, 0xff00, R4, 0xf8, !PT ;  /* 0x0000ff0005057812 */ /* 0x000fe400078ef804 */
[----:B------:R-:W-:Y:S02]  /*8270*/  LOP3.LUT R7, R7, 0xff0000ff, RZ, 0xc0, !PT ;  /* 0xff0000ff07077812 */ /* 0x000fe400078ec0ff */
[----:B------:R-:W-:Y:S02]  /*8280*/  SHF.L.U32 R4, R40, 0x8, RZ ;  /* 0x0000000828047819 */ /* 0x000fe400000006ff */
[----:B------:R-:W-:-:S02]  /*8290*/  SHF.R.U32.HI R41, RZ, 0x10, R37 ;  /* 0x00000010ff297819 */ /* 0x000fc40000011625 */
[----:B------:R-:W-:Y:S02]  /*82a0*/  LOP3.LUT R35, R39, 0xff0000ff, RZ, 0xc0, !PT ;  /* 0xff0000ff27237812 */ /* 0x000fe400078ec0ff */
[----:B------:R-:W-:Y:S02]  /*82b0*/  LOP3.LUT R38, R33, 0xff00, R10, 0xf8, !PT ;  /* 0x0000ff0021267812 */ /* 0x000fe400078ef80a */
[----:B------:R-:W-:Y:S02]  /*82c0*/  F2FP.F16.E4M3.UNPACK_B R37, R104.H1 ;  /* 0x00000068ff25723e */ /* 0x000fe400030006ff */
[----:B------:R-:W-:Y:S02]  /*82d0*/  F2FP.F16.E4M3.UNPACK_B R14, R32.H1 ;  /* 0x00000020ff0e723e */ /* 0x000fe400030006ff */
[----:B------:R-:W-:Y:S02]  /*82e0*/  F2FP.F16.E4M3.UNPACK_B R10, R8.H1 ;  /* 0x00000008ff0a723e */ /* 0x000fe400030006ff */
[----:B------:R-:W-:Y:S01]  /*82f0*/  LOP3.LUT R7, R7, 0xff00, R4, 0xf8, !PT ;  /* 0x0000ff0007077812 */ /* 0x000fe200078ef804 */
[----:B------:R-:W-:Y:S01]  /*8300*/  IMAD.U32 R4, R42, 0x10000, RZ ;  /* 0x000100002a047824 */ /* 0x000fe200078e00ff */
[----:B------:R-:W-:Y:S01]  /*8310*/  SHF.R.U32.HI R36, RZ, 0x10, R39 ;  /* 0x00000010ff247819 */ /* 0x000fe20000011627 */
[----:B------:R-:W-:Y:S01]  /*8320*/  HADD2.F32 R33, -RZ, R14.H0_H0 ;  /* 0x2000000eff217230 */ /* 0x000fe20000004100 */
[----:B------:R-:W-:Y:S01]  /*8330*/  LOP3.LUT R40, R35, 0xff00, R12, 0xf8, !PT ;  /* 0x0000ff0023287812 */ /* 0x000fe200078ef80c */
[----:B------:R-:W-:Y:S01]  /*8340*/  HADD2.F32 R12, -RZ, R10.H0_H0 ;  /* 0x2000000aff0c7230 */ /* 0x000fe20000004100 */
[----:B------:R-:W-:Y:S01]  /*8350*/  LOP3.LUT R6, R5, 0xff0000, R6, 0xf8, !PT ;  /* 0x00ff000005067812 */ /* 0x000fe200078ef806 */
[----:B------:R-:W-:Y:S01]  /*8360*/  HADD2.F32 R5, -RZ, R37.H0_H0 ;  /* 0x20000025ff057230 */ /* 0x000fe20000004100 */
[----:B------:R-:W-:Y:S01]  /*8370*/  F2FP.F16.E4M3.UNPACK_B R35, R102.H1 ;  /* 0x00000066ff23723e */ /* 0x000fe200030006ff */
[----:B------:R-:W-:Y:S01]  /*8380*/  IMAD.U32 R39, R36, 0x10000, RZ ;  /* 0x0001000024277824 */ /* 0x000fe200078e00ff */
[----:B------:R-:W-:Y:S01]  /*8390*/  LOP3.LUT R4, R7, 0xff0000, R4, 0xf8, !PT ;  /* 0x00ff000007047812 */ /* 0x000fe200078ef804 */
[----:B------:R-:W-:-:S02]  /*83a0*/  IMAD.U32 R7, R41, 0x10000, RZ ;  /* 0x0001000029077824 */ /* 0x000fc400078e00ff */
[CC--:B------:R-:W-:Y:S01]  /*83b0*/  FMUL.FTZ R41, R33.reuse, R5.reuse ;  /* 0x0000000521297220 */ /* 0x0c0fe20000410000 */
[--C-:B------:R-:W-:Y:S02]  /*83c0*/  HADD2.F32 R36, -RZ, R35.reuse.H0_H0 ;  /* 0x20000023ff247230 */ /* 0x100fe40000004100 */
[----:B------:R-:W-:Y:S01]  /*83d0*/  FMUL.FTZ R42, R12, R5 ;  /* 0x000000050c2a7220 */ /* 0x000fe20000410000 */
[----:B------:R-:W-:Y:S01]  /*83e0*/  LOP3.LUT R5, R40, 0xff0000, R39, 0xf8, !PT ;  /* 0x00ff000028057812 */ /* 0x000fe200078ef827 */
[----:B------:R-:W-:Y:S01]  /*83f0*/  HADD2.F32 R35, -RZ, R35.H1_H1 ;  /* 0x30000023ff237230 */ /* 0x000fe20000004100 */
        /* <DEDUP_REMOVED lines=10> */
[CC--:B------:R-:W-:Y:S01]  /*84a0*/  FMUL.FTZ R39, R33.reuse, R36.reuse ;  /* 0x0000002421277220 */ /* 0x0c0fe20000410000 */
[----:B------:R-:W-:Y:S02]  /*84b0*/  HADD2.F32 R14, -RZ, R32.H0_H0 ;  /* 0x20000020ff0e7230 */ /* 0x000fe40000004100 */
[C---:B------:R-:W-:Y:S01]  /*84c0*/  FMUL.FTZ R36, R12.reuse, R36 ;  /* 0x000000240c247220 */ /* 0x040fe20000410000 */
[----:B------:R-:W-:Y:S02]  /*84d0*/  HADD2.F32 R10, -RZ, R8.H0_H0 ;  /* 0x20000008ff0a7230 */ /* 0x000fe40000004100 */
[-C--:B------:R-:W-:Y:S01]  /*84e0*/  FFMA.FTZ R45, R12, R35.reuse, -R39 ;  /* 0x000000230c2d7223 */ /* 0x080fe20000010827 */
[----:B------:R-:W-:Y:S02]  /*84f0*/  HADD2.F32 R32, -RZ, R32.H1_H1 ;  /* 0x30000020ff207230 */ /* 0x000fe40000004100 */
[----:B------:R-:W-:Y:S01]  /*8500*/  FFMA.FTZ R47, R33, R35, R36 ;  /* 0x00000023212f7223 */ /* 0x000fe20000010024 */
[----:B------:R-:W-:-:S02]  /*8510*/  HADD2.F32 R33, -RZ, R102.H0_H0 ;  /* 0x20000066ff217230 */ /* 0x000fc40000004100 */
[-C--:B------:R-:W-:Y:S01]  /*8520*/  FMUL.FTZ R39, R14, R37.reuse ;  /* 0x000000250e277220 */ /* 0x080fe20000410000 */
[----:B------:R-:W-:Y:S01]  /*8530*/  FMUL.FTZ R37, R10, R37 ;  /* 0x000000250a257220 */ /* 0x000fe20000410000 */
[----:B------:R-:W-:Y:S01]  /*8540*/  HADD2.F32 R35, -RZ, R104.H1_H1 ;  /* 0x30000068ff237230 */ /* 0x000fe20000004100 */
[----:B------:R-:W-:Y:S01]  /*8550*/  LOP3.LUT R7, R38, 0xff0000, R7, 0xf8, !PT ;  /* 0x00ff000026077812 */ /* 0x000fe200078ef807 */
[-C--:B------:R-:W-:Y:S01]  /*8560*/  FFMA.FTZ R36, R10, R33.reuse, -R39 ;  /* 0x000000210a247223 */ /* 0x080fe20000010827 */
[----:B------:R-:W-:Y:S01]  /*8570*/  FFMA.FTZ R38, R14, R33, R37 ;  /* 0x000000210e267223 */ /* 0x000fe20000010025 */
[----:B------:R-:W-:Y:S02]  /*8580*/  HADD2.F32 R8, -RZ, R8.H1_H1 ;  /* 0x30000008ff087230 */ /* 0x000fe40000004100 */
[----:B------:R-:W-:Y:S01]  /*8590*/  FMUL.FTZ R37, R32, R35 ;  /* 0x0000002320257220 */ /* 0x000fe20000410000 */
[----:B------:R-:W-:Y:S01]  /*85a0*/  HADD2.F32 R33, -RZ, R102.H1_H1 ;  /* 0x30000066ff217230 */ /* 0x000fe20000004100 */
[----:B------:R-:W-:-:S02]  /*85b0*/  F2FP.F16.E4M3.UNPACK_B R10, R103.H1 ;  /* 0x00000067ff0a723e */ /* 0x000fc400030006ff */
[----:B------:R-:W-:Y:S01]  /*85c0*/  F2FP.F16.E4M3.UNPACK_B R12, R34.H1 ;  /* 0x00000022ff0c723e */ /* 0x000fe200030006ff */
[C---:B------:R-:W-:Y:S01]  /*85d0*/  FMUL.FTZ R39, R8.reuse, R35 ;  /* 0x0000002308277220 */ /* 0x040fe20000410000 */
[----:B------:R-:W-:Y:S01]  /*85e0*/  FFMA.FTZ R41, R8, R33, -R37 ;  /* 0x0000002108297223 */ /* 0x000fe20000010825 */
[----:B------:R-:W-:Y:S01]  /*85f0*/  F2FP.F16.E4M3.UNPACK_B R8, R31.H1 ;  /* 0x0000001fff08723e */ /* 0x000fe200030006ff */
[----:B------:R-:W-:Y:S01]  /*8600*/  HADD2.F32 R37, -RZ, R10.H0_H0 ;  /* 0x2000000aff257230 */ /* 0x000fe20000004100 */
[----:B------:R-:W-:Y:S01]  /*8610*/  F2FP.F16.E4M3.UNPACK_B R35, R100.H1 ;  /* 0x00000064ff23723e */ /* 0x000fe200030006ff */
[----:B------:R-:W-:Y:S01]  /*8620*/  FFMA.FTZ R43, R32, R33, R39 ;  /* 0x00000021202b7223 */ /* 0x000fe20000010027 */
[----:B------:R-:W-:Y:S01]  /*8630*/  HADD2.F32 R14, -RZ, R12.H0_H0 ;  /* 0x2000000cff0e7230 */ /* 0x000fe20000004100 */
[----:B------:R-:W-:Y:S01]  /*8640*/  F2FP.F16.E4M3.UNPACK_B R103, R103 ;  /* 0x00000067ff67723e */ /* 0x000fe200020006ff */
[----:B------:R-:W-:Y:S01]  /*8650*/  HADD2.F32 R39, -RZ, R10.H1_H1 ;  /* 0x3000000aff277230 */ /* 0x000fe20000004100 */
[----:B------:R-:W-:Y:S01]  /*8660*/  F2FP.F16.E4M3.UNPACK_B R34, R34 ;  /* 0x00000022ff22723e */ /* 0x000fe200020006ff */
[----:B------:R-:W-:-:S02]  /*8670*/  HADD2.F32 R10, -RZ, R8.H0_H0 ;  /* 0x20000008ff0a7230 */ /* 0x000fc40000004100 */
[----:B------:R-:W-:Y:S01]  /*8680*/  FMUL.FTZ R95, R14, R37 ;  /* 0x000000250e5f7220 */ /* 0x000fe20000410000 */
[----:B------:R-:W-:Y:S01]  /*8690*/  HADD2.F32 R12, -RZ, R12.H1_H1 ;  /* 0x3000000cff0c7230 */ /* 0x000fe20000004100 */
[----:B------:R-:W-:Y:S01]  /*86a0*/  F2FP.F16.E4M3.UNPACK_B R31, R31 ;  /* 0x0000001fff1f723e */ /* 0x000fe200020006ff */
[----:B------:R-:W-:Y:S02]  /*86b0*/  HADD2.F32 R8, -RZ, R8.H1_H1 ;  /* 0x30000008ff087230 */ /* 0x000fe40000004100 */
[----:B------:R-:W-:Y:S01]  /*86c0*/  FMUL.FTZ R37, R10, R37 ;  /* 0x000000250a257220 */ /* 0x000fe20000410000 */
[--C-:B------:R-:W-:Y:S02]  /*86d0*/  HADD2.F32 R33, -RZ, R35.reuse.H0_H0 ;  /* 0x20000023ff217230 */ /* 0x100fe40000004100 */
[-C--:B--2---:R-:W-:Y:S01]  /*86e0*/  FMUL.FTZ R97, R12, R39.reuse ;  /* 0x000000270c617220 */ /* 0x084fe20000410000 */
[----:B------:R-:W-:Y:S02]  /*86f0*/  HADD2.F32 R35, -RZ, R35.H1_H1 ;  /* 0x30000023ff237230 */ /* 0x000fe40000004100 */
[----:B------:R-:W-:Y:S01]  /*8700*/  FMUL.FTZ R39, R8, R39 ;  /* 0x0000002708277220 */ /* 0x000fe20000410000 */
[----:B------:R-:W-:Y:S01]  /*8710*/  F2FP.F16.E4M3.UNPACK_B R100, R100 ;  /* 0x00000064ff64723e */ /* 0x000fe200020006ff */
[----:B------:R-:W-:Y:S01]  /*8720*/  FFMA.FTZ R95, R10, R33, -R95 ;  /* 0x000000210a5f7223 */ /* 0x000fe2000001085f */
[----:B------:R-:W-:-:S02]  /*8730*/  HADD2.F32 R10, -RZ, R34.H0_H0 ;  /* 0x20000022ff0a7230 */ /* 0x000fc40000004100 */
[-C--:B------:R-:W-:Y:S01]  /*8740*/  FFMA.FTZ R32, R8, R35.reuse, -R97 ;  /* 0x0000002308207223 */ /* 0x080fe20000010861 */
[----:B------:R-:W-:Y:S01]  /*8750*/  FFMA.FTZ R97, R12, R35, R39 ;  /* 0x000000230c617223 */ /* 0x000fe20000010027 */
[----:B------:R-:W-:Y:S02]  /*8760*/  HADD2.F32 R35, -RZ, R103.H0_H0 ;  /* 0x20000067ff237230 */ /* 0x000fe40000004100 */
[----:B------:R-:W-:Y:S01]  /*8770*/  FFMA.FTZ R14, R14, R33, R37 ;  /* 0x000000210e0e7223 */ /* 0x000fe20000010025 */
[----:B------:R-:W-:Y:S01]  /*8780*/  HADD2.F32 R8, -RZ, R31.H0_H0 ;  /* 0x2000001fff087230 */ /* 0x000fe20000004100 */
[----:B------:R-:W-:Y:S01]  /*8790*/  F2FP.SATFINITE.E4M3.F32.PACK_AB_MERGE_C R95, R32, R95, RZ ;  /* 0x0000005f205f723e */ /* 0x000fe200048070ff */
[----:B------:R-:W-:Y:S02]  /*87a0*/  HADD2.F32 R103, -RZ, R103.H1_H1 ;  /* 0x30000067ff677230 */ /* 0x000fe40000004100 */
[----:B------:R-:W-:Y:S01]  /*87b0*/  FMUL.FTZ R37, R10, R35 ;  /* 0x000000230a257220 */ /* 0x000fe20000410000 */
[----:B------:R-:W-:-:S02]  /*87c0*/  HADD2.F32 R34, -RZ, R34.H1_H1 ;  /* 0x30000022ff227230 */ /* 0x000fc40000004100 */
[----:B------:R-:W-:Y:S01]  /*87d0*/  FMUL.FTZ R35, R8, R35 ;  /* 0x0000002308237220 */ /* 0x000fe20000410000 */
[--C-:B------:R-:W-:Y:S01]  /*87e0*/  HADD2.F32 R33, -RZ, R100.reuse.H0_H0 ;  /* 0x20000064ff217230 */ /* 0x100fe20000004100 */
[----:B------:R-:W-:Y:S01]  /*87f0*/  F2FP.SATFINITE.E4M3.F32.PACK_AB_MERGE_C R97, R97, R14, RZ ;  /* 0x0000000e6161723e */ /* 0x000fe200048070ff */
[----:B------:R-:W-:Y:S02]  /*8800*/  HADD2.F32 R31, -RZ, R31.H1_H1 ;  /* 0x3000001fff1f7230 */ /* 0x000fe40000004100 */
[----:B------:R-:W-:Y:S01]  /*8810*/  FMUL.FTZ R12, R34, R103 ;  /* 0x00000067220c7220 */ /* 0x000fe20000410000 */
[----:B------:R-:W-:Y:S02]  /*8820*/  HADD2.F32 R100, -RZ, R100.H1_H1 ;  /* 0x30000064ff647230 */ /* 0x000fe40000004100 */
[----:B------:R-:W-:Y:S01]  /*8830*/  FFMA.FTZ R39, R10, R33, R35 ;  /* 0x000000210a277223 */ /* 0x000fe20000010023 */
[----:B------:R-:W-:Y:S01]  /*8840*/  F2FP.F16.E4M3.UNPACK_B R32, R13 ;  /* 0x0000000dff20723e */ /* 0x000fe200020006ff */
[C---:B------:R-:W-:Y:S01]  /*8850*/  FMUL.FTZ R103, R31.reuse, R103 ;  /* 0x000000671f677220 */ /* 0x040fe20000410000 */
[----:B------:R-:W-:Y:S01]  /*8860*/  F2FP.F16.E4M3.UNPACK_B R35, R7 ;  /* 0x00000007ff23723e */ /* 0x000fe200020006ff */
[----:B------:R-:W-:Y:S01]  /*8870*/  FFMA.FTZ R10, R31, R100, -R12 ;  /* 0x000000641f0a7223 */ /* 0x000fe2000001080c */
[----:B------:R-:W-:Y:S01]  /*8880*/  F2FP.SATFINITE.E4M3.F32.PACK_AB_MERGE_C R12, R47, R42, RZ ;  /* 0x0000002a2f0c723e */ /* 0x000fe200048070ff */
[----:B------:R-:W-:Y:S01]  /*8890*/  FFMA.FTZ R37, R8, R33, -R37 ;  /* 0x0000002108257223 */ /* 0x000fe20000010825 */
[----:B------:R-:W-:Y:S01]  /*88a0*/  F2FP.F16.E4M3.UNPACK_B R14, R9 ;  /* 0x00000009ff0e723e */ /* 0x000fe200020006ff */
[----:B------:R-:W-:Y:S01]  /*88b0*/  FFMA.FTZ R100, R34, R100, R103 ;  /* 0x0000006422647223 */ /* 0x000fe20000010067 */
[----:B------:R-:W-:Y:S01]  /*88c0*/  F2FP.SATFINITE.E4M3.F32.PACK_AB_MERGE_C R8, R45, R40, RZ ;  /* 0x000000282d08723e */ /* 0x000fe200048070ff */
[----:B------:R-:W-:Y:S01]  /*88d0*/  HADD2.F32 R33, -RZ, R32.H0_H0 ;  /* 0x20000020ff217230 */ /* 0x000fe20000004100 */
[----:B------:R-:W-:Y:S01]  /*88e0*/  F2FP.SATFINITE.E4M3.F32.PACK_AB_MERGE_C R12, R43, R38, R12 ;  /* 0x000000262b0c723e */ /* 0x000fe2000480700c */
[----:B------:R-:W-:Y:S01]  /*88f0*/  HADD2.F32 R38, -RZ, R35.H0_H0 ;  /* 0x20000023ff267230 */ /* 0x000fe20000004100 */
[----:B------:R-:W-:Y:S01]  /*8900*/  F2FP.F16.E4M3.UNPACK_B R34, R6 ;  /* 0x00000006ff22723e */ /* 0x000fe200020006ff */
[----:B------:R-:W-:Y:S01]  /*8910*/  HADD2.F32 R31, -RZ, R14.H0_H0 ;  /* 0x2000000eff1f7230 */ /* 0x000fe20000004100 */
[----:B------:R-:W-:Y:S01]  /*8920*/  F2FP.SATFINITE.E4M3.F32.PACK_AB_MERGE_C R8, R41, R36, R8 ;  /* 0x000000242908723e */ /* 0x000fe20004807008 */
[----:B------:R-:W-:-:S02]  /*8930*/  HADD2.F32 R32, -RZ, R32.H1_H1 ;  /* 0x30000020ff207230 */ /* 0x000fc40000004100 */
[-C--:B------:R-:W-:Y:S01]  /*8940*/  FMUL.FTZ R40, R33, R38.reuse ;  /* 0x0000002621287220 */ /* 0x080fe20000410000 */
[----:B------:R-:W-:Y:S02]  /*8950*/  HADD2.F32 R36, -RZ, R34.H0_H0 ;  /* 0x20000022ff247230 */ /* 0x000fe40000004100 */
[C---:B------:R-:W-:Y:S01]  /*8960*/  FMUL.FTZ R38, R31.reuse, R38 ;  /* 0x000000261f267220 */ /* 0x040fe20000410000 */
[----:B------:R-:W-:Y:S01]  /*8970*/  HADD2.F32 R35, -RZ, R35.H1_H1 ;  /* 0x30000023ff237230 */ /* 0x000fe20000004100 */
[----:B------:R-:W-:Y:S01]  /*8980*/  F2FP.SATFINITE.E4M3.F32.PACK_AB_MERGE_C R97, R100, R39, R97 ;  /* 0x000000276461723e */ /* 0x000fe20004807061 */
[----:B------:R-:W-:Y:S02]  /*8990*/  HADD2.F32 R14, -RZ, R14.H1_H1 ;  /* 0x3000000eff0e7230 */ /* 0x000fe40000004100 */
[-C--:B------:R-:W-:Y:S01]  /*89a0*/  FFMA.FTZ R40, R31, R36.reuse, -R40 ;  /* 0x000000241f287223 */ /* 0x080fe20000010828 */
[----:B------:R-:W-:Y:S01]  /*89b0*/  FFMA.FTZ R38, R33, R36, R38 ;  /* 0x0000002421267223 */ /* 0x000fe20000010026 */
[----:B------:R-:W-:-:S02]  /*89c0*/  HADD2.F32 R31, -RZ, R34.H1_H1 ;  /* 0x30000022ff1f7230 */ /* 0x000fc40000004100 */
[----:B------:R-:W-:Y:S01]  /*89d0*/  FMUL.FTZ R33, R32, R35 ;  /* 0x0000002320217220 */ /* 0x000fe20000410000 */
[----:B------:R-:W-:Y:S01]  /*89e0*/  F2FP.F16.E4M3.UNPACK_B R9, R9.H1 ;  /* 0x00000009ff09723e */ /* 0x000fe200030006ff */
[C---:B------:R-:W-:Y:S01]  /*89f0*/  FMUL.FTZ R35, R14.reuse, R35 ;  /* 0x000000230e237220 */ /* 0x040fe20000410000 */
[----:B------:R-:W-:Y:S01]  /*8a00*/  F2FP.F16.E4M3.UNPACK_B R13, R13.H1 ;  /* 0x0000000dff0d723e */ /* 0x000fe200030006ff */
[----:B------:R-:W-:Y:S01]  /*8a10*/  FFMA.FTZ R39, R14, R31, -R33 ;  /* 0x0000001f0e277223 */ /* 0x000fe20000010821 */
[----:B------:R-:W-:Y:S01]  /*8a20*/  F2FP.F16.E4M3.UNPACK_B R33, R7.H1 ;  /* 0x00000007ff21723e */ /* 0x000fe200030006ff */
[----:B------:R-:W-:Y:S01]  /*8a30*/  FFMA.FTZ R41, R32, R31, R35 ;  /* 0x0000001f20297223 */ /* 0x000fe20000010023 */
[----:B------:R-:W-:Y:S01]  /*8a40*/  HADD2.F32 R7, -RZ, R9.H0_H0 ;  /* 0x20000009ff077230 */ /* 0x000fe20000004100 */
[----:B------:R-:W-:Y:S01]  /*8a50*/  F2FP.F16.E4M3.UNPACK_B R6, R6.H1 ;  /* 0x00000006ff06723e */ /* 0x000fe200030006ff */
[----:B------:R-:W-:Y:S01]  /*8a60*/  HADD2.F32 R14, -RZ, R13.H0_H0 ;  /* 0x2000000dff0e7230 */ /* 0x000fe20000004100 */
[----:B------:R-:W-:Y:S01]  /*8a70*/  F2FP.F16.E4M3.UNPACK_B R35, R5.H1 ;  /* 0x00000005ff23723e */ /* 0x000fe200030006ff */
[----:B------:R-:W-:Y:S01]  /*8a80*/  HADD2.F32 R32, -RZ, R33.H0_H0 ;  /* 0x20000021ff207230 */ /* 0x000fe20000004100 */
[----:B------:R-:W-:Y:S01]  /*8a90*/  F2FP.SATFINITE.E4M3.F32.PACK_AB_MERGE_C R10, R10, R37, R95 ;  /* 0x000000250a0a723e */ /* 0x000fe2000480705f */
[----:B------:R-:W-:-:S02]  /*8aa0*/  HADD2.F32 R13, -RZ, R13.H1_H1 ;  /* 0x3000000dff0d7230 */ /* 0x000fc40000004100 */
[----:B------:R-:W-:Y:S02]  /*8ab0*/  HADD2.F32 R34, -RZ, R33.H1_H1 ;  /* 0x30000021ff227230 */ /* 0x000fe40000004100 */
[CC--:B------:R-:W-:Y:S01]  /*8ac0*/  FMUL.FTZ R36, R14.reuse, R32.reuse ;  /* 0x000000200e247220 */ /* 0x0c0fe20000410000 */
[----:B------:R-:W-:Y:S02]  /*8ad0*/  HADD2.F32 R9, -RZ, R9.H1_H1 ;  /* 0x30000009ff097230 */ /* 0x000fe40000004100 */
[----:B------:R-:W-:Y:S01]  /*8ae0*/  FMUL.FTZ R33, R7, R32 ;  /* 0x0000002007217220 */ /* 0x000fe20000410000 */
[--C-:B------:R-:W-:Y:S02]  /*8af0*/  HADD2.F32 R31, -RZ, R6.reuse.H0_H0 ;  /* 0x20000006ff1f7230 */ /* 0x100fe40000004100 */
[----:B------:R-:W-:Y:S02]  /*8b00*/  HADD2.F32 R32, -RZ, R6.H1_H1 ;  /* 0x30000006ff207230 */ /* 0x000fe40000004100 */
[-C--:B------:R-:W-:Y:S01]  /*8b10*/  FMUL.FTZ R6, R13, R34.reuse ;  /* 0x000000220d067220 */ /* 0x080fe20000410000 */
[C---:B------:R-:W-:Y:S01]  /*8b20*/  FMUL.FTZ R34, R9.reuse, R34 ;  /* 0x0000002209227220 */ /* 0x040fe20000410000 */
[----:B------:R-:W-:Y:S01]  /*8b30*/  FFMA.FTZ R43, R14, R31, R33 ;  /* 0x0000001f0e2b7223 */ /* 0x000fe20000010021 */
[----:B------:R-:W-:Y:S01]  /*8b40*/  F2FP.F16.E4M3.UNPACK_B R14, R15 ;  /* 0x0000000fff0e723e */ /* 0x000fe200020006ff */
[-C--:B------:R-:W-:Y:S01]  /*8b50*/  FFMA.FTZ R45, R9, R32.reuse, -R6 ;  /* 0x00000020092d7223 */ /* 0x080fe20000010806 */
[----:B------:R-:W-:Y:S01]  /*8b60*/  FFMA.FTZ R44, R13, R32, R34 ;  /* 0x000000200d2c7223 */ /* 0x000fe20000010022 */
[----:B------:R-:W-:Y:S01]  /*8b70*/  F2FP.F16.E4M3.UNPACK_B R34, R5 ;  /* 0x00000005ff22723e */ /* 0x000fe200020006ff */
[----:B------:R-:W-:Y:S01]  /*8b80*/  FFMA.FTZ R42, R7, R31, -R36 ;  /* 0x0000001f072a7223 */ /* 0x000fe20000010824 */
[----:B------:R-:W-:Y:S01]  /*8b90*/  F2FP.F16.E4M3.UNPACK_B R6, R11 ;  /* 0x0000000bff06723e */ /* 0x000fe200020006ff */
[----:B------:R-:W-:Y:S01]  /*8ba0*/  HADD2.F32 R13, -RZ, R14.H0_H0 ;  /* 0x2000000eff0d7230 */ /* 0x000fe20000004100 */
        /* <DEDUP_REMOVED lines=16> */
[-C--:B------:R-:W-:Y:S01]  /*8cb0*/  FFMA.FTZ R46, R7, R32.reuse, -R46 ;  /* 0x00000020072e7223 */ /* 0x080fe2000001082e */
[----:B------:R-:W-:Y:S01]  /*8cc0*/  FFMA.FTZ R36, R13, R32, R36 ;  /* 0x000000200d247223 */ /* 0x000fe20000010024 */
[----:B------:R-:W-:Y:S02]  /*8cd0*/  HADD2.F32 R32, -RZ, R35.H1_H1 ;  /* 0x30000023ff207230 */ /* 0x000fe40000004100 */
[-C--:B------:R-:W-:Y:S01]  /*8ce0*/  FFMA.FTZ R37, R4, R33.reuse, R37 ;  /* 0x0000002104257223 */ /* 0x080fe20000010025 */
[----:B------:R-:W-:Y:S02]  /*8cf0*/  HADD2.F32 R11, -RZ, R11.H1_H1 ;  /* 0x3000000bff0b7230 */ /* 0x000fe40000004100 */
[----:B------:R-:W-:Y:S01]  /*8d00*/  FFMA.FTZ R94, R9, R33, -R94 ;  /* 0x00000021095e7223 */ /* 0x000fe2000001085e */
[----:B------:R-:W-:Y:S01]  /*8d10*/  HADD2.F32 R14, -RZ, R14.H1_H1 ;  /* 0x3000000eff0e7230 */ /* 0x000fe20000004100 */
[----:B------:R-:W-:Y:S01]  /*8d20*/  F2FP.SATFINITE.E4M3.F32.PACK_AB_MERGE_C R42, R45, R42, RZ ;  /* 0x0000002a2d2a723e */ /* 0x000fe200048070ff */
[----:B------:R-:W-:-:S02]  /*8d30*/  HADD2.F32 R7, -RZ, R34.H1_H1 ;  /* 0x30000022ff077230 */ /* 0x000fc40000004100 */
[-C--:B------:R-:W-:Y:S01]  /*8d40*/  FMUL.FTZ R34, R15, R32.reuse ;  /* 0x000000200f227220 */ /* 0x080fe20000410000 */
[----:B------:R-:W-:Y:S02]  /*8d50*/  HADD2.F32 R4, -RZ, R31.H1_H1 ;  /* 0x3000001fff047230 */ /* 0x000fe40000004100 */
[C---:B------:R-:W-:Y:S01]  /*8d60*/  FMUL.FTZ R32, R11.reuse, R32 ;  /* 0x000000200b207220 */ /* 0x040fe20000410000 */
[----:B------:R-:W-:Y:S02]  /*8d70*/  HADD2.F32 R6, -RZ, R6.H1_H1 ;  /* 0x30000006ff067230 */ /* 0x000fe40000004100 */
[-C--:B------:R-:W-:Y:S01]  /*8d80*/  FMUL.FTZ R9, R14, R7.reuse ;  /* 0x000000070e097220 */ /* 0x080fe20000410000 */
[----:B------:R-:W-:Y:S02]  /*8d90*/  HADD2.F32 R5, -RZ, R5.H1_H1 ;  /* 0x30000005ff057230 */ /* 0x000fe40000004100 */
[-C--:B------:R-:W-:Y:S01]  /*8da0*/  FFMA.FTZ R11, R11, R4.reuse, -R34 ;  /* 0x000000040b0b7223 */ /* 0x080fe20000010822 */
[----:B------:R-:W-:Y:S01]  /*8db0*/  FFMA.FTZ R32, R15, R4, R32 ;  /* 0x000000040f207223 */ /* 0x000fe20000010020 */
[C---:B------:R-:W-:Y:S01]  /*8dc0*/  FMUL.FTZ R7, R6.reuse, R7 ;  /* 0x0000000706077220 */ /* 0x040fe20000410000 */
[----:B------:R-:W-:Y:S01]  /*8dd0*/  F2FP.SATFINITE.E4M3.F32.PACK_AB_MERGE_C R39, R39, R40, R42 ;  /* 0x000000282727723e */ /* 0x000fe2000480702a */
[-C--:B------:R-:W-:Y:S01]  /*8de0*/  FFMA.FTZ R9, R6, R5.reuse, -R9 ;  /* 0x0000000506097223 */ /* 0x080fe20000010809 */
[----:B------:R-:W-:Y:S01]  /*8df0*/  F2FP.SATFINITE.E4M3.F32.PACK_AB_MERGE_C R11, R11, R94, RZ ;  /* 0x0000005e0b0b723e */ /* 0x000fe200048070ff */
[----:B------:R-:W-:Y:S01]  /*8e00*/  FFMA.FTZ R7, R14, R5, R7 ;  /* 0x000000050e077223 */ /* 0x000fe20000010007 */
[----:B------:R-:W-:Y:S01]  /*8e10*/  F2FP.SATFINITE.E4M3.F32.PACK_AB_MERGE_C R43, R44, R43, RZ ;  /* 0x0000002b2c2b723e */ /* 0x000fe200048070ff */
[----:B------:R-:W-:Y:S01]  /*8e20*/  IMAD.MOV.U32 R14, RZ, RZ, R97 ;  /* 0x000000ffff0e7224 */ /* 0x000fe200078e0061 */
[----:B------:R-:W-:-:S02]  /*8e30*/  F2FP.SATFINITE.E4M3.F32.PACK_AB_MERGE_C R32, R32, R37, RZ ;  /* 0x000000252020723e */ /* 0x000fc400048070ff */
[----:B------:R-:W-:Y:S01]  /*8e40*/  F2FP.SATFINITE.E4M3.F32.PACK_AB_MERGE_C R11, R9, R46, R11 ;  /* 0x0000002e090b723e */ /* 0x000fe2000480700b */
[----:B------:R-:W-:Y:S01]  /*8e50*/  IMAD.MOV.U32 R9, RZ, RZ, R39 ;  /* 0x000000ffff097224 */ /* 0x000fe200078e0027 */
[----:B------:R-:W-:Y:S02]  /*8e60*/  F2FP.SATFINITE.E4M3.F32.PACK_AB_MERGE_C R13, R41, R38, R43 ;  /* 0x00000026290d723e */ /* 0x000fe4000480702b */
[----:B------:R-:W-:-:S07]  /*8e70*/  F2FP.SATFINITE.E4M3.F32.PACK_AB_MERGE_C R15, R7, R36, R32 ;  /* 0x00000024070f723e */ /* 0x000fce0004807020 */
.L_x_1625:
[----:B------:R-:W-:Y:S05]  /*8e80*/  BSYNC B1 ;  /* 0x0000000000017941 */ /* 0x000fea0003800000 */
.L_x_1624:
[----:B0-----:R0:W-:Y:S01]  /*8e90*/  ST.E.128 desc[UR38][R28.64], R8 ;  /* 0x000000081c007985 */ /* 0x0011e2000c101d26 */
[----:B------:R-:W-:-:S13]  /*8ea0*/  ISETP.GE.AND P2, PT, R30, R106, PT ;  /* 0x0000006a1e00720c */ /* 0x000fda0003f46270 */
[----:B------:R-:W-:Y:S05]  /*8eb0*/  @P2 BRA `(.L_x_1587) ;  /* 0x0000000400282947 */ /* 0x000fea0003800000 */
[----:B------:R-:W-:-:S04]  /*8ec0*/  IADD3 R4, P2, R101, R30, RZ ;  /* 0x0000001e65047210 */ /* 0x000fc80007f5e0ff */
[----:B------:R-:W-:-:S05]  /*8ed0*/  LEA.HI.X.SX32 R5, R30, R99, 0x1, P2 ;  /* 0x000000631e057211 */ /* 0x000fca00010f0eff */
[----:B---3--:R3:W-:Y:S01]  /*8ee0*/  ST.E.128 desc[UR38][R4.64], R12 ;  /* 0x0000000c04007985 */ /* 0x0087e2000c101d26 */
[----:B------:R-:W-:Y:S05]  /*8ef0*/  BRA `(.L_x_1587) ;  /* 0x0000000400187947 */ /* 0x000fea0003800000 */
.L_x_1579:
[----:B------:R-:W-:-:S06]  /*8f00*/  UISETP.NE.AND UP0, UPT, UR41, 0x3, UPT ;  /* 0x000000032900788c */ /* 0x000fcc000bf05270 */
[----:B------:R-:W-:-:S13]  /*8f10*/  PLOP3.LUT P1, PT, PT, PT, UP0, 0x80, 0x0 ;  /* 0x000000000000781c */ /* 0x000fda0003f2f008 */
[----:B------:R-:W-:Y:S05]  /*8f20*/  @!P1 BRA `(.L_x_1626) ;  /* 0x0000000000049947 */ /* 0x000fea0003800000 */
[----:B------:R-:W-:Y:S01]  /*8f30*/  BPT.TRAP 0x1 ;  /* 0x000000040000795c */ /* 0x000fe20000300000 */
.L_x_1626:
[----:B------:R-:W-:Y:S01]  /*8f40*/  IMAD R84, R17, 0x8, R16 ;  /* 0x0000000811547824 */ /* 0x000fe200078e0210 */
[----:B------:R-:W-:Y:S01]  /*8f50*/  SHF.L.U32 R93, R173, 0x1f, RZ ;  /* 0x0000001fad5d7819 */ /* 0x000fe200000006ff */
[----:B------:R-:W-:Y:S01]  /*8f60*/  BSSY B1, `(.L_x_1627) ;  /* 0x0000004000017945 */ /* 0x000fe20003800000 */
[----:B------:R-:W-:Y:S02]  /*8f70*/  SHF.R.S32.HI R90, RZ, 0x1f, R89 ;  /* 0x0000001fff5a7819 */ /* 0x000fe40000011459 */
[----:B------:R-:W0:Y:S02]  /*8f80*/  SYNCS.PHASECHK.TRANS64.TRYWAIT P2, [R84+URZ+0x22890], R93 ;  /* 0x0228905d540075a7 */ /* 0x000e24000804017f */
[----:B0-----:R-:W-:Y:S05]  /*8f90*/  @!P2 BRA `(.L_x_1628) ;  /* 0x000002080040a947 */ /* 0x001fea0003800000 */
.L_x_1956:
[----:B------:R-:W-:Y:S05]  /*8fa0*/  BSYNC B1 ;  /* 0x0000000000017941 */ /* 0x000fea0003800000 */
.L_x_1627:
[----:B------:R-:W-:Y:S01]  /*8fb0*/  ULDC.64 UR4, c[0x0][0x300] ;  /* 0x0000c00000047ab9 */ /* 0x000fe20000000a00 */
[----:B-----5:R-:W-:Y:S01]  /*8fc0*/  SHF.R.S32.HI R91, RZ, 0x1f, R87 ;  /* 0x0000001fff5b7819 */ /* 0x020fe20000011457 */
[----:B------:R-:W-:Y:S01]  /*8fd0*/  IMAD R6, R90, UR4, RZ ;  /* 0x000000045a067c24 */ /* 0x000fe2000f8e02ff */
[----:B------:R-:W-:Y:S01]  /*8fe0*/  ULDC.64 UR6, c[0x0][0x2e8] ;  /* 0x0000ba0000067ab9 */ /* 0x000fe20000000a00 */
[----:B------:R-:W-:-:S04]  /*8ff0*/  IMAD.WIDE.U32 R4, R89, UR4, RZ ;  /* 0x0000000459047c25 */ /* 0x000fc8000f8e00ff */
        /* <DEDUP_REMOVED lines=15> */
[----:B------:R-:W-:Y:S02]  /*90f0*/  IADD3.X R13, R5, UR7, R7, P2, !PT ;  /* 0x00000007050d7c10 */ /* 0x000fe400097fe407 */
[----:B------:R-:W-:Y:S01]  /*9100*/  ISETP.GT.AND P2, PT, R92, R176, PT ;  /* 0x000000b05c00720c */ /* 0x000fe20003f44270 */
[----:B------:R-:W-:-:S12]  /*9110*/  BRA.DIV UR4, `(.L_x_1629) ;  /* 0x0000020604f47947 */ /* 0x000fd8000b800000 */
[----:B------:R1:W2:Y:S04]  /*9120*/  SHFL.IDX PT, R29, R13, RZ, 0x1e1f ;  /* 0x001e1fff0d1d7589 */ /* 0x0002a800000e0000 */
[----:B------:R1:W3:Y:S02]  /*9130*/  SHFL.IDX PT, R14, R4, RZ, 0x1e1f ;  /* 0x001e1fff040e7589 */ /* 0x0002e400000e0000 */
.L_x_1960:
[----:B------:R-:W-:Y:S05]  /*9140*/  @!P2 BRA `(.L_x_1587) ;  /* 0x000000000084a947 */ /* 0x000fea0003800000 */
[----:B------:R-:W-:Y:S02]  /*9150*/  ULDC UR4, c[0x0][0x2f4] ;  /* 0x0000bd0000047ab9 */ /* 0x000fe40000000800 */
[----:B------:R-:W-:-:S13]  /*9160*/  ISETP.GE.AND P5, PT, R18, UR4, PT ;  /* 0x0000000412007c0c */ /* 0x000fda000bfa6270 */
[----:B-1----:R-:W1:Y:S01]  /*9170*/  @!P5 LDS.128 R4, [R99+0x16400] ;  /* 0x016400006304d984 */ /* 0x002e620000000c00 */
[----:B---3--:R-:W-:-:S04]  /*9180*/  @!P5 IADD3 R12, P2, R18, R14, RZ ;  /* 0x0000000e120cd210 */ /* 0x008fc80007f5e0ff */
[----:B--2---:R-:W-:Y:S02]  /*9190*/  @!P5 IADD3.X R13, R29, R19, RZ, P2, !PT ;  /* 0x000000131d0dd210 */ /* 0x004fe400017fe4ff */
[----:B------:R-:W-:-:S13]  /*91a0*/  ISETP.GE.AND P2, PT, R177, UR4, PT ;  /* 0x00000004b1007c0c */ /* 0x000fda000bf46270 */
[----:B------:R-:W-:-:S05]  /*91b0*/  @!P2 IADD3 R10, P4, R177, R14, RZ ;  /* 0x0000000eb10aa210 */ /* 0x000fca0007f9e0ff */
[----:B------:R-:W-:Y:S01]  /*91c0*/  @!P2 IMAD.X R11, R29, 0x1, R188, P4 ;  /* 0x000000011d0ba824 */ /* 0x000fe200020e06bc */
[----:B------:R-:W-:-:S13]  /*91d0*/  ISETP.GE.AND P4, PT, R185, UR4, PT ;  /* 0x00000004b9007c0c */ /* 0x000fda000bf86270 */
[----:B------:R-:W-:Y:S01]  /*91e0*/  @!P4 IADD3 R8, P6, R185, R14, RZ ;  /* 0x0000000eb908c210 */ /* 0x000fe20007fde0ff */
[----:B-1----:R1:W-:Y:S01]  /*91f0*/  @!P5 ST.E.128 desc[UR38][R12.64], R4 ;  /* 0x000000040c00d985 */ /* 0x0023e2000c101d26 */
[----:B------:R-:W-:-:S03]  /*9200*/  ISETP.GE.AND P5, PT, R82, UR4, PT ;  /* 0x0000000452007c0c */ /* 0x000fc6000bfa6270 */
[----:B------:R-:W-:-:S10]  /*9210*/  @!P4 IMAD.X R9, R29, 0x1, R196, P6 ;  /* 0x000000011d09c824 */ /* 0x000fd400030e06c4 */
[----:B------:R-:W2:Y:S01]  /*9220*/  @!P5 LDS.128 R4, [R96+0x16400] ;  /* 0x016400006004d984 */ /* 0x000ea20000000c00 */
[----:B------:R-:W-:-:S05]  /*9230*/  @!P5 IMAD.SHL.U32 R15, R179, 0x10, RZ ;  /* 0x00000010b30fd824 */ /* 0x000fca00078e00ff */
[----:B-1----:R-:W-:-:S04]  /*9240*/  @!P5 IADD3 R12, P6, R15, R14, RZ ;  /* 0x0000000e0f0cd210 */ /* 0x002fc80007fde0ff */
[----:B------:R-:W-:-:S05]  /*9250*/  @!P5 LEA.HI.X.SX32 R13, R15, R29, 0x1, P6 ;  /* 0x0000001d0f0dd211 */ /* 0x000fca00030f0eff */
[----:B--2---:R1:W-:Y:S01]  /*9260*/  @!P5 ST.E.128 desc[UR38][R12.64], R4 ;  /* 0x000000040c00d985 */ /* 0x0043e2000c101d26 */
[----:B------:R-:W-:-:S13]  /*9270*/  ISETP.GE.AND P5, PT, R81, UR4, PT ;  /* 0x0000000451007c0c */ /* 0x000fda000bfa6270 */
[----:B------:R-:W2:Y:S01]  /*9280*/  @!P5 LDS.128 R4, [R99+0x18400] ;  /* 0x018400006304d984 */ /* 0x000ea20000000c00 */
[----:B------:R-:W-:-:S05]  /*9290*/  @!P5 IMAD.SHL.U32 R15, R180, 0x10, RZ ;  /* 0x00000010b40fd824 */ /* 0x000fca00078e00ff */
[----:B-1----:R-:W-:-:S04]  /*92a0*/  @!P5 IADD3 R12, P6, R15, R14, RZ ;  /* 0x0000000e0f0cd210 */ /* 0x002fc80007fde0ff */
[----:B------:R-:W-:-:S05]  /*92b0*/  @!P5 LEA.HI.X.SX32 R13, R15, R29, 0x1, P6 ;  /* 0x0000001d0f0dd211 */ /* 0x000fca00030f0eff */
[----:B--2---:R1:W-:Y:S01]  /*92c0*/  @!P5 ST.E.128 desc[UR38][R12.64], R4 ;  /* 0x000000040c00d985 */ /* 0x0043e2000c101d26 */
[----:B------:R-:W-:-:S03]  /*92d0*/  ISETP.GE.AND P5, PT, R186, UR4, PT ;  /* 0x00000004ba007c0c */ /* 0x000fc6000bfa6270 */
[----:B------:R-:W2:Y:S10]  /*92e0*/  @!P2 LDS.128 R4, [R96+0x18400] ;  /* 0x018400006004a984 */ /* 0x000eb40000000c00 */
[----:B-1----:R-:W-:-:S05]  /*92f0*/  @!P5 IADD3 R12, P6, R186, R14, RZ ;  /* 0x0000000eba0cd210 */ /* 0x002fca0007fde0ff */
[----:B------:R-:W-:Y:S01]  /*9300*/  @!P5 IMAD.X R13, R29, 0x1, R195, P6 ;  /* 0x000000011d0dd824 */ /* 0x000fe200030e06c3 */
[----:B--2---:R-:W-:Y:S04]  /*9310*/  @!P2 ST.E.128 desc[UR38][R10.64], R4 ;  /* 0x000000040a00a985 */ /* 0x004fe8000c101d26 */
[----:B------:R-:W1:Y:S04]  /*9320*/  @!P4 LDS.128 R4, [R99+0x1a400] ;  /* 0x01a400006304c984 */ /* 0x000e680000000c00 */
[----:B-1----:R-:W-:Y:S04]  /*9330*/  @!P4 ST.E.128 desc[UR38][R8.64], R4 ;  /* 0x000000040800c985 */ /* 0x002fe8000c101d26 */
[----:B------:R-:W1:Y:S04]  /*9340*/  @!P5 LDS.128 R4, [R96+0x1a400] ;  /* 0x01a400006004d984 */ /* 0x000e680000000c00 */
[----:B-1----:R4:W-:Y:S02]  /*9350*/  @!P5 ST.E.128 desc[UR38][R12.64], R4 ;  /* 0x000000040c00d985 */ /* 0x0029e4000c101d26 */
.L_x_1587:
[----:B------:R-:W-:Y:S05]  /*9360*/  BSYNC B0 ;  /* 0x0000000000007941 */ /* 0x000fea0003800000 */
.L_x_1578:
[----:B01-34-:R-:W0:Y:S01]  /*9370*/  S2R R4, SR_TID.X ;  /* 0x0000000000047919 */ /* 0x01be220000002100 */
[----:B------:R-:W-:Y:S01]  /*9380*/  @!PT LDS RZ, [RZ] ;  /* 0x00000000fffff984 */ /* 0x000fe20000000800 */
[----:B------:R-:W-:Y:S01]  /*9390*/  @!PT LDS RZ, [RZ] ;  /* 0x00000000fffff984 */ /* 0x000fe20000000800 */
[----:B------:R-:W-:Y:S01]  /*93a0*/  @!PT LDS RZ, [RZ] ;  /* 0x00000000fffff984 */ /* 0x000fe20000000800 */
[----:B------:R-:W-:Y:S01]  /*93b0*/  @!PT LDS RZ, [RZ] ;  /* 0x00000000fffff984 */ /* 0x000fe20000000800 */
[----:B------:R1:W-:Y:S06]  /*93c0*/  MEMBAR.ALL.CTA ;  /* 0x0000000000007992 */ /* 0x0003ec0000008000 */
[----:B-1----:R-:W1:Y:S01]  /*93d0*/  FENCE.VIEW.ASYNC.S ;  /* 0x00000000000073c6 */ /* 0x002e620000000000 */
[----:B------:R-:W-:Y:S05]  /*93e0*/  WARPSYNC.ALL ;  /* 0x0000000000007948 */ /* 0x000fea0003800000 */
[----:B------:R-:W-:Y:S01]  /*93f0*/  BSSY B0, `(.L_x_1630) ;  /* 0x0000008000007945 */ /* 0x000fe20003800000 */
[----:B-1----:R1:W-:Y:S01]  /*9400*/  BAR.SYNC.DEFER_BLOCKING R66, 0x80 ;  /* 0x000200420000751d */ /* 0x0023e20000010000 */
[----:B0-----:R-:W-:-:S13]  /*9410*/  LOP3.LUT P4, RZ, R4, 0x7f, RZ, 0xc0, !PT ;  /* 0x0000007f04ff7812 */ /* 0x001fda000788c0ff */
[----:B------:R-:W-:-:S05]  /*9420*/  @!P4 VIADD R4, R84, 0x228a0 ;  /* 0x000228a05404c836 */ /* 0x000fca0000000000 */
[----:B------:R-:W-:-:S04]  /*9430*/  @!P4 PRMT R4, RZ, 0x654, R4 ;  /* 0x00000654ff04c816 */ /* 0x000fc80000000004 */
[----:B------:R1:W-:Y:S01]  /*9440*/  @!P4 SYNCS.ARRIVE.TRANS64.RED.A1T0 RZ, [R4+URZ], RZ ;  /* 0x000000ff04ffc9a7 */ /* 0x0003e2000810043f */
[----:B------:R-:W-:Y:S05]  /*9450*/  @!P1 BRA `(.L_x_1631) ;  /* 0x0000000000049947 */ /* 0x000fea0003800000 */
[----:B------:R-:W-:Y:S01]  /*9460*/  BPT.TRAP 0x1 ;  /* 0x000000040000795c */ /* 0x000fe20000300000 */
.L_x_1631:
[----:B------:R-:W-:Y:S05]  /*9470*/  BSYNC B0 ;  /* 0x0000000000007941 */ /* 0x000fea0003800000 */
.L_x_1630:
[----:B------:R-:W0:Y:S01]  /*9480*/  SYNCS.PHASECHK.TRANS64.TRYWAIT P1, [R84+URZ+0x228b0], R93 ;  /* 0x0228b05d540075a7 */ /* 0x000e22000802017f */
[----:B------:R-:W-:Y:S04]  /*9490*/  BSSY B0, `(.L_x_1632) ;  /* 0x0000002000007945 */ /* 0x000fe80003800000 */
[----:B0-----:R-:W-:Y:S05]  /*94a0*/  @!P1 BRA `(.L_x_1633) ;  /* 0x0000020400549947 */ /* 0x001fea0003800000 */
.L_x_1961:
[----:B------:R-:W-:Y:S05]  /*94b0*/  BSYNC B0 ;  /* 0x0000000000007941 */ /* 0x000fea0003800000 */
.L_x_1632:
[----:B------:R-:W-:Y:S01]  /*94c0*/  ULDC.64 UR4, c[0x0][0x328] ;  /* 0x0000ca0000047ab9 */ /* 0x000fe20000000a00 */
[----:B------:R-:W-:Y:S01]  /*94d0*/  ULDC.64 UR6, c[0x0][0x318] ;  /* 0x0000c60000067ab9 */ /* 0x000fe20000000a00 */
[----:B------:R-:W-:Y:S01]  /*94e0*/  IMAD R90, R90, UR4, RZ ;  /* 0x000000045a5a7c24 */ /* 0x000fe2000f8e02ff */
[----:B------:R-:W-:Y:S01]  /*94f0*/  BSSY B0, `(.L_x_1634) ;  /* 0x0000042000007945 */ /* 0x000fe20003800000 */
[----:B-1----:R-:W-:-:S04]  /*9500*/  IMAD.WIDE.U32 R4, R89, UR4, RZ ;  /* 0x0000000459047c25 */ /* 0x002fc8000f8e00ff */
        /* <DEDUP_REMOVED lines=9> */
[----:B------:R-:W-:-:S04]  /*95a0*/  IMAD.WIDE.U32 R4, R22, UR4, R4 ;  /* 0x0000000416047c25 */ /* 0x000fc8000f8e0004 */
[----:B------:R-:W-:Y:S01]  /*95b0*/  IMAD R7, R22, UR5, R7 ;  /* 0x0000000516077c24 */ /* 0x000fe2000f8e0207 */
[----:B------:R-:W-:-:S04]  /*95c0*/  IADD3 R4, P1, R4, UR6, RZ ;  /* 0x0000000604047c10 */ /* 0x000fc8000ff3e0ff */
[----:B------:R-:W-:Y:S01]  /*95d0*/  IADD3.X R5, R5, UR7, R7, P1, !PT ;  /* 0x0000000705057c10 */ /* 0x000fe20008ffe407 */
[----:B------:R1:W3:Y:S01]  /*95e0*/  SHFL.IDX PT, R10, R4, RZ, 0x1e1f ;  /* 0x001e1fff040a7589 */ /* 0x0002e200000e0000 */
[----:B------:R-:W-:-:S03]  /*95f0*/  ISETP.GT.AND P1, PT, R92, R176, PT ;  /* 0x000000b05c00720c */ /* 0x000fc60003f24270 */
[----:B------:R1:W4:Y:S10]  /*9600*/  SHFL.IDX PT, R13, R5, RZ, 0x1e1f ;  /* 0x001e1fff050d7589 */ /* 0x00033400000e0000 */
[----:B-1----:R-:W-:Y:S05]  /*9610*/  @!P1 BRA `(.L_x_1635) ;  /* 0x0000000000bc9947 */ /* 0x002fea0003800000 */
[----:B------:R-:W-:Y:S01]  /*9620*/  LOP3.LUT P1, RZ, R79, 0x1, RZ, 0xc0, !PT ;  /* 0x000000014fff7812 */ /* 0x000fe2000782c0ff */
[----:B------:R-:W-:Y:S01]  /*9630*/  IMAD R11, R17, 0x4000, R201 ;  /* 0x00004000110b7824 */ /* 0x000fe200078e02c9 */
[----:B------:R-:W-:Y:S11]  /*9640*/  BSSY B1, `(.L_x_1636) ;  /* 0x0000011000017945 */ /* 0x000ff60003800000 */
[----:B------:R-:W-:Y:S01]  /*9650*/  @P1 IMAD.IADD R4, R16, 0x1, R11 ;  /* 0x0000000110041824 */ /* 0x000fe200078e020b */
[----:B---3--:R-:W-:-:S05]  /*9660*/  @P1 IADD3 R8, P2, R18, R10, RZ ;  /* 0x0000000a12081210 */ /* 0x008fca0007f5e0ff */
[----:B------:R-:W1:Y:S01]  /*9670*/  @P1 LDS.128 R4, [R4+0x8400] ;  /* 0x0084000004041984 */ /* 0x000e620000000c00 */
[----:B----4-:R-:W-:-:S05]  /*9680*/  @P1 IMAD.X R9, R13, 0x1, R19, P2 ;  /* 0x000000010d091824 */ /* 0x010fca00010e0613 */
[----:B-1----:R1:W-:Y:S01]  /*9690*/  @P1 ST.E.128 desc[UR38][R8.64], R4 ;  /* 0x0000000408001985 */ /* 0x0023e2000c101d26 */
[----:B------:R-:W-:-:S13]  /*96a0*/  LOP3.LUT P1, RZ, R55, 0x2, RZ, 0xc0, !PT ;  /* 0x0000000237ff7812 */ /* 0x000fda000782c0ff */
[----:B------:R-:W-:Y:S05]  /*96b0*/  @!P1 BRA `(.L_x_1637) ;  /* 0x0000000000249947 */ /* 0x000fea0003800000 */
[----:B------:R-:W-:Y:S01]  /*96c0*/  LOP3.LUT P1, RZ, R187, 0x2, RZ, 0xc0, !PT ;  /* 0x00000002bbff7812 */ /* 0x000fe2000782c0ff */
[----:B-1----:R-:W-:Y:S01]  /*96d0*/  IMAD.SHL.U32 R9, R179, 0x10, RZ ;  /* 0x00000010b3097824 */ /* 0x002fe200078e00ff */
[----:B------:R-:W-:-:S11]  /*96e0*/  IADD3 R5, R11, 0x20, RZ ;  /* 0x000000200b057810 */ /* 0x000fd60007ffe0ff */
[----:B------:R-:W-:Y:S01]  /*96f0*/  @P1 VIADD R5, R11, 0xffffffe0 ;  /* 0xffffffe00b051836 */ /* 0x000fe20000000000 */
[----:B------:R-:W-:-:S03]  /*9700*/  IADD3 R8, P1, R9, R10, RZ ;  /* 0x0000000a09087210 */ /* 0x000fc60007f3e0ff */
[----:B------:R-:W-:Y:S01]  /*9710*/  IMAD.IADD R5, R16, 0x1, R5 ;  /* 0x0000000110057824 */ /* 0x000fe200078e0205 */
[----:B------:R-:W-:-:S05]  /*9720*/  LEA.HI.X.SX32 R9, R9, R13, 0x1, P1 ;  /* 0x0000000d09097211 */ /* 0x000fca00008f0eff */
[----:B------:R-:W1:Y:S04]  /*9730*/  LDS.128 R4, [R5+0x8400] ;  /* 0x0084000005047984 */ /* 0x000e680000000c00 */
[----:B-1----:R3:W-:Y:S02]  /*9740*/  ST.E.128 desc[UR38][R8.64], R4 ;  /* 0x0000000408007985 */ /* 0x0027e4000c101d26 */
.L_x_1637:
[----:B------:R-:W-:Y:S05]  /*9750*/  BSYNC B1 ;  /* 0x0000000000017941 */ /* 0x000fea0003800000 */
.L_x_1636:
[----:B------:R-:W-:Y:S01]  /*9760*/  LOP3.LUT P1, RZ, R55, 0x4, RZ, 0xc0, !PT ;  /* 0x0000000437ff7812 */ /* 0x000fe2000782c0ff */
[----:B------:R-:W-:-:S12]  /*9770*/  BSSY B1, `(.L_x_1638) ;  /* 0x000000b000017945 */ /* 0x000fd80003800000 */
[----:B------:R-:W-:Y:S05]  /*9780*/  @!P1 BRA `(.L_x_1639) ;  /* 0x0000000000249947 */ /* 0x000fea0003800000 */
[----:B------:R-:W-:Y:S01]  /*9790*/  LOP3.LUT P1, RZ, R187, 0x4, RZ, 0xc0, !PT ;  /* 0x00000004bbff7812 */ /* 0x000fe2000782c0ff */
[----:B-1-3--:R-:W-:Y:S02]  /*97a0*/  VIADD R5, R11, 0x40 ;  /* 0x000000400b057836 */ /* 0x00afe40000000000 */
[----:B------:R-:W-:-:S10]  /*97b0*/  IMAD.SHL.U32 R9, R180, 0x10, RZ ;  /* 0x00000010b4097824 */ /* 0x000fd400078e00ff */
[----:B------:R-:W-:Y:S01]  /*97c0*/  @P1 VIADD R5, R11, 0xffffffc0 ;  /* 0xffffffc00b051836 */ /* 0x000fe20000000000 */
[----:B------:R-:W-:-:S03]  /*97d0*/  IADD3 R8, P1, R9, R10, RZ ;  /* 0x0000000a09087210 */ /* 0x000fc60007f3e0ff */
[----:B------:R-:W-:Y:S01]  /*97e0*/  IMAD.IADD R5, R16, 0x1, R5 ;  /* 0x0000000110057824 */ /* 0x000fe200078e0205 */
[----:B------:R-:W-:-:S05]  /*97f0*/  LEA.HI.X.SX32 R9, R9, R13, 0x1, P1 ;  /* 0x0000000d09097211 */ /* 0x000fca00008f0eff */
[----:B------:R-:W1:Y:S04]  /*9800*/  LDS.128 R4, [R5+0x8400] ;  /* 0x0084000005047984 */ /* 0x000e680000000c00 */
[----:B-1----:R4:W-:Y:S02]  /*9810*/  ST.E.128 desc[UR38][R8.64], R4 ;  /* 0x0000000408007985 */ /* 0x0029e4000c101d26 */
.L_x_1639:
[----:B------:R-:W-:Y:S05]  /*9820*/  BSYNC B1 ;  /* 0x0000000000017941 */ /* 0x000fea0003800000 */
.L_x_1638:
[----:B------:R-:W-:-:S13]  /*9830*/  LOP3.LUT P1, RZ, R55, 0x8, RZ, 0xc0, !PT ;  /* 0x0000000837ff7812 */ /* 0x000fda000782c0ff */
[----:B------:R-:W-:Y:S05]  /*9840*/  @!P1 BRA `(.L_x_1635) ;  /* 0x0000000000309947 */ /* 0x000fea0003800000 */
[----:B------:R-:W-:Y:S01]  /*9850*/  R2P PR, R187, 0x6 ;  /* 0x00000006bb007804 */ /* 0x000fe20000000000 */
[----:B-1-34-:R-:W-:Y:S02]  /*9860*/  IMAD.MOV.U32 R4, RZ, RZ, -0x40 ;  /* 0xffffffc0ff047424 */ /* 0x01afe400078e00ff */
[----:B------:R-:W-:Y:S02]  /*9870*/  IMAD.MOV.U32 R6, RZ, RZ, 0x40 ;  /* 0x00000040ff067424 */ /* 0x000fe400078e00ff */
[----:B------:R-:W-:Y:S01]  /*9880*/  IMAD.MOV.U32 R5, RZ, RZ, 0x60 ;  /* 0x00000060ff057424 */ /* 0x000fe200078e00ff */
[----:B------:R-:W-:-:S07]  /*9890*/  SEL R4, R4, 0x40, P2 ;  /* 0x0000004004047807 */ /* 0x000fce0001000000 */
[----:B------:R-:W-:Y:S01]  /*98a0*/  @P2 IADD3 R5, -R6, 0x20, RZ ;  /* 0x0000002006052810 */ /* 0x000fe20007ffe1ff */
[----:B------:R-:W-:Y:S01]  /*98b0*/  @P1 VIADD R5, R4, 0xffffffe0 ;  /* 0xffffffe004051836 */ /* 0x000fe20000000000 */
[----:B------:R-:W-:-:S04]  /*98c0*/  IADD3 R8, P1, R177, R10, RZ ;  /* 0x0000000ab1087210 */ /* 0x000fc80007f3e0ff */
[----:B------:R-:W-:Y:S02]  /*98d0*/  IADD3 R5, R16, R11, R5 ;  /* 0x0000000b10057210 */ /* 0x000fe40007ffe005 */
[----:B------:R-:W-:-:S04]  /*98e0*/  IADD3.X R9, R13, R188, RZ, P1, !PT ;  /* 0x000000bc0d097210 */ /* 0x000fc80000ffe4ff */
[----:B------:R-:W1:Y:S04]  /*98f0*/  LDS.128 R4, [R5+0x8400] ;  /* 0x0084000005047984 */ /* 0x000e680000000c00 */
[----:B-1----:R1:W-:Y:S02]  /*9900*/  ST.E.128 desc[UR38][R8.64], R4 ;  /* 0x0000000408007985 */ /* 0x0023e4000c101d26 */
.L_x_1635:
[----:B------:R-:W-:Y:S05]  /*9910*/  BSYNC B0 ;  /* 0x0000000000007941 */ /* 0x000fea0003800000 */
.L_x_1634:
[----:B------:R-:W-:Y:S01]  /*9920*/  @!PT LDS RZ, [RZ] ;  /* 0x00000000fffff984 */ /* 0x000fe20000000800 */
[----:B------:R-:W-:Y:S01]  /*9930*/  @!PT LDS RZ, [RZ] ;  /* 0x00000000fffff984 */ /* 0x000fe20000000800 */
[----:B------:R-:W-:Y:S01]  /*9940*/  @!PT LDS RZ, [RZ] ;  /* 0x00000000fffff984 */ /* 0x000fe20000000800 */
[----:B------:R-:W-:Y:S01]  /*9950*/  @!PT LDS RZ, [RZ] ;  /* 0x00000000fffff984 */ /* 0x000fe20000000800 */
[----:B------:R5:W-:Y:S06]  /*9960*/  MEMBAR.ALL.CTA ;  /* 0x0000000000007992 */ /* 0x000bec0000008000 */
[----:B-----5:R-:W5:Y:S01]  /*9970*/  FENCE.VIEW.ASYNC.S ;  /* 0x00000000000073c6 */ /* 0x020f620000000000 */
[----:B------:R-:W-:Y:S02]  /*9980*/  VIADD R17, R17, 0x1 ;  /* 0x0000000111117836 */ /* 0x000fe40000000000 */
[----:B0-----:R-:W-:Y:S01]  /*9990*/  @!P4 VIADD R84, R84, 0x228c0 ;  /* 0x000228c05454c836 */ /* 0x001fe20000000000 */
[----:B-----5:R0:W-:Y:S02]  /*99a0*/  BAR.SYNC.DEFER_BLOCKING R66, 0x80 ;  /* 0x000200420000751d */ /* 0x0201e40000010000 */
[----:B------:R-:W-:-:S02]  /*99b0*/  ISETP.NE.AND P1, PT, R17, 0x2, PT ;  /* 0x000000021100780c */ /* 0x000fc40003f25270 */
[----:B------:R-:W-:Y:S02]  /*99c0*/  @!P4 PRMT R84, RZ, 0x654, R84 ;  /* 0x00000654ff54c816 */ /* 0x000fe40000000054 */
[----:B-1-34-:R-:W-:Y:S02]  /*99d0*/  SEL R4, RZ, 0x1, P1 ;  /* 0x00000001ff047807 */ /* 0x01afe40000800000 */
[----:B------:R-:W-:Y:S02]  /*99e0*/  SEL R17, R17, RZ, P1 ;  /* 0x000000ff11117207 */ /* 0x000fe40000800000 */
[----:B------:R-:W-:Y:S01]  /*99f0*/  LOP3.LUT R173, R173, R4, RZ, 0x3c, !PT ;  /* 0x00000004adad7212 */ /* 0x000fe200078e3cff */
[----:B------:R0:W-:Y:S01]  /*9a00*/  @!P4 SYNCS.ARRIVE.TRANS64.RED.A1T0 RZ, [R84+URZ], RZ ;  /* 0x000000ff54ffc9a7 */ /* 0x0001e2000810043f */
[----:B------:R-:W-:Y:S05]  /*9a10*/  @P3 BRA `(.L_x_1640) ;  /* 0xffffff8c006c3947 */ /* 0x000fea000383ffff */
[----:B------:R-:W1:Y:S01]  /*9a20*/  S2R R5, SR_TID.X ;  /* 0x0000000000057919 */ /* 0x000e620000002100 */
[----:B------:R-:W-:Y:S02]  /*9a30*/  PLOP3.LUT P0, PT, PT, PT, PT, 0x8, 0x0 ;  /* 0x000000000000781c */ /* 0x000fe40003f0e170 */
[----:B-1----:R-:W-:-:S04]  /*9a40*/  SHF.R.U32.HI R5, RZ, 0x7, R5 ;  /* 0x00000007ff057819 */ /* 0x002fc80000011605 */
[----:B------:R-:W-:-:S13]  /*9a50*/  ISETP.NE.AND P2, PT, R5, 0x1, PT ;  /* 0x000000010500780c */ /* 0x000fda0003f45270 */
[----:B------:R-:W-:Y:S06]  /*9a60*/  @!P2 BAR.ARV 0x9, 0x100 ;  /* 0x024400000000ab1d */ /* 0x000fec0000002000 */
.L_x_1573:
[----:B------:R-:W1:Y:S01]  /*9a70*/  LDC R0, c[0x0][0x448] ;  /* 0x00011200ff007b82 */ /* 0x000e620000000800 */
[----:B------:R-:W-:-:S07]  /*9a80*/  IADD3 R5, R171, 0x1, -R170 ;  /* 0x00000001ab057810 */ /* 0x000fce0007ffe8aa */
[----:B------:R-:W3:Y:S01]  /*9a90*/  LDC.64 R6, c[0x0][0x9e0] ;  /* 0x00027800ff067b82 */ /* 0x000ee20000000a00 */
[----:B-1----:R-:W-:Y:S01]  /*9aa0*/  ISETP.NE.AND P1, PT, R0, 0x1, PT ;  /* 0x000000010000780c */ /* 0x002fe20003f25270 */
[----:B------:R-:W-:Y:S01]  /*9ab0*/  VIADD R0, R178, 0x7f ;  /* 0x0000007fb2007836 */ /* 0x000fe20000000000 */
[----:B---3--:R-:W-:-:S11]  /*9ac0*/  ISETP.GE.AND P2, PT, R7, 0x1, PT ;  /* 0x000000010700780c */ /* 0x008fd60003f46270 */
[----:B------:R-:W1:Y:S08]  /*9ad0*/  @P1 LDC R3, c[0x0][0x44c] ;  /* 0x00011300ff031b82 */ /* 0x000e700000000800 */
[----:B------:R-:W3:Y:S01]  /*9ae0*/  @P1 LDC R2, c[0x0][0x450] ;  /* 0x00011400ff021b82 */ /* 0x000ee20000000800 */
[----:B-1----:R-:W-:-:S05]  /*9af0*/  @P1 IMAD.HI.U32 R3, R0, R3, RZ ;  /* 0x0000000300031227 */ /* 0x002fca00078e00ff */
[----:B---3--:R-:W-:-:S05]  /*9b00*/  @P1 SHF.R.U32.HI R0, RZ, R2, R3 ;  /* 0x00000002ff001219 */ /* 0x008fca0000011603 */
[----:B------:R-:W-:Y:S01]  /*9b10*/  IMAD.IADD R3, R5, 0x1, R0 ;  /* 0x0000000105037824 */ /* 0x000fe200078e0200 */
[----:B------:R-:W-:Y:S06]  /*9b20*/  @P0 BRA `(.L_x_1641) ;  /* 0x00000000000c0947 */ /* 0x000fec0003800000 */
[----:B------:R-:W1:Y:S01]  /*9b30*/  FENCE.VIEW.ASYNC.G ;  /* 0x00000000000073c6 */ /* 0x000e620000000100 */
[----:B------:R-:W-:Y:S05]  /*9b40*/  WARPSYNC.ALL ;  /* 0x0000000000007948 */ /* 0x000fea0003800000 */
[----:B-1----:R-:W-:Y:S06]  /*9b50*/  BAR.ARV 0xc, 0x180 ;  /* 0x0306000000007b1d */ /* 0x002fec0000002000 */
.L_x_1641:
[----:B------:R-:W-:Y:S01]  /*9b60*/  IMAD.IADD R0, R3, 0x1, R6 ;  /* 0x0000000103007824 */ /* 0x000fe200078e0206 */
[----:B------:R-:W-:Y:S06]  /*9b70*/  @!P2 BRA `(.L_x_1642) ;  /* 0x000000000048a947 */ /* 0x000fec0003800000 */
[C---:B------:R-:W-:Y:S01]  /*9b80*/  ISETP.GT.AND P0, PT, R3.reuse, RZ, PT ;  /* 0x000000ff0300720c */ /* 0x040fe20003f04270 */
[----:B------:R-:W-:Y:S01]  /*9b90*/  BSSY B0, `(.L_x_1643) ;  /* 0x000000e000007945 */ /* 0x000fe20003800000 */
[----:B------:R-:W-:-:S11]  /*9ba0*/  VIADD R2, R3, 0xffffffff ;  /* 0xffffffff03027836 */ /* 0x000fd60000000000 */
[----:B------:R-:W-:Y:S05]  /*9bb0*/  @P0 BRA `(.L_x_1644) ;  /* 0x00000000001c0947 */ /* 0x000fea0003800000 */
[----:B------:R-:W-:Y:S01]  /*9bc0*/  ISETP.NE.AND P0, PT, R7, 0x1, PT ;  /* 0x000000010700780c */ /* 0x000fe20003f05270 */
[----:B------:R-:W-:-:S12]  /*9bd0*/  IMAD.MOV R3, RZ, RZ, -R3 ;  /* 0x000000ffff037224 */ /* 0x000fd800078e0a03 */
[----:B------:R-:W1:Y:S02]  /*9be0*/  @P0 LDC.64 R4, c[0x0][0x9e8] ;  /* 0x00027a00ff040b82 */ /* 0x000e640000000a00 */
[----:B-1----:R-:W-:-:S05]  /*9bf0*/  @P0 IMAD.HI.U32 R2, R3, R4, RZ ;  /* 0x0000000403020227 */ /* 0x002fca00078e00ff */
[----:B------:R-:W-:-:S04]  /*9c00*/  @P0 SHF.R.U32.HI R3, RZ, R5, R2 ;  /* 0x00000005ff030219 */ /* 0x000fc80000011602 */
[----:B------:R-:W-:Y:S01]  /*9c10*/  LOP3.LUT R2, RZ, R3, RZ, 0x33, !PT ;  /* 0x00000003ff027212 */ /* 0x000fe200078e33ff */
[----:B------:R-:W-:Y:S06]  /*9c20*/  BRA `(.L_x_1645) ;  /* 0x0000000000107947 */ /* 0x000fec0003800000 */
.L_x_1644:
[----:B------:R-:W-:-:S13]  /*9c30*/  ISETP.NE.AND P0, PT, R7, 0x1, PT ;  /* 0x000000010700780c */ /* 0x000fda0003f05270 */
[----:B------:R-:W1:Y:S02]  /*9c40*/  @P0 LDC.64 R4, c[0x0][0x9e8] ;  /* 0x00027a00ff040b82 */ /* 0x000e640000000a00 */
[----:B-1----:R-:W-:-:S05]  /*9c50*/  @P0 IMAD.HI.U32 R4, R2, R4, RZ ;  /* 0x0000000402040227 */ /* 0x002fca00078e00ff */
[----:B------:R-:W-:-:S07]  /*9c60*/  @P0 SHF.R.U32.HI R2, RZ, R5, R4 ;  /* 0x00000005ff020219 */ /* 0x000fce0000011604 */
.L_x_1645:
[----:B------:R-:W-:Y:S05]  /*9c70*/  BSYNC B0 ;  /* 0x0000000000007941 */ /* 0x000fea0003800000 */
.L_x_1643:
[----:B------:R-:W-:-:S05]  /*9c80*/  IMAD R3, R2, R7, R7 ;  /* 0x0000000702037224 */ /* 0x000fca00078e0207 */
[----:B------:R-:W-:-:S07]  /*9c90*/  VIMNMX R0, R0, R3, PT ;  /* 0x0000000300007248 */ /* 0x000fce0003fe0100 */
.L_x_1642:
[----:B------:R-:W1:Y:S01]  /*9ca0*/  @P1 LDC R5, c[0x0][0x44c] ;  /* 0x00011300ff051b82 */ /* 0x000e620000000800 */
[----:B------:R-:W-:Y:S01]  /*9cb0*/  VIADD R0, R0, 0x7f ;  /* 0x0000007f00007836 */ /* 0x000fe20000000000 */
[----:B------:R-:W-:-:S04]  /*9cc0*/  ULDC UR4, c[0x0][0x9dc] ;  /* 0x0002770000047ab9 */ /* 0x000fc80000000800 */
[----:B------:R-:W-:Y:S02]  /*9cd0*/  SHF.R.S32.HI R3, RZ, 0x1f, R0 ;  /* 0x0000001fff037819 */ /* 0x000fe40000011400 */
[----:B------:R-:W3:Y:S02]  /*9ce0*/  @P1 LDC R9, c[0x0][0x450] ;  /* 0x00011400ff091b82 */ /* 0x000ee40000000800 */
[----:B------:R-:W-:-:S04]  /*9cf0*/  LEA.HI R3, R3, R0, RZ, 0x7 ;  /* 0x0000000003037211 */ /* 0x000fc800078f38ff */
[----:B------:R-:W-:-:S04]  /*9d00*/  SHF.R.S32.HI R0, RZ, 0x7, R3 ;  /* 0x00000007ff007819 */ /* 0x000fc80000011403 */
[----:B------:R-:W-:Y:S01]  /*9d10*/  VIMNMX R89, R27, R0, PT ;  /* 0x000000001b597248 */ /* 0x000fe20003fe0100 */
[----:B-1----:R-:W-:-:S04]  /*9d20*/  @P1 IMAD.HI.U32 R2, R178, R5, RZ ;  /* 0x00000005b2021227 */ /* 0x002fc800078e00ff */
[----:B------:R-:W-:Y:S01]  /*9d30*/  IMAD.MOV.U32 R5, RZ, RZ, R178 ;  /* 0x000000ffff057224 */ /* 0x000fe200078e00b2 */
[----:B---3--:R-:W-:-:S05]  /*9d40*/  @P1 SHF.R.U32.HI R5, RZ, R9, R2 ;  /* 0x00000009ff051219 */ /* 0x008fca0000011602 */
[----:B------:R-:W-:-:S04]  /*9d50*/  IMAD.IADD R2, R88, 0x1, R5 ;  /* 0x0000000158027824 */ /* 0x000fc800078e0205 */
[----:B------:R-:W-:Y:S01]  /*9d60*/  VIADD R0, R2, -UR4 ;  /* 0x8000000402007c36 */ /* 0x000fe20008000000 */
[----:B------:R-:W-:Y:S06]  /*9d70*/  @!P2 BRA `(.L_x_1646) ;  /* 0x000000000044a947 */ /* 0x000fec0003800000 */
[----:B------:R-:W-:Y:S01]  /*9d80*/  ISETP.GT.AND P0, PT, R2, -0x1, PT ;  /* 0xffffffff0200780c */ /* 0x000fe20003f04270 */
[----:B------:R-:W-:-:S12]  /*9d90*/  BSSY B0, `(.L_x_1647) ;  /* 0x000000d000007945 */ /* 0x000fd80003800000 */
[----:B------:R-:W-:Y:S05]  /*9da0*/  @P0 BRA `(.L_x_1648) ;  /* 0x00000000001c0947 */ /* 0x000fea0003800000 */
[----:B------:R-:W-:Y:S02]  /*9db0*/  ISETP.NE.AND P0, PT, R7, 0x1, PT ;  /* 0x000000010700780c */ /* 0x000fe40003f05270 */
[----:B------:R-:W-:-:S11]  /*9dc0*/  LOP3.LUT R3, RZ, R2, RZ, 0x33, !PT ;  /* 0x00000002ff037212 */ /* 0x000fd600078e33ff */
[----:B------:R-:W1:Y:S02]  /*9dd0*/  @P0 LDC.64 R4, c[0x0][0x9e8] ;  /* 0x00027a00ff040b82 */ /* 0x000e640000000a00 */
[----:B-1----:R-:W-:-:S05]  /*9de0*/  @P0 IMAD.HI.U32 R2, R3, R4, RZ ;  /* 0x0000000403020227 */ /* 0x002fca00078e00ff */
[----:B------:R-:W-:-:S04]  /*9df0*/  @P0 SHF.R.U32.HI R3, RZ, R5, R2 ;  /* 0x00000005ff030219 */ /* 0x000fc80000011602 */
[----:B------:R-:W-:Y:S01]  /*9e00*/  LOP3.LUT R2, RZ, R3, RZ, 0x33, !PT ;  /* 0x00000003ff027212 */ /* 0x000fe200078e33ff */
[----:B------:R-:W-:Y:S06]  /*9e10*/  BRA `(.L_x_1649) ;  /* 0x0000000000107947 */ /* 0x000fec0003800000 */
.L_x_1648:
[----:B------:R-:W-:-:S13]  /*9e20*/  ISETP.NE.AND P0, PT, R7, 0x1, PT ;  /* 0x000000010700780c */ /* 0x000fda0003f05270 */
[----:B------:R-:W1:Y:S02]  /*9e30*/  @P0 LDC.64 R4, c[0x0][0x9e8] ;  /* 0x00027a00ff040b82 */ /* 0x000e640000000a00 */
[----:B-1----:R-:W-:-:S05]  /*9e40*/  @P0 IMAD.HI.U32 R4, R2, R4, RZ ;  /* 0x0000000402040227 */ /* 0x002fca00078e00ff */
[----:B------:R-:W-:-:S07]  /*9e50*/  @P0 SHF.R.U32.HI R2, RZ, R5, R4 ;  /* 0x00000005ff020219 */ /* 0x000fce0000011604 */
.L_x_1649:
[----:B------:R-:W-:Y:S05]  /*9e60*/  BSYNC B0 ;  /* 0x0000000000007941 */ /* 0x000fea0003800000 */
.L_x_1647:
[----:B------:R-:W-:-:S05]  /*9e70*/  IMAD R3, R2, R7, RZ ;  /* 0x0000000702037224 */ /* 0x000fca00078e02ff */
[----:B------:R-:W-:-:S07]  /*9e80*/  VIMNMX R0, R0, R3, !PT ;  /* 0x0000000300007248 */ /* 0x000fce0007fe0100 */
.L_x_1646:
[----:B------:R-:W-:Y:S01]  /*9e90*/  SHF.R.S32.HI R3, RZ, 0x1f, R0 ;  /* 0x0000001fff037819 */ /* 0x000fe20000011400 */
[----:B------:R-:W-:Y:S01]  /*9ea0*/  IMAD.MOV.U32 R56, RZ, RZ, RZ ;  /* 0x000000ffff387224 */ /* 0x000fe200078e00ff */
[----:B------:R-:W-:Y:S02]  /*9eb0*/  PLOP3.LUT P0, PT, PT, PT, PT, 0x80, 0x0 ;  /* 0x000000000000781c */ /* 0x000fe40003f0f070 */
[----:B------:R-:W-:Y:S02]  /*9ec0*/  CS2R R150, SRZ ;  /* 0x0000000000967805 */ /* 0x000fe4000001ff00 */
[----:B------:R-:W-:Y:S02]  /*9ed0*/  LEA.HI R3, R3, R0, RZ, 0x7 ;  /* 0x0000000003037211 */ /* 0x000fe400078f38ff */
[----:B------:R-:W-:Y:S02]  /*9ee0*/  CS2R R6, SRZ ;  /* 0x0000000000067805 */ /* 0x000fe4000001ff00 */
[----:B------:R-:W-:-:S02]  /*9ef0*/  MOV R58, RZ ;  /* 0x000000ff003a7202 */ /* 0x000fc40000000f00 */
[----:B------:R-:W-:Y:S02]  /*9f00*/  CS2R R148, SRZ ;  /* 0x0000000000947805 */ /* 0x000fe4000001ff00 */
[----:B------:R-:W-:Y:S02]  /*9f10*/  SHF.R.S32.HI R3, RZ, 0x7, R3 ;  /* 0x00000007ff037819 */ /* 0x000fe40000011403 */
[----:B------:R-:W-:Y:S02]  /*9f20*/  CS2R R8, SRZ ;  /* 0x0000000000087805 */ /* 0x000fe4000001ff00 */
[----:B------:R-:W-:Y:S02]  /*9f30*/  CS2R R4, SRZ ;  /* 0x0000000000047805 */ /* 0x000fe4000001ff00 */
[----:B------:R-:W-:Y:S02]  /*9f40*/  CS2R R142, SRZ ;  /* 0x00000000008e7805 */ /* 0x000fe4000001ff00 */
[----:B------:R-:W-:-:S02]  /*9f50*/  VIMNMX R198, RZ, R3, !PT ;  /* 0x00000003ffc67248 */ /* 0x000fc40007fe0100 */
[----:B------:R-:W-:Y:S02]  /*9f60*/  CS2R R140, SRZ ;  /* 0x00000000008c7805 */ /* 0x000fe4000001ff00 */
[----:B------:R-:W-:Y:S02]  /*9f70*/  CS2R R10, SRZ ;  /* 0x00000000000a7805 */ /* 0x000fe4000001ff00 */
[----:B------:R-:W-:Y:S02]  /*9f80*/  CS2R R134, SRZ ;  /* 0x0000000000867805 */ /* 0x000fe4000001ff00 */
[----:B------:R-:W-:Y:S02]  /*9f90*/  ISETP.GT.AND P1, PT, R89, R198, PT ;  /* 0x000000c65900720c */ /* 0x000fe40003f24270 */
[----:B------:R-:W-:Y:S02]  /*9fa0*/  CS2R R12, SRZ ;  /* 0x00000000000c7805 */ /* 0x000fe4000001ff00 */
[----:B------:R-:W-:-:S02]  /*9fb0*/  CS2R R132, SRZ ;  /* 0x0000000000847805 */ /* 0x000fc4000001ff00 */
[----:B------:R-:W-:Y:S02]  /*9fc0*/  CS2R R14, SRZ ;  /* 0x00000000000e7805 */ /* 0x000fe4000001ff00 */
[----:B------:R-:W-:Y:S02]  /*9fd0*/  CS2R R126, SRZ ;  /* 0x00000000007e7805 */ /* 0x000fe4000001ff00 */
[----:B------:R-:W-:Y:S02]  /*9fe0*/  CS2R R26, SRZ ;  /* 0x00000000001a7805 */ /* 0x000fe4000001ff00 */
[----:B------:R-:W-:Y:S02]  /*9ff0*/  CS2R R124, SRZ ;  /* 0x00000000007c7805 */ /* 0x000fe4000001ff00 */
[----:B--2---:R-:W-:Y:S01]  /*a000*/  CS2R R28, SRZ ;  /* 0x00000000001c7805 */ /* 0x004fe2000001ff00 */
[----:B------:R-:W-:Y:S01]  /*a010*/  IMAD.MOV.U32 R25, RZ, RZ, RZ ;  /* 0x000000ffff197224 */ /* 0x000fe200078e00ff */
        /* <DEDUP_REMOVED lines=11> */
[----:B------:R-:W-:Y:S01]  /*a0d0*/  CS2R R40, SRZ ;  /* 0x0000000000287805 */ /* 0x000fe2000001ff00 */
[----:B------:R-:W-:Y:S01]  /*a0e0*/  IMAD.MOV.U32 R95, RZ, RZ, RZ ;  /* 0x000000ffff5f7224 */ /* 0x000fe200078e00ff */
[----:B------:R-:W-:Y:S01]  /*a0f0*/  CS2R R92, SRZ ;  /* 0x00000000005c7805 */ /* 0x000fe2000001ff00 */
[----:B------:R-:W-:-:S02]  /*a100*/  IMAD.MOV.U32 R42, RZ, RZ, RZ ;  /* 0x000000ffff2a7224 */ /* 0x000fc400078e00ff */
[----:B------:R-:W-:Y:S02]  /*a110*/  IMAD.MOV.U32 R44, RZ, RZ, RZ ;  /* 0x000000ffff2c7224 */ /* 0x000fe400078e00ff */
[----:B------:R-:W-:Y:S02]  /*a120*/  IMAD.MOV.U32 R51, RZ, RZ, RZ ;  /* 0x000000ffff337224 */ /* 0x000fe400078e00ff */
[----:B------:R-:W-:Y:S01]  /*a130*/  IMAD.MOV.U32 R90, RZ, RZ, RZ ;  /* 0x000000ffff5a7224 */ /* 0x000fe200078e00ff */
[----:B------:R-:W-:Y:S06]  /*a140*/  @!P1 BRA `(.L_x_1650) ;  /* 0x0000015400249947 */ /* 0x000fec0003800000 */
[----:B------:R-:W-:-:S03]  /*a150*/  UMOV UR4, 0xffffffff ;  /* 0xffffffff00047882 */ /* 0x000fc60000000000 */
[----:B------:R-:W-:Y:S05]  /*a160*/  BRA.DIV UR4, `(.L_x_1651) ;  /* 0x000001fa04387947 */ /* 0x000fea000b800000 */
[----:B------:R1:W2:Y:S02]  /*a170*/  SHFL.IDX PT, R184, R218, RZ, 0x1f ;  /* 0x00001fffdab87589 */ /* 0x0002a400000e0000 */
.L_x_1964:
[----:B--2---:R-:W-:Y:S01]  /*a180*/  LEA.HI R0, R184, R184, RZ, 0x1 ;  /* 0x000000b8b8007211 */ /* 0x004fe200078f08ff */
        /* <DEDUP_REMOVED lines=12> */
[----:B------:R2:W3:Y:S01]  /*a250*/  LDC.64 R2, c[0x4][R0] ;  /* 0x0100000000027b82 */ /* 0x0004e20000000a00 */
        /* <DEDUP_REMOVED lines=8> */
[----:B--2---:R-:W-:-:S07]  /*a2e0*/  IMAD.MOV.U32 R13, RZ, RZ, RZ ;  /* 0x000000ffff0d7224 */ /* 0x004fce00078e00ff */
[----:B------:R-:W-:-:S07]  /*a2f0*/  LEPC R20, `(.L_x_1652) ;  /* 0x000000001014794e */ /* 0x000fce0000000000 */
[----:B01-3-5:R-:W-:Y:S05]  /*a300*/  CALL.ABS.NOINC R2 ;  /* 0x0000000002007343 */ /* 0x02bfea0003c00000 */
.L_x_1652:
[----:B------:R-:W-:Y:S01]  /*a310*/  ULDC.64 UR4, c[0x0][0x990] ;  /* 0x0002640000047ab9 */ /* 0x000fe20000000a00 */
[----:B------:R-:W-:Y:S01]  /*a320*/  ULDC.64 UR6, c[0x0][0x998] ;  /* 0x0002660000067ab9 */ /* 0x000fe20000000a00 */
[----:B------:R-:W-:Y:S02]  /*a330*/  ISETP.NE.U32.AND P0, PT, RZ, UR4, PT ;  /* 0x00000004ff007c0c */ /* 0x000fe4000bf05070 */
[----:B------:R-:W-:Y:S02]  /*a340*/  ISETP.NE.U32.AND P1, PT, RZ, UR6, PT ;  /* 0x00000006ff007c0c */ /* 0x000fe4000bf25070 */
[----:B------:R-:W-:Y:S02]  /*a350*/  ISETP.NE.AND.EX P0, PT, RZ, UR5, PT, P0 ;  /* 0x00000005ff007c0c */ /* 0x000fe4000bf05300 */
[----:B------:R-:W-:-:S11]  /*a360*/  ISETP.NE.AND.EX P1, PT, RZ, UR7, PT, P1 ;  /* 0x00000007ff007c0c */ /* 0x000fd6000bf25310 */
[----:B------:R-:W2:Y:S01]  /*a370*/  @P0 LDC.64 R6, c[0x0][0x9a8] ;  /* 0x00026a00ff060b82 */ /* 0x000ea20000000a00 */
[--C-:B------:R-:W-:Y:S02]  /*a380*/  @P0 SHF.R.S32.HI R3, RZ, 0x1f, R23.reuse ;  /* 0x0000001fff030819 */ /* 0x100fe40000011417 */
[----:B------:R-:W-:Y:S02]  /*a390*/  @P1 SHF.R.S32.HI R5, RZ, 0x1f, R23 ;  /* 0x0000001fff051819 */ /* 0x000fe40000011417 */
[----:B------:R-:W-:-:S03]  /*a3a0*/  @P0 SHF.R.S32.HI R15, RZ, 0x1f, R22 ;  /* 0x0000001fff0f0819 */ /* 0x000fc60000011416 */
[----:B------:R-:W3:Y:S08]  /*a3b0*/  @P1 LDC.64 R8, c[0x0][0x9b8] ;  /* 0x00026e00ff081b82 */ /* 0x000ef00000000a00 */
[----:B------:R-:W4:Y:S08]  /*a3c0*/  @P0 LDC.64 R10, c[0x0][0x9b0] ;  /* 0x00026c00ff0a0b82 */ /* 0x000f300000000a00 */
[----:B------:R-:W0:Y:S01]  /*a3d0*/  @P1 LDC.64 R12, c[0x0][0x9c0] ;  /* 0x00027000ff0c1b82 */ /* 0x000e220000000a00 */
[----:B--2---:R-:W-:-:S02]  /*a3e0*/  @P0 IMAD R0, R3, R6, RZ ;  /* 0x0000000603000224 */ /* 0x004fc400078e02ff */
[----:B------:R-:W-:-:S04]  /*a3f0*/  @P0 IMAD.WIDE.U32 R2, R23, R6, RZ ;  /* 0x0000000617020225 */ /* 0x000fc800078e00ff */
[----:B------:R-:W-:Y:S02]  /*a400*/  @P0 IMAD R7, R23, R7, R0 ;  /* 0x0000000717070224 */ /* 0x000fe400078e0200 */
[-C--:B---3--:R-:W-:Y:S02]  /*a410*/  @P1 IMAD R4, R5, R8.reuse, RZ ;  /* 0x0000000805041224 */ /* 0x088fe400078e02ff */
[----:B------:R-:W-:Y:S01]  /*a420*/  @P0 IMAD.IADD R3, R3, 0x1, R7 ;  /* 0x0000000103030824 */ /* 0x000fe200078e0207 */
[----:B------:R-:W-:Y:S01]  /*a430*/  @P1 SHF.R.S32.HI R7, RZ, 0x1f, R22 ;  /* 0x0000001fff071819 */ /* 0x000fe20000011416 */
[C---:B------:R-:W-:Y:S02]  /*a440*/  @P1 IMAD R9, R23.reuse, R9, R4 ;  /* 0x0000000917091224 */ /* 0x040fe400078e0204 */
[----:B------:R-:W-:-:S04]  /*a450*/  @P1 IMAD.WIDE.U32 R4, R23, R8, RZ ;  /* 0x0000000817041225 */ /* 0x000fc800078e00ff */
[----:B----4-:R-:W-:Y:S02]  /*a460*/  @P0 IMAD R0, R15, R10, RZ ;  /* 0x0000000a0f000224 */ /* 0x010fe400078e02ff */
[----:B------:R-:W-:Y:S02]  /*a470*/  @P1 IMAD.IADD R5, R5, 0x1, R9 ;  /* 0x0000000105051824 */ /* 0x000fe400078e0209 */
[C---:B------:R-:W-:Y:S02]  /*a480*/  @P0 IMAD R9, R22.reuse, R11, R0 ;  /* 0x0000000b16090224 */ /* 0x040fe400078e0200 */
[----:B0-----:R-:W-:Y:S02]  /*a490*/  @P1 IMAD R6, R7, R12, RZ ;  /* 0x0000000c07061224 */ /* 0x001fe400078e02ff */
        /* <DEDUP_REMOVED lines=10> */
[----:B------:R-:W-:Y:S01]  /*a540*/  @P1 LEA.HI.X R9, R6, UR7, R3, 0x2, P3 ;  /* 0x0000000706091c11 */ /* 0x000fe200098f1403 */
[----:B------:R-:W-:-:S04]  /*a550*/  IMAD.MOV.U32 R3, RZ, RZ, 0x3f800000 ;  /* 0x3f800000ff037424 */ /* 0x000fc800078e00ff */
        /* <DEDUP_REMOVED lines=10> */
[----:B------:R-:W-:-:S04]  /*a600*/  MOV R3, UR4 ;  /* 0x0000000400037c02 */ /* 0x000fc80008000f00 */
[----:B------:R-:W-:-:S04]  /*a610*/  SHF.L.U32 R3, R3, 0x1f, RZ ;  /* 0x0000001f03037819 */ /* 0x000fc800000006ff */
[----:B------:R0:W2:Y:S03]  /*a620*/  SYNCS.PHASECHK.TRANS64.TRYWAIT P0, [R16+URZ+0x22800], R3 ;  /* 0x02280003100075a7 */ /* 0x0000a6000800017f */
[----:B--2---:R-:W-:Y:S05]  /*a630*/  @!P0 NANOSLEEP.SYNCS 0x989680 ;  /* 0x009896800000895d */ /* 0x004fea0003900000 */
[----:B------:R-:W2:Y:S01]  /*a640*/  @!P0 SYNCS.PHASECHK.TRANS64 P0, [R16+URZ+0x22800], R3 ;  /* 0x02280003100085a7 */ /* 0x000ea2000800007f */
[----:B------:R-:W-:Y:S04]  /*a650*/  BSSY B0, `(.L_x_1654) ;  /* 0x0000006000007945 */ /* 0x000fe80003800000 */
[----:B--2---:R-:W-:Y:S05]  /*a660*/  @P0 BRA `(.L_x_1655) ;  /* 0x0000000000100947 */ /* 0x004fea0003800000 */
.L_x_1656:
[----:B--2---:R2:W3:Y:S02]  /*a670*/  SYNCS.PHASECHK.TRANS64.TRYWAIT P0, [R16+URZ+0x22800], R3 ;  /* 0x02280003100075a7 */ /* 0x0044e4000800017f */
[----:B---3--:R-:W-:Y:S05]  /*a680*/  @!P0 NANOSLEEP.SYNCS 0x989680 ;  /* 0x009896800000895d */ /* 0x008fea0003900000 */
[----:B------:R-:W3:Y:S02]  /*a690*/  @!P0 SYNCS.PHASECHK.TRANS64 P0, [R16+URZ+0x22800], R3 ;  /* 0x02280003100085a7 */ /* 0x000ee4000800007f */
[----:B---3--:R-:W-:Y:S05]  /*a6a0*/  @!P0 BRA `(.L_x_1656) ;  /* 0xfffffffc00f08947 */ /* 0x008fea000383ffff */
.L_x_1655:
[----:B------:R-:W-:Y:S05]  /*a6b0*/  BSYNC B0 ;  /* 0x0000000000007941 */ /* 0x000fea0003800000 */
.L_x_1654:
[----:B------:R-:W-:Y:S05]  /*a6c0*/  BRA `(.L_x_1657) ;  /* 0x0000006c009c7947 */ /* 0x000fea0003800000 */
.L_x_1653:
[----:B------:R-:W-:Y:S01]  /*a6d0*/  ULOP3.LUT UP0, URZ, UR42, 0x1bf, URZ, 0xc0, !UPT ;  /* 0x000001bf2a3f7892 */ /* 0x000fe2000f80c03f */
[----:B-----5:R-:W-:Y:S01]  /*a6e0*/  SHF.R.S32.HI R0, RZ, 0x1f, R24 ;  /* 0x0000001fff007819 */ /* 0x020fe20000011418 */
[----:B------:R-:W-:Y:S01]  /*a6f0*/  ULDC.64 UR4, c[0x0][0x3f8] ;  /* 0x0000fe0000047ab9 */ /* 0x000fe20000000a00 */
[----:B------:R-:W-:Y:S01]  /*a700*/  ULDC.64 UR6, c[0x0][0x408] ;  /* 0x0001020000067ab9 */ /* 0x000fe20000000a00 */
[----:B------:R-:W-:Y:S02]  /*a710*/  IMAD.WIDE.U32 R26, R24, UR4, RZ ;  /* 0x00000004181a7c25 */ /* 0x000fe4000f8e00ff */
[----:B------:R-:W-:Y:S02]  /*a720*/  PLOP3.LUT P0, PT, PT, PT, UP0, 0x80, 0x0 ;  /* 0x000000000000781c */ /* 0x000fe40003f0f008 */
[C---:B------:R-:W-:Y:S02]  /*a730*/  IMAD R3, R0.reuse, UR4, RZ ;  /* 0x0000000400037c24 */ /* 0x040fe4000f8e02ff */
[----:B------:R-:W-:-:S02]  /*a740*/  IMAD R5, R0, UR6, RZ ;  /* 0x0000000600057c24 */ /* 0x000fc4000f8e02ff */
[C---:B------:R-:W-:Y:S02]  /*a750*/  IMAD R3, R24.reuse, UR5, R3 ;  /* 0x0000000518037c24 */ /* 0x040fe4000f8e0203 */
[C---:B------:R-:W-:Y:S02]  /*a760*/  IMAD R5, R24.reuse, UR7, R5 ;  /* 0x0000000718057c24 */ /* 0x040fe4000f8e0205 */
[----:B------:R-:W-:-:S04]  /*a770*/  IMAD.WIDE.U32 R24, R24, UR6, RZ ;  /* 0x0000000618187c25 */ /* 0x000fc8000f8e00ff */
[----:B------:R-:W-:Y:S02]  /*a780*/  IMAD.IADD R29, R3, 0x1, R27 ;  /* 0x00000001031d7824 */ /* 0x000fe400078e021b */
[----:B------:R-:W-:Y:S01]  /*a790*/  IMAD.IADD R31, R5, 0x1, R25 ;  /* 0x00000001051f7824 */ /* 0x000fe200078e0219 */
[----:B------:R-:W-:Y:S06]  /*a7a0*/  @!P0 BRA `(.L_x_1658) ;  /* 0x0000000000408947 */ /* 0x000fec0003800000 */
[----:B------:R-:W-:Y:S01]  /*a7b0*/  MOV R0, 0x0 ;  /* 0x0000000000007802 */ /* 0x000fe20000000f00 */
[----:B------:R-:W-:Y:S01]  /*a7c0*/  ULDC.64 UR4, c[0x4][0xc8] ;  /* 0x0100320000047ab9 */ /* 0x000fe20000000a00 */
[----:B------:R-:W-:Y:S01]  /*a7d0*/  ULDC.64 UR6, c[0x4][0xd0] ;  /* 0x0100340000067ab9 */ /* 0x000fe20000000a00 */
[----:B------:R-:W-:Y:S01]  /*a7e0*/  IMAD.U32 R4, RZ, RZ, UR4 ;  /* 0x00000004ff047e24 */ /* 0x000fe2000f8e00ff */
[----:B------:R0:W2:Y:S01]  /*a7f0*/  LDC.64 R14, c[0x4][R0] ;  /* 0x01000000000e7b82 */ /* 0x0000a20000000a00 */
        /* <DEDUP_REMOVED lines=10> */
[----:B-12---:R-:W-:Y:S05]  /*a8a0*/  CALL.ABS.NOINC R14 ;  /* 0x000000000e007343 */ /* 0x006fea0003c00000 */
.L_x_1658:
[----:B------:R-:W-:Y:S01]  /*a8b0*/  ULDC.U8 UR4, c[0x0][0x410] ;  /* 0x0001040000047ab9 */ /* 0x000fe20000000000 */
[----:B------:R-:W-:Y:S01]  /*a8c0*/  BSSY B0, `(.L_x_1659) ;  /* 0x00006bf000007945 */ /* 0x000fe20003800000 */
[----:B------:R-:W-:Y:S02]  /*a8d0*/  ISETP.NE.AND P0, PT, RZ, UR4, PT ;  /* 0x00000004ff007c0c */ /* 0x000fe4000bf05270 */
[----:B------:R-:W-:-:S11]  /*a8e0*/  IADD3 R10, R176, R178, RZ ;  /* 0x000000b2b00a7210 */ /* 0x000fd60007ffe0ff */
[----:B------:R-:W-:Y:S05]  /*a8f0*/  @!P0 BRA `(.L_x_1660) ;  /* 0x0000003400788947 */ /* 0x000fea0003800000 */
[----:B------:R-:W0:Y:S01]  /*a900*/  LDC R45, c[0x0][0x448] ;  /* 0x00011200ff2d7b82 */ /* 0x000e220000000800 */
[----:B------:R-:W-:Y:S01]  /*a910*/  ULDC.64 UR4, c[0x0][0x3f8] ;  /* 0x0000fe0000047ab9 */ /* 0x000fe20000000a00 */
[----:B------:R-:W-:Y:S01]  /*a920*/  IMAD.MOV.U32 R4, RZ, RZ, R26 ;  /* 0x000000ffff047224 */ /* 0x000fe200078e001a */
[----:B------:R-:W-:Y:S01]  /*a930*/  ULDC.64 UR6, c[0x0][0x408] ;  /* 0x0001020000067ab9 */ /* 0x000fe20000000a00 */
[----:B------:R-:W-:Y:S01]  /*a940*/  IMAD.MOV.U32 R6, RZ, RZ, R24 ;  /* 0x000000ffff067224 */ /* 0x000fe200078e0018 */
[----:B------:R-:W-:Y:S01]  /*a950*/  ULDC.64 UR8, c[0x0][0x400] ;  /* 0x0001000000087ab9 */ /* 0x000fe20000000a00 */
[----:B------:R-:W-:Y:S01]  /*a960*/  IMAD.MOV.U32 R7, RZ, RZ, R31 ;  /* 0x000000ffff077224 */ /* 0x000fe200078e001f */
[----:B0-----:R-:W-:-:S13]  /*a970*/  ISETP.NE.AND P0, PT, R45, 0x1, PT ;  /* 0x000000012d00780c */ /* 0x001fda0003f05270 */
[----:B------:R-:W0:Y:S08]  /*a980*/  @P0 LDC R3, c[0x0][0x44c] ;  /* 0x00011300ff030b82 */ /* 0x000e300000000800 */
[----:B------:R-:W2:Y:S01]  /*a990*/  @P0 LDC R5, c[0x0][0x450] ;  /* 0x00011400ff050b82 */ /* 0x000ea20000000800 */
[----:B0-----:R-:W-:-:S04]  /*a9a0*/  @P0 IMAD.HI.U32 R0, R10, R3, RZ ;  /* 0x000000030a000227 */ /* 0x001fc800078e00ff */
[----:B------:R-:W-:Y:S01]  /*a9b0*/  IMAD.MOV.U32 R3, RZ, RZ, R10 ;  /* 0x000000ffff037224 */ /* 0x000fe200078e000a */
[----:B--2---:R-:W-:Y:S01]  /*a9c0*/  @P0 SHF.R.U32.HI R3, RZ, R5, R0 ;  /* 0x00000005ff030219 */ /* 0x004fe20000011600 */
[----:B------:R-:W-:-:S03]  /*a9d0*/  IMAD.MOV.U32 R5, RZ, RZ, R29 ;  /* 0x000000ffff057224 */ /* 0x000fc600078e001d */
[----:B------:R-:W-:Y:S01]  /*a9e0*/  SHF.R.S32.HI R0, RZ, 0x1f, R3 ;  /* 0x0000001fff007819 */ /* 0x000fe20000011403 */
[----:B------:R-:W-:-:S04]  /*a9f0*/  IMAD.WIDE.U32 R4, R3, UR4, R4 ;  /* 0x0000000403047c25 */ /* 0x000fc8000f8e0004 */
[----:B------:R-:W-:Y:S02]  /*aa00*/  IMAD R8, R0, UR4, RZ ;  /* 0x0000000400087c24 */ /* 0x000fe4000f8e02ff */
[----:B------:R-:W-:-:S04]  /*aa10*/  IMAD.WIDE.U32 R6, R3, UR6, R6 ;  /* 0x0000000603067c25 */ /* 0x000fc8000f8e0006 */
[C---:B------:R-:W-:Y:S01]  /*aa20*/  IMAD R13, R3.reuse, UR5, R8 ;  /* 0x00000005030d7c24 */ /* 0x040fe2000f8e0208 */
[----:B------:R-:W-:Y:S01]  /*aa30*/  ULDC.64 UR4, c[0x0][0x3e8] ;  /* 0x0000fa0000047ab9 */ /* 0x000fe20000000a00 */
[----:B------:R-:W-:Y:S01]  /*aa40*/  IMAD R8, R0, UR6, RZ ;  /* 0x0000000600087c24 */ /* 0x000fe2000f8e02ff */
[----:B------:R-:W-:Y:S01]  /*aa50*/  IADD3 R0, P0, R4, UR4, RZ ;  /* 0x0000000404007c10 */ /* 0x000fe2000ff1e0ff */
[----:B------:R-:W-:Y:S01]  /*aa60*/  UMOV UR4, 0xffffffff ;  /* 0xffffffff00047882 */ /* 0x000fe20000000000 */
[----:B------:R-:W-:Y:S01]  /*aa70*/  IADD3 R4, P1, R6, UR8, RZ ;  /* 0x0000000806047c10 */ /* 0x000fe2000ff3e0ff */
[----:B------:R-:W-:Y:S01]  /*aa80*/  IMAD R3, R3, UR7, R8 ;  /* 0x0000000703037c24 */ /* 0x000fe2000f8e0208 */
[----:B------:R-:W-:-:S04]  /*aa90*/  IADD3.X R13, R5, UR5, R13, P0, !PT ;  /* 0x00000005050d7c10 */ /* 0x000fc800087fe40d */
[----:B------:R-:W-:Y:S01]  /*aaa0*/  IADD3.X R5, R7, UR9, R3, P1, !PT ;  /* 0x0000000907057c10 */ /* 0x000fe20008ffe403 */
[----:B------:R-:W-:Y:S06]  /*aab0*/  BRA.DIV UR4, `(.L_x_1661) ;  /* 0x000001f204107947 */ /* 0x000fec000b800000 */
[----:B------:R0:W2:Y:S04]  /*aac0*/  SHFL.IDX PT, R3, R13, RZ, 0x1e1f ;  /* 0x001e1fff0d037589 */ /* 0x0000a800000e0000 */
[----:B------:R-:W3:Y:S04]  /*aad0*/  SHFL.IDX PT, R0, R0, RZ, 0x1e1f ;  /* 0x001e1fff00007589 */ /* 0x000ee800000e0000 */
[----:B------:R-:W4:Y:S04]  /*aae0*/  SHFL.IDX PT, R5, R5, RZ, 0x1e1f ;  /* 0x001e1fff05057589 */ /* 0x000f2800000e0000 */
[----:B------:R0:W0:Y:S02]  /*aaf0*/  SHFL.IDX PT, R14, R4, RZ, 0x1e1f ;  /* 0x001e1fff040e7589 */ /* 0x00002400000e0000 */
.L_x_1970:
[----:B------:R-:W-:Y:S01]  /*ab00*/  IMAD R45, R170, R45, RZ ;  /* 0x0000002daa2d7224 */ /* 0x000fe200078e02ff */
[----:B------:R-:W-:Y:S01]  /*ab10*/  BSSY B1, `(.L_x_1662) ;  /* 0x0000047000017945 */ /* 0x000fe20003800000 */
[----:B------:R-:W-:Y:S02]  /*ab20*/  CS2R R8, SRZ ;  /* 0x0000000000087805 */ /* 0x000fe4000001ff00 */
[----:B0-----:R-:W-:Y:S02]  /*ab30*/  CS2R R12, SRZ ;  /* 0x00000000000c7805 */ /* 0x001fe4000001ff00 */
        /* <DEDUP_REMOVED lines=12> */
[----:B------:R-:W-:Y:S01]  /*ac00*/  ULDC UR4, c[0x0][0x3f4] ;  /* 0x0000fd0000047ab9 */ /* 0x000fe20000000800 */
[----:B------:R-:W-:Y:S02]  /*ac10*/  CS2R R38, SRZ ;  /* 0x0000000000267805 */ /* 0x000fe4000001ff00 */
[----:B------:R-:W-:Y:S02]  /*ac20*/  ISETP.GE.AND P5, PT, R174, UR4, PT ;  /* 0x00000004ae007c0c */ /* 0x000fe4000bfa6270 */
[----:B------:R-:W-:Y:S02]  /*ac30*/  CS2R R36, SRZ ;  /* 0x0000000000247805 */ /* 0x000fe4000001ff00 */
[----:B------:R-:W-:Y:S02]  /*ac40*/  ISETP.GE.AND P2, PT, R190, UR4, PT ;  /* 0x00000004be007c0c */ /* 0x000fe4000bf46270 */
[----:B------:R-:W-:Y:S02]  /*ac50*/  CS2R R32, SRZ ;  /* 0x0000000000207805 */ /* 0x000fe4000001ff00 */
[----:B------:R-:W-:-:S05]  /*ac60*/  ISETP.GE.AND P3, PT, R189, UR4, PT ;  /* 0x00000004bd007c0c */ /* 0x000fca000bf66270 */
[----:B------:R-:W-:Y:S02]  /*ac70*/  @!P5 SHF.R.S32.HI R4, RZ, 0x1f, R174 ;  /* 0x0000001fff04d819 */ /* 0x000fe400000114ae */
[C---:B---3--:R-:W-:Y:S02]  /*ac80*/  @!P5 IADD3 R6, P0, R174.reuse, R0, RZ ;  /* 0x00000000ae06d210 */ /* 0x048fe40007f1e0ff */
[----:B------:R-:W-:Y:S02]  /*ac90*/  @!P5 IADD3 R8, P1, R174, R14, RZ ;  /* 0x0000000eae08d210 */ /* 0x000fe40007f3e0ff */
[----:B------:R-:W-:Y:S01]  /*aca0*/  @!P2 IADD3 R10, P4, R190, R0, RZ ;  /* 0x00000000be0aa210 */ /* 0x000fe20007f9e0ff */
[--C-:B--2---:R-:W-:Y:S02]  /*acb0*/  @!P5 IMAD.X R7, R3, 0x1, R4.reuse, P0 ;  /* 0x000000010307d824 */ /* 0x104fe400000e0604 */
[----:B----4-:R-:W-:Y:S01]  /*acc0*/  @!P5 IMAD.X R9, R5, 0x1, R4, P1 ;  /* 0x000000010509d824 */ /* 0x010fe200008e0604 */
[----:B------:R-:W-:Y:S01]  /*acd0*/  ISETP.GE.AND P1, PT, R192, UR4, PT ;  /* 0x00000004c0007c0c */ /* 0x000fe2000bf26270 */
[----:B------:R-:W-:Y:S01]  /*ace0*/  @!P2 IMAD.X R11, R3, 0x1, R214, P4 ;  /* 0x00000001030ba824 */ /* 0x000fe200020e06d6 */
[----:B------:R-:W-:Y:S01]  /*acf0*/  @!P2 IADD3 R12, P0, R190, R14, RZ ;  /* 0x0000000ebe0ca210 */ /* 0x000fe20007f1e0ff */
[----:B------:R0:W5:Y:S01]  /*ad00*/  @!P5 LD.E.64 R38, desc[UR38][R6.64] ;  /* 0x000000260626d980 */ /* 0x000162000c101b00 */
[----:B------:R-:W-:-:S03]  /*ad10*/  @!P3 IADD3 R20, P4, R189, R0, RZ ;  /* 0x00000000bd14b210 */ /* 0x000fc60007f9e0ff */
[----:B------:R-:W5:Y:S01]  /*ad20*/  @!P5 LD.E.64 R36, desc[UR38][R8.64] ;  /* 0x000000260824d980 */ /* 0x000f62000c101b00 */
[----:B------:R-:W-:Y:S02]  /*ad30*/  @!P3 IADD3 R40, P5, R189, R14, RZ ;  /* 0x0000000ebd28b210 */ /* 0x000fe40007fbe0ff */
[----:B------:R-:W-:Y:S01]  /*ad40*/  CS2R R34, SRZ ;  /* 0x0000000000227805 */ /* 0x000fe2000001ff00 */
[----:B------:R-:W-:Y:S01]  /*ad50*/  @!P2 IMAD.X R13, R5, 0x1, R214, P0 ;  /* 0x00000001050da824 */ /* 0x000fe200000e06d6 */
[----:B------:R-:W-:Y:S02]  /*ad60*/  CS2R R28, SRZ ;  /* 0x00000000001c7805 */ /* 0x000fe4000001ff00 */
[----:B------:R-:W-:Y:S01]  /*ad70*/  CS2R R30, SRZ ;  /* 0x00000000001e7805 */ /* 0x000fe2000001ff00 */
[--C-:B------:R-:W-:Y:S01]  /*ad80*/  @!P3 IMAD.X R21, R3, 0x1, R213.reuse, P4 ;  /* 0x000000010315b824 */ /* 0x100fe200020e06d5 */
[----:B------:R-:W5:Y:S01]  /*ad90*/  @!P2 LD.E.64 R32, desc[UR38][R10.64] ;  /* 0x000000260a20a980 */ /* 0x000f62000c101b00 */
[----:B------:R-:W-:Y:S01]  /*ada0*/  @!P3 IMAD.X R41, R5, 0x1, R213, P5 ;  /* 0x000000010529b824 */ /* 0x000fe200028e06d5 */
[----:B------:R-:W-:-:S02]  /*adb0*/  ISETP.GE.AND P0, PT, R191, UR4, PT ;  /* 0x00000004bf007c0c */ /* 0x000fc4000bf06270 */
[----:B------:R2:W5:Y:S01]  /*adc0*/  @!P2 LD.E.64 R34, desc[UR38][R12.64] ;  /* 0x000000260c22a980 */ /* 0x000562000c101b00 */
[----:B------:R-:W-:Y:S02]  /*add0*/  ISETP.GE.AND P2, PT, R193, UR4, PT ;  /* 0x00000004c1007c0c */ /* 0x000fe4000bf46270 */
[C---:B------:R-:W-:Y:S01]  /*ade0*/  @!P1 IADD3 R42, P4, R192.reuse, R14, RZ ;  /* 0x0000000ec02a9210 */ /* 0x040fe20007f9e0ff */
[----:B------:R3:W5:Y:S04]  /*adf0*/  @!P3 LD.E.64 R28, desc[UR38][R20.64] ;  /* 0x00000026141cb980 */ /* 0x000768000c101b00 */
[----:B------:R4:W5:Y:S01]  /*ae00*/  @!P3 LD.E.64 R30, desc[UR38][R40.64] ;  /* 0x00000026281eb980 */ /* 0x000962000c101b00 */
[----:B0-----:R-:W-:Y:S02]  /*ae10*/  @!P1 IADD3 R6, P3, R192, R0, RZ ;  /* 0x00000000c0069210 */ /* 0x001fe40007f7e0ff */
[----:B------:R-:W-:-:S02]  /*ae20*/  CS2R R24, SRZ ;  /* 0x0000000000187805 */ /* 0x000fc4000001ff00 */
[----:B------:R-:W-:Y:S01]  /*ae30*/  CS2R R26, SRZ ;  /* 0x00000000001a7805 */ /* 0x000fe2000001ff00 */
[----:B------:R-:W-:Y:S01]  /*ae40*/  @!P1 IMAD.X R43, R5, 0x1, R212, P4 ;  /* 0x00000001052b9824 */ /* 0x000fe200020e06d4 */
[----:B------:R-:W-:Y:S02]  /*ae50*/  @!P1 IADD3.X R7, R3, R212, RZ, P3, !PT ;  /* 0x000000d403079210 */ /* 0x000fe40001ffe4ff */
[----:B--2---:R-:W-:Y:S02]  /*ae60*/  CS2R R12, SRZ ;  /* 0x00000000000c7805 */ /* 0x004fe4000001ff00 */
[-C--:B------:R-:W-:Y:S01]  /*ae70*/  @!P0 IADD3 R46, P5, R191, R0.reuse, RZ ;  /* 0x00000000bf2e8210 */ /* 0x080fe20007fbe0ff */
[----:B------:R0:W5:Y:S01]  /*ae80*/  @!P1 LD.E.64 R26, desc[UR38][R42.64] ;  /* 0x000000262a1a9980 */ /* 0x000162000c101b00 */
[----:B------:R-:W-:Y:S02]  /*ae90*/  @!P2 IADD3 R48, P3, R193, R0, RZ ;  /* 0x00000000c130a210 */ /* 0x000fe40007f7e0ff */
[----:B---3--:R-:W-:-:S02]  /*aea0*/  CS2R R20, SRZ ;  /* 0x0000000000147805 */ /* 0x008fc4000001ff00 */
[----:B------:R-:W-:Y:S01]  /*aeb0*/  CS2R R8, SRZ ;  /* 0x0000000000087805 */ /* 0x000fe2000001ff00 */
[----:B------:R0:W5:Y:S01]  /*aec0*/  @!P1 LD.E.64 R24, desc[UR38][R6.64] ;  /* 0x0000002606189980 */ /* 0x000162000c101b00 */
[-C--:B----4-:R-:W-:Y:S02]  /*aed0*/  @!P0 IADD3 R40, P1, R191, R14.reuse, RZ ;  /* 0x0000000ebf288210 */ /* 0x090fe40007f3e0ff */
[----:B------:R-:W-:Y:S02]  /*aee0*/  CS2R R10, SRZ ;  /* 0x00000000000a7805 */ /* 0x000fe4000001ff00 */
[----:B------:R-:W-:Y:S01]  /*aef0*/  @!P2 IADD3 R14, P4, R193, R14, RZ ;  /* 0x0000000ec10ea210 */ /* 0x000fe20007f9e0ff */
[--C-:B------:R-:W-:Y:S02]  /*af00*/  @!P0 IMAD.X R47, R3, 0x1, R211.reuse, P5 ;  /* 0x00000001032f8824 */ /* 0x100fe400028e06d3 */
[----:B------:R-:W-:Y:S02]  /*af10*/  @!P0 IMAD.X R41, R5, 0x1, R211, P1 ;  /* 0x0000000105298824 */ /* 0x000fe400008e06d3 */
[--C-:B------:R-:W-:Y:S01]  /*af20*/  @!P2 IMAD.X R49, R3, 0x1, R210.reuse, P3 ;  /* 0x000000010331a824 */ /* 0x100fe200018e06d2 */
[----:B------:R0:W5:Y:S01]  /*af30*/  @!P0 LD.E.64 R12, desc[UR38][R46.64] ;  /* 0x000000262e0c8980 */ /* 0x000162000c101b00 */
[----:B------:R-:W-:-:S03]  /*af40*/  @!P2 IMAD.X R15, R5, 0x1, R210, P4 ;  /* 0x00000001050fa824 */ /* 0x000fc600020e06d2 */
[----:B------:R0:W5:Y:S04]  /*af50*/  @!P0 LD.E.64 R20, desc[UR38][R40.64] ;  /* 0x0000002628148980 */ /* 0x000168000c101b00 */
[----:B------:R0:W5:Y:S04]  /*af60*/  @!P2 LD.E.64 R8, desc[UR38][R48.64] ;  /* 0x000000263008a980 */ /* 0x000168000c101b00 */
[----:B------:R0:W5:Y:S02]  /*af70*/  @!P2 LD.E.64 R10, desc[UR38][R14.64] ;  /* 0x000000260e0aa980 */ /* 0x000164000c101b00 */
.L_x_1663:
[----:B------:R-:W-:Y:S05]  /*af80*/  BSYNC B1 ;  /* 0x0000000000017941 */ /* 0x000fea0003800000 */
.L_x_1662:
[----:B------:R-:W-:Y:S01]  /*af90*/  ULEA.HI UR4, UR37, UR37, URZ, 0x1 ;  /* 0x0000002525047291 */ /* 0x000fe2000f8f083f */
[----:B--2---:R-:W-:Y:S01]  /*afa0*/  VIADDMNMX R3, R45, -R178, 0x80, PT ;  /* 0x000000802d037446 */ /* 0x004fe200038009b2 */
[----:B------:R-:W-:Y:S02]  /*afb0*/  BSSY B1, `(.L_x_1664) ;  /* 0x0000008000017945 */ /* 0x000fe40003800000 */
[----:B------:R-:W-:Y:S01]  /*afc0*/  ULOP3.LUT UR4, UR4, 0xfffffffe, URZ, 0xc0, !UPT ;  /* 0xfffffffe04047892 */ /* 0x000fe2000f8ec03f */
[----:B------:R-:W-:-:S03]  /*afd0*/  ISETP.GE.AND P1, PT, R176, R3, PT ;  /* 0x00000003b000720c */ /* 0x000fc60003f26270 */
[----:B------:R-:W-:-:S06]  /*afe0*/  UIADD3 UR4, UR37, -UR4, URZ ;  /* 0x8000000425047290 */ /* 0x000fcc000fffe03f */
[----:B----4-:R-:W-:-:S05]  /*aff0*/  IMAD.U32 R5, RZ, RZ, UR4 ;  /* 0x00000004ff057e24 */ /* 0x010fca000f8e00ff */
[----:B------:R-:W-:-:S04]  /*b000*/  SHF.L.U32 R5, R5, 0x1f, RZ ;  /* 0x0000001f05057819 */ /* 0x000fc800000006ff */
[----:B------:R-:W2:Y:S02]  /*b010*/  SYNCS.PHASECHK.TRANS64.TRYWAIT P0, [R16+URZ+0x22800], R5 ;  /* 0x02280005100075a7 */ /* 0x000ea4000800017f */
[----:B--2---:R-:W-:Y:S05]  /*b020*/  @!P0 BRA `(.L_x_1665) ;  /* 0x000001ec00208947 */ /* 0x004fea0003800000 */
.L_x_1971:
[----:B------:R-:W-:Y:S05]  /*b030*/  BSYNC B1 ;  /* 0x0000000000017941 */ /* 0x000fea0003800000 */
.L_x_1664:
[----:B------:R-:W-:Y:S05]  /*b040*/  @P1 BRA `(.L_x_1666) ;  /* 0x0000006400181947 */ /* 0x000fea0003800000 */
[----:B---3--:R-:W3:Y:S01]  /*b050*/  LDC R0, c[0x0][0x3f4] ;  /* 0x0000fd00ff007b82 */ /* 0x008ee20000000800 */
[----:B------:R-:W-:Y:S01]  /*b060*/  BSSY B1, `(.L_x_1667) ;  /* 0x000007f000017945 */ /* 0x000fe20003800000 */
[-C--:B---3--:R-:W-:Y:S02]  /*b070*/  ISETP.GE.AND P0, PT, R174, R0.reuse, PT ;  /* 0x00000000ae00720c */ /* 0x088fe40003f06270 */
[-C--:B------:R-:W-:Y:S02]  /*b080*/  ISETP.GE.AND P1, PT, R190, R0.reuse, PT ;  /* 0x00000000be00720c */ /* 0x080fe40003f26270 */
[-C--:B------:R-:W-:Y:S02]  /*b090*/  ISETP.GE.AND P2, PT, R189, R0.reuse, PT ;  /* 0x00000000bd00720c */ /* 0x080fe40003f46270 */
[-C--:B------:R-:W-:Y:S02]  /*b0a0*/  ISETP.GE.AND P3, PT, R192, R0.reuse, PT ;  /* 0x00000000c000720c */ /* 0x080fe40003f66270 */
[----:B------:R-:W-:-:S02]  /*b0b0*/  ISETP.GE.AND P4, PT, R191, R0, PT ;  /* 0x00000000bf00720c */ /* 0x000fc40003f86270 */
[----:B------:R-:W-:Y:S01]  /*b0c0*/  ISETP.GE.AND P5, PT, R193, R0, PT ;  /* 0x00000000c100720c */ /* 0x000fe20003fa6270 */
[----:B------:R-:W-:Y:S02]  /*b0d0*/  IMAD.IADD R0, R16, 0x1, R199 ;  /* 0x0000000110007824 */ /* 0x000fe400078e02c7 */
[----:B------:R-:W-:Y:S10]  /*b0e0*/  @P0 BRA `(.L_x_1668) ;  /* 0x0000000400d80947 */ /* 0x000ff40003800000 */
[----:B0-2---:R-:W0:Y:S01]  /*b0f0*/  LDS.128 R4, [R0+0x10400] ;  /* 0x0104000000047984 */ /* 0x005e220000000c00 */
[----:B-----5:R-:W-:Y:S02]  /*b100*/  SHF.R.U32.HI R14, RZ, 0x8, R38 ;  /* 0x00000008ff0e7819 */ /* 0x020fe40000011626 */
        /* <DEDUP_REMOVED lines=24> */
[----:B0-----:R-:W-:-:S02]  /*b290*/  F2FP.F16.E4M3.UNPACK_B R3, R6.H1 ;  /* 0x00000006ff03723e */ /* 0x001fc400030006ff */
[----:B------:R-:W-:Y:S02]  /*b2a0*/  F2FP.F16.E4M3.UNPACK_B R42, R45 ;  /* 0x0000002dff2a723e */ /* 0x000fe400020006ff */
[----:B------:R-:W-:Y:S01]  /*b2b0*/  F2FP.F16.E4M3.UNPACK_B R39, R41 ;  /* 0x00000029ff27723e */ /* 0x000fe200020006ff */
[----:B------:R-:W-:Y:S01]  /*b2c0*/  HADD2.F32 R14, -RZ, R3.H1_H1 ;  /* 0x30000003ff0e7230 */ /* 0x000fe20000004100 */
[--C-:B------:R-:W-:Y:S01]  /*b2d0*/  LOP3.LUT R43, R43, 0xff0000, R36.reuse, 0xf8, !PT ;  /* 0x00ff00002b2b7812 */ /* 0x100fe200078ef824 */
[--C-:B------:R-:W-:Y:S01]  /*b2e0*/  HADD2.F32 R46, -RZ, R42.reuse.H1_H1 ;  /* 0x3000002aff2e7230 */ /* 0x100fe20000004100 */
[----:B------:R-:W-:Y:S01]  /*b2f0*/  F2FP.F16.E4M3.UNPACK_B R6, R6 ;  /* 0x00000006ff06723e */ /* 0x000fe200020006ff */
[----:B------:R-:W-:Y:S01]  /*b300*/  HADD2.F32 R40, -RZ, R39.H1_H1 ;  /* 0x30000027ff287230 */ /* 0x000fe20000004100 */
[----:B------:R-:W-:Y:S01]  /*b310*/  LOP3.LUT R43, R43, 0xff000000, R36, 0xf8, !PT ;  /* 0xff0000002b2b7812 */ /* 0x000fe200078ef824 */
[----:B------:R-:W-:Y:S01]  /*b320*/  HADD2.F32 R42, -RZ, R42.H0_H0 ;  /* 0x2000002aff2a7230 */ /* 0x000fe20000004100 */
[----:B------:R-:W-:Y:S01]  /*b330*/  LOP3.LUT R38, R15, 0xff000000, R38, 0xf8, !PT ;  /* 0xff0000000f267812 */ /* 0x000fe200078ef826 */
[C---:B------:R-:W-:Y:S01]  /*b340*/  FMUL.FTZ R48, R14.reuse, R46 ;  /* 0x0000002e0e307220 */ /* 0x040fe20000410000 */
[-C--:B------:R-:W-:Y:S01]  /*b350*/  F2FP.F16.E4M3.UNPACK_B R36, R7.reuse ;  /* 0x00000007ff24723e */ /* 0x080fe200020006ff */
[----:B------:R-:W-:Y:S01]  /*b360*/  FMUL.FTZ R47, R14, R40 ;  /* 0x000000280e2f7220 */ /* 0x000fe20000410000 */
[----:B------:R-:W-:Y:S01]  /*b370*/  F2FP.F16.E4M3.UNPACK_B R37, R7.H1 ;  /* 0x00000007ff25723e */ /* 0x000fe200030006ff */
[----:B------:R-:W-:Y:S01]  /*b380*/  HADD2.F32 R15, -RZ, R3.H0_H0 ;  /* 0x20000003ff0f7230 */ /* 0x000fe20000004100 */
[-C--:B------:R-:W-:Y:S01]  /*b390*/  F2FP.F16.E4M3.UNPACK_B R7, R5.reuse ;  /* 0x00000005ff07723e */ /* 0x080fe200020006ff */
[----:B------:R-:W-:Y:S01]  /*b3a0*/  HADD2.F32 R39, -RZ, R39.H0_H0 ;  /* 0x20000027ff277230 */ /* 0x000fe20000004100 */
[----:B------:R-:W-:Y:S01]  /*b3b0*/  F2FP.F16.E4M3.UNPACK_B R14, R5.H1 ;  /* 0x00000005ff0e723e */ /* 0x000fe200030006ff */
[----:B------:R-:W-:-:S02]  /*b3c0*/  HADD2.F32 R5, -RZ, R6.H1_H1 ;  /* 0x30000006ff057230 */ /* 0x000fc40000004100 */
[C---:B------:R-:W-:Y:S01]  /*b3d0*/  FFMA.FTZ R48, R15.reuse, R40, -R48 ;  /* 0x000000280f307223 */ /* 0x040fe20000010830 */
        /* <DEDUP_REMOVED lines=71> */
.L_x_1668:
[----:B------:R-:W-:Y:S05]  /*b850*/  BSYNC B1 ;  /* 0x0000000000017941 */ /* 0x000fea0003800000 */
.L_x_1667:
[----:B------:R-:W-:Y:S04]  /*b860*/  BSSY B1, `(.L_x_1669) ;  /* 0x000007c000017945 */ /* 0x000fe80003800000 */
[----:B------:R-:W-:Y:S05]  /*b870*/  @P1 BRA `(.L_x_1670) ;  /* 0x0000000400e81947 */ /* 0x000fea0003800000 */
[----:B0-23--:R-:W0:Y:S01]  /*b880*/  LDS.128 R4, [R206] ;  /* 0x00000000ce047984 */ /* 0x00de220000000c00 */
        /* <DEDUP_REMOVED lines=13> */
[----:B------:R-:W-:Y:S02]  /*b960*/  LOP3.LUT R14, R32, 0xff, RZ, 0xc0, !PT ;  /* 0x000000ff200e7812 */ /* 0x000fe400078ec0ff */
        /* <DEDUP_REMOVED lines=107> */
.L_x_1670:
[----:B------:R-:W-:Y:S05]  /*c020*/  BSYNC B1 ;  /* 0x0000000000017941 */ /* 0x000fea0003800000 */
.L_x_1669:
[----:B------:R-:W-:Y:S04]  /*c030*/  BSSY B1, `(.L_x_1671) ;  /* 0x0000078000017945 */ /* 0x000fe80003800000 */
[----:B------:R-:W-:Y:S05]  /*c040*/  @P2 BRA `(.L_x_1672) ;  /* 0x0000000400d82947 */ /* 0x000fea0003800000 */
[----:B0-234-:R-:W0:Y:S01]  /*c050*/  LDS.128 R4, [R0+0x12400] ;  /* 0x0124000000047984 */ /* 0x01de220000000c00 */
        /* <DEDUP_REMOVED lines=117> */
.L_x_1672:
[----:B------:R-:W-:Y:S05]  /*c7b0*/  BSYNC B1 ;  /* 0x0000000000017941 */ /* 0x000fea0003800000 */
.L_x_1671:
        /* <DEDUP_REMOVED lines=124> */
.L_x_1674:
[----:B------:R-:W-:Y:S05]  /*cf80*/  BSYNC B1 ;  /* 0x0000000000017941 */ /* 0x000fea0003800000 */
.L_x_1673:
[----:B------:R-:W-:Y:S04]  /*cf90*/  BSSY B1, `(.L_x_1675) ;  /* 0x0000078000017945 */ /* 0x000fe80003800000 */
[----:B------:R-:W-:Y:S05]  /*cfa0*/  @P4 BRA `(.L_x_1676) ;  /* 0x0000000400d84947 */ /* 0x000fea0003800000 */
[----:B0-234-:R-:W0:Y:S01]  /*cfb0*/  LDS.128 R4, [R0+0x14400] ;  /* 0x0144000000047984 */ /* 0x01de220000000c00 */
[----:B-----5:R-:W-:Y:S02]  /*cfc0*/  SHF.R.U32.HI R14, RZ, 0x8, R12 ;  /* 0x00000008ff0e7819 */ /* 0x020fe4000001160c */
[----:B------:R-:W-:Y:S02]  /*cfd0*/  SHF.R.U32.HI R24, RZ, 0x8, R13 ;  /* 0x00000008ff187819 */ /* 0x000fe4000001160d */
[----:B------:R-:W-:Y:S02]  /*cfe0*/  LOP3.LUT R3, R12, 0xff, RZ, 0xc0, !PT ;  /* 0x000000ff0c037812 */ /* 0x000fe400078ec0ff */
[----:B------:R-:W-:Y:S02]  /*cff0*/  LOP3.LUT R14, R14, 0xff, RZ, 0xc0, !PT ;  /* 0x000000ff0e0e7812 */ /* 0x000fe400078ec0ff */
[----:B------:R-:W-:Y:S02]  /*d000*/  SHF.R.U32.HI R27, RZ, 0x8, R21 ;  /* 0x00000008ff1b7819 */ /* 0x000fe40000011615 */
[----:B------:R-:W-:-:S02]  /*d010*/  LOP3.LUT R15, R13, 0xff, RZ, 0xc0, !PT ;  /* 0x000000ff0d0f7812 */ /* 0x000fc400078ec0ff */
[----:B------:R-:W-:Y:S02]  /*d020*/  LOP3.LUT R24, R24, 0xff, RZ, 0xc0, !PT ;  /* 0x000000ff18187812 */ /* 0x000fe400078ec0ff */
[----:B------:R-:W-:Y:S02]  /*d030*/  PRMT R3, R14, 0x7604, R3 ;  /* 0x000076040e037816 */ /* 0x000fe40000000003 */
[----:B------:R-:W-:Y:S02]  /*d040*/  SHF.R.U32.HI R29, RZ, 0x10, R21 ;  /* 0x00000010ff1d7819 */ /* 0x000fe40000011615 */
[----:B------:R-:W-:Y:S02]  /*d050*/  SHF.R.U32.HI R14, RZ, 0x8, R20 ;  /* 0x00000008ff0e7819 */ /* 0x000fe40000011614 */
[----:B------:R-:W-:Y:S01]  /*d060*/  SHF.R.U32.HI R28, RZ, 0x10, R13 ;  /* 0x00000010ff1c7819 */ /* 0x000fe2000001160d */
[----:B------:R-:W-:Y:S01]  /*d070*/  IMAD.U32 R29, R29, 0x10000, RZ ;  /* 0x000100001d1d7824 */ /* 0x000fe200078e00ff */
[----:B------:R-:W-:-:S02]  /*d080*/  LOP3.LUT R26, R21, 0xff, RZ, 0xc0, !PT ;  /* 0x000000ff151a7812 */ /* 0x000fc400078ec0ff */
[----:B------:R-:W-:Y:S02]  /*d090*/  LOP3.LUT R27, R27, 0xff, RZ, 0xc0, !PT ;  /* 0x000000ff1b1b7812 */ /* 0x000fe400078ec0ff */
[----:B------:R-:W-:Y:S02]  /*d0a0*/  PRMT R15, R24, 0x7604, R15 ;  /* 0x00007604180f7816 */ /* 0x000fe4000000000f */
[----:B------:R-:W-:Y:S02]  /*d0b0*/  LOP3.LUT R24, R20, 0xff, RZ, 0xc0, !PT ;  /* 0x000000ff14187812 */ /* 0x000fe400078ec0ff */
[----:B------:R-:W-:Y:S02]  /*d0c0*/  LOP3.LUT R25, R14, 0xff, RZ, 0xc0, !PT ;  /* 0x000000ff0e197812 */ /* 0x000fe400078ec0ff */
[----:B------:R-:W-:Y:S02]  /*d0d0*/  SHF.L.U32 R14, R28, 0x10, RZ ;  /* 0x000000101c0e7819 */ /* 0x000fe400000006ff */
[----:B------:R-:W-:-:S02]  /*d0e0*/  PRMT R26, R27, 0x7604, R26 ;  /* 0x000076041b1a7816 */ /* 0x000fc4000000001a */
        /* <DEDUP_REMOVED lines=98> */
.L_x_1676:
[----:B------:R-:W-:Y:S05]  /*d710*/  BSYNC B1 ;  /* 0x0000000000017941 */ /* 0x000fea0003800000 */
.L_x_1675:
        /* <DEDUP_REMOVED lines=9> */
[----:B------:R-:W-:Y:S02]  /*d7b0*/  SHF.R.U32.HI R14, RZ, 0x8, R10 ;  /* 0x00000008ff0e7819 */ /* 0x000fe4000001160a */
        /* <DEDUP_REMOVED lines=114> */
.L_x_1660:
[----:B------:R-:W0:Y:S01]  /*dee0*/  LDC R25, c[0x0][0x448] ;  /* 0x00011200ff197b82 */ /* 0x000e220000000800 */
[----:B------:R-:W-:Y:S01]  /*def0*/  IMAD.MOV.U32 R9, RZ, RZ, R10 ;  /* 0x000000ffff097224 */ /* 0x000fe200078e000a */
[----:B------:R-:W-:Y:S01]  /*df00*/  ULDC.64 UR4, c[0x0][0x3f8] ;  /* 0x0000fe0000047ab9 */ /* 0x000fe20000000a00 */
[----:B------:R-:W-:Y:S01]  /*df10*/  IMAD.MOV.U32 R6, RZ, RZ, R24 ;  /* 0x000000ffff067224 */ /* 0x000fe200078e0018 */
[----:B------:R-:W-:Y:S01]  /*df20*/  ULDC.64 UR6, c[0x0][0x408] ;  /* 0x0001020000067ab9 */ /* 0x000fe20000000a00 */
[----:B------:R-:W-:Y:S01]  /*df30*/  IMAD.MOV.U32 R7, RZ, RZ, R31 ;  /* 0x000000ffff077224 */ /* 0x000fe200078e001f */
[----:B------:R-:W-:Y:S01]  /*df40*/  ULDC.64 UR8, c[0x0][0x400] ;  /* 0x0001000000087ab9 */ /* 0x000fe20000000a00 */
[----:B------:R-:W-:Y:S02]  /*df50*/  IMAD.MOV.U32 R4, RZ, RZ, R26 ;  /* 0x000000ffff047224 */ /* 0x000fe400078e001a */
[----:B------:R-:W-:Y:S01]  /*df60*/  IMAD.MOV.U32 R5, RZ, RZ, R29 ;  /* 0x000000ffff057224 */ /* 0x000fe200078e001d */
[----:B0-----:R-:W-:-:S13]  /*df70*/  ISETP.NE.AND P0, PT, R25, 0x1, PT ;  /* 0x000000011900780c */ /* 0x001fda0003f05270 */
[----:B------:R-:W0:Y:S08]  /*df80*/  @P0 LDC R3, c[0x0][0x44c] ;  /* 0x00011300ff030b82 */ /* 0x000e300000000800 */
[----:B------:R-:W2:Y:S01]  /*df90*/  @P0 LDC R0, c[0x0][0x450] ;  /* 0x00011400ff000b82 */ /* 0x000ea20000000800 */
[----:B0-----:R-:W-:-:S05]  /*dfa0*/  @P0 IMAD.HI.U32 R3, R10, R3, RZ ;  /* 0x000000030a030227 */ /* 0x001fca00078e00ff */
[----:B--2---:R-:W-:-:S04]  /*dfb0*/  @P0 SHF.R.U32.HI R9, RZ, R0, R3 ;  /* 0x00000000ff090219 */ /* 0x004fc80000011603 */
[----:B------:R-:W-:Y:S01]  /*dfc0*/  SHF.R.S32.HI R0, RZ, 0x1f, R9 ;  /* 0x0000001fff007819 */ /* 0x000fe20000011409 */
[----:B------:R-:W-:-:S04]  /*dfd0*/  IMAD.WIDE.U32 R6, R9, UR6, R6 ;  /* 0x0000000609067c25 */ /* 0x000fc8000f8e0006 */
[----:B------:R-:W-:Y:S01]  /*dfe0*/  IMAD R8, R0, UR4, RZ ;  /* 0x0000000400087c24 */ /* 0x000fe2000f8e02ff */
[----:B------:R-:W-:Y:S01]  /*dff0*/  IADD3 R21, P1, R6, UR8, RZ ;  /* 0x0000000806157c10 */ /* 0x000fe2000ff3e0ff */
[----:B------:R-:W-:-:S04]  /*e000*/  IMAD.WIDE.U32 R4, R9, UR4, R4 ;  /* 0x0000000409047c25 */ /* 0x000fc8000f8e0004 */
[----:B------:R-:W-:Y:S02]  /*e010*/  IMAD R0, R0, UR6, RZ ;  /* 0x0000000600007c24 */ /* 0x000fe4000f8e02ff */
[C---:B------:R-:W-:Y:S01]  /*e020*/  IMAD R13, R9.reuse, UR5, R8 ;  /* 0x00000005090d7c24 */ /* 0x040fe2000f8e0208 */
[----:B------:R-:W-:Y:S01]  /*e030*/  ULDC.64 UR4, c[0x0][0x3e8] ;  /* 0x0000fa0000047ab9 */ /* 0x000fe20000000a00 */
[----:B------:R-:W-:Y:S01]  /*e040*/  IMAD R6, R9, UR7, R0 ;  /* 0x0000000709067c24 */ /* 0x000fe2000f8e0200 */
[----:B------:R-:W-:Y:S01]  /*e050*/  IADD3 R3, P0, R4, UR4, RZ ;  /* 0x0000000404037c10 */ /* 0x000fe2000ff1e0ff */
[----:B------:R-:W-:-:S03]  /*e060*/  UMOV UR4, 0xffffffff ;  /* 0xffffffff00047882 */ /* 0x000fc60000000000 */
[----:B------:R-:W-:Y:S02]  /*e070*/  IADD3.X R13, R5, UR5, R13, P0, !PT ;  /* 0x00000005050d7c10 */ /* 0x000fe400087fe40d */
[----:B------:R-:W-:Y:S01]  /*e080*/  IADD3.X R20, R7, UR9, R6, P1, !PT ;  /* 0x0000000907147c10 */ /* 0x000fe20008ffe406 */
[----:B------:R-:W-:Y:S06]  /*e090*/  BRA.DIV UR4, `(.L_x_1677) ;  /* 0x000001be04187947 */ /* 0x000fec000b800000 */
[----:B------:R0:W2:Y:S04]  /*e0a0*/  SHFL.IDX PT, R0, R13, RZ, 0x1e1f ;  /* 0x001e1fff0d007589 */ /* 0x0000a800000e0000 */
[----:B------:R-:W3:Y:S04]  /*e0b0*/  SHFL.IDX PT, R3, R3, RZ, 0x1e1f ;  /* 0x001e1fff03037589 */ /* 0x000ee800000e0000 */
[----:B------:R-:W4:Y:S04]  /*e0c0*/  SHFL.IDX PT, R20, R20, RZ, 0x1e1f ;  /* 0x001e1fff14147589 */ /* 0x000f2800000e0000 */
[----:B------:R-:W0:Y:S02]  /*e0d0*/  SHFL.IDX PT, R21, R21, RZ, 0x1e1f ;  /* 0x001e1fff15157589 */ /* 0x000e2400000e0000 */
.L_x_1977:
[----:B------:R-:W-:Y:S01]  /*e0e0*/  IMAD R45, R170, R25, RZ ;  /* 0x00000019aa2d7224 */ /* 0x000fe200078e02ff */
[----:B------:R-:W-:Y:S01]  /*e0f0*/  BSSY B1, `(.L_x_1678) ;  /* 0x0000038000017945 */ /* 0x000fe20003800000 */
[----:B------:R-:W-:Y:S02]  /*e100*/  CS2R R4, SRZ ;  /* 0x0000000000047805 */ /* 0x000fe4000001ff00 */
[----:B------:R-:W-:Y:S02]  /*e110*/  CS2R R6, SRZ ;  /* 0x0000000000067805 */ /* 0x000fe4000001ff00 */
[----:B------:R-:W-:Y:S02]  /*e120*/  CS2R R8, SRZ ;  /* 0x0000000000087805 */ /* 0x000fe4000001ff00 */
[----:B------:R-:W-:Y:S02]  /*e130*/  ISETP.GE.AND P0, PT, R10, R45, PT ;  /* 0x0000002d0a00720c */ /* 0x000fe40003f06270 */
[----:B------:R-:W-:-:S02]  /*e140*/  CS2R R10, SRZ ;  /* 0x00000000000a7805 */ /* 0x000fc4000001ff00 */
[----:B0-----:R-:W-:Y:S02]  /*e150*/  CS2R R12, SRZ ;  /* 0x00000000000c7805 */ /* 0x001fe4000001ff00 */
        /* <DEDUP_REMOVED lines=10> */
[C---:B------:R-:W-:Y:S01]  /*e200*/  VIADD R5, R18.reuse, 0x40 ;  /* 0x0000004012057836 */ /* 0x040fe20000000000 */
[----:B------:R-:W-:Y:S02]  /*e210*/  ISETP.GE.AND P2, PT, R18, UR4, PT ;  /* 0x0000000412007c0c */ /* 0x000fe4000bf46270 */
[----:B------:R-:W-:Y:S02]  /*e220*/  CS2R R24, SRZ ;  /* 0x0000000000187805 */ /* 0x000fe4000001ff00 */
[----:B------:R-:W-:Y:S02]  /*e230*/  ISETP.GE.AND P1, PT, R4, UR4, PT ;  /* 0x0000000404007c0c */ /* 0x000fe4000bf26270 */
[----:B------:R-:W-:Y:S02]  /*e240*/  CS2R R26, SRZ ;  /* 0x00000000001a7805 */ /* 0x000fe4000001ff00 */
[----:B------:R-:W-:-:S02]  /*e250*/  ISETP.GE.AND P0, PT, R5, UR4, PT ;  /* 0x0000000405007c0c */ /* 0x000fc4000bf06270 */
[----:B------:R-:W-:Y:S02]  /*e260*/  CS2R R6, SRZ ;  /* 0x0000000000067805 */ /* 0x000fe4000001ff00 */
[----:B------:R-:W-:Y:S02]  /*e270*/  CS2R R28, SRZ ;  /* 0x00000000001c7805 */ /* 0x000fe4000001ff00 */
[----:B------:R-:W-:Y:S02]  /*e280*/  CS2R R30, SRZ ;  /* 0x00000000001e7805 */ /* 0x000fe4000001ff00 */
[----:B------:R-:W-:Y:S02]  /*e290*/  @!P2 SHF.R.S32.HI R5, RZ, 0x1f, R18 ;  /* 0x0000001fff05a819 */ /* 0x000fe40000011412 */
[C---:B---3--:R-:W-:Y:S01]  /*e2a0*/  @!P2 IADD3 R36, P3, R18.reuse, R3, RZ ;  /* 0x000000031224a210 */ /* 0x048fe20007f7e0ff */
[----:B------:R-:W-:Y:S01]  /*e2b0*/  @!P1 IMAD.SHL.U32 R42, R179, 0x10, RZ ;  /* 0x00000010b32a9824 */ /* 0x000fe200078e00ff */
[----:B------:R-:W-:Y:S01]  /*e2c0*/  @!P2 IADD3 R38, P4, R18, R21, RZ ;  /* 0x000000151226a210 */ /* 0x000fe20007f9e0ff */
[----:B------:R-:W-:-:S02]  /*e2d0*/  @!P0 IMAD.SHL.U32 R48, R180, 0x10, RZ ;  /* 0x00000010b4308824 */ /* 0x000fc400078e00ff */
[----:B--2---:R-:W-:Y:S01]  /*e2e0*/  @!P2 IMAD.X R37, R0, 0x1, R5, P3 ;  /* 0x000000010025a824 */ /* 0x004fe200018e0605 */
[----:B----4-:R-:W-:Y:S02]  /*e2f0*/  @!P2 IADD3.X R39, R20, R5, RZ, P4, !PT ;  /* 0x000000051427a210 */ /* 0x010fe400027fe4ff */
[----:B------:R-:W-:Y:S02]  /*e300*/  @!P1 SHF.R.S32.HI R5, RZ, 0x1f, R42 ;  /* 0x0000001fff059819 */ /* 0x000fe4000001142a */
[C---:B------:R-:W-:Y:S02]  /*e310*/  @!P1 IADD3 R40, P5, R42.reuse, R3, RZ ;  /* 0x000000032a289210 */ /* 0x040fe40007fbe0ff */
[----:B------:R-:W-:Y:S02]  /*e320*/  CS2R R8, SRZ ;  /* 0x0000000000087805 */ /* 0x000fe4000001ff00 */
[----:B------:R-:W-:Y:S02]  /*e330*/  @!P1 IADD3 R42, P4, R42, R21, RZ ;  /* 0x000000152a2a9210 */ /* 0x000fe40007f9e0ff */
[----:B------:R-:W-:-:S02]  /*e340*/  CS2R R10, SRZ ;  /* 0x00000000000a7805 */ /* 0x000fc4000001ff00 */
[----:B------:R-:W-:Y:S01]  /*e350*/  @!P0 IADD3 R46, P3, R48, R3, RZ ;  /* 0x00000003302e8210 */ /* 0x000fe20007f7e0ff */
[--C-:B------:R-:W-:Y:S01]  /*e360*/  @!P1 IMAD.X R41, R0, 0x1, R5.reuse, P5 ;  /* 0x0000000100299824 */ /* 0x100fe200028e0605 */
[----:B------:R-:W-:Y:S01]  /*e370*/  @!P0 SHF.R.S32.HI R3, RZ, 0x1f, R48 ;  /* 0x0000001fff038819 */ /* 0x000fe20000011430 */
[----:B------:R-:W-:Y:S01]  /*e380*/  @!P1 IMAD.X R43, R20, 0x1, R5, P4 ;  /* 0x00000001142b9824 */ /* 0x000fe200020e0605 */
[----:B------:R-:W-:Y:S02]  /*e390*/  @!P0 IADD3 R48, P5, R48, R21, RZ ;  /* 0x0000001530308210 */ /* 0x000fe40007fbe0ff */
[----:B------:R-:W-:Y:S02]  /*e3a0*/  CS2R R4, SRZ ;  /* 0x0000000000047805 */ /* 0x000fe4000001ff00 */
[----:B------:R-:W-:Y:S02]  /*e3b0*/  CS2R R32, SRZ ;  /* 0x0000000000207805 */ /* 0x000fe4000001ff00 */
[----:B------:R-:W-:-:S02]  /*e3c0*/  CS2R R34, SRZ ;  /* 0x0000000000227805 */ /* 0x000fc4000001ff00 */
[----:B------:R-:W-:Y:S02]  /*e3d0*/  CS2R R12, SRZ ;  /* 0x00000000000c7805 */ /* 0x000fe4000001ff00 */
[----:B------:R-:W-:Y:S01]  /*e3e0*/  CS2R R14, SRZ ;  /* 0x00000000000e7805 */ /* 0x000fe2000001ff00 */
[--C-:B------:R-:W-:Y:S01]  /*e3f0*/  @!P0 IMAD.X R47, R0, 0x1, R3.reuse, P3 ;  /* 0x00000001002f8824 */ /* 0x100fe200018e0603 */
[----:B------:R0:W5:Y:S01]  /*e400*/  @!P2 LD.E.128 R24, desc[UR38][R36.64] ;  /* 0x000000262418a980 */ /* 0x000162000c101d00 */
[----:B------:R-:W-:-:S03]  /*e410*/  @!P0 IMAD.X R49, R20, 0x1, R3, P5 ;  /* 0x0000000114318824 */ /* 0x000fc600028e0603 */
[----:B------:R0:W5:Y:S04]  /*e420*/  @!P2 LD.E.128 R4, desc[UR38][R38.64] ;  /* 0x000000262604a980 */ /* 0x000168000c101d00 */
[----:B------:R0:W5:Y:S04]  /*e430*/  @!P1 LD.E.128 R28, desc[UR38][R40.64] ;  /* 0x00000026281c9980 */ /* 0x000168000c101d00 */
[----:B------:R0:W5:Y:S04]  /*e440*/  @!P1 LD.E.128 R8, desc[UR38][R42.64] ;  /* 0x000000262a089980 */ /* 0x000168000c101d00 */
[----:B------:R0:W5:Y:S04]  /*e450*/  @!P0 LD.E.128 R32, desc[UR38][R46.64] ;  /* 0x000000262e208980 */ /* 0x000168000c101d00 */
[----:B------:R0:W5:Y:S02]  /*e460*/  @!P0 LD.E.128 R12, desc[UR38][R48.64] ;  /* 0x00000026300c8980 */ /* 0x000164000c101d00 */
.L_x_1679:
[----:B------:R-:W-:Y:S05]  /*e470*/  BSYNC B1 ;  /* 0x0000000000017941 */ /* 0x000fea0003800000 */
.L_x_1678:
[----:B------:R-:W-:Y:S01]  /*e480*/  ULEA.HI UR4, UR37, UR37, URZ, 0x1 ;  /* 0x0000002525047291 */ /* 0x000fe2000f8f083f */
[----:B---3--:R-:W-:Y:S01]  /*e490*/  VIADDMNMX R3, R45, -R178, 0x80, PT ;  /* 0x000000802d037446 */ /* 0x008fe200038009b2 */
[----:B------:R-:W-:Y:S02]  /*e4a0*/  BSSY B1, `(.L_x_1680) ;  /* 0x0000008000017945 */ /* 0x000fe40003800000 */
[----:B------:R-:W-:Y:S01]  /*e4b0*/  ULOP3.LUT UR4, UR4, 0xfffffffe, URZ, 0xc0, !UPT ;  /* 0xfffffffe04047892 */ /* 0x000fe2000f8ec03f */
[----:B------:R-:W-:-:S03]  /*e4c0*/  ISETP.GE.AND P1, PT, R176, R3, PT ;  /* 0x00000003b000720c */ /* 0x000fc60003f26270 */
[----:B------:R-:W-:-:S06]  /*e4d0*/  UIADD3 UR4, UR37, -UR4, URZ ;  /* 0x8000000425047290 */ /* 0x000fcc000fffe03f */
[----:B------:R-:W-:-:S05]  /*e4e0*/  IMAD.U32 R21, RZ, RZ, UR4 ;  /* 0x00000004ff157e24 */ /* 0x000fca000f8e00ff */
[----:B------:R-:W-:-:S04]  /*e4f0*/  SHF.L.U32 R21, R21, 0x1f, RZ ;  /* 0x0000001f15157819 */ /* 0x000fc800000006ff */
[----:B------:R-:W3:Y:S02]  /*e500*/  SYNCS.PHASECHK.TRANS64.TRYWAIT P0, [R16+URZ+0x22800], R21 ;  /* 0x02280015100075a7 */ /* 0x000ee4000800017f */
[----:B---3--:R-:W-:Y:S05]  /*e510*/  @!P0 BRA `(.L_x_1681) ;  /* 0x000001b800688947 */ /* 0x008fea0003800000 */
.L_x_1978:
[----:B------:R-:W-:Y:S05]  /*e520*/  BSYNC B1 ;  /* 0x0000000000017941 */ /* 0x000fea0003800000 */
.L_x_1680:
[----:B------:R-:W-:Y:S05]  /*e530*/  @P1 BRA `(.L_x_1666) ;  /* 0x0000002c00dc1947 */ /* 0x000fea0003800000 */
[----:B------:R-:W0:Y:S01]  /*e540*/  LDC R3, c[0x0][0x3f4] ;  /* 0x0000fd00ff037b82 */ /* 0x000e220000000800 */
[C---:B--2---:R-:W-:Y:S01]  /*e550*/  VIADD R0, R18.reuse, 0x20 ;  /* 0x0000002012007836 */ /* 0x044fe20000000000 */
[----:B------:R-:W-:Y:S01]  /*e560*/  BSSY B1, `(.L_x_1682) ;  /* 0x00000fc000017945 */ /* 0x000fe20003800000 */
[C---:B----4-:R-:W-:Y:S01]  /*e570*/  VIADD R20, R18.reuse, 0x40 ;  /* 0x0000004012147836 */ /* 0x050fe20000000000 */
[-C--:B0-----:R-:W-:Y:S02]  /*e580*/  ISETP.GE.AND P0, PT, R18, R3.reuse, PT ;  /* 0x000000031200720c */ /* 0x081fe40003f06270 */
[-C--:B------:R-:W-:Y:S02]  /*e590*/  ISETP.GE.AND P1, PT, R0, R3.reuse, PT ;  /* 0x000000030000720c */ /* 0x080fe40003f26270 */
[----:B------:R-:W-:-:S09]  /*e5a0*/  ISETP.GE.AND P2, PT, R20, R3, PT ;  /* 0x000000031400720c */ /* 0x000fd20003f46270 */
[----:B------:R-:W-:Y:S05]  /*e5b0*/  @P0 BRA `(.L_x_1683) ;  /* 0x0000000c00d80947 */ /* 0x000fea0003800000 */
[----:B-----5:R-:W-:Y:S02]  /*e5c0*/  SHF.R.U32.HI R0, RZ, 0x8, R24 ;  /* 0x00000008ff007819 */ /* 0x020fe40000011618 */
[----:B------:R-:W-:Y:S02]  /*e5d0*/  LOP3.LUT R20, R24, 0xff, RZ, 0xc0, !PT ;  /* 0x000000ff18147812 */ /* 0x000fe400078ec0ff */
[----:B---3--:R-:W-:Y:S02]  /*e5e0*/  LOP3.LUT R21, R0, 0xff, RZ, 0xc0, !PT ;  /* 0x000000ff00157812 */ /* 0x008fe400078ec0ff */
[----:B------:R-:W-:Y:S02]  /*e5f0*/  LEA.HI R0, R3, R208, RZ, 0x1c ;  /* 0x000000d003007211 */ /* 0x000fe400078fe0ff */
[----:B------:R-:W-:Y:S02]  /*e600*/  PRMT R45, R21, 0x7604, R20 ;  /* 0x00007604152d7816 */ /* 0x000fe40000000014 */
[----:B------:R-:W-:-:S02]  /*e610*/  SHF.R.S32.HI R21, RZ, 0x1f, R0 ;  /* 0x0000001fff157819 */ /* 0x000fc40000011400 */
[----:B------:R-:W-:Y:S02]  /*e620*/  SHF.R.U32.HI R37, RZ, 0x8, R25 ;  /* 0x00000008ff257819 */ /* 0x000fe40000011619 */
[----:B------:R-:W-:Y:S01]  /*e630*/  LEA.HI R20, R21, R0, RZ, 0x2 ;  /* 0x0000000015147211 */ /* 0x000fe200078f10ff */
[----:B------:R-:W-:Y:S01]  /*e640*/  IMAD.SHL.U32 R0, R0, 0x10, RZ ;  /* 0x0000001000007824 */ /* 0x000fe200078e00ff */
[----:B------:R-:W-:Y:S02]  /*e650*/  SHF.R.U32.HI R39, RZ, 0x8, R26 ;  /* 0x00000008ff277819 */ /* 0x000fe4000001161a */
[----:B------:R-:W-:Y:S01]  /*e660*/  LOP3.LUT R36, R25, 0xff, RZ, 0xc0, !PT ;  /* 0x000000ff19247812 */ /* 0x000fe200078ec0ff */
[----:B------:R-:W-:Y:S01]  /*e670*/  IMAD.SHL.U32 R20, R20, 0x800, RZ ;  /* 0x0000080014147824 */ /* 0x000fe200078e00ff */
[----:B------:R-:W-:Y:S02]  /*e680*/  LOP3.LUT R21, R181, 0x30, R0, 0xf8, !PT ;  /* 0x00000030b5157812 */ /* 0x000fe400078ef800 */
[----:B------:R-:W-:-:S02]  /*e690*/  LOP3.LUT R38, R26, 0xff, RZ, 0xc0, !PT ;  /* 0x000000ff1a267812 */ /* 0x000fc400078ec0ff */
[----:B------:R-:W-:Y:S02]  /*e6a0*/  LOP3.LUT R21, R21, R182, RZ, 0x3c, !PT ;  /* 0x000000b615157212 */ /* 0x000fe400078e3cff */
[----:B------:R-:W-:Y:S02]  /*e6b0*/  LOP3.LUT R20, R20, 0xffffe000, RZ, 0xc0, !PT ;  /* 0xffffe00014147812 */ /* 0x000fe400078ec0ff */
[----:B------:R-:W-:Y:S02]  /*e6c0*/  LOP3.LUT R37, R37, 0xff, RZ, 0xc0, !PT ;  /* 0x000000ff25257812 */ /* 0x000fe400078ec0ff */
[----:B------:R-:W-:Y:S02]  /*e6d0*/  LOP3.LUT R39, R39, 0xff, RZ, 0xc0, !PT ;  /* 0x000000ff27277812 */ /* 0x000fe400078ec0ff */
[----:B------:R-:W-:Y:S02]  /*e6e0*/  IADD3 R21, R21, R183, R20 ;  /* 0x000000b715157210 */ /* 0x000fe40007ffe014 */
[----:B------:R-:W-:-:S02]  /*e6f0*/  PRMT R46, R37, 0x7604, R36 ;  /* 0x00007604252e7816 */ /* 0x000fc40000000024 */
[----:B------:R-:W-:Y:S01]  /*e700*/  PRMT R47, R39, 0x7604, R38 ;  /* 0x00007604272f7816 */ /* 0x000fe20000000026 */
[----:B------:R-:W-:Y:S01]  /*e710*/  IMAD.IADD R0, R16, 0x1, R21 ;  /* 0x0000000110007824 */ /* 0x000fe200078e0215 */
[----:B------:R-:W-:Y:S02]  /*e720*/  SHF.R.U32.HI R37, RZ, 0x8, R27 ;  /* 0x00000008ff257819 */ /* 0x000fe4000001161b */
[----:B------:R-:W-:Y:S02]  /*e730*/  SHF.R.U32.HI R39, RZ, 0x8, R4 ;  /* 0x00000008ff277819 */ /* 0x000fe40000011604 */
[----:B------:R-:W-:Y:S02]  /*e740*/  SHF.R.U32.HI R40, RZ, 0x8, R5 ;  /* 0x00000008ff287819 */ /* 0x000fe40000011605 */
[----:B------:R-:W-:Y:S02]  /*e750*/  LOP3.LUT R36, R27, 0xff, RZ, 0xc0, !PT ;  /* 0x000000ff1b247812 */ /* 0x000fe400078ec0ff */
[----:B------:R-:W-:-:S02]  /*e760*/  LOP3.LUT R38, R4, 0xff, RZ, 0xc0, !PT ;  /* 0x000000ff04267812 */ /* 0x000fc400078ec0ff */
[----:B------:R-:W-:Y:S02]  /*e770*/  LOP3.LUT R37, R37, 0xff, RZ, 0xc0, !PT ;  /* 0x000000ff25257812 */ /* 0x000fe400078ec0ff */
[----:B------:R-:W-:Y:S02]  /*e780*/  LOP3.LUT R39, R39, 0xff, RZ, 0xc0, !PT ;  /* 0x000000ff27277812 */ /* 0x000fe400078ec0ff */
[----:B------:R-:W-:Y:S02]  /*e790*/  LOP3.LUT R21, R40, 0xff, RZ, 0xc0, !PT ;  /* 0x000000ff28157812 */ /* 0x000fe400078ec0ff */
[----:B------:R-:W0:Y:S01]  /*e7a0*/  LDS.128 R40, [R0+0x10400] ;  /* 0x0104000000287984 */ /* 0x000e220000000c00 */
[----:B------:R-:W-:Y:S02]  /*e7b0*/  PRMT R48, R37, 0x7604, R36 ;  /* 0x0000760425307816 */ /* 0x000fe40000000024 */
[----:B------:R-:W-:Y:S02]  /*e7c0*/  PRMT R53, R39, 0x7604, R38 ;  /* 0x0000760427357816 */ /* 0x000fe40000000026 */
[----:B------:R-:W2:Y:S01]  /*e7d0*/  LDS.128 R36, [R217+0x10400] ;  /* 0x01040000d9247984 */ /* 0x000ea20000000c00 */
[----:B------:R-:W-:-:S02]  /*e7e0*/  SHF.R.U32.HI R52, RZ, 0x8, R7 ;  /* 0x00000008ff347819 */ /* 0x000fc40000011607 */
[----:B------:R-:W-:Y:S02]  /*e7f0*/  LOP3.LUT R51, R7, 0xff, RZ, 0xc0, !PT ;  /* 0x000000ff07337812 */ /* 0x000fe400078ec0ff */
[----:B------:R-:W-:Y:S02]  /*e800*/  LOP3.LUT R52, R52, 0xff, RZ, 0xc0, !PT ;  /* 0x000000ff34347812 */ /* 0x000fe400078ec0ff */
[----:B------:R-:W-:Y:S02]  /*e810*/  LOP3.LUT R20, R5, 0xff, RZ, 0xc0, !PT ;  /* 0x000000ff05147812 */ /* 0x000fe400078ec0ff */
[----:B------:R-:W-:Y:S02]  /*e820*/  SHF.R.U32.HI R50, RZ, 0x8, R6 ;  /* 0x00000008ff327819 */ /* 0x000fe40000011606 */
[----:B------:R-:W-:Y:S02]  /*e830*/  PRMT R52, R52, 0x7604, R51 ;  /* 0x0000760434347816 */ /* 0x000fe40000000033 */
[----:B------:R-:W-:-:S02]  /*e840*/  LOP3.LUT R49, R6, 0xff, RZ, 0xc0, !PT ;  /* 0x000000ff06317812 */ /* 0x000fc400078ec0ff */
        /* <DEDUP_REMOVED lines=24> */
[----:B0-----:R-:W-:Y:S02]  /*e9d0*/  F2FP.F16.E4M3.UNPACK_B R24, R41 ;  /* 0x00000029ff18723e */ /* 0x001fe400020006ff */
[----:B------:R-:W-:Y:S01]  /*e9e0*/  F2FP.F16.E4M3.UNPACK_B R26, R52 ;  /* 0x00000034ff1a723e */ /* 0x000fe200020006ff */
[----:B------:R-:W-:Y:S01]  /*e9f0*/  HADD2.F32 R58, -RZ, R27.H0_H0 ;  /* 0x2000001bff3a7230 */ /* 0x000fe20000004100 */
[----:B------:R-:W-:Y:S01]  /*ea00*/  LOP3.LUT R56, R21, 0xff000000, R4, 0xf8, !PT ;  /* 0xff00000015387812 */ /* 0x000fe200078ef804 */
[----:B------:R-:W-:Y:S01]  /*ea10*/  HADD2.F32 R5, -RZ, R24.H0_H0 ;  /* 0x20000018ff057230 */ /* 0x000fe20000004100 */
[----:B--2---:R-:W-:Y:S01]  /*ea20*/  F2FP.F16.E4M3.UNPACK_B R21, R37 ;  /* 0x00000025ff15723e */ /* 0x004fe200020006ff */
[----:B------:R-:W-:Y:S01]  /*ea30*/  HADD2.F32 R54, -RZ, R26.H0_H0 ;  /* 0x2000001aff367230 */ /* 0x000fe20000004100 */
[----:B------:R-:W-:Y:S01]  /*ea40*/  LOP3.LUT R57, R57, 0xff0000, R6, 0xf8, !PT ;  /* 0x00ff000039397812 */ /* 0x000fe200078ef806 */
[----:B------:R-:W-:Y:S01]  /*ea50*/  HADD2.F32 R24, -RZ, R24.H1_H1 ;  /* 0x30000018ff187230 */ /* 0x000fe20000004100 */
[----:B------:R-:W-:Y:S01]  /*ea60*/  F2FP.F16.E4M3.UNPACK_B R47, R41.H1 ;  /* 0x00000029ff2f723e */ /* 0x000fe200030006ff */
[--C-:B------:R-:W-:Y:S01]  /*ea70*/  HADD2.F32 R25, -RZ, R21.reuse.H0_H0 ;  /* 0x20000015ff197230 */ /* 0x100fe20000004100 */
[-C--:B------:R-:W-:Y:S01]  /*ea80*/  F2FP.F16.E4M3.UNPACK_B R49, R43.reuse ;  /* 0x0000002bff31723e */ /* 0x080fe200020006ff */
[----:B------:R-:W-:Y:S01]  /*ea90*/  HADD2.F32 R21, -RZ, R21.H1_H1 ;  /* 0x30000015ff157230 */ /* 0x000fe20000004100 */
[----:B------:R-:W-:-:S02]  /*eaa0*/  F2FP.F16.E4M3.UNPACK_B R50, R43.H1 ;  /* 0x0000002bff32723e */ /* 0x000fc400030006ff */
[-C--:B------:R-:W-:Y:S02]  /*eab0*/  F2FP.F16.E4M3.UNPACK_B R41, R40.reuse ;  /* 0x00000028ff29723e */ /* 0x080fe400020006ff */
[----:B------:R-:W-:Y:S01]  /*eac0*/  F2FP.F16.E4M3.UNPACK_B R43, R40.H1 ;  /* 0x00000028ff2b723e */ /* 0x000fe200030006ff */
[----:B------:R-:W-:Y:S01]  /*ead0*/  FMUL.FTZ R40, R5, R58 ;  /* 0x0000003a05287220 */ /* 0x000fe20000410000 */
[----:B------:R-:W-:Y:S01]  /*eae0*/  LOP3.LUT R6, R57, 0xff000000, R6, 0xf8, !PT ;  /* 0xff00000039067812 */ /* 0x000fe200078ef806 */
[-C--:B------:R-:W-:Y:S01]  /*eaf0*/  FMUL.FTZ R57, R5, R54.reuse ;  /* 0x0000003605397220 */ /* 0x080fe20000410000 */
[----:B------:R-:W-:Y:S01]  /*eb00*/  F2FP.F16.E4M3.UNPACK_B R55, R55.H1 ;  /* 0x00000037ff37723e */ /* 0x000fe200030006ff */
[C---:B------:R-:W-:Y:S01]  /*eb10*/  FFMA.FTZ R5, R25.reuse, R54, -R40 ;  /* 0x0000003619057223 */ /* 0x040fe20000010828 */
[----:B------:R-:W-:Y:S01]  /*eb20*/  F2FP.F16.E4M3.UNPACK_B R52, R52.H1 ;  /* 0x00000034ff34723e */ /* 0x000fe200030006ff */
[----:B------:R-:W-:Y:S01]  /*eb30*/  FFMA.FTZ R25, R25, R58, R57 ;  /* 0x0000003a19197223 */ /* 0x000fe20000010039 */
[----:B------:R-:W-:Y:S01]  /*eb40*/  LOP3.LUT R59, R59, 0xff000000, R7, 0xf8, !PT ;  /* 0xff0000003b3b7812 */ /* 0x000fe200078ef807 */
[----:B------:R-:W-:Y:S01]  /*eb50*/  HADD2.F32 R40, -RZ, R26.H1_H1 ;  /* 0x3000001aff287230 */ /* 0x000fe20000004100 */
[----:B------:R-:W-:Y:S01]  /*eb60*/  F2FP.F16.E4M3.UNPACK_B R45, R37.H1 ;  /* 0x00000025ff2d723e */ /* 0x000fe200030006ff */
[----:B------:R-:W-:Y:S01]  /*eb70*/  HADD2.F32 R54, -RZ, R27.H1_H1 ;  /* 0x3000001bff367230 */ /* 0x000fe20000004100 */
[-C--:B------:R-:W-:Y:S01]  /*eb80*/  F2FP.F16.E4M3.UNPACK_B R7, R42.reuse ;  /* 0x0000002aff07723e */ /* 0x080fe200020006ff */
[----:B------:R-:W-:Y:S01]  /*eb90*/  HADD2.F32 R57, -RZ, R55.H0_H0 ;  /* 0x20000037ff397230 */ /* 0x000fe20000004100 */
[----:B------:R-:W-:Y:S01]  /*eba0*/  F2FP.F16.E4M3.UNPACK_B R48, R42.H1 ;  /* 0x0000002aff30723e */ /* 0x000fe200030006ff */
[----:B------:R-:W-:-:S02]  /*ebb0*/  HADD2.F32 R26, -RZ, R47.H0_H0 ;  /* 0x2000002fff1a7230 */ /* 0x000fc40000004100 */
[C---:B------:R-:W-:Y:S01]  /*ebc0*/  FMUL.FTZ R58, R24.reuse, R54 ;  /* 0x00000036183a7220 */ /* 0x040fe20000410000 */
[----:B------:R-:W-:Y:S02]  /*ebd0*/  HADD2.F32 R42, -RZ, R52.H0_H0 ;  /* 0x20000034ff2a7230 */ /* 0x000fe40000004100 */
[-C--:B------:R-:W-:Y:S01]  /*ebe0*/  FMUL.FTZ R61, R24, R40.reuse ;  /* 0x00000028183d7220 */ /* 0x080fe20000410000 */
[----:B------:R-:W-:Y:S02]  /*ebf0*/  HADD2.F32 R27, -RZ, R45.H0_H0 ;  /* 0x2000002dff1b7230 */ /* 0x000fe40000004100 */
[C---:B------:R-:W-:Y:S01]  /*ec00*/  FMUL.FTZ R60, R26.reuse, R57 ;  /* 0x000000391a3c7220 */ /* 0x040fe20000410000 */
[C---:B------:R-:W-:Y:S01]  /*ec10*/  FFMA.FTZ R24, R21.reuse, R40, -R58 ;  /* 0x0000002815187223 */ /* 0x040fe2000001083a */
[----:B------:R-:W-:Y:S01]  /*ec20*/  FMUL.FTZ R62, R26, R42 ;  /* 0x0000002a1a3e7220 */ /* 0x000fe20000410000 */
[----:B------:R-:W-:Y:S01]  /*ec30*/  FFMA.FTZ R26, R21, R54, R61 ;  /* 0x00000036151a7223 */ /* 0x000fe2000001003d */
[C---:B------:R-:W-:Y:S01]  /*ec40*/  FFMA.FTZ R21, R27.reuse, R42, -R60 ;  /* 0x0000002a1b157223 */ /* 0x040fe2000001083c */
[----:B------:R-:W-:Y:S01]  /*ec50*/  F2FP.F16.E4M3.UNPACK_B R54, R53 ;  /* 0x00000035ff36723e */ /* 0x000fe200020006ff */
[----:B------:R-:W-:Y:S01]  /*ec60*/  FFMA.FTZ R27, R27, R57, R62 ;  /* 0x000000391b1b7223 */ /* 0x000fe2000001003e */
[----:B------:R-:W-:Y:S01]  /*ec70*/  F2FP.F16.E4M3.UNPACK_B R57, R59 ;  /* 0x0000003bff39723e */ /* 0x000fe200020006ff */
[----:B------:R-:W-:Y:S01]  /*ec80*/  HADD2.F32 R58, -RZ, R55.H1_H1 ;  /* 0x30000037ff3a7230 */ /* 0x000fe20000004100 */
[----:B------:R-:W-:Y:S01]  /*ec90*/  F2FP.F16.E4M3.UNPACK_B R46, R39 ;  /* 0x00000027ff2e723e */ /* 0x000fe200020006ff */
[----:B------:R-:W-:Y:S01]  /*eca0*/  HADD2.F32 R47, -RZ, R47.H1_H1 ;  /* 0x3000002fff2f7230 */ /* 0x000fe20000004100 */
[----:B------:R-:W-:Y:S01]  /*ecb0*/  F2FP.F16.E4M3.UNPACK_B R59, R59.H1 ;  /* 0x0000003bff3b723e */ /* 0x000fe200030006ff */
[----:B------:R-:W-:Y:S01]  /*ecc0*/  HADD2.F32 R61, -RZ, R57.H0_H0 ;  /* 0x20000039ff3d7230 */ /* 0x000fe20000004100 */
[----:B------:R-:W-:Y:S01]  /*ecd0*/  F2FP.F16.E4M3.UNPACK_B R53, R53.H1 ;  /* 0x00000035ff35723e */ /* 0x000fe200030006ff */
[----:B------:R-:W-:-:S02]  /*ece0*/  HADD2.F32 R42, -RZ, R49.H0_H0 ;  /* 0x20000031ff2a7230 */ /* 0x000fc40000004100 */
[C---:B------:R-:W-:Y:S01]  /*ecf0*/  FMUL.FTZ R60, R47.reuse, R58 ;  /* 0x0000003a2f3c7220 */ /* 0x040fe20000410000 */
[----:B------:R-:W-:Y:S01]  /*ed00*/  HADD2.F32 R52, -RZ, R52.H1_H1 ;  /* 0x30000034ff347230 */ /* 0x000fe20000004100 */
[----:B------:R-:W-:Y:S01]  /*ed10*/  F2FP.F16.E4M3.UNPACK_B R39, R39.H1 ;  /* 0x00000027ff27723e */ /* 0x000fe200030006ff */
[----:B------:R-:W-:Y:S02]  /*ed20*/  HADD2.F32 R55, -RZ, R54.H0_H0 ;  /* 0x20000036ff377230 */ /* 0x000fe40000004100 */
[C---:B------:R-:W-:Y:S01]  /*ed30*/  FMUL.FTZ R63, R42.reuse, R61 ;  /* 0x0000003d2a3f7220 */ /* 0x040fe20000410000 */
[----:B------:R-:W-:Y:S02]  /*ed40*/  HADD2.F32 R45, -RZ, R45.H1_H1 ;  /* 0x3000002dff2d7230 */ /* 0x000fe40000004100 */
[----:B------:R-:W-:Y:S01]  /*ed50*/  FMUL.FTZ R47, R47, R52 ;  /* 0x000000342f2f7220 */ /* 0x000fe20000410000 */
[----:B------:R-:W-:Y:S02]  /*ed60*/  HADD2.F32 R40, -RZ, R46.H0_H0 ;  /* 0x2000002eff287230 */ /* 0x000fe40000004100 */
[----:B------:R-:W-:Y:S01]  /*ed70*/  FMUL.FTZ R42, R42, R55 ;  /* 0x000000372a2a7220 */ /* 0x000fe20000410000 */
[----:B------:R-:W-:-:S02]  /*ed80*/  HADD2.F32 R54, -RZ, R54.H1_H1 ;  /* 0x30000036ff367230 */ /* 0x000fc40000004100 */
[C---:B------:R-:W-:Y:S01]  /*ed90*/  FFMA.FTZ R58, R45.reuse, R58, R47 ;  /* 0x0000003a2d3a7223 */ /* 0x040fe2000001002f */
[----:B------:R-:W-:Y:S02]  /*eda0*/  HADD2.F32 R57, -RZ, R57.H1_H1 ;  /* 0x30000039ff397230 */ /* 0x000fe40000004100 */
[C---:B------:R-:W-:Y:S01]  /*edb0*/  FFMA.FTZ R61, R40.reuse, R61, R42 ;  /* 0x0000003d283d7223 */ /* 0x040fe2000001002a */
[----:B------:R-:W-:Y:S02]  /*edc0*/  HADD2.F32 R49, -RZ, R49.H1_H1 ;  /* 0x30000031ff317230 */ /* 0x000fe40000004100 */
[----:B------:R-:W-:Y:S01]  /*edd0*/  FFMA.FTZ R60, R45, R52, -R60 ;  /* 0x000000342d3c7223 */ /* 0x000fe2000001083c */
[----:B------:R-:W-:Y:S02]  /*ede0*/  HADD2.F32 R47, -RZ, R59.H0_H0 ;  /* 0x2000003bff2f7230 */ /* 0x000fe40000004100 */
[----:B------:R-:W-:Y:S01]  /*edf0*/  FFMA.FTZ R63, R40, R55, -R63 ;  /* 0x00000037283f7223 */ /* 0x000fe2000001083f */
        /* <DEDUP_REMOVED lines=8> */
[----:B------:R-:W-:Y:S01]  /*ee80*/  F2FP.F16.E4M3.UNPACK_B R37, R36 ;  /* 0x00000024ff25723e */ /* 0x000fe200020006ff */
[----:B------:R-:W-:Y:S01]  /*ee90*/  FFMA.FTZ R64, R46, R57, R52 ;  /* 0x000000392e407223 */ /* 0x000fe20000010034 */
[----:B------:R-:W-:-:S02]  /*eea0*/  HADD2.F32 R53, -RZ, R53.H1_H1 ;  /* 0x30000035ff357230 */ /* 0x000fc40000004100 */
[C---:B------:R-:W-:Y:S01]  /*eeb0*/  FFMA.FTZ R65, R40.reuse, R47, R42 ;  /* 0x0000002f28417223 */ /* 0x040fe2000001002a */
[----:B------:R-:W-:Y:S01]  /*eec0*/  FFMA.FTZ R57, R40, R45, -R49 ;  /* 0x0000002d28397223 */ /* 0x000fe20000010831 */
[----:B------:R-:W-:Y:S01]  /*eed0*/  F2FP.F16.E4M3.UNPACK_B R47, R56.H1 ;  /* 0x00000038ff2f723e */ /* 0x000fe200030006ff */
[----:B------:R-:W-:Y:S01]  /*eee0*/  HADD2.F32 R59, -RZ, R59.H1_H1 ;  /* 0x3000003bff3b7230 */ /* 0x000fe20000004100 */
[----:B------:R-:W-:Y:S01]  /*eef0*/  F2FP.F16.E4M3.UNPACK_B R45, R51.H1 ;  /* 0x00000033ff2d723e */ /* 0x000fe200030006ff */
[----:B------:R-:W-:Y:S01]  /*ef00*/  HADD2.F32 R50, -RZ, R50.H1_H1 ;  /* 0x30000032ff327230 */ /* 0x000fe20000004100 */
[----:B------:R-:W-:Y:S01]  /*ef10*/  F2FP.F16.E4M3.UNPACK_B R36, R36.H1 ;  /* 0x00000024ff24723e */ /* 0x000fe200030006ff */
[----:B------:R-:W-:Y:S01]  /*ef20*/  FFMA.FTZ R62, R46, R54, -R55 ;  /* 0x000000362e3e7223 */ /* 0x000fe20000010837 */
[----:B------:R-:W-:Y:S01]  /*ef30*/  HADD2.F32 R49, -RZ, R47.H0_H0 ;  /* 0x2000002fff317230 */ /* 0x000fe20000004100 */
[----:B------:R-:W-:Y:S01]  /*ef40*/  F2FP.F16.E4M3.UNPACK_B R56, R56 ;  /* 0x00000038ff38723e */ /* 0x000fe200020006ff */
        /* <DEDUP_REMOVED lines=9> */
[C---:B------:R-:W-:Y:S01]  /*efe0*/  FFMA.FTZ R66, R40.reuse, R53, -R55 ;  /* 0x0000003528427223 */ /* 0x040fe20000010837 */
[----:B------:R-:W-:Y:S02]  /*eff0*/  HADD2.F32 R43, -RZ, R43.H1_H1 ;  /* 0x3000002bff2b7230 */ /* 0x000fe40000004100 */
        /* <DEDUP_REMOVED lines=9> */
[----:B------:R-:W-:Y:S01]  /*f090*/  F2FP.F16.E4M3.UNPACK_B R4, R38 ;  /* 0x00000026ff04723e */ /* 0x000fe200020006ff */
[----:B------:R-:W-:-:S02]  /*f0a0*/  HADD2.F32 R39, -RZ, R41.H0_H0 ;  /* 0x20000029ff277230 */ /* 0x000fc40000004100 */
[C---:B------:R-:W-:Y:S01]  /*f0b0*/  FFMA.FTZ R53, R36.reuse, R45, -R53 ;  /* 0x0000002d24357223 */ /* 0x040fe20000010835 */
[----:B------:R-:W-:Y:S01]  /*f0c0*/  FFMA.FTZ R52, R36, R47, R40 ;  /* 0x0000002f24347223 */ /* 0x000fe20000010028 */
[----:B------:R-:W-:Y:S01]  /*f0d0*/  HADD2.F32 R40, -RZ, R51.H0_H0 ;  /* 0x20000033ff287230 */ /* 0x000fe20000004100 */
[----:B------:R-:W-:Y:S01]  /*f0e0*/  F2FP.F16.E4M3.UNPACK_B R38, R38.H1 ;  /* 0x00000026ff26723e */ /* 0x000fe200030006ff */
        /* <DEDUP_REMOVED lines=34> */
[----:B------:R-:W-:Y:S01]  /*f310*/  F2FP.SATFINITE.E4M3.F32.PACK_AB_MERGE_C R27, R58, R27, RZ ;  /* 0x0000001b3a1b723e */ /* 0x000fe200048070ff */
[----:B------:R-:W-:Y:S01]  /*f320*/  FFMA.FTZ R48, R38, R41, -R37 ;  /* 0x0000002926307223 */ /* 0x000fe20000010825 */
[----:B------:R-:W-:-:S02]  /*f330*/  HADD2.F32 R37, -RZ, R20.H0_H0 ;  /* 0x20000014ff257230 */ /* 0x000fc40000004100 */
[----:B------:R-:W-:Y:S01]  /*f340*/  FFMA.FTZ R55, R38, R43, R54 ;  /* 0x0000002b26377223 */ /* 0x000fe20000010036 */
[--C-:B------:R-:W-:Y:S01]  /*f350*/  HADD2.F32 R20, -RZ, R7.reuse.H0_H0 ;  /* 0x20000007ff147230 */ /* 0x100fe20000004100 */
[----:B------:R-:W-:Y:S01]  /*f360*/  F2FP.SATFINITE.E4M3.F32.PACK_AB_MERGE_C R65, R68, R65, RZ ;  /* 0x000000414441723e */ /* 0x000fe200048070ff */
        /* <DEDUP_REMOVED lines=16> */
[----:B------:R-:W-:Y:S02]  /*f470*/  F2FP.SATFINITE.E4M3.F32.PACK_AB_MERGE_C R40, R55, R40, RZ ;  /* 0x000000283728723e */ /* 0x000fe400048070ff */
[----:B------:R-:W-:Y:S02]  /*f480*/  F2FP.SATFINITE.E4M3.F32.PACK_AB_MERGE_C R5, R24, R5, R21 ;  /* 0x000000051805723e */ /* 0x000fe40004807015 */
[----:B------:R-:W-:Y:S02]  /*f490*/  F2FP.SATFINITE.E4M3.F32.PACK_AB_MERGE_C R7, R62, R63, R7 ;  /* 0x0000003f3e07723e */ /* 0x000fe40004807007 */
        /* <DEDUP_REMOVED lines=8> */
.L_x_1683:
[----:B------:R-:W-:Y:S05]  /*f520*/  BSYNC B1 ;  /* 0x0000000000017941 */ /* 0x000fea0003800000 */
.L_x_1682:
[----:B------:R-:W-:Y:S04]  /*f530*/  BSSY B1, `(.L_x_1684) ;  /* 0x0000100000017945 */ /* 0x000fe80003800000 */
[----:B------:R-:W-:Y:S05]  /*f540*/  @P1 BRA `(.L_x_1685) ;  /* 0x0000000c00f81947 */ /* 0x000fea0003800000 */
[----:B0----5:R-:W-:Y:S02]  /*f550*/  SHF.R.U32.HI R0, RZ, 0x8, R28 ;  /* 0x00000008ff007819 */ /* 0x021fe4000001161c */
[----:B------:R-:W-:Y:S02]  /*f560*/  LOP3.LUT R5, R28, 0xff, RZ, 0xc0, !PT ;  /* 0x000000ff1c057812 */ /* 0x000fe400078ec0ff */
[----:B------:R-:W-:Y:S02]  /*f570*/  LOP3.LUT R4, R0, 0xff, RZ, 0xc0, !PT ;  /* 0x000000ff00047812 */ /* 0x000fe400078ec0ff */
[----:B------:R-:W-:Y:S02]  /*f580*/  LEA.HI R0, R3, R179, RZ, 0x1c ;  /* 0x000000b303007211 */ /* 0x000fe400078fe0ff */
[----:B------:R-:W-:Y:S02]  /*f590*/  PRMT R37, R4, 0x7604, R5 ;  /* 0x0000760404257816 */ /* 0x000fe40000000005 */
[----:B------:R-:W-:-:S02]  /*f5a0*/  SHF.R.S32.HI R5, RZ, 0x1f, R0 ;  /* 0x0000001fff057819 */ /* 0x000fc40000011400 */
[----:B------:R-:W-:Y:S02]  /*f5b0*/  SHF.R.U32.HI R24, RZ, 0x8, R31 ;  /* 0x00000008ff187819 */ /* 0x000fe4000001161f */
[----:B------:R-:W-:Y:S01]  /*f5c0*/  LEA.HI R4, R5, R0, RZ, 0x2 ;  /* 0x0000000005047211 */ /* 0x000fe200078f10ff */
[----:B------:R-:W-:Y:S01]  /*f5d0*/  IMAD.SHL.U32 R0, R0, 0x10, RZ ;  /* 0x0000001000007824 */ /* 0x000fe200078e00ff */
[----:B---3--:R-:W-:Y:S02]  /*f5e0*/  LOP3.LUT R21, R31, 0xff, RZ, 0xc0, !PT ;  /* 0x000000ff1f157812 */ /* 0x008fe400078ec0ff */
[----:B------:R-:W-:Y:S01]  /*f5f0*/  SHF.R.U32.HI R20, RZ, 0x8, R8 ;  /* 0x00000008ff147819 */ /* 0x000fe20000011608 */
[----:B------:R-:W-:Y:S01]  /*f600*/  IMAD.SHL.U32 R4, R4, 0x800, RZ ;  /* 0x0000080004047824 */ /* 0x000fe200078e00ff */
[----:B------:R-:W-:Y:S02]  /*f610*/  LOP3.LUT R5, R181, 0x30, R0, 0xf8, !PT ;  /* 0x00000030b5057812 */ /* 0x000fe400078ef800 */
[----:B------:R-:W-:-:S02]  /*f620*/  LOP3.LUT R0, R24, 0xff, RZ, 0xc0, !PT ;  /* 0x000000ff18007812 */ /* 0x000fc400078ec0ff */
[----:B------:R-:W-:Y:S02]  /*f630*/  SHF.R.U32.HI R6, RZ, 0x8, R29 ;  /* 0x00000008ff067819 */ /* 0x000fe4000001161d */
[----:B------:R-:W-:Y:S02]  /*f640*/  LOP3.LUT R25, R8, 0xff, RZ, 0xc0, !PT ;  /* 0x000000ff08197812 */ /* 0x000fe400078ec0ff */
[----:B------:R-:W-:Y:S02]  /*f650*/  LOP3.LUT R20, R20, 0xff, RZ, 0xc0, !PT ;  /* 0x000000ff14147812 */ /* 0x000fe400078ec0ff */
[----:B------:R-:W-:Y:S02]  /*f660*/  PRMT R41, R0, 0x7604, R21 ;  /* 0x0000760400297816 */ /* 0x000fe40000000015 */
[----:B------:R-:W-:Y:S02]  /*f670*/  LOP3.LUT R5, R5, R182, RZ, 0x3c, !PT ;  /* 0x000000b605057212 */ /* 0x000fe400078e3cff */
[----:B------:R-:W-:-:S02]  /*f680*/  LOP3.LUT R4, R4, 0xffffe000, RZ, 0xc0, !PT ;  /* 0xffffe00004047812 */ /* 0x000fc400078ec0ff */
[----:B------:R-:W-:Y:S02]  /*f690*/  SHF.R.U32.HI R0, RZ, 0x8, R9 ;  /* 0x00000008ff007819 */ /* 0x000fe40000011609 */
[----:B------:R-:W-:Y:S02]  /*f6a0*/  LOP3.LUT R7, R29, 0xff, RZ, 0xc0, !PT ;  /* 0x000000ff1d077812 */ /* 0x000fe400078ec0ff */
[----:B------:R-:W-:Y:S02]  /*f6b0*/  LOP3.LUT R6, R6, 0xff, RZ, 0xc0, !PT ;  /* 0x000000ff06067812 */ /* 0x000fe400078ec0ff */
[----:B------:R-:W-:Y:S02]  /*f6c0*/  PRMT R45, R20, 0x7604, R25 ;  /* 0x00007604142d7816 */ /* 0x000fe40000000019 */
[----:B------:R-:W-:Y:S02]  /*f6d0*/  IADD3 R21, R5, R183, R4 ;  /* 0x000000b705157210 */ /* 0x000fe40007ffe004 */
[----:B------:R-:W-:-:S02]  /*f6e0*/  LOP3.LUT R25, R9, 0xff, RZ, 0xc0, !PT ;  /* 0x000000ff09197812 */ /* 0x000fc400078ec0ff */
[----:B------:R-:W-:Y:S02]  /*f6f0*/  SHF.R.U32.HI R24, RZ, 0x8, R11 ;  /* 0x00000008ff187819 */ /* 0x000fe4000001160b */
[----:B------:R-:W-:Y:S02]  /*f700*/  LOP3.LUT R0, R0, 0xff, RZ, 0xc0, !PT ;  /* 0x000000ff00007812 */ /* 0x000fe400078ec0ff */
[----:B------:R-:W-:Y:S02]  /*f710*/  SHF.R.U32.HI R20, RZ, 0x8, R10 ;  /* 0x00000008ff147819 */ /* 0x000fe4000001160a */
[----:B------:R-:W-:Y:S02]  /*f720*/  PRMT R36, R6, 0x7604, R7 ;  /* 0x0000760406247816 */ /* 0x000fe40000000007 */
[----:B------:R-:W-:Y:S02]  /*f730*/  SHF.R.U32.HI R6, RZ, 0x8, R30 ;  /* 0x00000008ff067819 */ /* 0x000fe4000001161e */
[----:B------:R-:W-:-:S02]  /*f740*/  LOP3.LUT R27, R10, 0xff, RZ, 0xc0, !PT ;  /* 0x000000ff0a1b7812 */ /* 0x000fc400078ec0ff */
[----:B------:R-:W-:Y:S02]  /*f750*/  LOP3.LUT R24, R24, 0xff, RZ, 0xc0, !PT ;  /* 0x000000ff18187812 */ /* 0x000fe400078ec0ff */
[----:B------:R-:W-:Y:S01]  /*f760*/  PRMT R49, R0, 0x7604, R25 ;  /* 0x0000760400317816 */ /* 0x000fe20000000019 */
[----:B------:R-:W-:Y:S01]  /*f770*/  IMAD.IADD R0, R16, 0x1, R21 ;  /* 0x0000000110007824 */ /* 0x000fe200078e0215 */
[----:B------:R-:W-:Y:S02]  /*f780*/  LOP3.LUT R20, R20, 0xff, RZ, 0xc0, !PT ;  /* 0x000000ff14147812 */ /* 0x000fe400078ec0ff */
[----:B------:R-:W-:Y:S02]  /*f790*/  LOP3.LUT R43, R11, 0xff, RZ, 0xc0, !PT ;  /* 0x000000ff0b2b7812 */ /* 0x000fe400078ec0ff */
[----:B------:R-:W-:Y:S02]  /*f7a0*/  LOP3.LUT R7, R30, 0xff, RZ, 0xc0, !PT ;  /* 0x000000ff1e077812 */ /* 0x000fe400078ec0ff */
[----:B------:R-:W-:-:S02]  /*f7b0*/  LOP3.LUT R6, R6, 0xff, RZ, 0xc0, !PT ;  /* 0x000000ff06067812 */ /* 0x000fc400078ec0ff */
[----:B------:R-:W-:Y:S02]  /*f7c0*/  PRMT R51, R20, 0x7604, R27 ;  /* 0x0000760414337816 */ /* 0x000fe4000000001b */
[----:B------:R-:W-:Y:S02]  /*f7d0*/  PRMT R53, R24, 0x7604, R43 ;  /* 0x0000760418357816 */ /* 0x000fe4000000002b */
[----:B------:R-:W0:Y:S01]  /*f7e0*/  LDS.128 R24, [R0+0x10400] ;  /* 0x0104000000187984 */ /* 0x000e220000000c00 */
[----:B------:R-:W-:Y:S02]  /*f7f0*/  PRMT R39, R6, 0x7604, R7 ;  /* 0x0000760406277816 */ /* 0x000fe40000000007 */
[----:B------:R-:W-:Y:S01]  /*f800*/  SHF.R.U32.HI R21, RZ, 0x10, R29 ;  /* 0x00000010ff157819 */ /* 0x000fe2000001161d */
[----:B------:R-:W2:Y:S01]  /*f810*/  LDS.128 R4, [R216+0x10400] ;  /* 0x01040000d8047984 */ /* 0x000ea20000000c00 */
[----:B------:R-:W-:Y:S02]  /*f820*/  SHF.R.U32.HI R20, RZ, 0x10, R28 ;  /* 0x00000010ff147819 */ /* 0x000fe4000001161c */
[----:B------:R-:W-:-:S02]  /*f830*/  LOP3.LUT R21, R21, 0xff, RZ, 0xc0, !PT ;  /* 0x000000ff15157812 */ /* 0x000fc400078ec0ff */
[----:B------:R-:W-:Y:S02]  /*f840*/  SHF.R.U32.HI R38, RZ, 0x10, R30 ;  /* 0x00000010ff267819 */ /* 0x000fe4000001161e */
[----:B------:R-:W-:Y:S02]  /*f850*/  PRMT R21, R21, 0x7054, R36 ;  /* 0x0000705415157816 */ /* 0x000fe40000000024 */
[----:B------:R-:W-:Y:S02]  /*f860*/  SHF.R.U32.HI R36, RZ, 0x10, R9 ;  /* 0x00000010ff247819 */ /* 0x000fe40000011609 */
[----:B------:R-:W-:Y:S02]  /*f870*/  LOP3.LUT R20, R20, 0xff, RZ, 0xc0, !PT ;  /* 0x000000ff14147812 */ /* 0x000fe400078ec0ff */
[----:B------:R-:W-:Y:S02]  /*f880*/  LOP3.LUT R38, R38, 0xff, RZ, 0xc0, !PT ;  /* 0x000000ff26267812 */ /* 0x000fe400078ec0ff */
[----:B------:R-:W-:-:S02]  /*f890*/  LOP3.LUT R36, R36, 0xff, RZ, 0xc0, !PT ;  /* 0x000000ff24247812 */ /* 0x000fc400078ec0ff */
[----:B------:R-:W-:Y:S02]  /*f8a0*/  PRMT R37, R20, 0x7054, R37 ;  /* 0x0000705414257816 */ /* 0x000fe40000000025 */
[----:B------:R-:W-:Y:S02]  /*f8b0*/  SHF.R.U32.HI R40, RZ, 0x10, R31 ;  /* 0x00000010ff287819 */ /* 0x000fe4000001161f */
[----:B------:R-:W-:Y:S02]  /*f8c0*/  PRMT R39, R38, 0x7054, R39 ;  /* 0x0000705426277816 */ /* 0x000fe40000000027 */
[----:B------:R-:W-:Y:S02]  /*f8d0*/  SHF.R.U32.HI R20, RZ, 0x10, R8 ;  /* 0x00000010ff147819 */ /* 0x000fe40000011608 */
[----:B------:R-:W-:Y:S02]  /*f8e0*/  SHF.R.U32.HI R38, RZ, 0x10, R10 ;  /* 0x00000010ff267819 */ /* 0x000fe4000001160a */
[----:B------:R-:W-:-:S02]  /*f8f0*/  PRMT R49, R36, 0x7054, R49 ;  /* 0x0000705424317816 */ /* 0x000fc40000000031 */
[----:B------:R-:W-:Y:S02]  /*f900*/  LOP3.LUT R40, R40, 0xff, RZ, 0xc0, !PT ;  /* 0x000000ff28287812 */ /* 0x000fe400078ec0ff */
[----:B------:R-:W-:Y:S02]  /*f910*/  LOP3.LUT R20, R20, 0xff, RZ, 0xc0, !PT ;  /* 0x000000ff14147812 */ /* 0x000fe400078ec0ff */
[----:B------:R-:W-:Y:S02]  /*f920*/  LOP3.LUT R38, R38, 0xff, RZ, 0xc0, !PT ;  /* 0x000000ff26267812 */ /* 0x000fe400078ec0ff */
[----:B------:R-:W-:Y:S02]  /*f930*/  LOP3.LUT R49, R49, 0xff000000, R9, 0xf8, !PT ;  /* 0xff00000031317812 */ /* 0x000fe400078ef809 */
[----:B------:R-:W-:Y:S02]  /*f940*/  PRMT R43, R40, 0x7054, R41 ;  /* 0x00007054282b7816 */ /* 0x000fe40000000029 */
[----:B------:R-:W-:-:S02]  /*f950*/  PRMT R47, R20, 0x7054, R45 ;  /* 0x00007054142f7816 */ /* 0x000fc4000000002d */
        /* <DEDUP_REMOVED lines=10> */
[-C--:B--2---:R-:W-:Y:S02]  /*fa00*/  F2FP.F16.E4M3.UNPACK_B R10, R5.reuse ;  /* 0x00000005ff0a723e */ /* 0x084fe400020006ff */
[----:B------:R-:W-:Y:S01]  /*fa10*/  F2FP.F16.E4M3.UNPACK_B R21, R5.H1 ;  /* 0x00000005ff15723e */ /* 0x000fe200030006ff */
[----:B------:R-:W-:Y:S01]  /*fa20*/  HADD2.F32 R5, -RZ, R36.H0_H0 ;  /* 0x20000024ff057230 */ /* 0x000fe20000004100 */
[----:B------:R-:W-:Y:S01]  /*fa30*/  LOP3.LUT R40, R40, 0xff, RZ, 0xc0, !PT ;  /* 0x000000ff28287812 */ /* 0x000fe200078ec0ff */
[----:B------:R-:W-:Y:S01]  /*fa40*/  HADD2.F32 R46, -RZ, R42.H0_H0 ;  /* 0x2000002aff2e7230 */ /* 0x000fe20000004100 */
[----:B------:R-:W-:Y:S01]  /*fa50*/  LOP3.LUT R20, R39, 0xff000000, R30, 0xf8, !PT ;  /* 0xff00000027147812 */ /* 0x000fe200078ef81e */
[----:B------:R-:W-:Y:S01]  /*fa60*/  HADD2.F32 R9, -RZ, R10.H0_H0 ;  /* 0x2000000aff097230 */ /* 0x000fe20000004100 */
[----:B------:R-:W-:Y:S01]  /*fa70*/  LOP3.LUT R45, R43, 0xff000000, R31, 0xf8, !PT ;  /* 0xff0000002b2d7812 */ /* 0x000fe200078ef81f */
[----:B------:R-:W-:Y:S01]  /*fa80*/  HADD2.F32 R36, -RZ, R36.H1_H1 ;  /* 0x30000024ff247230 */ /* 0x000fe20000004100 */
[-C--:B------:R-:W-:Y:S01]  /*fa90*/  F2FP.F16.E4M3.UNPACK_B R38, R27.reuse ;  /* 0x0000001bff26723e */ /* 0x080fe200020006ff */
[----:B------:R-:W-:Y:S01]  /*faa0*/  HADD2.F32 R43, -RZ, R42.H1_H1 ;  /* 0x3000002aff2b7230 */ /* 0x000fe20000004100 */
[----:B------:R-:W-:-:S02]  /*fab0*/  F2FP.F16.E4M3.UNPACK_B R39, R27.H1 ;  /* 0x0000001bff27723e */ /* 0x000fc400030006ff */
[----:B------:R-:W-:Y:S01]  /*fac0*/  PRMT R53, R40, 0x7054, R53 ;  /* 0x0000705428357816 */ /* 0x000fe20000000035 */
[C---:B------:R-:W-:Y:S01]  /*fad0*/  FMUL.FTZ R55, R36.reuse, R51 ;  /* 0x0000003324377220 */ /* 0x040fe20000410000 */
[-C--:B------:R-:W-:Y:S01]  /*fae0*/  F2FP.F16.E4M3.UNPACK_B R27, R24.reuse ;  /* 0x00000018ff1b723e */ /* 0x080fe200020006ff */
[----:B------:R-:W-:Y:S01]  /*faf0*/  FMUL.FTZ R36, R36, R43 ;  /* 0x0000002b24247220 */ /* 0x000fe20000410000 */
[----:B------:R-:W-:Y:S01]  /*fb00*/  F2FP.F16.E4M3.UNPACK_B R31, R24.H1 ;  /* 0x00000018ff1f723e */ /* 0x000fe200030006ff */
[----:B------:R-:W-:Y:S01]  /*fb10*/  FMUL.FTZ R24, R5, R50 ;  /* 0x0000003205187220 */ /* 0x000fe20000410000 */
[----:B------:R-:W-:Y:S02]  /*fb20*/  LOP3.LUT R40, R37, 0xff000000, R28, 0xf8, !PT ;  /* 0xff00000025287812 */ /* 0x000fe400078ef81c */
[----:B------:R-:W-:Y:S01]  /*fb30*/  F2FP.F16.E4M3.UNPACK_B R37, R25.H1 ;  /* 0x00000019ff25723e */ /* 0x000fe200030006ff */
[-C--:B------:R-:W-:Y:S01]  /*fb40*/  FMUL.FTZ R25, R5, R46.reuse ;  /* 0x0000002e05197220 */ /* 0x080fe20000410000 */
[----:B------:R-:W-:Y:S01]  /*fb50*/  F2FP.F16.E4M3.UNPACK_B R49, R49.H1 ;  /* 0x00000031ff31723e */ /* 0x000fe200030006ff */
[----:B------:R-:W-:Y:S01]  /*fb60*/  FFMA.FTZ R5, R9, R46, -R24 ;  /* 0x0000002e09057223 */ /* 0x000fe20000010818 */
[----:B------:R-:W-:Y:S01]  /*fb70*/  F2FP.F16.E4M3.UNPACK_B R41, R41.H1 ;  /* 0x00000029ff29723e */ /* 0x000fe200030006ff */
[----:B------:R-:W-:-:S02]  /*fb80*/  HADD2.F32 R24, -RZ, R10.H1_H1 ;  /* 0x3000000aff187230 */ /* 0x000fc40000004100 */
[----:B------:R-:W-:Y:S01]  /*fb90*/  FFMA.FTZ R9, R9, R50, R25 ;  /* 0x0000003209097223 */ /* 0x000fe20000010019 */
[----:B------:R-:W-:Y:S01]  /*fba0*/  HADD2.F32 R46, -RZ, R49.H0_H0 ;  /* 0x20000031ff2e7230 */ /* 0x000fe20000004100 */
[----:B------:R-:W-:Y:S01]  /*fbb0*/  LOP3.LUT R53, R53, 0xff000000, R11, 0xf8, !PT ;  /* 0xff00000035357812 */ /* 0x000fe200078ef80b */
[----:B------:R-:W-:Y:S01]  /*fbc0*/  HADD2.F32 R10, -RZ, R37.H0_H0 ;  /* 0x20000025ff0a7230 */ /* 0x000fe20000004100 */
[-C--:B------:R-:W-:Y:S01]  /*fbd0*/  F2FP.F16.E4M3.UNPACK_B R29, R7.reuse ;  /* 0x00000007ff1d723e */ /* 0x080fe200020006ff */
[----:B------:R-:W-:Y:S01]  /*fbe0*/  HADD2.F32 R42, -RZ, R41.H0_H0 ;  /* 0x20000029ff2a7230 */ /* 0x000fe20000004100 */
[----:B------:R-:W-:Y:S01]  /*fbf0*/  F2FP.F16.E4M3.UNPACK_B R30, R7.H1 ;  /* 0x00000007ff1e723e */ /* 0x000fe200030006ff */
[----:B------:R-:W-:Y:S02]  /*fc00*/  HADD2.F32 R25, -RZ, R21.H0_H0 ;  /* 0x20000015ff197230 */ /* 0x000fe40000004100 */
[----:B------:R-:W-:Y:S01]  /*fc10*/  FMUL.FTZ R48, R10, R46 ;  /* 0x0000002e0a307220 */ /* 0x000fe20000410000 */
[----:B------:R-:W-:-:S02]  /*fc20*/  HADD2.F32 R37, -RZ, R37.H1_H1 ;  /* 0x30000025ff257230 */ /* 0x000fc40000004100 */
        /* <DEDUP_REMOVED lines=37> */
[-C--:B------:R-:W-:Y:S01]  /*fe80*/  F2FP.F16.E4M3.UNPACK_B R37, R47.reuse.H1 ;  /* 0x0000002fff25723e */ /* 0x080fe200030006ff */
[----:B------:R-:W-:Y:S01]  /*fe90*/  FMUL.FTZ R25, R25, R36 ;  /* 0x0000002419197220 */ /* 0x000fe20000410000 */
[----:B------:R-:W-:Y:S01]  /*fea0*/  F2FP.F16.E4M3.UNPACK_B R29, R40.H1 ;  /* 0x00000028ff1d723e */ /* 0x000fe200030006ff */
[C---:B------:R-:W-:Y:S01]  /*feb0*/  FFMA.FTZ R59, R21.reuse, R36, -R38 ;  /* 0x00000024153b7223 */ /* 0x040fe20000010826 */
[----:B------:R-:W-:Y:S01]  /*fec0*/  F2FP.F16.E4M3.UNPACK_B R11, R4.H1 ;  /* 0x00000004ff0b723e */ /* 0x000fe200030006ff */
[----:B------:R-:W-:Y:S01]  /*fed0*/  FFMA.FTZ R60, R21, R42, R25 ;  /* 0x0000002a153c7223 */ /* 0x000fe20000010019 */
[----:B------:R-:W-:Y:S01]  /*fee0*/  HADD2.F32 R53, -RZ, R53.H1_H1 ;  /* 0x30000035ff357230 */ /* 0x000fe20000004100 */
[----:B------:R-:W-:Y:S01]  /*fef0*/  F2FP.F16.E4M3.UNPACK_B R47, R47 ;  /* 0x0000002fff2f723e */ /* 0x000fe200020006ff */
[----:B------:R-:W-:Y:S01]  /*ff00*/  HADD2.F32 R39, -RZ, R39.H1_H1 ;  /* 0x30000027ff277230 */ /* 0x000fe20000004100 */
[----:B------:R-:W-:Y:S01]  /*ff10*/  F2FP.F16.E4M3.UNPACK_B R7, R4 ;  /* 0x00000004ff07723e */ /* 0x000fe200020006ff */
[----:B------:R-:W-:Y:S01]  /*ff20*/  HADD2.F32 R38, -RZ, R37.H0_H0 ;  /* 0x20000025ff267230 */ /* 0x000fe20000004100 */
[----:B------:R-:W-:Y:S01]  /*ff30*/  F2FP.F16.E4M3.UNPACK_B R40, R40 ;  /* 0x00000028ff28723e */ /* 0x000fe200020006ff */
[----:B------:R-:W-:-:S02]  /*ff40*/  HADD2.F32 R25, -RZ, R31.H0_H0 ;  /* 0x2000001fff197230 */ /* 0x000fc40000004100 */
[----:B------:R-:W-:Y:S01]  /*ff50*/  FMUL.FTZ R41, R39, R53 ;  /* 0x0000003527297220 */ /* 0x000fe20000410000 */
[----:B------:R-:W-:Y:S01]  /*ff60*/  HADD2.F32 R36, -RZ, R29.H0_H0 ;  /* 0x2000001dff247230 */ /* 0x000fe20000004100 */
[----:B------:R-:W-:Y:S01]  /*ff70*/  F2FP.F16.E4M3.UNPACK_B R4, R6 ;  /* 0x00000006ff04723e */ /* 0x000fe200020006ff */
[----:B------:R-:W-:Y:S02]  /*ff80*/  HADD2.F32 R45, -RZ, R45.H1_H1 ;  /* 0x3000002dff2d7230 */ /* 0x000fe40000004100 */
[C---:B------:R-:W-:Y:S01]  /*ff90*/  FMUL.FTZ R42, R25.reuse, R38 ;  /* 0x00000026192a7220 */ /* 0x040fe20000410000 */
[----:B------:R-:W-:Y:S02]  /*ffa0*/  HADD2.F32 R30, -RZ, R30.H1_H1 ;  /* 0x3000001eff1e7230 */ /* 0x000fe40000004100 */
[----:B------:R-:W-:Y:S01]  /*ffb0*/  FMUL.FTZ R25, R25, R36 ;  /* 0x0000002419197220 */ /* 0x000fe20000410000 */
[----:B------:R-:W-:Y:S02]  /*ffc0*/  HADD2.F32 R21, -RZ, R11.H0_H0 ;  /* 0x2000000bff157230 */ /* 0x000fe40000004100 */
[----:B------:R-:W-:Y:S01]  /*ffd0*/  FMUL.FTZ R46, R39, R45 ;  /* 0x0000002d272e7220 */ /* 0x000fe20000410000 */
[----:B------:R-:W-:-:S02]  /*ffe0*/  HADD2.F32 R31, -RZ, R31.H1_H1 ;  /* 0x3000001fff1f7230 */ /* 0x000fc40000004100 */
[C---:B------:R-:W-:Y:S01]  /*fff0*/  FFMA.FTZ R62, R30.reuse, R45, -R41 ;  /* 0x0000002d1e3e7223 */ /* 0x040fe20000010829 */
[----:B------:R-:W-:Y:S02]  /*10000*/  HADD2.F32 R11, -RZ, R11.H1_H1 ;  /* 0x3000000bff0b7230 */ /* 0x000fe40000004100 */
[C---:B------:R-:W-:Y:S01]  /*10010*/  FFMA.FTZ R41, R21.reuse, R38, R25 ;  /* 0x0000002615297223 */ /* 0x040fe20000010019 */
[----:B------:R-:W-:Y:S01]  /*10020*/  FFMA.FTZ R53, R30, R53, R46 ;  /* 0x000000351e357223 */ /* 0x000fe2000001002e */
[----:B------:R-:W-:Y:S02]  /*10030*/  HADD2.F32 R38, -RZ, R37.H1_H1 ;  /* 0x30000025ff267230 */ /* 0x000fe40000004100 */
[----:B------:R-:W-:Y:S01]  /*10040*/  FFMA.FTZ R39, R21, R36, -R42 ;  /* 0x0000002415277223 */ /* 0x000fe2000001082a */
[----:B------:R-:W-:Y:S01]  /*10050*/  HADD2.F32 R30, -RZ, R29.H1_H1 ;  /* 0x3000001dff1e7230 */ /* 0x000fe20000004100 */
[----:B------:R-:W-:Y:S01]  /*10060*/  F2FP.F16.E4M3.UNPACK_B R28, R6.H1 ;  /* 0x00000006ff1c723e */ /* 0x000fe200030006ff */
[----:B------:R-:W-:-:S02]  /*10070*/  HADD2.F32 R36, -RZ, R47.H0_H0 ;  /* 0x2000002fff247230 */ /* 0x000fc40000004100 */
[C---:B------:R-:W-:Y:S01]  /*10080*/  FMUL.FTZ R42, R31.reuse, R38 ;  /* 0x000000261f2a7220 */ /* 0x040fe20000410000 */
[--C-:B------:R-:W-:Y:S02]  /*10090*/  HADD2.F32 R21, -RZ, R27.reuse.H0_H0 ;  /* 0x2000001bff157230 */ /* 0x100fe40000004100 */
[-C--:B------:R-:W-:Y:S01]  /*100a0*/  FMUL.FTZ R31, R31, R30.reuse ;  /* 0x0000001e1f1f7220 */ /* 0x080fe20000410000 */
[----:B------:R-:W-:Y:S02]  /*100b0*/  HADD2.F32 R27, -RZ, R27.H1_H1 ;  /* 0x3000001bff1b7230 */ /* 0x000fe40000004100 */
[C---:B------:R-:W-:Y:S01]  /*100c0*/  FFMA.FTZ R48, R11.reuse, R30, -R42 ;  /* 0x0000001e0b307223 */ /* 0x040fe2000001082a */
[----:B------:R-:W-:Y:S02]  /*100d0*/  HADD2.F32 R30, -RZ, R40.H0_H0 ;  /* 0x20000028ff1e7230 */ /* 0x000fe40000004100 */
[----:B------:R-:W-:Y:S01]  /*100e0*/  FFMA.FTZ R50, R11, R38, R31 ;  /* 0x000000260b327223 */ /* 0x000fe2000001001f */
[----:B------:R-:W-:-:S02]  /*100f0*/  HADD2.F32 R11, -RZ, R7.H0_H0 ;  /* 0x20000007ff0b7230 */ /* 0x000fc40000004100 */
[C---:B------:R-:W-:Y:S01]  /*10100*/  FMUL.FTZ R42, R21.reuse, R36 ;  /* 0x00000024152a7220 */ /* 0x040fe20000410000 */
[----:B------:R-:W-:Y:S01]  /*10110*/  HADD2.F32 R38, -RZ, R47.H1_H1 ;  /* 0x3000002fff267230 */ /* 0x000fe20000004100 */
[----:B------:R-:W-:Y:S01]  /*10120*/  F2FP.F16.E4M3.UNPACK_B R6, R26 ;  /* 0x0000001aff06723e */ /* 0x000fe200020006ff */
[----:B------:R-:W-:Y:S02]  /*10130*/  HADD2.F32 R40, -RZ, R40.H1_H1 ;  /* 0x30000028ff287230 */ /* 0x000fe40000004100 */
        /* <DEDUP_REMOVED lines=63> */
.L_x_1685:
[----:B------:R-:W-:Y:S05]  /*10530*/  BSYNC B1 ;  /* 0x0000000000017941 */ /* 0x000fea0003800000 */
.L_x_1684:
[----:B------:R-:W-:Y:S05]  /*10540*/  @P2 BRA `(.L_x_1666) ;  /* 0x0000000c00d82947 */ /* 0x000fea0003800000 */
[----:B0-2--5:R-:W-:Y:S02]  /*10550*/  SHF.R.U32.HI R4, RZ, 0x8, R32 ;  /* 0x00000008ff047819 */ /* 0x025fe40000011620 */
[----:B------:R-:W-:Y:S02]  /*10560*/  LOP3.LUT R0, R32, 0xff, RZ, 0xc0, !PT ;  /* 0x000000ff20007812 */ /* 0x000fe400078ec0ff */
[----:B------:R-:W-:Y:S02]  /*10570*/  SHF.R.U32.HI R8, RZ, 0x8, R34 ;  /* 0x00000008ff087819 */ /* 0x000fe40000011622 */
[----:B------:R-:W-:Y:S02]  /*10580*/  LOP3.LUT R5, R4, 0xff, RZ, 0xc0, !PT ;  /* 0x000000ff04057812 */ /* 0x000fe400078ec0ff */
[----:B------:R-:W-:Y:S02]  /*10590*/  LEA.HI R3, R3, R180, RZ, 0x1c ;  /* 0x000000b403037211 */ /* 0x000fe400078fe0ff */
[----:B------:R-:W-:-:S02]  /*105a0*/  LOP3.LUT R4, R34, 0xff, RZ, 0xc0, !PT ;  /* 0x000000ff22047812 */ /* 0x000fc400078ec0ff */
[----:B------:R-:W-:Y:S02]  /*105b0*/  LOP3.LUT R9, R8, 0xff, RZ, 0xc0, !PT ;  /* 0x000000ff08097812 */ /* 0x000fe400078ec0ff */
[----:B---3--:R-:W-:Y:S02]  /*105c0*/  PRMT R21, R5, 0x7604, R0 ;  /* 0x0000760405157816 */ /* 0x008fe40000000000 */
        /* <DEDUP_REMOVED lines=13> */
[----:B------:R-:W-:Y:S02]  /*106a0*/  LOP3.LUT R7, R12, 0xff, RZ, 0xc0, !PT ;  /* 0x000000ff0c077812 */ /* 0x000fe400078ec0ff */
[----:B------:R-:W-:Y:S02]  /*106b0*/  LOP3.LUT R8, R8, 0xff, RZ, 0xc0, !PT ;  /* 0x000000ff08087812 */ /* 0x000fe400078ec0ff */
[----:B------:R-:W-:Y:S02]  /*106c0*/  IADD3 R3, R3, R183, R0 ;  /* 0x000000b703037210 */ /* 0x000fe40007ffe000 */
[----:B------:R-:W-:Y:S02]  /*106d0*/  PRMT R29, R8, 0x7604, R7 ;  /* 0x00007604081d7816 */ /* 0x000fe40000000007 */
[----:B------:R-:W-:Y:S01]  /*106e0*/  SHF.R.U32.HI R6, RZ, 0x8, R35 ;  /* 0x00000008ff067819 */ /* 0x000fe20000011623 */
[----:B------:R-:W-:Y:S01]  /*106f0*/  IMAD.IADD R0, R16, 0x1, R3 ;  /* 0x0000000110007824 */ /* 0x000fe200078e0203 */
[----:B------:R-:W-:-:S02]  /*10700*/  SHF.R.U32.HI R8, RZ, 0x8, R13 ;  /* 0x00000008ff087819 */ /* 0x000fc4000001160d */
[----:B------:R-:W-:Y:S02]  /*10710*/  LOP3.LUT R5, R35, 0xff, RZ, 0xc0, !PT ;  /* 0x000000ff23057812 */ /* 0x000fe400078ec0ff */
[----:B------:R-:W-:Y:S02]  /*10720*/  LOP3.LUT R6, R6, 0xff, RZ, 0xc0, !PT ;  /* 0x000000ff06067812 */ /* 0x000fe400078ec0ff */
[----:B------:R-:W-:Y:S02]  /*10730*/  LOP3.LUT R3, R8, 0xff, RZ, 0xc0, !PT ;  /* 0x000000ff08037812 */ /* 0x000fe400078ec0ff */
[----:B------:R-:W0:Y:S01]  /*10740*/  LDS.128 R8, [R0+0x10400] ;  /* 0x0104000000087984 */ /* 0x000e220000000c00 */
[----:B------:R-:W-:Y:S02]  /*10750*/  PRMT R24, R6, 0x7604, R5 ;  /* 0x0000760406187816 */ /* 0x000fe40000000005 */
[----:B------:R-:W-:Y:S01]  /*10760*/  SHF.R.U32.HI R31, RZ, 0x8, R15 ;  /* 0x00000008ff1f7819 */ /* 0x000fe2000001160f */
[----:B------:R-:W2:Y:S01]  /*10770*/  LDS.128 R4, [R215+0x10400] ;  /* 0x01040000d7047984 */ /* 0x000ea20000000c00 */
[----:B------:R-:W-:-:S02]  /*10780*/  LOP3.LUT R30, R15, 0xff, RZ, 0xc0, !PT ;  /* 0x000000ff0f1e7812 */ /* 0x000fc400078ec0ff */
[----:B------:R-:W-:Y:S02]  /*10790*/  LOP3.LUT R31, R31, 0xff, RZ, 0xc0, !PT ;  /* 0x000000ff1f1f7812 */ /* 0x000fe400078ec0ff */
[----:B------:R-:W-:Y:S02]  /*107a0*/  LOP3.LUT R26, R13, 0xff, RZ, 0xc0, !PT ;  /* 0x000000ff0d1a7812 */ /* 0x000fe400078ec0ff */
[----:B------:R-:W-:Y:S02]  /*107b0*/  SHF.R.U32.HI R28, RZ, 0x8, R14 ;  /* 0x00000008ff1c7819 */ /* 0x000fe4000001160e */
[----:B------:R-:W-:Y:S02]  /*107c0*/  PRMT R30, R31, 0x7604, R30 ;  /* 0x000076041f1e7816 */ /* 0x000fe4000000001e */
[----:B------:R-:W-:Y:S02]  /*107d0*/  PRMT R26, R3, 0x7604, R26 ;  /* 0x00007604031a7816 */ /* 0x000fe4000000001a */
[----:B------:R-:W-:-:S02]  /*107e0*/  SHF.R.U32.HI R31, RZ, 0x10, R13 ;  /* 0x00000010ff1f7819 */ /* 0x000fc4000001160d */
[----:B------:R-:W-:Y:S02]  /*107f0*/  LOP3.LUT R27, R14, 0xff, RZ, 0xc0, !PT ;  /* 0x000000ff0e1b7812 */ /* 0x000fe400078ec0ff */
[----:B------:R-:W-:Y:S01]  /*10800*/  LOP3.LUT R28, R28, 0xff, RZ, 0xc0, !PT ;  /* 0x000000ff1c1c7812 */ /* 0x000fe200078ec0ff */
[----:B------:R-:W-:Y:S01]  /*10810*/  IMAD.U32 R31, R31, 0x10000, RZ ;  /* 0x000100001f1f7824 */ /* 0x000fe200078e00ff */
[----:B------:R-:W-:Y:S02]  /*10820*/  SHF.R.U32.HI R3, RZ, 0x10, R33 ;  /* 0x00000010ff037819 */ /* 0x000fe40000011621 */
[----:B------:R-:W-:Y:S02]  /*10830*/  PRMT R37, R28, 0x7604, R27 ;  /* 0x000076041c257816 */ /* 0x000fe4000000001b */
[----:B------:R-:W-:Y:S01]  /*10840*/  SHF.R.U32.HI R39, RZ, 0x10, R15 ;  /* 0x00000010ff277819 */ /* 0x000fe2000001160f */
[----:B------:R-:W-:Y:S01]  /*10850*/  IMAD.U32 R3, R3, 0x10000, RZ ;  /* 0x0001000003037824 */ /* 0x000fe200078e00ff */
[----:B------:R-:W-:-:S02]  /*10860*/  SHF.R.U32.HI R27, RZ, 0x10, R35 ;  /* 0x00000010ff1b7819 */ /* 0x000fc40000011623 */
[----:B------:R-:W-:Y:S02]  /*10870*/  SHF.L.U32 R39, R39, 0x10, RZ ;  /* 0x0000001027277819 */ /* 0x000fe400000006ff */
[----:B------:R-:W-:Y:S01]  /*10880*/  LOP3.LUT R21, R21, 0xff0000, R32, 0xf8, !PT ;  /* 0x00ff000015157812 */ /* 0x000fe200078ef820 */
[----:B------:R-:W-:Y:S01]  /*10890*/  IMAD.U32 R27, R27, 0x10000, RZ ;  /* 0x000100001b1b7824 */ /* 0x000fe200078e00ff */
        /* <DEDUP_REMOVED lines=13> */
[----:B------:R-:W-:Y:S01]  /*10970*/  LOP3.LUT R20, R25, 0xff000000, R34, 0xf8, !PT ;  /* 0xff00000019147812 */ /* 0x000fe200078ef822 */
[--C-:B------:R-:W-:Y:S01]  /*10980*/  HADD2.F32 R38, -RZ, R37.reuse.H0_H0 ;  /* 0x20000025ff267230 */ /* 0x100fe20000004100 */
[----:B------:R-:W-:Y:S01]  /*10990*/  F2FP.F16.E4M3.UNPACK_B R31, R32 ;  /* 0x00000020ff1f723e */ /* 0x000fe200020006ff */
[----:B------:R-:W-:Y:S01]  /*109a0*/  HADD2.F32 R37, -RZ, R37.H1_H1 ;  /* 0x30000025ff257230 */ /* 0x000fe20000004100 */
[----:B------:R-:W-:-:S02]  /*109b0*/  LOP3.LUT R34, R27, 0xff000000, R35, 0xf8, !PT ;  /* 0xff0000001b227812 */ /* 0x000fc400078ef823 */
[----:B------:R-:W-:Y:S01]  /*109c0*/  LOP3.LUT R35, R29, 0xff000000, R12, 0xf8, !PT ;  /* 0xff0000001d237812 */ /* 0x000fe200078ef80c */
[--C-:B------:R-:W-:Y:S01]  /*109d0*/  HADD2.F32 R33, -RZ, R31.reuse.H0_H0 ;  /* 0x2000001fff217230 */ /* 0x100fe20000004100 */
[-C--:B--2---:R-:W-:Y:S01]  /*109e0*/  F2FP.F16.E4M3.UNPACK_B R12, R5.reuse ;  /* 0x00000005ff0c723e */ /* 0x084fe200020006ff */
[----:B------:R-:W-:Y:S01]  /*109f0*/  HADD2.F32 R31, -RZ, R31.H1_H1 ;  /* 0x3000001fff1f7230 */ /* 0x000fe20000004100 */
[----:B------:R-:W-:Y:S01]  /*10a00*/  F2FP.F16.E4M3.UNPACK_B R13, R5.H1 ;  /* 0x00000005ff0d723e */ /* 0x000fe200030006ff */
[--C-:B------:R-:W-:Y:S01]  /*10a10*/  HADD2.F32 R5, -RZ, R24.reuse.H0_H0 ;  /* 0x20000018ff057230 */ /* 0x100fe20000004100 */
[-C--:B------:R-:W-:Y:S01]  /*10a20*/  F2FP.F16.E4M3.UNPACK_B R3, R6.reuse ;  /* 0x00000006ff03723e */ /* 0x080fe200020006ff */
[----:B------:R-:W-:Y:S01]  /*10a30*/  HADD2.F32 R24, -RZ, R24.H1_H1 ;  /* 0x30000018ff187230 */ /* 0x000fe20000004100 */
[----:B------:R-:W-:Y:S01]  /*10a40*/  F2FP.F16.E4M3.UNPACK_B R14, R6.H1 ;  /* 0x00000006ff0e723e */ /* 0x000fe200030006ff */
[--C-:B------:R-:W-:Y:S01]  /*10a50*/  HADD2.F32 R6, -RZ, R12.reuse.H0_H0 ;  /* 0x2000000cff067230 */ /* 0x100fe20000004100 */
        /* <DEDUP_REMOVED lines=8> */
[-C--:B------:R-:W-:Y:S01]  /*10ae0*/  F2FP.F16.E4M3.UNPACK_B R26, R10.reuse ;  /* 0x0000000aff1a723e */ /* 0x080fe200020006ff */
[----:B------:R-:W-:Y:S01]  /*10af0*/  HADD2.F32 R12, -RZ, R12.H1_H1 ;  /* 0x3000000cff0c7230 */ /* 0x000fe20000004100 */
[----:B------:R-:W-:Y:S01]  /*10b00*/  F2FP.F16.E4M3.UNPACK_B R27, R10.H1 ;  /* 0x0000000aff1b723e */ /* 0x000fe200030006ff */
[----:B------:R-:W-:-:S02]  /*10b10*/  HADD2.F32 R39, -RZ, R36.H0_H0 ;  /* 0x20000024ff277230 */ /* 0x000fc40000004100 */
[C---:B------:R-:W-:Y:S01]  /*10b20*/  FMUL.FTZ R43, R24.reuse, R37 ;  /* 0x00000025182b7220 */ /* 0x040fe20000410000 */
[----:B------:R-:W-:Y:S02]  /*10b30*/  HADD2.F32 R10, -RZ, R25.H0_H0 ;  /* 0x20000019ff0a7230 */ /* 0x000fe40000004100 */
[----:B------:R-:W-:Y:S01]  /*10b40*/  FMUL.FTZ R24, R24, R31 ;  /* 0x0000001f18187220 */ /* 0x000fe20000410000 */
[----:B------:R-:W-:Y:S01]  /*10b50*/  HADD2.F32 R33, -RZ, R32.H0_H0 ;  /* 0x20000020ff217230 */ /* 0x000fe20000004100 */
[----:B------:R-:W-:Y:S01]  /*10b60*/  F2FP.F16.E4M3.UNPACK_B R28, R11 ;  /* 0x0000000bff1c723e */ /* 0x000fe200020006ff */
[----:B------:R-:W-:Y:S02]  /*10b70*/  HADD2.F32 R6, -RZ, R13.H0_H0 ;  /* 0x2000000dff067230 */ /* 0x000fe40000004100 */
[----:B------:R-:W-:Y:S01]  /*10b80*/  FMUL.FTZ R45, R10, R39 ;  /* 0x000000270a2d7220 */ /* 0x000fe20000410000 */
[----:B------:R-:W-:Y:S01]  /*10b90*/  FFMA.FTZ R42, R12, R37, R24 ;  /* 0x000000250c2a7223 */ /* 0x000fe20000010018 */
[----:B------:R-:W-:Y:S01]  /*10ba0*/  FMUL.FTZ R10, R10, R33 ;  /* 0x000000210a0a7220 */ /* 0x000fe20000410000 */
[----:B------:R-:W-:Y:S01]  /*10bb0*/  FFMA.FTZ R38, R12, R31, -R43 ;  /* 0x0000001f0c267223 */ /* 0x000fe2000001082b */
[----:B------:R-:W-:Y:S01]  /*10bc0*/  F2FP.F16.E4M3.UNPACK_B R24, R41 ;  /* 0x00000029ff18723e */ /* 0x000fe200020006ff */
[C---:B------:R-:W-:Y:S01]  /*10bd0*/  FFMA.FTZ R45, R6.reuse, R33, -R45 ;  /* 0x00000021062d7223 */ /* 0x040fe2000001082d */
[-C--:B------:R-:W-:Y:S01]  /*10be0*/  F2FP.F16.E4M3.UNPACK_B R12, R34.reuse ;  /* 0x00000022ff0c723e */ /* 0x080fe200020006ff */
[----:B------:R-:W-:Y:S01]  /*10bf0*/  FFMA.FTZ R39, R6, R39, R10 ;  /* 0x0000002706277223 */ /* 0x000fe2000001000a */
[----:B------:R-:W-:Y:S01]  /*10c00*/  F2FP.F16.E4M3.UNPACK_B R15, R7 ;  /* 0x00000007ff0f723e */ /* 0x000fe200020006ff */
[----:B------:R-:W-:Y:S01]  /*10c10*/  HADD2.F32 R36, -RZ, R36.H1_H1 ;  /* 0x30000024ff247230 */ /* 0x000fe20000004100 */
[----:B------:R-:W-:Y:S01]  /*10c20*/  F2FP.F16.E4M3.UNPACK_B R29, R11.H1 ;  /* 0x0000000bff1d723e */ /* 0x000fe200030006ff */
        /* <DEDUP_REMOVED lines=8> */
[--C-:B------:R-:W-:Y:S02]  /*10cb0*/  HADD2.F32 R31, -RZ, R12.reuse.H0_H0 ;  /* 0x2000000cff1f7230 */ /* 0x100fe40000004100 */
        /* <DEDUP_REMOVED lines=11> */
[----:B------:R-:W-:Y:S01]  /*10d70*/  FFMA.FTZ R37, R6, R31, -R37 ;  /* 0x0000001f06257223 */ /* 0x000fe20000010825 */
[----:B------:R-:W-:Y:S01]  /*10d80*/  HADD2.F32 R15, -RZ, R15.H1_H1 ;  /* 0x3000000fff0f7230 */ /* 0x000fe20000004100 */
[----:B------:R-:W-:Y:S01]  /*10d90*/  F2FP.F16.E4M3.UNPACK_B R11, R8 ;  /* 0x00000008ff0b723e */ /* 0x000fe200020006ff */
[----:B------:R-:W-:-:S02]  /*10da0*/  HADD2.F32 R25, -RZ, R41.H0_H0 ;  /* 0x20000029ff197230 */ /* 0x000fc40000004100 */
[C---:B------:R-:W-:Y:S01]  /*10db0*/  FMUL.FTZ R32, R28.reuse, R24 ;  /* 0x000000181c207220 */ /* 0x040fe20000410000 */
[----:B------:R-:W-:Y:S02]  /*10dc0*/  HADD2.F32 R10, -RZ, R29.H0_H0 ;  /* 0x2000001dff0a7230 */ /* 0x000fe40000004100 */
[-C--:B------:R-:W-:Y:S01]  /*10dd0*/  FMUL.FTZ R31, R28, R12.reuse ;  /* 0x0000000c1c1f7220 */ /* 0x080fe20000410000 */
[--C-:B------:R-:W-:Y:S02]  /*10de0*/  HADD2.F32 R13, -RZ, R34.reuse.H0_H0 ;  /* 0x20000022ff0d7230 */ /* 0x100fe40000004100 */
[C---:B------:R-:W-:Y:S01]  /*10df0*/  FFMA.FTZ R48, R15.reuse, R12, -R32 ;  /* 0x0000000c0f307223 */ /* 0x040fe20000010820 */
[----:B------:R-:W-:Y:S02]  /*10e00*/  HADD2.F32 R6, -RZ, R21.H0_H0 ;  /* 0x20000015ff067230 */ /* 0x000fe40000004100 */
[C---:B------:R-:W-:Y:S01]  /*10e10*/  FMUL.FTZ R33, R10.reuse, R25 ;  /* 0x000000190a217220 */ /* 0x040fe20000410000 */
[----:B------:R-:W-:Y:S01]  /*10e20*/  FFMA.FTZ R50, R15, R24, R31 ;  /* 0x000000180f327223 */ /* 0x000fe2000001001f */
[----:B------:R-:W-:Y:S01]  /*10e30*/  F2FP.F16.E4M3.UNPACK_B R8, R8.H1 ;  /* 0x00000008ff08723e */ /* 0x000fe200030006ff */
[----:B------:R-:W-:Y:S01]  /*10e40*/  FMUL.FTZ R10, R10, R13 ;  /* 0x0000000d0a0a7220 */ /* 0x000fe20000410000 */
[----:B------:R-:W-:Y:S01]  /*10e50*/  F2FP.F16.E4M3.UNPACK_B R15, R35.H1 ;  /* 0x00000023ff0f723e */ /* 0x000fe200030006ff */
[----:B------:R-:W-:Y:S01]  /*10e60*/  HADD2.F32 R34, -RZ, R34.H1_H1 ;  /* 0x30000022ff227230 */ /* 0x000fe20000004100 */
[----:B------:R-:W-:Y:S01]  /*10e70*/  F2FP.F16.E4M3.UNPACK_B R7, R4 ;  /* 0x00000004ff07723e */ /* 0x000fe200020006ff */
[----:B------:R-:W-:Y:S01]  /*10e80*/  HADD2.F32 R24, -RZ, R41.H1_H1 ;  /* 0x30000029ff187230 */ /* 0x000fe20000004100 */
[----:B------:R-:W-:Y:S01]  /*10e90*/  F2FP.F16.E4M3.UNPACK_B R12, R30.H1 ;  /* 0x0000001eff0c723e */ /* 0x000fe200030006ff */
[----:B------:R-:W-:Y:S01]  /*10ea0*/  HADD2.F32 R29, -RZ, R29.H1_H1 ;  /* 0x3000001dff1d7230 */ /* 0x000fe20000004100 */
[----:B------:R-:W-:Y:S01]  /*10eb0*/  F2FP.F16.E4M3.UNPACK_B R4, R4.H1 ;  /* 0x00000004ff04723e */ /* 0x000fe200030006ff */
[----:B------:R-:W-:Y:S01]  /*10ec0*/  FFMA.FTZ R49, R6, R25, R10 ;  /* 0x0000001906317223 */ /* 0x000fe2000001000a */
[----:B------:R-:W-:-:S02]  /*10ed0*/  HADD2.F32 R25, -RZ, R15.H0_H0 ;  /* 0x2000000fff197230 */ /* 0x000fc40000004100 */
[----:B------:R-:W-:Y:S01]  /*10ee0*/  FFMA.FTZ R47, R6, R13, -R33 ;  /* 0x0000000d062f7223 */ /* 0x000fe20000010821 */
[----:B------:R-:W-:Y:S02]  /*10ef0*/  HADD2.F32 R10, -RZ, R8.H0_H0 ;  /* 0x20000008ff0a7230 */ /* 0x000fe40000004100 */
[C---:B------:R-:W-:Y:S01]  /*10f00*/  FMUL.FTZ R28, R29.reuse, R24 ;  /* 0x000000181d1c7220 */ /* 0x040fe20000410000 */
[----:B------:R-:W-:Y:S02]  /*10f10*/  HADD2.F32 R21, -RZ, R21.H1_H1 ;  /* 0x30000015ff157230 */ /* 0x000fe40000004100 */
[----:B------:R-:W-:Y:S01]  /*10f20*/  FMUL.FTZ R31, R29, R34 ;  /* 0x000000221d1f7220 */ /* 0x000fe20000410000 */
[----:B------:R-:W-:Y:S02]  /*10f30*/  HADD2.F32 R13, -RZ, R12.H0_H0 ;  /* 0x2000000cff0d7230 */ /* 0x000fe40000004100 */
[----:B------:R-:W-:Y:S01]  /*10f40*/  FMUL.FTZ R29, R10, R25 ;  /* 0x000000190a1d7220 */ /* 0x000fe20000410000 */
[----:B------:R-:W-:-:S02]  /*10f50*/  HADD2.F32 R6, -RZ, R4.H0_H0 ;  /* 0x20000004ff067230 */ /* 0x000fc40000004100 */
[C---:B------:R-:W-:Y:S01]  /*10f60*/  FFMA.FTZ R52, R21.reuse, R34, -R28 ;  /* 0x0000002215347223 */ /* 0x040fe2000001081c */
[----:B------:R-:W-:Y:S01]  /*10f70*/  FFMA.FTZ R54, R21, R24, R31 ;  /* 0x0000001815367223 */ /* 0x000fe2000001001f */
[-C--:B------:R-:W-:Y:S01]  /*10f80*/  FMUL.FTZ R10, R10, R13.reuse ;  /* 0x0000000d0a0a7220 */ /* 0x080fe20000410000 */
[----:B------:R-:W-:Y:S02]  /*10f90*/  HADD2.F32 R21, -RZ, R15.H1_H1 ;  /* 0x3000000fff157230 */ /* 0x000fe40000004100 */
[C---:B------:R-:W-:Y:S01]  /*10fa0*/  FFMA.FTZ R29, R6.reuse, R13, -R29 ;  /* 0x0000000d061d7223 */ /* 0x040fe2000001081d */
[----:B------:R-:W-:Y:S02]  /*10fb0*/  HADD2.F32 R8, -RZ, R8.H1_H1 ;  /* 0x30000008ff087230 */ /* 0x000fe40000004100 */
[----:B------:R-:W-:Y:S01]  /*10fc0*/  FFMA.FTZ R24, R6, R25, R10 ;  /* 0x0000001906187223 */ /* 0x000fe2000001000a */
[----:B------:R-:W-:Y:S01]  /*10fd0*/  HADD2.F32 R13, -RZ, R12.H1_H1 ;  /* 0x3000000cff0d7230 */ /* 0x000fe20000004100 */
[----:B------:R-:W-:Y:S01]  /*10fe0*/  F2FP.F16.E4M3.UNPACK_B R35, R35 ;  /* 0x00000023ff23723e */ /* 0x000fe200020006ff */
[----:B------:R-:W-:Y:S01]  /*10ff0*/  HADD2.F32 R4, -RZ, R4.H1_H1 ;  /* 0x30000004ff047230 */ /* 0x000fe20000004100 */
[----:B------:R-:W-:Y:S01]  /*11000*/  F2FP.F16.E4M3.UNPACK_B R30, R30 ;  /* 0x0000001eff1e723e */ /* 0x000fe200020006ff */
[C---:B------:R-:W-:Y:S01]  /*11010*/  FMUL.FTZ R25, R8.reuse, R21 ;  /* 0x0000001508197220 */ /* 0x040fe20000410000 */
[-C--:B------:R-:W-:Y:S01]  /*11020*/  FMUL.FTZ R8, R8, R13.reuse ;  /* 0x0000000d08087220 */ /* 0x080fe20000410000 */
[----:B------:R-:W-:Y:S01]  /*11030*/  HADD2.F32 R15, -RZ, R35.H0_H0 ;  /* 0x20000023ff0f7230 */ /* 0x000fe20000004100 */
[----:B------:R-:W-:Y:S01]  /*11040*/  F2FP.F16.E4M3.UNPACK_B R10, R40.H1 ;  /* 0x00000028ff0a723e */ /* 0x000fe200030006ff */
[----:B------:R-:W-:Y:S01]  /*11050*/  FFMA.FTZ R28, R4, R13, -R25 ;  /* 0x0000000d041c7223 */ /* 0x000fe20000010819 */
[----:B------:R-:W-:-:S02]  /*11060*/  HADD2.F32 R6, -RZ, R11.H0_H0 ;  /* 0x2000000bff067230 */ /* 0x000fc40000004100 */
[----:B------:R-:W-:Y:S01]  /*11070*/  FFMA.FTZ R31, R4, R21, R8 ;  /* 0x00000015041f7223 */ /* 0x000fe20000010008 */
[--C-:B------:R-:W-:Y:S01]  /*11080*/  HADD2.F32 R13, -RZ, R30.reuse.H0_H0 ;  /* 0x2000001eff0d7230 */ /* 0x100fe20000004100 */
[----:B------:R-:W-:Y:S01]  /*11090*/  F2FP.F16.E4M3.UNPACK_B R40, R40 ;  /* 0x00000028ff28723e */ /* 0x000fe200020006ff */
[----:B------:R-:W-:Y:S02]  /*110a0*/  HADD2.F32 R8, -RZ, R35.H1_H1 ;  /* 0x30000023ff087230 */ /* 0x000fe40000004100 */
[C---:B------:R-:W-:Y:S01]  /*110b0*/  FMUL.FTZ R21, R6.reuse, R15 ;  /* 0x0000000f06157220 */ /* 0x040fe20000410000 */
[----:B------:R-:W-:Y:S02]  /*110c0*/  HADD2.F32 R11, -RZ, R11.H1_H1 ;  /* 0x3000000bff0b7230 */ /* 0x000fe40000004100 */
[----:B------:R-:W-:Y:S01]  /*110d0*/  FMUL.FTZ R25, R6, R13 ;  /* 0x0000000d06197220 */ /* 0x000fe20000410000 */
[----:B------:R-:W-:Y:S01]  /*110e0*/  HADD2.F32 R4, -RZ, R7.H0_H0 ;  /* 0x20000007ff047230 */ /* 0x000fe20000004100 */
[----:B------:R-:W-:Y:S01]  /*110f0*/  F2FP.SATFINITE.E4M3.F32.PACK_AB_MERGE_C R45, R46, R45, RZ ;  /* 0x0000002d2e2d723e */ /* 0x000fe200048070ff */
[----:B------:R-:W-:-:S02]  /*11100*/  HADD2.F32 R30, -RZ, R30.H1_H1 ;  /* 0x3000001eff1e7230 */ /* 0x000fc40000004100 */
[C---:B------:R-:W-:Y:S01]  /*11110*/  FMUL.FTZ R6, R11.reuse, R8 ;  /* 0x000000080b067220 */ /* 0x040fe20000410000 */
[----:B------:R-:W-:Y:S02]  /*11120*/  HADD2.F32 R7, -RZ, R7.H1_H1 ;  /* 0x30000007ff077230 */ /* 0x000fe40000004100 */
[C---:B------:R-:W-:Y:S01]  /*11130*/  FFMA.FTZ R21, R4.reuse, R13, -R21 ;  /* 0x0000000d04157223 */ /* 0x040fe20000010815 */
        /* <DEDUP_REMOVED lines=9> */
[----:B------:R-:W-:Y:S01]  /*111d0*/  F2FP.SATFINITE.E4M3.F32.PACK_AB_MERGE_C R36, R36, R39, RZ ;  /* 0x000000272424723e */ /* 0x000fe200048070ff */
[----:B------:R-:W-:Y:S02]  /*111e0*/  HADD2.F32 R8, -RZ, R4.H1_H1 ;  /* 0x30000004ff087230 */ /* 0x000fe40000004100 */
[C---:B------:R-:W-:Y:S01]  /*111f0*/  FMUL.FTZ R13, R6.reuse, R11 ;  /* 0x0000000b060d7220 */ /* 0x040fe20000410000 */
[----:B------:R-:W-:Y:S02]  /*11200*/  HADD2.F32 R4, -RZ, R14.H0_H0 ;  /* 0x2000000eff047230 */ /* 0x000fe40000004100 */
[----:B------:R-:W-:Y:S01]  /*11210*/  FMUL.FTZ R15, R6, R7 ;  /* 0x00000007060f7220 */ /* 0x000fe20000410000 */
[----:B------:R-:W-:Y:S01]  /*11220*/  HADD2.F32 R10, -RZ, R10.H1_H1 ;  /* 0x3000000aff0a7230 */ /* 0x000fe20000004100 */
[----:B------:R-:W-:Y:S01]  /*11230*/  F2FP.SATFINITE.E4M3.F32.PACK_AB_MERGE_C R5, R38, R5, R45 ;  /* 0x000000052605723e */ /* 0x000fe2000480702d */
[----:B------:R-:W-:-:S02]  /*11240*/  HADD2.F32 R27, -RZ, R27.H1_H1 ;  /* 0x3000001bff1b7230 */ /* 0x000fc40000004100 */
[----:B------:R-:W-:Y:S01]  /*11250*/  FFMA.FTZ R32, R4, R7, -R13 ;  /* 0x0000000704207223 */ /* 0x000fe2000001080d */
[----:B------:R-:W-:Y:S01]  /*11260*/  HADD2.F32 R14, -RZ, R14.H1_H1 ;  /* 0x3000000eff0e7230 */ /* 0x000fe20000004100 */
[----:B------:R-:W-:Y:S01]  /*11270*/  F2FP.SATFINITE.E4M3.F32.PACK_AB_MERGE_C R9, R42, R9, R36 ;  /* 0x000000092a09723e */ /* 0x000fe20004807024 */
[----:B------:R-:W-:Y:S02]  /*11280*/  HADD2.F32 R6, -RZ, R26.H0_H0 ;  /* 0x2000001aff067230 */ /* 0x000fe40000004100 */
[C---:B------:R-:W-:Y:S01]  /*11290*/  FMUL.FTZ R7, R27.reuse, R10 ;  /* 0x0000000a1b077220 */ /* 0x040fe20000410000 */
[-C--:B------:R-:W-:Y:S01]  /*112a0*/  FMUL.FTZ R13, R27, R8.reuse ;  /* 0x000000081b0d7220 */ /* 0x080fe20000410000 */
[----:B------:R-:W-:Y:S01]  /*112b0*/  FFMA.FTZ R27, R4, R11, R15 ;  /* 0x0000000b041b7223 */ /* 0x000fe2000001000f */
[----:B------:R-:W-:Y:S02]  /*112c0*/  HADD2.F32 R11, -RZ, R40.H0_H0 ;  /* 0x20000028ff0b7230 */ /* 0x000fe40000004100 */
[----:B------:R-:W-:Y:S01]  /*112d0*/  FFMA.FTZ R33, R14, R8, -R7 ;  /* 0x000000080e217223 */ /* 0x000fe20000010807 */
[----:B------:R-:W-:-:S02]  /*112e0*/  HADD2.F32 R7, -RZ, R20.H0_H0 ;  /* 0x20000014ff077230 */ /* 0x000fc40000004100 */
[----:B------:R-:W-:Y:S01]  /*112f0*/  FFMA.FTZ R34, R14, R10, R13 ;  /* 0x0000000a0e227223 */ /* 0x000fe2000001000d */
[----:B------:R-:W-:Y:S02]  /*11300*/  HADD2.F32 R40, -RZ, R40.H1_H1 ;  /* 0x30000028ff287230 */ /* 0x000fe40000004100 */
[C---:B------:R-:W-:Y:S01]  /*11310*/  FMUL.FTZ R13, R6.reuse, R11 ;  /* 0x0000000b060d7220 */ /* 0x040fe20000410000 */
[----:B------:R-:W-:Y:S02]  /*11320*/  HADD2.F32 R26, -RZ, R26.H1_H1 ;  /* 0x3000001aff1a7230 */ /* 0x000fe40000004100 */
[----:B------:R-:W-:Y:S01]  /*11330*/  FMUL.FTZ R8, R6, R7 ;  /* 0x0000000706087220 */ /* 0x000fe20000410000 */
[----:B------:R-:W-:Y:S01]  /*11340*/  HADD2.F32 R20, -RZ, R20.H1_H1 ;  /* 0x30000014ff147230 */ /* 0x000fe20000004100 */
[----:B------:R-:W-:Y:S01]  /*11350*/  F2FP.SATFINITE.E4M3.F32.PACK_AB_MERGE_C R32, R33, R32, RZ ;  /* 0x000000202120723e */ /* 0x000fe200048070ff */
[--C-:B------:R-:W-:Y:S02]  /*11360*/  HADD2.F32 R4, -RZ, R3.reuse.H0_H0 ;  /* 0x20000003ff047230 */ /* 0x100fe40000004100 */
[----:B------:R-:W-:Y:S01]  /*11370*/  FMUL.FTZ R14, R26, R40 ;  /* 0x000000281a0e7220 */ /* 0x000fe20000410000 */
[----:B------:R-:W-:-:S02]  /*11380*/  HADD2.F32 R3, -RZ, R3.H1_H1 ;  /* 0x30000003ff037230 */ /* 0x000fc40000004100 */
[-C--:B------:R-:W-:Y:S01]  /*11390*/  FMUL.FTZ R15, R26, R20.reuse ;  /* 0x000000141a0f7220 */ /* 0x080fe20000410000 */
[----:B------:R-:W-:Y:S01]  /*113a0*/  F2FP.SATFINITE.E4M3.F32.PACK_AB_MERGE_C R27, R34, R27, RZ ;  /* 0x0000001b221b723e */ /* 0x000fe200048070ff */
        /* <DEDUP_REMOVED lines=16> */
.L_x_1666:
[----:B------:R-:W-:Y:S05]  /*114b0*/  BSYNC B0 ;  /* 0x0000000000007941 */ /* 0x000fea0003800000 */
.L_x_1659:
        /* <DEDUP_REMOVED lines=8> */
.L_x_1657:
[----:B0-23--:R-:W-:-:S05]  /*11540*/  IMAD.U32 R0, RZ, RZ, UR41 ;  /* 0x00000029ff007e24 */ /* 0x00dfca000f8e00ff */
[----:B------:R-:W-:-:S13]  /*11550*/  ISETP.NE.AND P0, PT, R0, 0x3, PT ;  /* 0x000000030000780c */ /* 0x000fda0003f05270 */
[----:B------:R-:W-:Y:S05]  /*11560*/  @!P0 BRA `(.L_x_1686) ;  /* 0x0000000000048947 */ /* 0x000fea0003800000 */
[----:B------:R-:W-:Y:S01]  /*11570*/  BPT.TRAP 0x1 ;  /* 0x000000040000795c */ /* 0x000fe20000300000 */
.L_x_1686:
[----:B-----5:R-:W-:Y:S01]  /*11580*/  IMAD R8, R168, 0x8, R16 ;  /* 0x00000008a8087824 */ /* 0x020fe200078e0210 */
[----:B------:R-:W-:-:S04]  /*11590*/  SHF.L.U32 R3, R169, 0x1f, RZ ;  /* 0x0000001fa9037819 */ /* 0x000fc800000006ff */
[----:B------:R0:W2:Y:S01]  /*115a0*/  SYNCS.PHASECHK.TRANS64.TRYWAIT P1, [R8+URZ+0x22830], R3 ;  /* 0x02283003080075a7 */ /* 0x0000a2000802017f */
[----:B------:R-:W-:Y:S05]  /*115b0*/  @!P0 BRA `(.L_x_1687) ;  /* 0x0000000000048947 */ /* 0x000fea0003800000 */
[----:B------:R-:W-:Y:S01]  /*115c0*/  BPT.TRAP 0x1 ;  /* 0x000000040000795c */ /* 0x000fe20000300000 */
.L_x_1687:
[----:B--2---:R-:W-:Y:S05]  /*115d0*/  @P1 BRA `(.L_x_1688) ;  /* 0x0000000000081947 */ /* 0x004fea0003800000 */
[----:B------:R-:W2:Y:S02]  /*115e0*/  SYNCS.PHASECHK.TRANS64.TRYWAIT P1, [R8+URZ+0x22830], R3 ;  /* 0x02283003080075a7 */ /* 0x000ea4000802017f */
[----:B--2---:R-:W-:Y:S05]  /*115f0*/  @!P1 BRA `(.L_x_1689) ;  /* 0x0000018800449947 */ /* 0x004fea0003800000 */
.L_x_1688:
[----:B------:R-:W-:Y:S05]  /*11600*/  WARPSYNC.ALL ;  /* 0x0000000000007948 */ /* 0x000fea0003800000 */
[----:B------:R-:W-:Y:S01]  /*11610*/  VIADD R0, R16, 0x16400 ;  /* 0x0001640010007836 */ /* 0x000fe20000000000 */
[----:B------:R-:W-:Y:S01]  /*11620*/  R2UR UR28, R44 ;  /* 0x000000002c1c72ca */ /* 0x000fe200000e0000 */
[----:B----4-:R-:W-:Y:S01]  /*11630*/  IMAD.MOV.U32 R7, RZ, RZ, -0x7fffffe0 ;  /* 0x80000020ff077424 */ /* 0x010fe200078e00ff */
[----:B------:R-:W-:Y:S01]  /*11640*/  WARPGROUP.ARRIVE ;  /* 0x00000000000079c5 */ /* 0x000fe20000000000 */
[----:B------:R-:W-:Y:S01]  /*11650*/  UMOV UR29, 0x80000020 ;  /* 0x80000020001d7882 */ /* 0x000fe20000000000 */
[----:B------:R-:W-:Y:S01]  /*11660*/  SHF.R.U32.HI R0, RZ, 0x4, R0 ;  /* 0x00000004ff007819 */ /* 0x000fe20000011600 */
[----:B------:R-:W-:Y:S01]  /*11670*/  IMAD.MOV.U32 R11, RZ, RZ, -0x7fffffe0 ;  /* 0x80000020ff0b7424 */ /* 0x000fe200078e00ff */
[----:B------:R-:W-:Y:S01]  /*11680*/  R2UR UR31, R7 ;  /* 0x00000000071f72ca */ /* 0x000fe200000e0000 */
[----:B------:R-:W-:Y:S01]  /*11690*/  UMOV UR9, 0x80000020 ;  /* 0x8000002000097882 */ /* 0x000fe20000000000 */
[----:B------:R-:W-:Y:S01]  /*116a0*/  LOP3.LUT R0, R0, 0x3fff, RZ, 0xc0, !PT ;  /* 0x00003fff00007812 */ /* 0x000fe200078ec0ff */
[----:B------:R-:W-:Y:S01]  /*116b0*/  UMOV UR13, 0x80000020 ;  /* 0x80000020000d7882 */ /* 0x000fe20000000000 */
[----:B------:R-:W-:Y:S01]  /*116c0*/  R2UR UR11, R11 ;  /* 0x000000000b0b72ca */ /* 0x000fe200000e0000 */
[----:B------:R-:W-:Y:S01]  /*116d0*/  IMAD.MOV.U32 R11, RZ, RZ, -0x7fffffe0 ;  /* 0x80000020ff0b7424 */ /* 0x000fe200078e00ff */
[----:B------:R-:W-:Y:S01]  /*116e0*/  LOP3.LUT R5, R0, 0x10000, RZ, 0xfc, !PT ;  /* 0x0001000000057812 */ /* 0x000fe200078efcff */
[----:B------:R-:W-:Y:S01]  /*116f0*/  ULOP3.LUT UR28, UR28, 0x10000, URZ, 0xfc, !UPT ;  /* 0x000100001c1c7892 */ /* 0x000fe2000f8efc3f */
[----:B------:R-:W-:Y:S01]  /*11700*/  IMAD.MOV.U32 R7, RZ, RZ, -0x7fffffe0 ;  /* 0x80000020ff077424 */ /* 0x000fe200078e00ff */
[----:B------:R-:W-:Y:S01]  /*11710*/  UMOV UR17, 0x80000020 ;  /* 0x8000002000117882 */ /* 0x000fe20000000000 */
[----:B------:R-:W-:Y:S01]  /*11720*/  R2UR UR15, R11 ;  /* 0x000000000b0f72ca */ /* 0x000fe200000e0000 */
[----:B------:R-:W-:Y:S01]  /*11730*/  IMAD R6, R168, 0x600, R5 ;  /* 0x00000600a8067824 */ /* 0x000fe200078e0205 */
[----:B------:R-:W-:Y:S01]  /*11740*/  UIADD3 UR8, UR28, 0x2, URZ ;  /* 0x000000021c087890 */ /* 0x000fe2000fffe03f */
[----:B------:R-:W-:Y:S01]  /*11750*/  IMAD.MOV.U32 R11, RZ, RZ, -0x7fffffe0 ;  /* 0x80000020ff0b7424 */ /* 0x000fe200078e00ff */
[----:B------:R-:W-:Y:S01]  /*11760*/  UIADD3 UR12, UR28, 0x200, URZ ;  /* 0x000002001c0c7890 */ /* 0x000fe2000fffe03f */
[C---:B------:R-:W-:Y:S01]  /*11770*/  VIADD R10, R6.reuse, 0x2 ;  /* 0x00000002060a7836 */ /* 0x040fe20000000000 */
[----:B------:R-:W-:Y:S01]  /*11780*/  R2UR UR30, R6 ;  /* 0x00000000061e72ca */ /* 0x000fe200000e0000 */
[----:B------:R-:W-:Y:S01]  /*11790*/  UIADD3 UR16, UR28, 0x202, URZ ;  /* 0x000002021c107890 */ /* 0x000fe2000fffe03f */
[----:B------:R-:W-:Y:S01]  /*117a0*/  R2UR UR19, R11 ;  /* 0x000000000b1372ca */ /* 0x000fe200000e0000 */
[----:B------:R-:W-:Y:S01]  /*117b0*/  UIADD3 UR20, UR28, 0x400, URZ ;  /* 0x000004001c147890 */ /* 0x000fe2000fffe03f */
[----:B------:R-:W-:Y:S01]  /*117c0*/  R2UR UR10, R10 ;  /* 0x000000000a0a72ca */ /* 0x000fe200000e0000 */
[----:B------:R-:W-:Y:S01]  /*117d0*/  VIADD R10, R6, 0x200 ;  /* 0x00000200060a7836 */ /* 0x000fe20000000000 */
[----:B------:R-:W-:Y:S01]  /*117e0*/  MOV R11, 0x80000020 ;  /* 0x80000020000b7802 */ /* 0x000fe20000000f00 */
[----:B------:R-:W-:Y:S01]  /*117f0*/  UMOV UR21, 0x80000020 ;  /* 0x8000002000157882 */ /* 0x000fe20000000000 */
[----:B------:R-:W-:Y:S01]  /*11800*/  R2UR UR27, R7 ;  /* 0x00000000071b72ca */ /* 0x000fe200000e0000 */
[----:B------:R-:W-:Y:S01]  /*11810*/  UIADD3 UR24, UR28, 0x402, URZ ;  /* 0x000004021c187890 */ /* 0x000fe2000fffe03f */
[----:B------:R-:W-:Y:S01]  /*11820*/  R2UR UR14, R10 ;  /* 0x000000000a0e72ca */ /* 0x000fe200000e0000 */
[----:B------:R-:W-:Y:S01]  /*11830*/  VIADD R10, R6, 0x202 ;  /* 0x00000202060a7836 */ /* 0x000fe20000000000 */
[----:B------:R-:W-:Y:S01]  /*11840*/  R2UR UR23, R11 ;  /* 0x000000000b1772ca */ /* 0x000fe200000e0000 */
[----:B------:R-:W-:Y:S01]  /*11850*/  QGMMA.64x128x32.F32.E4M3.E4M3 R24, gdesc[UR28], RZ, !UPT, gsb0 ;  /* 0x01e000001c1879f3 */ /* 0x000fe2000c0008ff */
[----:B------:R-:W-:-:S02]  /*11860*/  UMOV UR25, 0x80000020 ;  /* 0x8000002000197882 */ /* 0x000fc40000000000 */
[----:B------:R-:W-:Y:S01]  /*11870*/  R2UR UR18, R10 ;  /* 0x000000000a1272ca */ /* 0x000fe200000e0000 */
[C---:B------:R-:W-:Y:S02]  /*11880*/  VIADD R10, R6.reuse, 0x400 ;  /* 0x00000400060a7836 */ /* 0x040fe40000000000 */
[----:B------:R-:W-:-:S03]  /*11890*/  VIADD R6, R6, 0x402 ;  /* 0x0000040206067836 */ /* 0x000fc60000000000 */
[----:B------:R-:W-:Y:S02]  /*118a0*/  R2UR UR22, R10 ;  /* 0x000000000a1672ca */ /* 0x000fe400000e0000 */
[----:B------:R-:W-:Y:S01]  /*118b0*/  R2UR UR26, R6 ;  /* 0x00000000061a72ca */ /* 0x000fe200000e0000 */
        /* <DEDUP_REMOVED lines=18> */
.L_x_1690:
[----:B------:R-:W3:Y:S01]  /*119e0*/  LDC R6, c[0x0][0x448] ;  /* 0x00011200ff067b82 */ /* 0x000ee20000000800 */
[C---:B------:R-:W-:Y:S01]  /*119f0*/  FMUL.FTZ R10, R2.reuse, R30 ;  /* 0x0000001e020a7220 */ /* 0x040fe20000410000 */
[C---:B------:R-:W-:Y:S01]  /*11a00*/  FMUL.FTZ R30, R2.reuse, R54 ;  /* 0x00000036021e7220 */ /* 0x040fe20000410000 */
[----:B------:R-:W-:Y:S01]  /*11a10*/  FMUL.FTZ R54, R2, R78 ;  /* 0x0000004e02367220 */ /* 0x000fe20000410000 */
[----:B------:R-:W-:Y:S02]  /*11a20*/  IMAD.IADD R78, R194, 0x1, R178 ;  /* 0x00000001c24e7824 */ /* 0x000fe400078e02b2 */
[C---:B------:R-:W-:Y:S01]  /*11a30*/  FMUL.FTZ R92, R2.reuse, R52 ;  /* 0x00000034025c7220 */ /* 0x040fe20000410000 */
[----:B------:R-:W-:Y:S02]  /*11a40*/  IMAD.MOV.U32 R52, RZ, RZ, -0x80 ;  /* 0xffffff80ff347424 */ /* 0x000fe400078e00ff */
[----:B------:R-:W-:Y:S01]  /*11a50*/  FMUL.FTZ R94, R2, R60 ;  /* 0x0000003c025e7220 */ /* 0x000fe20000410000 */
[----:B0-2---:R-:W-:-:S02]  /*11a60*/  VIADD R8, R8, 0x22840 ;  /* 0x0002284008087836 */ /* 0x005fc40000000000 */
[C---:B------:R-:W-:Y:S01]  /*11a70*/  FMUL.FTZ R3, R2.reuse, R27 ;  /* 0x0000001b02037220 */ /* 0x040fe20000410000 */
[----:B------:R-:W-:Y:S02]  /*11a80*/  IMAD R100, R89, R52, 0x80 ;  /* 0x0000008059647424 */ /* 0x000fe400078e0234 */
        /* <DEDUP_REMOVED lines=13> */
[----:B---3--:R-:W-:Y:S01]  /*11b60*/  ISETP.NE.AND P1, PT, R6, 0x1, PT ;  /* 0x000000010600780c */ /* 0x008fe20003f25270 */
        /* <DEDUP_REMOVED lines=20> */
[----:B------:R-:W2:Y:S01]  /*11cb0*/  @P1 LDC R9, c[0x0][0x450] ;  /* 0x00011400ff091b82 */ /* 0x000ea20000000800 */
        /* <DEDUP_REMOVED lines=23> */
[----:B--2---:R-:W-:Y:S01]  /*11e30*/  @P1 SHF.R.U32.HI R78, RZ, R9, R6 ;  /* 0x00000009ff4e1219 */ /* 0x004fe20000011606 */
[----:B------:R-:W-:Y:S01]  /*11e40*/  IMAD.U32 R9, RZ, RZ, UR40 ;  /* 0x00000028ff097e24 */ /* 0x000fe2000f8e00ff */
[----:B------:R-:W0:Y:S01]  /*11e50*/  LDC.64 R6, c[0x0][0x9e0] ;  /* 0x00027800ff067b82 */ /* 0x000e220000000a00 */
[C---:B------:R-:W-:Y:S01]  /*11e60*/  FMUL.FTZ R84, R2.reuse, R84 ;  /* 0x0000005402547220 */ /* 0x040fe20000410000 */
[----:B------:R-:W-:Y:S01]  /*11e70*/  FMUL.FTZ R85, R2, R85 ;  /* 0x0000005502557220 */ /* 0x000fe20000410000 */
[----:B------:R-:W2:Y:S01]  /*11e80*/  SHFL.IDX PT, R60, R78, RZ, 0x1c1f ;  /* 0x001c1fff4e3c7589 */ /* 0x000ea200000e0000 */
[----:B------:R-:W-:Y:S01]  /*11e90*/  PRMT R8, R9, 0x654, R8 ;  /* 0x0000065409087816 */ /* 0x000fe20000000008 */
[----:B------:R-:W-:-:S02]  /*11ea0*/  VIADD R9, R100, 0x1 ;  /* 0x0000000164097836 */ /* 0x000fc40000000000 */
[C---:B------:R-:W-:Y:S01]  /*11eb0*/  FMUL.FTZ R52, R2.reuse, R86 ;  /* 0x0000005602347220 */ /* 0x040fe20000410000 */
[----:B------:R-:W-:Y:S01]  /*11ec0*/  FMUL.FTZ R53, R2, R87 ;  /* 0x0000005702357220 */ /* 0x000fe20000410000 */
[----:B------:R3:W-:Y:S01]  /*11ed0*/  SYNCS.ARRIVE.TRANS64.RED.A1T0 RZ, [R8+URZ], RZ ;  /* 0x000000ff08ff79a7 */ /* 0x0007e2000810043f */
[----:B------:R-:W4:Y:S01]  /*11ee0*/  MUFU.TANH R13, R13 ;  /* 0x0000000d000d7308 */ /* 0x000f220000002400 */
[----:B------:R-:W-:Y:S01]  /*11ef0*/  ULDC UR43, c[0x0][0x9dc] ;  /* 0x00027700002b7ab9 */ /* 0x000fe20000000800 */
[----:B------:R-:W-:Y:S01]  /*11f00*/  LEA R82, R89, 0xffffff80, 0x7 ;  /* 0xffffff8059527811 */ /* 0x000fe200078e38ff */
[----:B------:R-:W-:Y:S01]  /*11f10*/  ULOP3.LUT UR43, URZ, UR43, URZ, 0x33, !UPT ;  /* 0x0000002b3f2b7292 */ /* 0x000fe2000f8e333f */
[----:B---3--:R-:W-:-:S04]  /*11f20*/  IMAD R8, R172, -0x2, R9 ;  /* 0xfffffffeac087824 */ /* 0x008fc800078e0209 */
[----:B------:R-:W3:Y:S01]  /*11f30*/  MUFU.TANH R90, R90 ;  /* 0x0000005a005a7308 */ /* 0x000ee20000002400 */
[----:B------:R-:W-:Y:S01]  /*11f40*/  IMAD.IADD R9, R171, 0x1, R100 ;  /* 0x00000001ab097824 */ /* 0x000fe200078e0264 */
[----:B------:R-:W-:-:S03]  /*11f50*/  IADD3 R59, -R170, R8, R171 ;  /* 0x00000008aa3b7210 */ /* 0x000fc60007ffe1ab */
[----:B------:R-:W-:Y:S01]  /*11f60*/  IMAD R81, R172, -0x2, R9 ;  /* 0xfffffffeac517824 */ /* 0x000fe200078e0209 */
[----:B0-----:R-:W-:Y:S02]  /*11f70*/  ISETP.GE.AND P2, PT, R7, 0x1, PT ;  /* 0x000000010700780c */ /* 0x001fe40003f46270 */
[----:B------:R-:W0:Y:S01]  /*11f80*/  MUFU.TANH R0, R0 ;  /* 0x0000000000007308 */ /* 0x000e220000002400 */
[C---:B------:R-:W-:Y:S02]  /*11f90*/  IMAD.IADD R86, R59.reuse, 0x1, R6 ;  /* 0x000000013b567824 */ /* 0x040fe400078e0206 */
[----:B------:R-:W-:-:S03]  /*11fa0*/  VIADD R83, R59, UR43 ;  /* 0x0000002b3b537c36 */ /* 0x000fc60008000000 */
[----:B--2---:R-:W-:Y:S01]  /*11fb0*/  VIADDMNMX R80, R60, R86, R81, PT ;  /* 0x000000563c507246 */ /* 0x004fe20003800151 */
[----:B------:R-:W-:Y:S01]  /*11fc0*/  IMAD.IADD R79, R83, 0x1, R60 ;  /* 0x00000001534f7824 */ /* 0x000fe200078e023c */
        /* <DEDUP_REMOVED lines=61> */
[----:B--234-:R-:W-:Y:S05]  /*123a0*/  @!P2 BRA `(.L_x_1691) ;  /* 0x000000000050a947 */ /* 0x01cfea0003800000 */
[----:B------:R-:W-:Y:S01]  /*123b0*/  IADD3 R59, -R170, R171, R60 ;  /* 0x000000abaa3b7210 */ /* 0x000fe20007ffe13c */
[----:B------:R-:W-:Y:S03]  /*123c0*/  BSSY B0, `(.L_x_1692) ;  /* 0x000000e000007945 */ /* 0x000fe60003800000 */
[----:B------:R-:W-:-:S13]  /*123d0*/  ISETP.GT.AND P3, PT, R59, -0x1, PT ;  /* 0xffffffff3b00780c */ /* 0x000fda0003f64270 */
[----:B------:R-:W-:Y:S05]  /*123e0*/  @P3 BRA `(.L_x_1693) ;  /* 0x00000000001c3947 */ /* 0x000fea0003800000 */
[----:B------:R-:W-:Y:S02]  /*123f0*/  ISETP.NE.AND P3, PT, R7, 0x1, PT ;  /* 0x000000010700780c */ /* 0x000fe40003f65270 */
[----:B------:R-:W-:-:S11]  /*12400*/  LOP3.LUT R59, RZ, R59, RZ, 0x33, !PT ;  /* 0x0000003bff3b7212 */ /* 0x000fd600078e33ff */
[----:B------:R-:W2:Y:S02]  /*12410*/  @P3 LDC.64 R8, c[0x0][0x9e8] ;  /* 0x00027a00ff083b82 */ /* 0x000ea40000000a00 */
[----:B--2---:R-:W-:-:S05]  /*12420*/  @P3 IMAD.HI.U32 R8, R59, R8, RZ ;  /* 0x000000083b083227 */ /* 0x004fca00078e00ff */
[----:B------:R-:W-:-:S04]  /*12430*/  @P3 SHF.R.U32.HI R59, RZ, R9, R8 ;  /* 0x00000009ff3b3219 */ /* 0x000fc80000011608 */
[----:B------:R-:W-:Y:S01]  /*12440*/  LOP3.LUT R59, RZ, R59, RZ, 0x33, !PT ;  /* 0x0000003bff3b7212 */ /* 0x000fe200078e33ff */
[----:B------:R-:W-:Y:S06]  /*12450*/  BRA `(.L_x_1694) ;  /* 0x0000000000107947 */ /* 0x000fec0003800000 */
.L_x_1693:
[----:B------:R-:W-:-:S13]  /*12460*/  ISETP.NE.AND P3, PT, R7, 0x1, PT ;  /* 0x000000010700780c */ /* 0x000fda0003f65270 */
[----:B------:R-:W2:Y:S02]  /*12470*/  @P3 LDC.64 R8, c[0x0][0x9e8] ;  /* 0x00027a00ff083b82 */ /* 0x000ea40000000a00 */
[----:B--2---:R-:W-:-:S05]  /*12480*/  @P3 IMAD.HI.U32 R8, R59, R8, RZ ;  /* 0x000000083b083227 */ /* 0x004fca00078e00ff */
[----:B------:R-:W-:-:S07]  /*12490*/  @P3 SHF.R.U32.HI R59, RZ, R9, R8 ;  /* 0x00000009ff3b3219 */ /* 0x000fce0000011608 */
.L_x_1694:
[----:B------:R-:W-:Y:S05]  /*124a0*/  BSYNC B0 ;  /* 0x0000000000007941 */ /* 0x000fea0003800000 */
.L_x_1692:
[----:B------:R-:W-:-:S04]  /*124b0*/  IMAD R59, R59, R7, -R82 ;  /* 0x000000073b3b7224 */ /* 0x000fc800078e0a52 */
[----:B------:R-:W-:-:S05]  /*124c0*/  IMAD R8, R172, -0x2, R59 ;  /* 0xfffffffeac087824 */ /* 0x000fca00078e023b */
[----:B------:R-:W-:Y:S02]  /*124d0*/  VIMNMX R79, R79, R8, !PT ;  /* 0x000000084f4f7248 */ /* 0x000fe40007fe0100 */
[----:B------:R-:W-:-:S07]  /*124e0*/  VIADDMNMX R80, R8, R7, R80, PT ;  /* 0x0000000708507246 */ /* 0x000fce0003800150 */
.L_x_1691:
[C---:B------:R-:W-:Y:S02]  /*124f0*/  ISETP.GE.AND P3, PT, R100.reuse, 0x2, PT ;  /* 0x000000026400780c */ /* 0x040fe40003f66270 */
[----:B------:R-:W-:Y:S02]  /*12500*/  ISETP.GE.AND P5, PT, R100, 0x9, PT ;  /* 0x000000096400780c */ /* 0x000fe40003fa6270 */
[----:B------:R-:W-:Y:S02]  /*12510*/  ISETP.GT.AND P4, PT, R79, 0x1, !P3 ;  /* 0x000000014f00780c */ /* 0x000fe40005f84270 */
[----:B------:R-:W-:Y:S02]  /*12520*/  P2R R87, PR, RZ, 0x20 ;  /* 0x00000020ff577803 */ /* 0x000fe40000000000 */
[----:B------:R-:W-:-:S04]  /*12530*/  ISETP.LT.OR P4, PT, R80, 0x2, P4 ;  /* 0x000000025000780c */ /* 0x000fc80002781670 */
[----:B------:R-:W-:Y:S02]  /*12540*/  FSEL R90, R90, -INF , !P4 ;  /* 0xff8000005a5a7808 */ /* 0x000fe40006000000 */
[----:B------:R-:W-:Y:S02]  /*12550*/  ISETP.GT.AND P4, PT, R79, 0x8, !P5 ;  /* 0x000000084f00780c */ /* 0x000fe40006f84270 */
[----:B------:R-:W-:Y:S02]  /*12560*/  ISETP.GE.AND P5, PT, R100, 0xa, PT ;  /* 0x0000000a6400780c */ /* 0x000fe40003fa6270 */
[----:B------:R-:W-:Y:S02]  /*12570*/  ISETP.LT.OR P4, PT, R80, 0x9, P4 ;  /* 0x000000095000780c */ /* 0x000fe40002781670 */
[----:B------:R-:W-:Y:S02]  /*12580*/  P2R R101, PR, RZ, 0x20 ;  /* 0x00000020ff657803 */ /* 0x000fe40000000000 */
[----:B0-----:R-:W-:-:S02]  /*12590*/  FSEL R91, R91, -INF , !P4 ;  /* 0xff8000005b5b7808 */ /* 0x001fc40006000000 */
[----:B------:R-:W-:Y:S02]  /*125a0*/  ISETP.GT.AND P4, PT, R79, 0x9, !P5 ;  /* 0x000000094f00780c */ /* 0x000fe40006f84270 */
[----:B------:R-:W-:Y:S02]  /*125b0*/  ISETP.GE.AND P5, PT, R100, 0x11, PT ;  /* 0x000000116400780c */ /* 0x000fe40003fa6270 */
[----:B------:R-:W-:Y:S02]  /*125c0*/  ISETP.LT.OR P4, PT, R80, 0xa, P4 ;  /* 0x0000000a5000780c */ /* 0x000fe40002781670 */
[----:B------:R-:W-:Y:S02]  /*125d0*/  P2R R102, PR, RZ, 0x20 ;  /* 0x00000020ff667803 */ /* 0x000fe40000000000 */
[----:B------:R-:W-:Y:S02]  /*125e0*/  FSEL R73, R29, -INF , !P4 ;  /* 0xff8000001d497808 */ /* 0x000fe40006000000 */
[----:B------:R-:W-:-:S02]  /*125f0*/  ISETP.GT.AND P4, PT, R79, 0x10, !P5 ;  /* 0x000000104f00780c */ /* 0x000fc40006f84270 */
[----:B------:R-:W-:Y:S02]  /*12600*/  ISETP.GE.AND P5, PT, R100, 0x12, PT ;  /* 0x000000126400780c */ /* 0x000fe40003fa6270 */
[----:B------:R-:W-:Y:S02]  /*12610*/  ISETP.LT.OR P4, PT, R80, 0x11, P4 ;  /* 0x000000115000780c */ /* 0x000fe40002781670 */
[----:B------:R-:W-:Y:S02]  /*12620*/  P2R R103, PR, RZ, 0x20 ;  /* 0x00000020ff677803 */ /* 0x000fe40000000000 */
[----:B------:R-:W-:Y:S02]  /*12630*/  FSEL R72, R32, -INF , !P4 ;  /* 0xff80000020487808 */ /* 0x000fe40006000000 */
[----:B------:R-:W-:Y:S02]  /*12640*/  ISETP.GT.AND P4, PT, R79, 0x11, !P5 ;  /* 0x000000114f00780c */ /* 0x000fe40006f84270 */
[----:B------:R-:W-:-:S02]  /*12650*/  ISETP.GE.AND P5, PT, R100, 0x19, PT ;  /* 0x000000196400780c */ /* 0x000fc40003fa6270 */
[----:B------:R-:W-:Y:S02]  /*12660*/  ISETP.LT.OR P4, PT, R80, 0x12, P4 ;  /* 0x000000125000780c */ /* 0x000fe40002781670 */
[----:B------:R-:W-:Y:S02]  /*12670*/  P2R R104, PR, RZ, 0x20 ;  /* 0x00000020ff687803 */ /* 0x000fe40000000000 */
[----:B------:R-:W-:Y:S02]  /*12680*/  FSEL R69, R33, -INF , !P4 ;  /* 0xff80000021457808 */ /* 0x000fe40006000000 */
[----:B------:R-:W-:Y:S02]  /*12690*/  ISETP.GT.AND P4, PT, R79, 0x18, !P5 ;  /* 0x000000184f00780c */ /* 0x000fe40006f84270 */
[----:B------:R-:W-:Y:S02]  /*126a0*/  ISETP.GE.AND P5, PT, R100, 0x1a, PT ;  /* 0x0000001a6400780c */ /* 0x000fe40003fa6270 */
[----:B------:R-:W-:-:S02]  /*126b0*/  ISETP.LT.OR P4, PT, R80, 0x19, P4 ;  /* 0x000000195000780c */ /* 0x000fc40002781670 */
[----:B------:R-:W-:Y:S02]  /*126c0*/  P2R R105, PR, RZ, 0x20 ;  /* 0x00000020ff697803 */ /* 0x000fe40000000000 */
[----:B------:R-:W-:Y:S02]  /*126d0*/  FSEL R68, R36, -INF , !P4 ;  /* 0xff80000024447808 */ /* 0x000fe40006000000 */
[----:B------:R-:W-:Y:S02]  /*126e0*/  ISETP.GT.AND P4, PT, R79, 0x19, !P5 ;  /* 0x000000194f00780c */ /* 0x000fe40006f84270 */
[----:B------:R-:W-:Y:S02]  /*126f0*/  ISETP.GE.AND P5, PT, R100, 0x21, PT ;  /* 0x000000216400780c */ /* 0x000fe40003fa6270 */
[----:B------:R-:W-:Y:S02]  /*12700*/  ISETP.LT.OR P4, PT, R80, 0x1a, P4 ;  /* 0x0000001a5000780c */ /* 0x000fe40002781670 */
[----:B------:R-:W-:-:S02]  /*12710*/  P2R R106, PR, RZ, 0x20 ;  /* 0x00000020ff6a7803 */ /* 0x000fc40000000000 */
[----:B------:R-:W-:Y:S02]  /*12720*/  FSEL R67, R37, -INF , !P4 ;  /* 0xff80000025437808 */ /* 0x000fe40006000000 */
[----:B------:R-:W-:Y:S02]  /*12730*/  ISETP.GT.AND P4, PT, R79, 0x20, !P5 ;  /* 0x000000204f00780c */ /* 0x000fe40006f84270 */
[----:B------:R-:W-:Y:S02]  /*12740*/  ISETP.GE.AND P5, PT, R100, 0x22, PT ;  /* 0x000000226400780c */ /* 0x000fe40003fa6270 */
[----:B------:R-:W-:Y:S02]  /*12750*/  ISETP.LT.OR P4, PT, R80, 0x21, P4 ;  /* 0x000000215000780c */ /* 0x000fe40002781670 */
[----:B------:R-:W-:Y:S02]  /*12760*/  P2R R107, PR, RZ, 0x20 ;  /* 0x00000020ff6b7803 */ /* 0x000fe40000000000 */
[----:B------:R-:W-:-:S02]  /*12770*/  FSEL R66, R40, -INF , !P4 ;  /* 0xff80000028427808 */ /* 0x000fc40006000000 */
        /* <DEDUP_REMOVED lines=47> */
[----:B------:R-:W-:-:S04]  /*12a70*/  ISETP.LT.OR P4, PT, R80, 0x49, P4 ;  /* 0x000000495000780c */ /* 0x000fc80002781670 */
[----:B------:R-:W-:Y:S02]  /*12a80*/  FSEL R57, R94, -INF , !P4 ;  /* 0xff8000005e397808 */ /* 0x000fe40006000000 */
[----:B------:R-:W-:Y:S02]  /*12a90*/  ISETP.GT.AND P4, PT, R79, 0x49, !P5 ;  /* 0x000000494f00780c */ /* 0x000fe40006f84270 */
[----:B------:R-:W-:Y:S02]  /*12aa0*/  P2R R94, PR, RZ, 0x20 ;  /* 0x00000020ff5e7803 */ /* 0x000fe40000000000 */
[----:B------:R-:W-:Y:S02]  /*12ab0*/  ISETP.LT.OR P4, PT, R80, 0x4a, P4 ;  /* 0x0000004a5000780c */ /* 0x000fe40002781670 */
[----:B------:R-:W-:Y:S02]  /*12ac0*/  ISETP.GE.AND P5, PT, R100, 0x51, PT ;  /* 0x000000516400780c */ /* 0x000fe40003fa6270 */
[----:B------:R-:W-:-:S02]  /*12ad0*/  FSEL R40, R95, -INF , !P4 ;  /* 0xff8000005f287808 */ /* 0x000fc40006000000 */
[C---:B------:R-:W-:Y:S02]  /*12ae0*/  ISETP.GT.AND P4, PT, R79.reuse, 0x50, !P5 ;  /* 0x000000504f00780c */ /* 0x040fe40006f84270 */
        /* <DEDUP_REMOVED lines=34> */
[----:B------:R-:W-:Y:S01]  /*12d10*/  ISETP.GT.AND P4, PT, R79, 0x69, !P5 ;  /* 0x000000694f00780c */ /* 0x000fe20006f84270 */
[----:B------:R-:W0:Y:S01]  /*12d20*/  SHFL.IDX PT, R74, R78, 0x1, 0x1c1f ;  /* 0x003c1f004e4a7f89 */ /* 0x000e2200000e0000 */
[----:B------:R-:W-:-:S02]  /*12d30*/  P2R R119, PR, RZ, 0x20 ;  /* 0x00000020ff777803 */ /* 0x000fc40000000000 */
[----:B------:R-:W-:Y:S02]  /*12d40*/  ISETP.LT.OR P4, PT, R80, 0x6a, P4 ;  /* 0x0000006a5000780c */ /* 0x000fe40002781670 */
[----:B------:R-:W-:Y:S02]  /*12d50*/  ISETP.GE.AND P5, PT, R100, 0x71, PT ;  /* 0x000000716400780c */ /* 0x000fe40003fa6270 */
[----:B------:R-:W-:Y:S02]  /*12d60*/  FSEL R41, R75, -INF , !P4 ;  /* 0xff8000004b297808 */ /* 0x000fe40006000000 */
[----:B------:R-:W-:Y:S02]  /*12d70*/  ISETP.GT.AND P4, PT, R79, 0x70, !P5 ;  /* 0x000000704f00780c */ /* 0x000fe40006f84270 */
[----:B------:R-:W-:Y:S02]  /*12d80*/  P2R R120, PR, RZ, 0x20 ;  /* 0x00000020ff787803 */ /* 0x000fe40000000000 */
[----:B------:R-:W-:-:S04]  /*12d90*/  ISETP.LT.OR P4, PT, R80, 0x71, P4 ;  /* 0x000000715000780c */ /* 0x000fc80002781670 */
[----:B------:R-:W-:Y:S02]  /*12da0*/  FSEL R36, R76, -INF , !P4 ;  /* 0xff8000004c247808 */ /* 0x000fe40006000000 */
[----:B------:R-:W-:-:S04]  /*12db0*/  ISETP.GE.AND P4, PT, R100, 0x72, PT ;  /* 0x000000726400780c */ /* 0x000fc80003f86270 */
[----:B------:R-:W-:Y:S02]  /*12dc0*/  ISETP.GT.AND P5, PT, R79, 0x71, !P4 ;  /* 0x000000714f00780c */ /* 0x000fe400067a4270 */
[----:B0-----:R-:W-:Y:S02]  /*12dd0*/  VIADDMNMX R70, R74, R86, R81, PT ;  /* 0x000000564a467246 */ /* 0x001fe40003800151 */
[----:B------:R-:W-:Y:S02]  /*12de0*/  ISETP.LT.OR P5, PT, R80, 0x72, P5 ;  /* 0x000000725000780c */ /* 0x000fe40002fa1670 */
[----:B------:R-:W-:Y:S02]  /*12df0*/  IADD3 R71, R83, R74, RZ ;  /* 0x0000004a53477210 */ /* 0x000fe40007ffe0ff */
        /* <DEDUP_REMOVED lines=10> */
[----:B------:R-:W-:-:S04]  /*12ea0*/  ISETP.GE.AND P6, PT, R100, 0x7a, PT ;  /* 0x0000007a6400780c */ /* 0x000fc80003fc6270 */
[----:B------:R-:W-:Y:S02]  /*12eb0*/  P2R R76, PR, RZ, 0x40 ;  /* 0x00000040ff4c7803 */ /* 0x000fe40000000000 */
[----:B------:R-:W-:-:S04]  /*12ec0*/  ISETP.GT.AND P6, PT, R79, 0x79, !P6 ;  /* 0x000000794f00780c */ /* 0x000fc800077c4270 */
[----:B------:R-:W-:-:S04]  /*12ed0*/  ISETP.LT.OR P6, PT, R80, 0x7a, P6 ;  /* 0x0000007a5000780c */ /* 0x000fc800037c1670 */
[----:B------:R-:W-:Y:S01]  /*12ee0*/  FSEL R13, R85, -INF , !P6 ;  /* 0xff800000550d7808 */ /* 0x000fe20007000000 */
[----:B------:R-:W-:Y:S08]  /*12ef0*/  @!P2 BRA `(.L_x_1695) ;  /* 0x000000000050a947 */ /* 0x000ff00003800000 */
[----:B------:R-:W-:Y:S01]  /*12f00*/  IADD3 R74, -R170, R171, R74 ;  /* 0x000000abaa4a7210 */ /* 0x000fe20007ffe14a */
[----:B------:R-:W-:Y:S03]  /*12f10*/  BSSY B0, `(.L_x_1696) ;  /* 0x000000e000007945 */ /* 0x000fe60003800000 */
        /* <DEDUP_REMOVED lines=9> */
.L_x_1697:
[----:B------:R-:W-:-:S13]  /*12fb0*/  ISETP.NE.AND P6, PT, R7, 0x1, PT ;  /* 0x000000010700780c */ /* 0x000fda0003fc5270 */
[----:B------:R-:W0:Y:S02]  /*12fc0*/  @P6 LDC.64 R8, c[0x0][0x9e8] ;  /* 0x00027a00ff086b82 */ /* 0x000e240000000a00 */
[----:B0-----:R-:W-:-:S05]  /*12fd0*/  @P6 IMAD.HI.U32 R8, R74, R8, RZ ;  /* 0x000000084a086227 */ /* 0x001fca00078e00ff */
[----:B------:R-:W-:-:S07]  /*12fe0*/  @P6 SHF.R.U32.HI R74, RZ, R9, R8 ;  /* 0x00000009ff4a6219 */ /* 0x000fce0000011608 */
.L_x_1698:
[----:B------:R-:W-:Y:S05]  /*12ff0*/  BSYNC B0 ;  /* 0x0000000000007941 */ /* 0x000fea0003800000 */
.L_x_1696:
[----:B------:R-:W-:-:S04]  /*13000*/  IMAD R9, R74, R7, -R82 ;  /* 0x000000074a097224 */ /* 0x000fc800078e0a52 */
[----:B------:R-:W-:-:S05]  /*13010*/  IMAD R8, R172, -0x2, R9 ;  /* 0xfffffffeac087824 */ /* 0x000fca00078e0209 */
[----:B------:R-:W-:Y:S02]  /*13020*/  VIMNMX R71, R71, R8, !PT ;  /* 0x0000000847477248 */ /* 0x000fe40007fe0100 */
[----:B------:R-:W-:-:S07]  /*13030*/  VIADDMNMX R70, R8, R7, R70, PT ;  /* 0x0000000708467246 */ /* 0x000fce0003800146 */
.L_x_1695:
[C---:B------:R-:W-:Y:S01]  /*13040*/  ISETP.GT.AND P3, PT, R71.reuse, 0x1, !P3 ;  /* 0x000000014700780c */ /* 0x040fe20005f64270 */
[----:B------:R-:W-:Y:S01]  /*13050*/  ULDC UR35, c[0x0][0x988] ;  /* 0x0002620000237ab9 */ /* 0x000fe20000000800 */
[----:B------:R-:W-:Y:S01]  /*13060*/  ISETP.NE.AND P6, PT, R104, RZ, PT ;  /* 0x000000ff6800720c */ /* 0x000fe20003fc5270 */
[----:B------:R-:W-:Y:S01]  /*13070*/  IMAD.U32 R78, RZ, RZ, UR35 ;  /* 0x00000023ff4e7e24 */ /* 0x000fe2000f8e00ff */
[----:B------:R-:W-:Y:S02]  /*13080*/  ISETP.LT.OR P3, PT, R70, 0x2, P3 ;  /* 0x000000024600780c */ /* 0x000fe40001f61670 */
[----:B------:R-:W-:Y:S02]  /*13090*/  ISETP.GT.AND P4, PT, R71, 0x71, !P4 ;  /* 0x000000714700780c */ /* 0x000fe40006784270 */
[----:B------:R-:W-:Y:S02]  /*130a0*/  FSEL R9, R3, -INF , !P3 ;  /* 0xff80000003097808 */ /* 0x000fe40005800000 */
[----:B------:R-:W-:-:S02]  /*130b0*/  ISETP.NE.AND P3, PT, R87, RZ, PT ;  /* 0x000000ff5700720c */ /* 0x000fc40003f65270 */
[C---:B------:R-:W-:Y:S02]  /*130c0*/  ISETP.GT.AND P5, PT, R71.reuse, 0x78, !P5 ;  /* 0x000000784700780c */ /* 0x040fe40006fa4270 */
[----:B------:R-:W-:Y:S02]  /*130d0*/  ISETP.GT.AND P3, PT, R71, 0x8, !P3 ;  /* 0x000000084700780c */ /* 0x000fe40005f64270 */
[C---:B------:R-:W-:Y:S02]  /*130e0*/  ISETP.LT.OR P4, PT, R70.reuse, 0x72, P4 ;  /* 0x000000724600780c */ /* 0x040fe40002781670 */
[C---:B------:R-:W-:Y:S02]  /*130f0*/  ISETP.LT.OR P3, PT, R70.reuse, 0x9, P3 ;  /* 0x000000094600780c */ /* 0x040fe40001f61670 */
[----:B------:R-:W-:Y:S02]  /*13100*/  ISETP.LT.OR P5, PT, R70, 0x79, P5 ;  /* 0x000000794600780c */ /* 0x000fe40002fa1670 */
[----:B------:R-:W-:-:S02]  /*13110*/  FSEL R8, R10, -INF , !P3 ;  /* 0xff8000000a087808 */ /* 0x000fc40005800000 */
[----:B------:R-:W-:Y:S02]  /*13120*/  ISETP.NE.AND P3, PT, R101, RZ, PT ;  /* 0x000000ff6500720c */ /* 0x000fe40003f65270 */
[----:B------:R-:W-:Y:S02]  /*13130*/  FMNMX.FTZ R10, R75, R90, !PT ;  /* 0x0000005a4b0a7209 */ /* 0x000fe40007810000 */
[----:B------:R-:W-:Y:S02]  /*13140*/  ISETP.GT.AND P3, PT, R71, 0x9, !P3 ;  /* 0x000000094700780c */ /* 0x000fe40005f64270 */
[----:B------:R-:W-:Y:S02]  /*13150*/  FMNMX.FTZ R10, R91, R10, !PT ;  /* 0x0000000a5b0a7209 */ /* 0x000fe40007810000 */
[----:B------:R-:W-:Y:S02]  /*13160*/  ISETP.LT.OR P3, PT, R70, 0xa, P3 ;  /* 0x0000000a4600780c */ /* 0x000fe40001f61670 */
[----:B------:R-:W-:-:S02]  /*13170*/  FSEL R24, R24, -INF , !P4 ;  /* 0xff80000018187808 */ /* 0x000fc40006000000 */
[----:B------:R-:W-:Y:S02]  /*13180*/  FSEL R4, R4, -INF , !P3 ;  /* 0xff80000004047808 */ /* 0x000fe40005800000 */
[----:B------:R-:W-:Y:S02]  /*13190*/  ISETP.NE.AND P3, PT, R102, RZ, PT ;  /* 0x000000ff6600720c */ /* 0x000fe40003f65270 */
[----:B------:R-:W-:Y:S02]  /*131a0*/  FSEL R52, R52, -INF , !P5 ;  /* 0xff80000034347808 */ /* 0x000fe40006800000 */
        /* <DEDUP_REMOVED lines=22> */
[----:B------:R-:W-:Y:S02]  /*13310*/  ISETP.NE.AND P6, PT, R115, RZ, PT ;  /* 0x000000ff7300720c */ /* 0x000fe40003fc5270 */
        /* <DEDUP_REMOVED lines=54> */
[----:B------:R-:W-:-:S03]  /*13680*/  ISETP.GT.AND P3, PT, R71, 0x40, !P3 ;  /* 0x000000404700780c */ /* 0x000fc60005f64270 */
[----:B------:R-:W0:Y:S01]  /*13690*/  SHFL.BFLY PT, R11, R10, 0x2, 0x1f ;  /* 0x0c401f000a0b7f89 */ /* 0x000e2200000e0000 */
[----:B------:R-:W-:-:S04]  /*136a0*/  ISETP.LT.OR P3, PT, R70, 0x41, P3 ;  /* 0x000000414600780c */ /* 0x000fc80001f61670 */
[----:B------:R-:W-:Y:S02]  /*136b0*/  FSEL R34, R34, -INF , !P3 ;  /* 0xff80000022227808 */ /* 0x000fe40005800000 */
[----:B------:R-:W-:Y:S02]  /*136c0*/  ISETP.GT.AND P3, PT, R71, 0x41, !P6 ;  /* 0x000000414700780c */ /* 0x000fe40007764270 */
[----:B------:R-:W-:Y:S02]  /*136d0*/  ISETP.NE.AND P6, PT, R120, RZ, PT ;  /* 0x000000ff7800720c */ /* 0x000fe40003fc5270 */
[----:B------:R-:W-:-:S04]  /*136e0*/  ISETP.LT.OR P3, PT, R70, 0x42, P3 ;  /* 0x000000424600780c */ /* 0x000fc80001f61670 */
[----:B------:R-:W-:Y:S02]  /*136f0*/  FSEL R35, R35, -INF , !P3 ;  /* 0xff80000023237808 */ /* 0x000fe40005800000 */
[----:B------:R-:W-:-:S04]  /*13700*/  ISETP.NE.AND P3, PT, R116, RZ, PT ;  /* 0x000000ff7400720c */ /* 0x000fc80003f65270 */
[----:B------:R-:W-:Y:S02]  /*13710*/  ISETP.GT.AND P3, PT, R71, 0x48, !P3 ;  /* 0x000000484700780c */ /* 0x000fe40005f64270 */
[----:B0-----:R-:W-:Y:S02]  /*13720*/  FMNMX.FTZ R74, R10, R11, !PT ;  /* 0x0000000b0a4a7209 */ /* 0x001fe40007810000 */
[----:B------:R-:W-:-:S03]  /*13730*/  ISETP.LT.OR P3, PT, R70, 0x49, P3 ;  /* 0x000000494600780c */ /* 0x000fc60001f61670 */
[----:B------:R-:W0:Y:S01]  /*13740*/  SHFL.BFLY PT, R11, R74, 0x1, 0x1f ;  /* 0x0c201f004a0b7f89 */ /* 0x000e2200000e0000 */
[----:B------:R-:W-:Y:S02]  /*13750*/  FSEL R38, R38, -INF , !P3 ;  /* 0xff80000026267808 */ /* 0x000fe40005800000 */
[----:B------:R-:W-:-:S04]  /*13760*/  ISETP.NE.AND P3, PT, R94, RZ, PT ;  /* 0x000000ff5e00720c */ /* 0x000fc80003f65270 */
[----:B------:R-:W-:-:S04]  /*13770*/  ISETP.GT.AND P3, PT, R71, 0x49, !P3 ;  /* 0x000000494700780c */ /* 0x000fc80005f64270 */
[----:B------:R-:W-:-:S04]  /*13780*/  ISETP.LT.OR P3, PT, R70, 0x4a, P3 ;  /* 0x0000004a4600780c */ /* 0x000fc80001f61670 */
[----:B------:R-:W-:Y:S02]  /*13790*/  FSEL R39, R39, -INF , !P3 ;  /* 0xff80000027277808 */ /* 0x000fe40005800000 */
[----:B------:R-:W-:-:S04]  /*137a0*/  ISETP.NE.AND P3, PT, R95, RZ, PT ;  /* 0x000000ff5f00720c */ /* 0x000fc80003f65270 */
[----:B------:R-:W-:Y:S02]  /*137b0*/  ISETP.GT.AND P3, PT, R71, 0x50, !P3 ;  /* 0x000000504700780c */ /* 0x000fe40005f64270 */
[----:B0-----:R-:W-:Y:S02]  /*137c0*/  FMNMX.FTZ R11, R74, R11, !PT ;  /* 0x0000000b4a0b7209 */ /* 0x001fe40007810000 */
[----:B------:R-:W-:-:S03]  /*137d0*/  ISETP.LT.OR P3, PT, R70, 0x51, P3 ;  /* 0x000000514600780c */ /* 0x000fc60001f61670 */
[----:B------:R-:W-:Y:S01]  /*137e0*/  FFMA.FTZ R78, R11, R78, -8 ;  /* 0xc10000000b4e7423 */ /* 0x000fe2000001004e */
        /* <DEDUP_REMOVED lines=33> */
[----:B------:R-:W-:-:S04]  /*13a00*/  FSETP.NEU.FTZ.AND P3, PT, R11, -INF , PT ;  /* 0xff8000000b00780b */ /* 0x000fc80003f7d000 */
[----:B------:R-:W-:Y:S02]  /*13a10*/  FSEL R78, R78, RZ, P3 ;  /* 0x000000ff4e4e7208 */ /* 0x000fe40001800000 */
[----:B------:R-:W-:Y:S02]  /*13a20*/  ISETP.GT.AND P3, PT, R71, RZ, !P6 ;  /* 0x000000ff4700720c */ /* 0x000fe40007764270 */
[----:B------:R-:W-:Y:S01]  /*13a30*/  ISETP.NE.AND P6, PT, R76, RZ, PT ;  /* 0x000000ff4c00720c */ /* 0x000fe20003fc5270 */
[----:B------:R-:W-:-:S01]  /*13a40*/  FFMA.FTZ R59, R59, UR35, -R78 ;  /* 0x000000233b3b7c23 */ /* 0x000fc2000801084e */
[----:B------:R-:W-:Y:S01]  /*13a50*/  ISETP.LT.OR P3, PT, R70, 0x1, P3 ;  /* 0x000000014600780c */ /* 0x000fe20001f61670 */
[----:B------:R-:W-:-:S01]  /*13a60*/  FFMA.FTZ R74, R91, UR35, -R78 ;  /* 0x000000235b4a7c23 */ /* 0x000fc2000801084e */
[--C-:B------:R-:W-:Y:S01]  /*13a70*/  FFMA.FTZ R73, R73, UR35, -R78.reuse ;  /* 0x0000002349497c23 */ /* 0x100fe2000801084e */
[----:B------:R-:W-:-:S01]  /*13a80*/  FFMA.FTZ R72, R72, UR35, -R78 ;  /* 0x0000002348487c23 */ /* 0x000fc2000801084e */
[----:B------:R-:W-:Y:S01]  /*13a90*/  FSEL R76, R0, -INF , !P3 ;  /* 0xff800000004c7808 */ /* 0x000fe20005800000 */
[----:B------:R-:W-:-:S01]  /*13aa0*/  FFMA.FTZ R0, R75, UR35, -R78 ;  /* 0x000000234b007c23 */ /* 0x000fc2000801084e */
[----:B------:R-:W-:Y:S01]  /*13ab0*/  ISETP.GT.AND P3, PT, R71, 0x79, !P6 ;  /* 0x000000794700780c */ /* 0x000fe20007764270 */
[----:B------:R-:W-:-:S01]  /*13ac0*/  FFMA.FTZ R75, R90, UR35, -R78 ;  /* 0x000000235a4b7c23 */ /* 0x000fc2000801084e */
[----:B------:R-:W-:Y:S01]  /*13ad0*/  FMNMX.FTZ R77, R76, R9, !PT ;  /* 0x000000094c4d7209 */ /* 0x000fe20007810000 */
[----:B------:R-:W-:Y:S01]  /*13ae0*/  MUFU.EX2 R74, R74 ;  /* 0x0000004a004a7308 */ /* 0x000fe20000000800 */
[----:B------:R-:W-:Y:S01]  /*13af0*/  ISETP.LT.OR P3, PT, R70, 0x7a, P3 ;  /* 0x0000007a4600780c */ /* 0x000fe20001f61670 */
[--C-:B------:R-:W-:Y:S01]  /*13b00*/  FFMA.FTZ R69, R69, UR35, -R78.reuse ;  /* 0x0000002345457c23 */ /* 0x100fe2000801084e */
[----:B------:R-:W-:Y:S01]  /*13b10*/  FMNMX.FTZ R77, R8, R77, !PT ;  /* 0x0000004d084d7209 */ /* 0x000fe20007810000 */
[--C-:B------:R-:W-:Y:S01]  /*13b20*/  FFMA.FTZ R68, R68, UR35, -R78.reuse ;  /* 0x0000002344447c23 */ /* 0x100fe2000801084e */
[----:B------:R-:W-:Y:S01]  /*13b30*/  FSEL R53, R53, -INF , !P3 ;  /* 0xff80000035357808 */ /* 0x000fe20005800000 */
[--C-:B------:R-:W-:Y:S01]  /*13b40*/  FFMA.FTZ R67, R67, UR35, -R78.reuse ;  /* 0x0000002343437c23 */ /* 0x100fe2000801084e */
[----:B------:R-:W-:Y:S01]  /*13b50*/  FMNMX.FTZ R77, R4, R77, !PT ;  /* 0x0000004d044d7209 */ /* 0x000fe20007810000 */
[----:B------:R0:W-:Y:S01]  /*13b60*/  MUFU.EX2 R70, R59 ;  /* 0x0000003b00467308 */ /* 0x0001e20000000800 */
[----:B------:R-:W-:-:S01]  /*13b70*/  FFMA.FTZ R66, R66, UR35, -R78 ;  /* 0x0000002342427c23 */ /* 0x000fc2000801084e */
[--C-:B------:R-:W-:Y:S01]  /*13b80*/  FFMA.FTZ R63, R63, UR35, -R78.reuse ;  /* 0x000000233f3f7c23 */ /* 0x100fe2000801084e */
[----:B------:R-:W-:Y:S01]  /*13b90*/  FMNMX.FTZ R10, R12, R77, !PT ;  /* 0x0000004d0c0a7209 */ /* 0x000fe20007810000 */
[--C-:B------:R-:W-:Y:S01]  /*13ba0*/  FFMA.FTZ R60, R60, UR35, -R78.reuse ;  /* 0x000000233c3c7c23 */ /* 0x100fe2000801084e */
[----:B------:R-:W-:-:S01]  /*13bb0*/  FFMA.FTZ R64, R64, UR35, -R78 ;  /* 0x0000002340407c23 */ /* 0x000fc2000801084e */
[--C-:B------:R-:W-:Y:S01]  /*13bc0*/  FFMA.FTZ R61, R61, UR35, -R78.reuse ;  /* 0x000000233d3d7c23 */ /* 0x100fe2000801084e */
[----:B------:R-:W-:Y:S01]  /*13bd0*/  FMNMX.FTZ R10, R3, R10, !PT ;  /* 0x0000000a030a7209 */ /* 0x000fe20007810000 */
[----:B------:R-:W-:Y:S01]  /*13be0*/  MUFU.EX2 R0, R0 ;  /* 0x0000000000007308 */ /* 0x000fe20000000800 */
[----:B0-----:R-:W-:-:S01]  /*13bf0*/  FFMA.FTZ R59, R56, UR35, -R78 ;  /* 0x00000023383b7c23 */ /* 0x001fc2000801084e */
[--C-:B------:R-:W-:Y:S01]  /*13c00*/  FFMA.FTZ R56, R33, UR35, -R78.reuse ;  /* 0x0000002321387c23 */ /* 0x100fe2000801084e */
[----:B------:R-:W-:Y:S01]  /*13c10*/  FMNMX.FTZ R77, R15, R10, !PT ;  /* 0x0000000a0f4d7209 */ /* 0x000fe20007810000 */
[--C-:B------:R-:W-:Y:S01]  /*13c20*/  FFMA.FTZ R33, R44, UR35, -R78.reuse ;  /* 0x000000232c217c23 */ /* 0x100fe2000801084e */
[----:B------:R-:W-:-:S01]  /*13c30*/  FFMA.FTZ R44, R41, UR35, -R78 ;  /* 0x00000023292c7c23 */ /* 0x000fc2000801084e */
[----:B------:R-:W-:Y:S01]  /*13c40*/  IMAD.U32 R41, RZ, RZ, UR35 ;  /* 0x00000023ff297e24 */ /* 0x000fe2000f8e00ff */
[----:B------:R-:W-:Y:S01]  /*13c50*/  FMNMX.FTZ R77, R14, R77, !PT ;  /* 0x0000004d0e4d7209 */ /* 0x000fe20007810000 */
[----:B------:R-:W-:Y:S01]  /*13c60*/  MUFU.EX2 R75, R75 ;  /* 0x0000004b004b7308 */ /* 0x000fe20000000800 */
        /* <DEDUP_REMOVED lines=17> */
[----:B------:R-:W-:Y:S01]  /*13d80*/  FFMA.FTZ R78, R13, UR35, -R78 ;  /* 0x000000230d4e7c23 */ /* 0x000fe2000801084e */
[----:B------:R-:W-:Y:S01]  /*13d90*/  FMNMX.FTZ R77, R27, R10, !PT ;  /* 0x0000000a1b4d7209 */ /* 0x000fe20007810000 */
[----:B------:R-:W0:Y:S03]  /*13da0*/  MUFU.EX2 R73, R73 ;  /* 0x0000004900497308 */ /* 0x000e260000000800 */
[----:B------:R-:W-:-:S04]  /*13db0*/  FMNMX.FTZ R77, R28, R77, !PT ;  /* 0x0000004d1c4d7209 */ /* 0x000fc80007810000 */
[----:B------:R-:W-:Y:S01]  /*13dc0*/  FMNMX.FTZ R10, R30, R77, !PT ;  /* 0x0000004d1e0a7209 */ /* 0x000fe20007810000 */
[----:B------:R-:W-:Y:S03]  /*13dd0*/  MUFU.EX2 R72, R72 ;  /* 0x0000004800487308 */ /* 0x000fe60000000800 */
[----:B------:R-:W-:-:S04]  /*13de0*/  FMNMX.FTZ R77, R31, R10, !PT ;  /* 0x0000000a1f4d7209 */ /* 0x000fc80007810000 */
[----:B------:R-:W-:Y:S01]  /*13df0*/  FMNMX.FTZ R10, R34, R77, !PT ;  /* 0x0000004d220a7209 */ /* 0x000fe20007810000 */
[----:B------:R-:W-:Y:S01]  /*13e00*/  MUFU.EX2 R69, R69 ;  /* 0x0000004500457308 */ /* 0x000fe20000000800 */
[----:B0-----:R-:W-:Y:S02]  /*13e10*/  F2FP.SATFINITE.E4M3.F32.PACK_AB_MERGE_C R164, R73, R74, RZ ;  /* 0x0000004a49a4723e */ /* 0x001fe400048070ff */
[----:B------:R-:W-:Y:S02]  /*13e20*/  FMNMX.FTZ R79, R35, R10, !PT ;  /* 0x0000000a234f7209 */ /* 0x000fe40007810000 */
[----:B------:R-:W-:Y:S02]  /*13e30*/  F2FP.SATFINITE.E4M3.F32.PACK_AB_MERGE_C R164, R75, R0, R164 ;  /* 0x000000004ba4723e */ /* 0x000fe400048070a4 */
[----:B------:R-:W-:Y:S01]  /*13e40*/  FMNMX.FTZ R10, R38, R79, !PT ;  /* 0x0000004f260a7209 */ /* 0x000fe20007810000 */
[----:B------:R-:W-:Y:S03]  /*13e50*/  MUFU.EX2 R68, R68 ;  /* 0x0000004400447308 */ /* 0x000fe60000000800 */
[----:B------:R-:W-:-:S04]  /*13e60*/  FMNMX.FTZ R79, R39, R10, !PT ;  /* 0x0000000a274f7209 */ /* 0x000fc80007810000 */
        /* <DEDUP_REMOVED lines=19> */
[----:B------:R-:W-:-:S05]  /*13fa0*/  FMNMX.FTZ R10, R53, R10, !PT ;  /* 0x0000000a350a7209 */ /* 0x000fca0007810000 */
[----:B------:R-:W0:Y:S01]  /*13fb0*/  SHFL.BFLY PT, R71, R10, 0x2, 0x1f ;  /* 0x0c401f000a477f89 */ /* 0x000e2200000e0000 */
[----:B------:R-:W-:Y:S08]  /*13fc0*/  MUFU.EX2 R62, R62 ;  /* 0x0000003e003e7308 */ /* 0x000ff00000000800 */
[----:B------:R-:W-:Y:S08]  /*13fd0*/  MUFU.EX2 R64, R92 ;  /* 0x0000005c00407308 */ /* 0x000ff00000000800 */
[----:B------:R-:W-:Y:S01]  /*13fe0*/  MUFU.EX2 R79, R93 ;  /* 0x0000005d004f7308 */ /* 0x000fe20000000800 */
[----:B0-----:R-:W-:-:S07]  /*13ff0*/  FMNMX.FTZ R71, R10, R71, !PT ;  /* 0x000000470a477209 */ /* 0x001fce0007810000 */
[----:B------:R-:W-:Y:S01]  /*14000*/  MUFU.EX2 R57, R57 ;  /* 0x0000003900397308 */ /* 0x000fe20000000800 */
[----:B------:R-:W0:Y:S07]  /*14010*/  SHFL.BFLY PT, R10, R71, 0x1, 0x1f ;  /* 0x0c201f00470a7f89 */ /* 0x000e2e00000e0000 */
[----:B------:R-:W-:Y:S08]  /*14020*/  MUFU.EX2 R40, R40 ;  /* 0x0000002800287308 */ /* 0x000ff00000000800 */
[----:B------:R-:W-:Y:S08]  /*14030*/  MUFU.EX2 R65, R65 ;  /* 0x0000004100417308 */ /* 0x000ff00000000800 */
[----:B------:R-:W-:Y:S01]  /*14040*/  MUFU.EX2 R49, R49 ;  /* 0x0000003100317308 */ /* 0x000fe20000000800 */
[----:B0-----:R-:W-:-:S04]  /*14050*/  FMNMX.FTZ R10, R71, R10, !PT ;  /* 0x0000000a470a7209 */ /* 0x001fc80007810000 */
[C---:B------:R-:W-:Y:S01]  /*14060*/  FSETP.NEU.FTZ.AND P3, PT, R10.reuse, -INF , PT ;  /* 0xff8000000a00780b */ /* 0x040fe20003f7d000 */
[----:B------:R-:W-:-:S02]  /*14070*/  FFMA.FTZ R41, R10, R41, -8 ;  /* 0xc10000000a297423 */ /* 0x000fc40000010029 */
[----:B------:R-:W-:Y:S03]  /*14080*/  MUFU.EX2 R48, R48 ;  /* 0x0000003000307308 */ /* 0x000fe60000000800 */
[----:B------:R-:W-:-:S05]  /*14090*/  FSEL R41, R41, RZ, P3 ;  /* 0x000000ff29297208 */ /* 0x000fca0001800000 */
[----:B------:R-:W-:Y:S01]  /*140a0*/  MUFU.EX2 R32, R32 ;  /* 0x0000002000207308 */ /* 0x000fe20000000800 */
[----:B------:R-:W-:-:S01]  /*140b0*/  FFMA.FTZ R13, R76, UR35, -R41 ;  /* 0x000000234c0d7c23 */ /* 0x000fc20008010829 */
[--C-:B------:R-:W-:Y:S01]  /*140c0*/  FFMA.FTZ R76, R9, UR35, -R41.reuse ;  /* 0x00000023094c7c23 */ /* 0x100fe20008010829 */
[----:B------:R-:W-:-:S01]  /*140d0*/  FFMA.FTZ R71, R8, UR35, -R41 ;  /* 0x0000002308477c23 */ /* 0x000fc20008010829 */
[--C-:B------:R-:W-:Y:S01]  /*140e0*/  FFMA.FTZ R80, R4, UR35, -R41.reuse ;  /* 0x0000002304507c23 */ /* 0x100fe20008010829 */
[----:B------:R-:W-:-:S01]  /*140f0*/  FFMA.FTZ R4, R12, UR35, -R41 ;  /* 0x000000230c047c23 */ /* 0x000fc20008010829 */
[----:B------:R-:W-:Y:S01]  /*14100*/  FFMA.FTZ R12, R27, UR35, -R41 ;  /* 0x000000231b0c7c23 */ /* 0x000fe20008010829 */
[----:B------:R-:W-:-:S01]  /*14110*/  FADD.FTZ R27, R0, R75 ;  /* 0x0000004b001b7221 */ /* 0x000fc20000010000 */
[----:B------:R-:W-:Y:S01]  /*14120*/  MUFU.EX2 R13, R13 ;  /* 0x0000000d000d7308 */ /* 0x000fe20000000800 */
[----:B------:R-:W-:-:S01]  /*14130*/  FFMA.FTZ R8, R20, UR35, -R41 ;  /* 0x0000002314087c23 */ /* 0x000fc20008010829 */
[----:B------:R-:W-:Y:S01]  /*14140*/  FFMA.FTZ R3, R3, UR35, -R41 ;  /* 0x0000002303037c23 */ /* 0x000fe20008010829 */
[----:B------:R-:W-:-:S01]  /*14150*/  FADD.FTZ R20, R74, R27 ;  /* 0x0000001b4a147221 */ /* 0x000fc20000010000 */
[--C-:B------:R-:W-:Y:S01]  /*14160*/  FFMA.FTZ R15, R15, UR35, -R41.reuse ;  /* 0x000000230f0f7c23 */ /* 0x100fe20008010829 */
[----:B------:R-:W-:-:S01]  /*14170*/  FFMA.FTZ R9, R21, UR35, -R41 ;  /* 0x0000002315097c23 */ /* 0x000fc20008010829 */
[----:B------:R-:W-:Y:S01]  /*14180*/  FFMA.FTZ R21, R35, UR35, -R41 ;  /* 0x0000002323157c23 */ /* 0x000fe20008010829 */
[----:B------:R-:W-:-:S01]  /*14190*/  FADD.FTZ R27, R73, R20 ;  /* 0x00000014491b7221 */ /* 0x000fc20000010000 */
        /* <DEDUP_REMOVED lines=9> */
[----:B------:R-:W-:-:S01]  /*14230*/  FFMA.FTZ R42, R42, UR35, -R41 ;  /* 0x000000232a2a7c23 */ /* 0x000fc20008010829 */
[--C-:B------:R-:W-:Y:S01]  /*14240*/  FFMA.FTZ R43, R43, UR35, -R41.reuse ;  /* 0x000000232b2b7c23 */ /* 0x100fe20008010829 */
[----:B------:R-:W-:-:S01]  /*14250*/  FFMA.FTZ R46, R46, UR35, -R41 ;  /* 0x000000232e2e7c23 */ /* 0x000fc20008010829 */
[--C-:B------:R-:W-:Y:S01]  /*14260*/  FFMA.FTZ R47, R47, UR35, -R41.reuse ;  /* 0x000000232f2f7c23 */ /* 0x100fe20008010829 */
[----:B------:R-:W-:-:S01]  /*14270*/  FFMA.FTZ R50, R50, UR35, -R41 ;  /* 0x0000002332327c23 */ /* 0x000fc20008010829 */
[--C-:B------:R-:W-:Y:S01]  /*14280*/  FFMA.FTZ R51, R51, UR35, -R41.reuse ;  /* 0x0000002333337c23 */ /* 0x100fe20008010829 */
[----:B------:R-:W-:-:S01]  /*14290*/  FFMA.FTZ R54, R54, UR35, -R41 ;  /* 0x0000002336367c23 */ /* 0x000fc20008010829 */
[----:B------:R-:W3:Y:S01]  /*142a0*/  MUFU.EX2 R80, R80 ;  /* 0x0000005000507308 */ /* 0x000ee20000000800 */
[----:B0-----:R-:W-:-:S01]  /*142b0*/  FADD.FTZ R20, R13, R76 ;  /* 0x0000004c0d147221 */ /* 0x001fc20000010000 */
[--C-:B------:R-:W-:Y:S01]  /*142c0*/  FFMA.FTZ R55, R55, UR35, -R41.reuse ;  /* 0x0000002337377c23 */ /* 0x100fe20008010829 */
[----:B------:R-:W-:-:S01]  /*142d0*/  FFMA.FTZ R58, R58, UR35, -R41 ;  /* 0x000000233a3a7c23 */ /* 0x000fc20008010829 */
[--C-:B------:R-:W-:Y:S01]  /*142e0*/  FFMA.FTZ R24, R24, UR35, -R41.reuse ;  /* 0x0000002318187c23 */ /* 0x100fe20008010829 */
[----:B------:R-:W-:-:S03]  /*142f0*/  FFMA.FTZ R52, R52, UR35, -R41 ;  /* 0x0000002334347c23 */ /* 0x000fc60008010829 */
[----:B------:R-:W0:Y:S08]  /*14300*/  MUFU.EX2 R4, R4 ;  /* 0x0000000400047308 */ /* 0x000e300000000800 */
[----:B------:R4:W-:Y:S08]  /*14310*/  MUFU.EX2 R81, R15 ;  /* 0x0000000f00517308 */ /* 0x0009f00000000800 */
[----:B------:R-:W5:Y:S01]  /*14320*/  MUFU.EX2 R3, R3 ;  /* 0x0000000300037308 */ /* 0x000f620000000800 */
[----:B----4-:R-:W-:-:S01]  /*14330*/  FFMA.FTZ R15, R28, UR35, -R41 ;  /* 0x000000231c0f7c23 */ /* 0x010fc20008010829 */
[----:B------:R-:W-:Y:S01]  /*14340*/  FADD.FTZ R28, R72, R27 ;  /* 0x0000001b481c7221 */ /* 0x000fe20000010000 */
[----:B--2---:R-:W-:-:S01]  /*14350*/  FADD.FTZ R27, R71, R20 ;  /* 0x00000014471b7221 */ /* 0x004fc20000010000 */
[----:B---3--:R-:W-:-:S02]  /*14360*/  F2FP.SATFINITE.E4M3.F32.PACK_AB_MERGE_C R71, R80, R71, RZ ;  /* 0x000000475047723e */ /* 0x008fc400048070ff */
[----:B------:R-:W-:-:S01]  /*14370*/  FADD.FTZ R35, R69, R28 ;  /* 0x0000001c45237221 */ /* 0x000fc20000010000 */
[----:B------:R-:W-:Y:S01]  /*14380*/  FADD.FTZ R27, R80, R27 ;  /* 0x0000001b501b7221 */ /* 0x000fe20000010000 */
[----:B------:R2:W3:Y:S01]  /*14390*/  MUFU.EX2 R82, R14 ;  /* 0x0000000e00527308 */ /* 0x0004e20000000800 */
[----:B------:R-:W-:Y:S01]  /*143a0*/  F2FP.SATFINITE.E4M3.F32.PACK_AB_MERGE_C R165, R76, R13, R71 ;  /* 0x0000000d4ca5723e */ /* 0x000fe20004807047 */
[----:B------:R-:W-:-:S04]  /*143b0*/  FADD.FTZ R20, R68, R35 ;  /* 0x0000002344147221 */ /* 0x000fc80000010000 */
[----:B------:R-:W-:Y:S01]  /*143c0*/  FADD.FTZ R35, R67, R20 ;  /* 0x0000001443237221 */ /* 0x000fe20000010000 */
[----:B0-----:R-:W-:-:S01]  /*143d0*/  FADD.FTZ R20, R4, R27 ;  /* 0x0000001b04147221 */ /* 0x001fc20000010000 */
[----:B------:R-:W0:Y:S01]  /*143e0*/  MUFU.EX2 R8, R8 ;  /* 0x0000000800087308 */ /* 0x000e220000000800 */
[----:B--2---:R-:W-:-:S01]  /*143f0*/  FFMA.FTZ R14, R34, UR35, -R41 ;  /* 0x00000023220e7c23 */ /* 0x004fc20008010829 */
[----:B------:R-:W-:Y:S01]  /*14400*/  FADD.FTZ R28, R66, R35 ;  /* 0x00000023421c7221 */ /* 0x000fe20000010000 */
[----:B-----5:R-:W-:-:S01]  /*14410*/  FADD.FTZ R20, R3, R20 ;  /* 0x0000001403147221 */ /* 0x020fc20000010000 */
[----:B------:R-:W-:Y:S02]  /*14420*/  FFMA.FTZ R41, R53, UR35, -R41 ;  /* 0x0000002335297c23 */ /* 0x000fe40008010829 */
[----:B------:R-:W-:-:S01]  /*14430*/  FADD.FTZ R35, R63, R28 ;  /* 0x0000001c3f237221 */ /* 0x000fc20000010000 */
[----:B------:R-:W-:Y:S01]  /*14440*/  FADD.FTZ R27, R81, R20 ;  /* 0x00000014511b7221 */ /* 0x000fe20000010000 */
[----:B------:R-:W2:Y:S01]  /*14450*/  MUFU.EX2 R9, R9 ;  /* 0x0000000900097308 */ /* 0x000ea20000000800 */
[----:B---3--:R-:W-:Y:S01]  /*14460*/  F2FP.SATFINITE.E4M3.F32.PACK_AB_MERGE_C R81, R82, R81, RZ ;  /* 0x000000515251723e */ /* 0x008fe200048070ff */
[----:B------:R-:W-:Y:S01]  /*14470*/  FADD.FTZ R0, R60, R35 ;  /* 0x000000233c007221 */ /* 0x000fe20000010000 */
[----:B------:R-:W-:-:S01]  /*14480*/  FADD.FTZ R27, R82, R27 ;  /* 0x0000001b521b7221 */ /* 0x000fc20000010000 */
[----:B------:R-:W-:-:S02]  /*14490*/  F2FP.SATFINITE.E4M3.F32.PACK_AB_MERGE_C R60, R77, R60, RZ ;  /* 0x0000003c4d3c723e */ /* 0x000fc400048070ff */
[----:B------:R-:W-:-:S01]  /*144a0*/  FADD.FTZ R20, R77, R0 ;  /* 0x000000004d147221 */ /* 0x000fc20000010000 */
[----:B------:R-:W-:Y:S01]  /*144b0*/  F2FP.SATFINITE.E4M3.F32.PACK_AB_MERGE_C R167, R3, R4, R81 ;  /* 0x0000000403a7723e */ /* 0x000fe20004807051 */
[----:B------:R-:W3:Y:S01]  /*144c0*/  MUFU.EX2 R25, R25 ;  /* 0x0000001900197308 */ /* 0x000ee20000000800 */
[----:B0-----:R-:W-:-:S01]  /*144d0*/  FADD.FTZ R0, R8, R27 ;  /* 0x0000001b08007221 */ /* 0x001fc20000010000 */
[----:B------:R-:W-:Y:S01]  /*144e0*/  FADD.FTZ R27, R61, R20 ;  /* 0x000000143d1b7221 */ /* 0x000fe20000010000 */
[----:B------:R-:W-:Y:S02]  /*144f0*/  F2FP.SATFINITE.E4M3.F32.PACK_AB_MERGE_C R20, R79, R64, RZ ;  /* 0x000000404f14723e */ /* 0x000fe400048070ff */
[----:B------:R-:W-:Y:S01]  /*14500*/  F2FP.SATFINITE.E4M3.F32.PACK_AB_MERGE_C R160, R63, R66, R60 ;  /* 0x000000423fa0723e */ /* 0x000fe2000480703c */
[----:B------:R-:W-:-:S01]  /*14510*/  FADD.FTZ R35, R62, R27 ;  /* 0x0000001b3e237221 */ /* 0x000fc20000010000 */
[----:B------:R-:W-:Y:S01]  /*14520*/  F2FP.SATFINITE.E4M3.F32.PACK_AB_MERGE_C R162, R62, R61, R20 ;  /* 0x0000003d3ea2723e */ /* 0x000fe20004807014 */
[----:B------:R-:W0:Y:S01]  /*14530*/  MUFU.EX2 R26, R26 ;  /* 0x0000001a001a7308 */ /* 0x000e220000000800 */
[----:B--2---:R-:W-:-:S01]  /*14540*/  FADD.FTZ R0, R9, R0 ;  /* 0x0000000009007221 */ /* 0x004fc20000010000 */
[----:B------:R-:W-:Y:S01]  /*14550*/  FADD.FTZ R64, R64, R35 ;  /* 0x0000002340407221 */ /* 0x000fe20000010000 */
[----:B------:R-:W-:-:S03]  /*14560*/  F2FP.SATFINITE.E4M3.F32.PACK_AB_MERGE_C R20, R40, R57, RZ ;  /* 0x000000392814723e */ /* 0x000fc600048070ff */
[----:B------:R-:W-:Y:S01]  /*14570*/  FADD.FTZ R64, R79, R64 ;  /* 0x000000404f407221 */ /* 0x000fe20000010000 */
[----:B------:R-:W-:Y:S01]  /*14580*/  F2FP.SATFINITE.E4M3.F32.PACK_AB_MERGE_C R156, R70, R65, R20 ;  /* 0x00000041469c723e */ /* 0x000fe20004807014 */
[----:B------:R-:W2:Y:S01]  /*14590*/  MUFU.EX2 R12, R12 ;  /* 0x0000000c000c7308 */ /* 0x000ea20000000800 */
[----:B---3--:R-:W-:-:S01]  /*145a0*/  FADD.FTZ R27, R25, R0 ;  /* 0x00000000191b7221 */ /* 0x008fc20000010000 */
[----:B------:R-:W-:Y:S01]  /*145b0*/  FADD.FTZ R65, R65, R64 ;  /* 0x0000004041417221 */ /* 0x000fe20000010000 */
[----:B------:R-:W-:-:S03]  /*145c0*/  F2FP.SATFINITE.E4M3.F32.PACK_AB_MERGE_C R20, R48, R49, RZ ;  /* 0x000000313014723e */ /* 0x000fc600048070ff */
[----:B------:R-:W-:Y:S02]  /*145d0*/  FADD.FTZ R70, R70, R65 ;  /* 0x0000004146467221 */ /* 0x000fe40000010000 */
[----:B------:R-:W3:Y:S01]  /*145e0*/  MUFU.EX2 R15, R15 ;  /* 0x0000000f000f7308 */ /* 0x000ee20000000800 */
[----:B0-----:R-:W-:-:S01]  /*145f0*/  FADD.FTZ R27, R26, R27 ;  /* 0x0000001b1a1b7221 */ /* 0x001fc20000010000 */
[----:B------:R-:W-:Y:S01]  /*14600*/  F2FP.SATFINITE.E4M3.F32.PACK_AB_MERGE_C R26, R26, R25, RZ ;  /* 0x000000191a1a723e */ /* 0x000fe200048070ff */
[----:B------:R-:W-:-:S03]  /*14610*/  FADD.FTZ R57, R57, R70 ;  /* 0x0000004639397221 */ /* 0x000fc60000010000 */
[----:B------:R-:W-:Y:S01]  /*14620*/  F2FP.SATFINITE.E4M3.F32.PACK_AB_MERGE_C R161, R9, R8, R26 ;  /* 0x0000000809a1723e */ /* 0x000fe2000480701a */
[----:B------:R-:W-:-:S01]  /*14630*/  FADD.FTZ R57, R40, R57 ;  /* 0x0000003928397221 */ /* 0x000fc20000010000 */
[----:B------:R-:W0:Y:S01]  /*14640*/  MUFU.EX2 R30, R30 ;  /* 0x0000001e001e7308 */ /* 0x000e220000000800 */
[----:B--2---:R-:W-:-:S01]  /*14650*/  FADD.FTZ R0, R12, R27 ;  /* 0x0000001b0c007221 */ /* 0x004fc20000010000 */
[----:B------:R-:W-:-:S06]  /*14660*/  IMAD.MOV.U32 R9, RZ, RZ, R178 ;  /* 0x000000ffff097224 */ /* 0x000fcc00078e00b2 */
[----:B------:R-:W2:Y:S01]  /*14670*/  MUFU.EX2 R31, R31 ;  /* 0x0000001f001f7308 */ /* 0x000ea20000000800 */
[----:B---3--:R-:W-:-:S07]  /*14680*/  FADD.FTZ R27, R15, R0 ;  /* 0x000000000f1b7221 */ /* 0x008fce0000010000 */
[----:B------:R-:W3:Y:S01]  /*14690*/  MUFU.EX2 R14, R14 ;  /* 0x0000000e000e7308 */ /* 0x000ee20000000800 */
[----:B0-----:R-:W-:-:S07]  /*146a0*/  FADD.FTZ R0, R30, R27 ;  /* 0x0000001b1e007221 */ /* 0x001fce0000010000 */
[----:B------:R-:W0:Y:S01]  /*146b0*/  MUFU.EX2 R21, R21 ;  /* 0x0000001500157308 */ /* 0x000e220000000800 */
[----:B--2---:R-:W-:-:S01]  /*146c0*/  FADD.FTZ R27, R31, R0 ;  /* 0x000000001f1b7221 */ /* 0x004fc20000010000 */
[----:B------:R-:W-:-:S04]  /*146d0*/  F2FP.SATFINITE.E4M3.F32.PACK_AB_MERGE_C R30, R31, R30, RZ ;  /* 0x0000001e1f1e723e */ /* 0x000fc800048070ff */
[----:B------:R-:W-:Y:S02]  /*146e0*/  F2FP.SATFINITE.E4M3.F32.PACK_AB_MERGE_C R163, R15, R12, R30 ;  /* 0x0000000c0fa3723e */ /* 0x000fe4000480701e */
[----:B------:R-:W2:Y:S01]  /*146f0*/  MUFU.EX2 R38, R38 ;  /* 0x0000002600267308 */ /* 0x000ea20000000800 */
[----:B---3--:R-:W-:-:S07]  /*14700*/  FADD.FTZ R0, R14, R27 ;  /* 0x0000001b0e007221 */ /* 0x008fce0000010000 */
[----:B------:R-:W3:Y:S01]  /*14710*/  MUFU.EX2 R39, R39 ;  /* 0x0000002700277308 */ /* 0x000ee20000000800 */
[----:B0-----:R-:W-:-:S07]  /*14720*/  FADD.FTZ R27, R21, R0 ;  /* 0x00000000151b7221 */ /* 0x001fce0000010000 */
[----:B------:R-:W0:Y:S01]  /*14730*/  MUFU.EX2 R42, R42 ;  /* 0x0000002a002a7308 */ /* 0x000e220000000800 */
[----:B--2---:R-:W-:-:S07]  /*14740*/  FADD.FTZ R0, R38, R27 ;  /* 0x0000001b26007221 */ /* 0x004fce0000010000 */
[----:B------:R-:W2:Y:S01]  /*14750*/  MUFU.EX2 R59, R59 ;  /* 0x0000003b003b7308 */ /* 0x000ea20000000800 */
[----:B---3--:R-:W-:-:S01]  /*14760*/  FADD.FTZ R25, R39, R0 ;  /* 0x0000000027197221 */ /* 0x008fc20000010000 */
[----:B------:R-:W-:-:S04]  /*14770*/  F2FP.SATFINITE.E4M3.F32.PACK_AB_MERGE_C R38, R39, R38, RZ ;  /* 0x000000262726723e */ /* 0x000fc800048070ff */
[----:B------:R-:W-:Y:S02]  /*14780*/  F2FP.SATFINITE.E4M3.F32.PACK_AB_MERGE_C R157, R21, R14, R38 ;  /* 0x0000000e159d723e */ /* 0x000fe40004807026 */
[----:B------:R-:W3:Y:S01]  /*14790*/  MUFU.EX2 R43, R43 ;  /* 0x0000002b002b7308 */ /* 0x000ee20000000800 */
[----:B0-----:R-:W-:-:S07]  /*147a0*/  FADD.FTZ R0, R42, R25 ;  /* 0x000000192a007221 */ /* 0x001fce0000010000 */
[----:B------:R-:W0:Y:S01]  /*147b0*/  MUFU.EX2 R46, R46 ;  /* 0x0000002e002e7308 */ /* 0x000e220000000800 */
[C---:B--2---:R-:W-:Y:S01]  /*147c0*/  F2FP.SATFINITE.E4M3.F32.PACK_AB_MERGE_C R158, R59.reuse, R32, R20 ;  /* 0x000000203b9e723e */ /* 0x044fe20004807014 */
[----:B------:R-:W-:Y:S01]  /*147d0*/  FADD.FTZ R32, R32, R57 ;  /* 0x0000003920207221 */ /* 0x000fe20000010000 */
[----:B------:R-:W2:Y:S03]  /*147e0*/  @P1 LDC R20, c[0x0][0x450] ;  /* 0x00011400ff141b82 */ /* 0x000ea60000000800 */
[----:B------:R-:W-:-:S02]  /*147f0*/  FADD.FTZ R32, R59, R32 ;  /* 0x000000203b207221 */ /* 0x000fc40000010000 */
[----:B------:R-:W-:Y:S01]  /*14800*/  MUFU.EX2 R33, R33 ;  /* 0x0000002100217308 */ /* 0x000fe20000000800 */
[----:B---3--:R-:W-:-:S01]  /*14810*/  FADD.FTZ R25, R43, R0 ;  /* 0x000000002b197221 */ /* 0x008fc20000010000 */
[----:B------:R-:W-:-:S04]  /*14820*/  FADD.FTZ R49, R49, R32 ;  /* 0x0000002031317221 */ /* 0x000fc80000010000 */
[----:B------:R-:W-:Y:S02]  /*14830*/  FADD.FTZ R48, R48, R49 ;  /* 0x0000003130307221 */ /* 0x000fe40000010000 */
[----:B------:R-:W3:Y:S01]  /*14840*/  MUFU.EX2 R44, R44 ;  /* 0x0000002c002c7308 */ /* 0x000ee20000000800 */
[----:B0-----:R-:W-:-:S02]  /*14850*/  FADD.FTZ R0, R46, R25 ;  /* 0x000000192e007221 */ /* 0x001fc40000010000 */
[----:B------:R-:W0:Y:S05]  /*14860*/  @P1 LDC R25, c[0x0][0x44c] ;  /* 0x00011300ff191b82 */ /* 0x000e2a0000000800 */
[----:B------:R-:W4:Y:S08]  /*14870*/  MUFU.EX2 R47, R47 ;  /* 0x0000002f002f7308 */ /* 0x000f300000000800 */
[----:B------:R-:W-:Y:S01]  /*14880*/  MUFU.EX2 R45, R45 ;  /* 0x0000002d002d7308 */ /* 0x000fe20000000800 */
[----:B---3--:R-:W-:-:S07]  /*14890*/  F2FP.SATFINITE.E4M3.F32.PACK_AB_MERGE_C R3, R44, R33, RZ ;  /* 0x000000212c03723e */ /* 0x008fce00048070ff */
[----:B------:R-:W3:Y:S01]  /*148a0*/  MUFU.EX2 R56, R56 ;  /* 0x0000003800387308 */ /* 0x000ee20000000800 */
[C---:B----4-:R-:W-:Y:S01]  /*148b0*/  F2FP.SATFINITE.E4M3.F32.PACK_AB_MERGE_C R46, R47.reuse, R46, RZ ;  /* 0x0000002e2f2e723e */ /* 0x050fe200048070ff */
[----:B------:R-:W-:Y:S01]  /*148c0*/  FADD.FTZ R47, R47, R0 ;  /* 0x000000002f2f7221 */ /* 0x000fe20000010000 */
[----:B0-----:R-:W-:Y:S02]  /*148d0*/  @P1 IMAD.HI.U32 R25, R178, R25, RZ ;  /* 0x00000019b2191227 */ /* 0x001fe400078e00ff */
[----:B------:R-:W-:-:S03]  /*148e0*/  F2FP.SATFINITE.E4M3.F32.PACK_AB_MERGE_C R159, R43, R42, R46 ;  /* 0x0000002a2b9f723e */ /* 0x000fc6000480702e */
[----:B------:R-:W0:Y:S01]  /*148f0*/  MUFU.EX2 R50, R50 ;  /* 0x0000003200327308 */ /* 0x000e220000000800 */
[----:B--2---:R-:W-:-:S05]  /*14900*/  @P1 SHF.R.U32.HI R9, RZ, R20, R25 ;  /* 0x00000014ff091219 */ /* 0x004fca0000011619 */
[----:B------:R-:W-:Y:S02]  /*14910*/  IMAD.IADD R9, R88, 0x1, R9 ;  /* 0x0000000158097824 */ /* 0x000fe400078e0209 */
[----:B------:R-:W2:Y:S01]  /*14920*/  MUFU.EX2 R51, R51 ;  /* 0x0000003300337308 */ /* 0x000ea20000000800 */
[----:B---3--:R-:W-:Y:S01]  /*14930*/  F2FP.SATFINITE.E4M3.F32.PACK_AB_MERGE_C R152, R56, R45, R3 ;  /* 0x0000002d3898723e */ /* 0x008fe20004807003 */
[----:B------:R-:W-:Y:S01]  /*14940*/  FADD.FTZ R45, R45, R48 ;  /* 0x000000302d2d7221 */ /* 0x000fe20000010000 */
[----:B------:R-:W-:-:S03]  /*14950*/  IMAD.IADD R6, R9, 0x1, R6 ;  /* 0x0000000109067824 */ /* 0x000fc600078e0206 */
[----:B------:R-:W-:Y:S02]  /*14960*/  FADD.FTZ R56, R56, R45 ;  /* 0x0000002d38387221 */ /* 0x000fe40000010000 */
[----:B------:R-:W3:Y:S01]  /*14970*/  MUFU.EX2 R54, R54 ;  /* 0x0000003600367308 */ /* 0x000ee20000000800 */
[----:B0-----:R-:W-:-:S01]  /*14980*/  FADD.FTZ R0, R50, R47 ;  /* 0x0000002f32007221 */ /* 0x001fc20000010000 */
[----:B------:R-:W-:-:S04]  /*14990*/  FADD.FTZ R33, R33, R56 ;  /* 0x0000003821217221 */ /* 0x000fc80000010000 */
[----:B------:R-:W-:Y:S02]  /*149a0*/  FADD.FTZ R33, R44, R33 ;  /* 0x000000212c217221 */ /* 0x000fe40000010000 */
[----:B------:R-:W-:Y:S01]  /*149b0*/  MUFU.EX2 R29, R29 ;  /* 0x0000001d001d7308 */ /* 0x000fe20000000800 */
[----:B--2---:R-:W-:-:S07]  /*149c0*/  FADD.FTZ R3, R51, R0 ;  /* 0x0000000033037221 */ /* 0x004fce0000010000 */
[----:B------:R-:W0:Y:S01]  /*149d0*/  MUFU.EX2 R78, R78 ;  /* 0x0000004e004e7308 */ /* 0x000e220000000800 */
[----:B---3--:R-:W-:-:S07]  /*149e0*/  FADD.FTZ R0, R54, R3 ;  /* 0x0000000336007221 */ /* 0x008fce0000010000 */
[----:B------:R-:W2:Y:S08]  /*149f0*/  MUFU.EX2 R55, R55 ;  /* 0x0000003700377308 */ /* 0x000eb00000000800 */
[----:B------:R-:W-:Y:S01]  /*14a00*/  MUFU.EX2 R36, R36 ;  /* 0x0000002400247308 */ /* 0x000fe20000000800 */
[----:B0-----:R-:W-:-:S07]  /*14a10*/  F2FP.SATFINITE.E4M3.F32.PACK_AB_MERGE_C R3, R78, R29, RZ ;  /* 0x0000001d4e03723e */ /* 0x001fce00048070ff */
[----:B------:R-:W0:Y:S01]  /*14a20*/  MUFU.EX2 R37, R37 ;  /* 0x0000002500257308 */ /* 0x000e220000000800 */
[C---:B--2---:R-:W-:Y:S01]  /*14a30*/  F2FP.SATFINITE.E4M3.F32.PACK_AB_MERGE_C R54, R55.reuse, R54, RZ ;  /* 0x000000363736723e */ /* 0x044fe200048070ff */
[----:B------:R-:W-:-:S03]  /*14a40*/  FADD.FTZ R55, R55, R0 ;  /* 0x0000000037377221 */ /* 0x000fc60000010000 */
[----:B------:R-:W-:-:S03]  /*14a50*/  F2FP.SATFINITE.E4M3.F32.PACK_AB_MERGE_C R153, R51, R50, R54 ;  /* 0x000000323399723e */ /* 0x000fc60004807036 */
[----:B------:R-:W2:Y:S08]  /*14a60*/  MUFU.EX2 R58, R58 ;  /* 0x0000003a003a7308 */ /* 0x000eb00000000800 */
[----:B------:R-:W3:Y:S01]  /*14a70*/  MUFU.EX2 R13, R24 ;  /* 0x00000018000d7308 */ /* 0x000ee20000000800 */
[----:B0-----:R-:W-:Y:S01]  /*14a80*/  F2FP.SATFINITE.E4M3.F32.PACK_AB_MERGE_C R154, R37, R36, R3 ;  /* 0x00000024259a723e */ /* 0x001fe20004807003 */
[----:B------:R-:W-:-:S04]  /*14a90*/  FADD.FTZ R36, R36, R33 ;  /* 0x0000002124247221 */ /* 0x000fc80000010000 */
[----:B------:R-:W-:Y:S02]  /*14aa0*/  FADD.FTZ R36, R37, R36 ;  /* 0x0000002425247221 */ /* 0x000fe40000010000 */
[----:B------:R-:W0:Y:S01]  /*14ab0*/  MUFU.EX2 R52, R52 ;  /* 0x0000003400347308 */ /* 0x000e220000000800 */
[----:B--2---:R-:W-:-:S01]  /*14ac0*/  FADD.FTZ R0, R58, R55 ;  /* 0x000000373a007221 */ /* 0x004fc20000010000 */
[----:B------:R-:W-:-:S06]  /*14ad0*/  FADD.FTZ R29, R29, R36 ;  /* 0x000000241d1d7221 */ /* 0x000fcc0000010000 */
[----:B------:R-:W2:Y:S01]  /*14ae0*/  MUFU.EX2 R41, R41 ;  /* 0x0000002900297308 */ /* 0x000ea20000000800 */
[----:B---3--:R-:W-:-:S04]  /*14af0*/  FADD.FTZ R3, R13, R0 ;  /* 0x000000000d037221 */ /* 0x008fc80000010000 */
[----:B0-----:R-:W-:Y:S01]  /*14b00*/  FADD.FTZ R0, R52, R3 ;  /* 0x0000000334007221 */ /* 0x001fe20000010000 */
[----:B------:R-:W-:-:S01]  /*14b10*/  FADD.FTZ R3, R78, R29 ;  /* 0x0000001d4e037221 */ /* 0x000fc20000010000 */
[C---:B--2---:R-:W-:Y:S02]  /*14b20*/  F2FP.SATFINITE.E4M3.F32.PACK_AB_MERGE_C R4, R41.reuse, R52, RZ ;  /* 0x000000342904723e */ /* 0x044fe400048070ff */
[----:B------:R-:W-:-:S02]  /*14b30*/  FADD.FTZ R0, R41, R0 ;  /* 0x0000000029007221 */ /* 0x000fc40000010000 */
[----:B------:R-:W-:Y:S01]  /*14b40*/  F2FP.SATFINITE.E4M3.F32.PACK_AB_MERGE_C R155, R13, R58, R4 ;  /* 0x0000003a0d9b723e */ /* 0x000fe20004807004 */
[----:B------:R-:W-:Y:S01]  /*14b50*/  VIADD R4, R89, 0xfffffffe ;  /* 0xfffffffe59047836 */ /* 0x000fe20000000000 */
        /* <DEDUP_REMOVED lines=12> */
.L_x_1701:
[----:B------:R-:W-:-:S13]  /*14c20*/  ISETP.NE.AND P3, PT, R7, 0x1, PT ;  /* 0x000000010700780c */ /* 0x000fda0003f65270 */
[----:B------:R-:W0:Y:S02]  /*14c30*/  @P3 LDC.64 R12, c[0x0][0x9e8] ;  /* 0x00027a00ff0c3b82 */ /* 0x000e240000000a00 */
[----:B0-----:R-:W-:-:S05]  /*14c40*/  @P3 IMAD.HI.U32 R12, R8, R12, RZ ;  /* 0x0000000c080c3227 */ /* 0x001fca00078e00ff */
[----:B------:R-:W-:-:S07]  /*14c50*/  @P3 SHF.R.U32.HI R8, RZ, R13, R12 ;  /* 0x0000000dff083219 */ /* 0x000fce000001160c */
.L_x_1702:
[----:B------:R-:W-:Y:S05]  /*14c60*/  BSYNC B0 ;  /* 0x0000000000007941 */ /* 0x000fea0003800000 */
.L_x_1700:
[----:B------:R-:W-:-:S05]  /*14c70*/  IMAD R7, R8, R7, R7 ;  /* 0x0000000708077224 */ /* 0x000fca00078e0207 */
[----:B------:R-:W-:-:S07]  /*14c80*/  VIMNMX R6, R6, R7, PT ;  /* 0x0000000706067248 */ /* 0x000fce0003fe0100 */
.L_x_1699:
[----:B------:R-:W-:Y:S01]  /*14c90*/  SHF.R.S32.HI R7, RZ, 0x1f, R6 ;  /* 0x0000001fff077819 */ /* 0x000fe20000011406 */
[----:B------:R-:W-:Y:S01]  /*14ca0*/  ULDC UR32, c[0x0][0x9e4] ;  /* 0x0002790000207ab9 */ /* 0x000fe20000000800 */
[----:B------:R-:W-:Y:S01]  /*14cb0*/  ULDC UR4, c[0x0][0x9e4] ;  /* 0x0002790000047ab9 */ /* 0x000fe20000000800 */
[----:B------:R-:W-:Y:S01]  /*14cc0*/  ULDC UR5, c[0x0][0x988] ;  /* 0x0002620000057ab9 */ /* 0x000fe20000000800 */
[----:B------:R-:W-:Y:S01]  /*14cd0*/  LEA.HI R7, R7, R6, RZ, 0x7 ;  /* 0x0000000607077211 */ /* 0x000fe200078f38ff */
[----:B------:R-:W-:Y:S01]  /*14ce0*/  ULDC UR7, c[0x0][0x988] ;  /* 0x0002620000077ab9 */ /* 0x000fe20000000800 */
[----:B------:R-:W-:Y:S01]  /*14cf0*/  ULDC UR6, c[0x0][0x988] ;  /* 0x0002620000067ab9 */ /* 0x000fe20000000800 */
[----:B------:R-:W-:Y:S01]  /*14d00*/  ULDC UR34, c[0x0][0x9e0] ;  /* 0x0002780000227ab9 */ /* 0x000fe20000000800 */
[----:B------:R-:W-:Y:S01]  /*14d10*/  SHF.R.S32.HI R7, RZ, 0x7, R7 ;  /* 0x00000007ff077819 */ /* 0x000fe20000011407 */
[----:B------:R-:W-:Y:S01]  /*14d20*/  ULDC UR33, c[0x0][0x9e0] ;  /* 0x0002780000217ab9 */ /* 0x000fe20000000800 */
[----:B------:R-:W-:-:S02]  /*14d30*/  CS2R R150, SRZ ;  /* 0x0000000000967805 */ /* 0x000fc4000001ff00 */
[----:B------:R-:W-:Y:S02]  /*14d40*/  CS2R R148, SRZ ;  /* 0x0000000000947805 */ /* 0x000fe4000001ff00 */
[----:B------:R-:W-:Y:S02]  /*14d50*/  VIMNMX R12, R198, R7, !PT ;  /* 0x00000007c60c7248 */ /* 0x000fe40007fe0100 */
[----:B------:R-:W-:Y:S02]  /*14d60*/  CS2R R146, SRZ ;  /* 0x0000000000927805 */ /* 0x000fe4000001ff00 */
[----:B------:R-:W-:Y:S02]  /*14d70*/  CS2R R144, SRZ ;  /* 0x0000000000907805 */ /* 0x000fe4000001ff00 */
        /* <DEDUP_REMOVED lines=29> */
[----:B------:R-:W-:Y:S06]  /*14f50*/  @!P3 BRA `(.L_x_1703) ;  /* 0x000000380018b947 */ /* 0x000fec0003800000 */
[----:B------:R-:W-:-:S07]  /*14f60*/  IMAD.MOV.U32 R151, RZ, RZ, RZ ;  /* 0x000000ffff977224 */ /* 0x000fce00078e00ff */
.L_x_1723:
[----:B------:R-:W-:Y:S01]  /*14f70*/  ISETP.NE.AND P3, PT, R184, RZ, PT ;  /* 0x000000ffb800720c */ /* 0x000fe20003f65270 */
[----:B------:R-:W-:Y:S01]  /*14f80*/  VIADD R13, R168, 0x1 ;  /* 0x00000001a80d7836 */ /* 0x000fe20000000000 */
[----:B------:R-:W-:Y:S05]  /*14f90*/  YIELD ;  /* 0x0000000000007946 */ /* 0x000fea0003800000 */
[----:B------:R-:W-:-:S04]  /*14fa0*/  ISETP.NE.AND P4, PT, R13, 0x2, PT ;  /* 0x000000020d00780c */ /* 0x000fc80003f85270 */
[----:B------:R-:W-:Y:S02]  /*14fb0*/  SEL R14, RZ, 0x1, P4 ;  /* 0x00000001ff0e7807 */ /* 0x000fe40002000000 */
[----:B------:R-:W-:Y:S02]  /*14fc0*/  SEL R13, R13, RZ, P4 ;  /* 0x000000ff0d0d7207 */ /* 0x000fe40002000000 */
[----:B------:R-:W-:Y:S01]  /*14fd0*/  LOP3.LUT R14, R169, R14, RZ, 0x3c, !PT ;  /* 0x0000000ea90e7212 */ /* 0x000fe200078e3cff */
[----:B------:R-:W-:Y:S06]  /*14fe0*/  @P3 BRA `(.L_x_1704) ;  /* 0x0000000000303947 */ /* 0x000fec0003800000 */
[----:B------:R-:W-:Y:S05]  /*14ff0*/  @!P0 BRA `(.L_x_1705) ;  /* 0x0000000000048947 */ /* 0x000fea0003800000 */
[----:B------:R-:W-:Y:S01]  /*15000*/  BPT.TRAP 0x1 ;  /* 0x000000040000795c */ /* 0x000fe20000300000 */
.L_x_1705:
[----:B------:R-:W-:Y:S01]  /*15010*/  IMAD R7, R13, 0x8, R16 ;  /* 0x000000080d077824 */ /* 0x000fe200078e0210 */
[----:B------:R-:W-:-:S04]  /*15020*/  SHF.L.U32 R6, R14, 0x1f, RZ ;  /* 0x0000001f0e067819 */ /* 0x000fc800000006ff */
[----:B------:R0:W2:Y:S01]  /*15030*/  SYNCS.PHASECHK.TRANS64.TRYWAIT P4, [R7+URZ+0x22830], R6 ;  /* 0x02283006070075a7 */ /* 0x0000a2000808017f */
[----:B------:R-:W-:Y:S05]  /*15040*/  @!P0 BRA `(.L_x_1706) ;  /* 0x0000000000048947 */ /* 0x000fea0003800000 */
[----:B------:R-:W-:Y:S01]  /*15050*/  BPT.TRAP 0x1 ;  /* 0x000000040000795c */ /* 0x000fe20000300000 */
.L_x_1706:
[----:B------:R-:W-:Y:S04]  /*15060*/  BSSY B0, `(.L_x_1704) ;  /* 0x0000004000007945 */ /* 0x000fe80003800000 */
[----:B--2---:R-:W-:Y:S05]  /*15070*/  @P4 BRA `(.L_x_1707) ;  /* 0x0000000000084947 */ /* 0x004fea0003800000 */
[----:B------:R-:W2:Y:S02]  /*15080*/  SYNCS.PHASECHK.TRANS64.TRYWAIT P4, [R7+URZ+0x22830], R6 ;  /* 0x02283006070075a7 */ /* 0x000ea4000808017f */
[----:B--2---:R-:W-:Y:S05]  /*15090*/  @!P4 BRA `(.L_x_1708) ;  /* 0x0000014c00b0c947 */ /* 0x004fea0003800000 */
.L_x_1707:
[----:B------:R-:W-:Y:S05]  /*150a0*/  BSYNC B0 ;  /* 0x0000000000007941 */ /* 0x000fea0003800000 */
.L_x_1704:
[----:B------:R-:W3:Y:S01]  /*150b0*/  S2R R8, SR_TID.X ;  /* 0x0000000000087919 */ /* 0x000ee20000002100 */
[----:B0-2---:R-:W-:Y:S01]  /*150c0*/  MOV R7, 0x80000020 ;  /* 0x8000002000077802 */ /* 0x005fe20000000f00 */
[----:B------:R-:W-:Y:S05]  /*150d0*/  WARPSYNC.ALL ;  /* 0x0000000000007948 */ /* 0x000fea0003800000 */
[----:B------:R-:W-:Y:S01]  /*150e0*/  R2UR UR31, R7 ;  /* 0x00000000071f72ca */ /* 0x000fe200000e0000 */
[----:B------:R-:W-:Y:S02]  /*150f0*/  IMAD R6, R13, 0x600, R5 ;  /* 0x000006000d067824 */ /* 0x000fe400078e0205 */
[----:B------:R-:W-:-:S03]  /*15100*/  IMAD.MOV.U32 R9, RZ, RZ, -0x7fffffe0 ;  /* 0x80000020ff097424 */ /* 0x000fc600078e00ff */
[----:B------:R-:W-:Y:S02]  /*15110*/  R2UR UR30, R6 ;  /* 0x00000000061e72ca */ /* 0x000fe400000e0000 */
[----:B------:R-:W-:Y:S01]  /*15120*/  R2UR UR11, R9 ;  /* 0x00000000090b72ca */ /* 0x000fe200000e0000 */
[----:B------:R-:W-:-:S05]  /*15130*/  IMAD.MOV.U32 R9, RZ, RZ, -0x7fffffe0 ;  /* 0x80000020ff097424 */ /* 0x000fca00078e00ff */
[----:B------:R-:W-:Y:S01]  /*15140*/  R2UR UR15, R9 ;  /* 0x00000000090f72ca */ /* 0x000fe200000e0000 */
[----:B------:R-:W-:-:S05]  /*15150*/  IMAD.MOV.U32 R9, RZ, RZ, -0x7fffffe0 ;  /* 0x80000020ff097424 */ /* 0x000fca00078e00ff */
[----:B------:R-:W-:Y:S01]  /*15160*/  R2UR UR19, R9 ;  /* 0x00000000091372ca */ /* 0x000fe200000e0000 */
[----:B------:R-:W-:Y:S01]  /*15170*/  IMAD.MOV.U32 R9, RZ, RZ, -0x7fffffe0 ;  /* 0x80000020ff097424 */ /* 0x000fe200078e00ff */
[----:B---3--:R-:W-:-:S04]  /*15180*/  SHF.R.U32.HI R8, RZ, 0x7, R8 ;  /* 0x00000007ff087819 */ /* 0x008fc80000011608 */
[----:B------:R-:W-:Y:S01]  /*15190*/  R2UR UR23, R9 ;  /* 0x00000000091772ca */ /* 0x000fe200000e0000 */
[----:B------:R-:W-:Y:S02]  /*151a0*/  VIADD R7, R8, 0x8 ;  /* 0x0000000808077836 */ /* 0x000fe40000000000 */
[----:B------:R-:W-:-:S03]  /*151b0*/  VIADD R8, R6, 0x2 ;  /* 0x0000000206087836 */ /* 0x000fc60000000000 */
[----:B------:R0:W-:Y:S02]  /*151c0*/  BAR.SYNC.DEFER_BLOCKING R7, 0x100 ;  /* 0x000400070000751d */ /* 0x0001e40000010000 */
[----:B------:R-:W-:Y:S01]  /*151d0*/  R2UR UR10, R8 ;  /* 0x00000000080a72ca */ /* 0x000fe200000e0000 */
[----:B------:R-:W-:-:S05]  /*151e0*/  VIADD R8, R6, 0x200 ;  /* 0x0000020006087836 */ /* 0x000fca0000000000 */
[----:B------:R-:W-:Y:S01]  /*151f0*/  R2UR UR14, R8 ;  /* 0x00000000080e72ca */ /* 0x000fe200000e0000 */
[----:B------:R-:W-:Y:S02]  /*15200*/  VIADD R8, R6, 0x202 ;  /* 0x0000020206087836 */ /* 0x000fe40000000000 */
[----:B0-----:R-:W-:-:S03]  /*15210*/  IMAD.MOV.U32 R7, RZ, RZ, -0x7fffffe0 ;  /* 0x80000020ff077424 */ /* 0x001fc600078e00ff */
[----:B------:R-:W-:Y:S01]  /*15220*/  R2UR UR18, R8 ;  /* 0x00000000081272ca */ /* 0x000fe200000e0000 */
[C---:B------:R-:W-:Y:S01]  /*15230*/  VIADD R8, R6.reuse, 0x400 ;  /* 0x0000040006087836 */ /* 0x040fe20000000000 */
[----:B------:R-:W-:Y:S01]  /*15240*/  R2UR UR27, R7 ;  /* 0x00000000071b72ca */ /* 0x000fe200000e0000 */
[----:B------:R-:W-:-:S03]  /*15250*/  VIADD R6, R6, 0x402 ;  /* 0x0000040206067836 */ /* 0x000fc60000000000 */
[----:B------:R-:W-:Y:S02]  /*15260*/  R2UR UR22, R8 ;  /* 0x00000000081672ca */ /* 0x000fe400000e0000 */
[----:B------:R-:W-:Y:S01]  /*15270*/  R2UR UR26, R6 ;  /* 0x00000000061a72ca */ /* 0x000fe200000e0000 */
        /* <DEDUP_REMOVED lines=18> */
[----:B------:R-:W-:Y:S05]  /*153a0*/  @P3 BRA `(.L_x_1709) ;  /* 0x0000000000283947 */ /* 0x000fea0003800000 */
[----:B------:R-:W-:Y:S05]  /*153b0*/  @!P0 BRA `(.L_x_1710) ;  /* 0x0000000000048947 */ /* 0x000fea0003800000 */
[----:B------:R-:W-:Y:S01]  /*153c0*/  BPT.TRAP 0x1 ;  /* 0x000000040000795c */ /* 0x000fe20000300000 */
.L_x_1710:
[----:B------:R-:W-:Y:S02]  /*153d0*/  SHF.L.U32 R6, R169, 0x1f, RZ ;  /* 0x0000001fa9067819 */ /* 0x000fe400000006ff */
[----:B------:R-:W-:-:S04]  /*153e0*/  LEA R7, R168, R16, 0x3 ;  /* 0x00000010a8077211 */ /* 0x000fc800078e18ff */
[----:B------:R0:W2:Y:S01]  /*153f0*/  SYNCS.PHASECHK.TRANS64.TRYWAIT P3, [R7+URZ+0x22850], R6 ;  /* 0x02285006070075a7 */ /* 0x0000a2000806017f */
[----:B------:R-:W-:Y:S05]  /*15400*/  @!P0 BRA `(.L_x_1711) ;  /* 0x0000000000048947 */ /* 0x000fea0003800000 */
[----:B------:R-:W-:Y:S01]  /*15410*/  BPT.TRAP 0x1 ;  /* 0x000000040000795c */ /* 0x000fe20000300000 */
.L_x_1711:
[----:B--2---:R-:W-:Y:S05]  /*15420*/  @P3 BRA `(.L_x_1709) ;  /* 0x0000000000083947 */ /* 0x004fea0003800000 */
[----:B------:R-:W2:Y:S02]  /*15430*/  SYNCS.PHASECHK.TRANS64.TRYWAIT P3, [R7+URZ+0x22850], R6 ;  /* 0x02285006070075a7 */ /* 0x000ea4000806017f */
[----:B--2---:R-:W-:Y:S05]  /*15440*/  @!P3 BRA `(.L_x_1712) ;  /* 0x0000014800d8b947 */ /* 0x004fea0003800000 */
.L_x_1709:
[----:B0-2---:R-:W-:Y:S01]  /*15450*/  VIADD R6, R16, 0x400 ;  /* 0x0000040010067836 */ /* 0x005fe20000000000 */
[----:B------:R-:W-:Y:S05]  /*15460*/  WARPSYNC.ALL ;  /* 0x0000000000007948 */ /* 0x000fea0003800000 */
[----:B------:R-:W-:Y:S01]  /*15470*/  SHF.R.U32.HI R6, RZ, 0x4, R6 ;  /* 0x00000004ff067819 */ /* 0x000fe20000011606 */
[----:B------:R-:W-:Y:S01]  /*15480*/  WARPGROUP.ARRIVE ;  /* 0x00000000000079c5 */ /* 0x000fe20000000000 */
[----:B------:R-:W-:-:S05]  /*15490*/  IMAD.MOV.U32 R9, RZ, RZ, 0x40000040 ;  /* 0x40000040ff097424 */ /* 0x000fca00078e00ff */
[----:B------:R-:W0:Y:S01]  /*154a0*/  S2R R15, SR_TID.X ;  /* 0x00000000000f7919 */ /* 0x000e220000002100 */
[----:B------:R-:W-:-:S04]  /*154b0*/  LOP3.LUT R6, R6, 0x3fff, RZ, 0xc0, !PT ;  /* 0x00003fff06067812 */ /* 0x000fc800078ec0ff */
[----:B------:R-:W-:-:S05]  /*154c0*/  LOP3.LUT R7, R6, 0x10000, RZ, 0xfc, !PT ;  /* 0x0001000006077812 */ /* 0x000fca00078efcff */
[----:B------:R-:W-:Y:S02]  /*154d0*/  IMAD R6, R168, 0x400, R7 ;  /* 0x00000400a8067824 */ /* 0x000fe400078e0207 */
[----:B------:R-:W-:Y:S02]  /*154e0*/  IMAD.MOV.U32 R7, RZ, RZ, 0x40000040 ;  /* 0x40000040ff077424 */ /* 0x000fe400078e00ff */
[C---:B------:R-:W-:Y:S01]  /*154f0*/  VIADD R8, R6.reuse, 0x2 ;  /* 0x0000000206087836 */ /* 0x040fe20000000000 */
[----:B------:R-:W-:Y:S02]  /*15500*/  R2UR UR10, R6 ;  /* 0x00000000060a72ca */ /* 0x000fe400000e0000 */
[----:B------:R-:W-:Y:S01]  /*15510*/  R2UR UR11, R7 ;  /* 0x00000000070b72ca */ /* 0x000fe200000e0000 */
[----:B------:R-:W-:-:S12]  /*15520*/  IMAD.MOV.U32 R7, RZ, RZ, 0x40000040 ;  /* 0x40000040ff077424 */ /* 0x000fd800078e00ff */
[----:B------:R-:W-:Y:S01]  /*15530*/  QGMMA.64x128x32.F32.E4M3.E4M3 R88, R164, gdesc[UR8], R88, gsb0 ;  /* 0x01e00008a4587df3 */ /* 0x000fe20008000858 */
[----:B------:R-:W-:Y:S01]  /*15540*/  R2UR UR10, R8 ;  /* 0x00000000080a72ca */ /* 0x000fe200000e0000 */
[C---:B------:R-:W-:Y:S01]  /*15550*/  VIADD R8, R6.reuse, 0x4 ;  /* 0x0000000406087836 */ /* 0x040fe20000000000 */
[----:B------:R-:W-:Y:S01]  /*15560*/  R2UR UR11, R9 ;  /* 0x00000000090b72ca */ /* 0x000fe200000e0000 */
[----:B------:R-:W-:Y:S01]  /*15570*/  IMAD.MOV.U32 R9, RZ, RZ, 0x40000040 ;  /* 0x40000040ff097424 */ /* 0x000fe200078e00ff */
[----:B0-----:R-:W-:Y:S01]  /*15580*/  SHF.R.U32.HI R15, RZ, 0x7, R15 ;  /* 0x00000007ff0f7819 */ /* 0x001fe2000001160f */
[----:B------:R-:W-:Y:S01]  /*15590*/  VIADD R6, R6, 0x6 ;  /* 0x0000000606067836 */ /* 0x000fe20000000000 */
[----:B------:R-:W-:Y:S02]  /*155a0*/  WARPGROUP.DEPBAR.LE gsb0, 0x0 ;  /* 0x00008000000079c5 */ /* 0x000fe40000010000 */
[----:B------:R-:W-:-:S07]  /*155b0*/  WARPGROUP.ARRIVE ;  /* 0x00000000000079c5 */ /* 0x000fce0000000000 */
[----:B------:R-:W-:Y:S01]  /*155c0*/  QGMMA.64x128x32.F32.E4M3.E4M3 R88, R160, gdesc[UR8], R88, gsb0 ;  /* 0x01e00008a0587df3 */ /* 0x000fe20008000858 */
[----:B------:R-:W-:Y:S02]  /*155d0*/  R2UR UR10, R8 ;  /* 0x00000000080a72ca */ /* 0x000fe400000e0000 */
[----:B------:R-:W-:Y:S01]  /*155e0*/  R2UR UR11, R9 ;  /* 0x00000000090b72ca */ /* 0x000fe200000e0000 */
[----:B------:R-:W-:Y:S02]  /*155f0*/  WARPGROUP.DEPBAR.LE gsb0, 0x0 ;  /* 0x00008000000079c5 */ /* 0x000fe40000010000 */
[----:B------:R-:W-:-:S10]  /*15600*/  WARPGROUP.ARRIVE ;  /* 0x00000000000079c5 */ /* 0x000fd40000000000 */
[----:B------:R-:W-:Y:S01]  /*15610*/  QGMMA.64x128x32.F32.E4M3.E4M3 R88, R156, gdesc[UR8], R88, gsb0 ;  /* 0x01e000089c587df3 */ /* 0x000fe20008000858 */
[----:B------:R-:W-:Y:S02]  /*15620*/  R2UR UR10, R6 ;  /* 0x00000000060a72ca */ /* 0x000fe400000e0000 */
[----:B------:R-:W-:Y:S02]  /*15630*/  R2UR UR11, R7 ;  /* 0x00000000070b72ca */ /* 0x000fe400000e0000 */
[----:B------:R-:W-:Y:S01]  /*15640*/  IADD3 R6, -R15, 0xb, RZ ;  /* 0x0000000b0f067810 */ /* 0x000fe20007ffe1ff */
[----:B------:R-:W-:Y:S02]  /*15650*/  WARPGROUP.DEPBAR.LE gsb0, 0x0 ;  /* 0x00008000000079c5 */ /* 0x000fe40000010000 */
[----:B------:R-:W-:-:S08]  /*15660*/  WARPGROUP.ARRIVE ;  /* 0x00000000000079c5 */ /* 0x000fd00000000000 */
[----:B------:R-:W-:Y:S03]  /*15670*/  QGMMA.64x128x32.F32.E4M3.E4M3 R88, R152, gdesc[UR8], R88, gsb0 ;  /* 0x01e0000898587df3 */ /* 0x000fe60008000858 */
[----:B------:R-:W-:Y:S02]  /*15680*/  WARPGROUP.DEPBAR.LE gsb0, 0x0 ;  /* 0x00008000000079c5 */ /* 0x000fe40000010000 */
[----:B------:R0:W-:Y:S06]  /*15690*/  BAR.ARV R6, 0x100 ;  /* 0x000400060000751d */ /* 0x0001ec0000002000 */
[----:B------:R-:W-:Y:S05]  /*156a0*/  @!P0 BRA `(.L_x_1713) ;  /* 0x0000000000048947 */ /* 0x000fea0003800000 */
[----:B------:R-:W-:Y:S01]  /*156b0*/  BPT.TRAP 0x1 ;  /* 0x000000040000795c */ /* 0x000fe20000300000 */
.L_x_1713:
[----:B0-----:R-:W0:Y:S01]  /*156c0*/  @P1 LDC R6, c[0x0][0x44c] ;  /* 0x00011300ff061b82 */ /* 0x001e220000000800 */
        /* <DEDUP_REMOVED lines=12> */
[----:B------:R-:W-:Y:S01]  /*15790*/  FMUL.FTZ R76, R2, R83 ;  /* 0x00000053024c7220 */ /* 0x000fe20000410000 */
[----:B------:R-:W-:-:S02]  /*157a0*/  IMAD.IADD R83, R194, 0x1, R178 ;  /* 0x00000001c2537824 */ /* 0x000fc400078e02b2 */
        /* <DEDUP_REMOVED lines=18> */
[----:B------:R-:W-:Y:S02]  /*158d0*/  IMAD R6, R13, 0x8, R16 ;  /* 0x000000080d067824 */ /* 0x000fe400078e0210 */
        /* <DEDUP_REMOVED lines=15> */
[----:B------:R-:W-:-:S02]  /*159d0*/  VIADD R6, R6, 0x22840 ;  /* 0x0002284006067836 */ /* 0x000fc40000000000 */
[C---:B------:R-:W-:Y:S01]  /*159e0*/  FMUL.FTZ R54, R2.reuse, R57 ;  /* 0x0000003902367220 */ /* 0x040fe20000410000 */
[C---:B------:R-:W-:Y:S01]  /*159f0*/  FMUL.FTZ R52, R2.reuse, R59 ;  /* 0x0000003b02347220 */ /* 0x040fe20000410000 */
[----:B------:R-:W-:Y:S01]  /*15a00*/  FMUL.FTZ R55, R2, R62 ;  /* 0x0000003e02377220 */ /* 0x000fe20000410000 */
[----:B------:R-:W-:Y:S01]  /*15a10*/  MOV R7, UR40 ;  /* 0x0000002800077c02 */ /* 0x000fe20008000f00 */
[----:B------:R-:W0:Y:S01]  /*15a20*/  SHFL.IDX PT, R153, R83, RZ, 0x1c1f ;  /* 0x001c1fff53997589 */ /* 0x000e2200000e0000 */
[----:B------:R-:W-:Y:S02]  /*15a30*/  IMAD.SHL.U32 R78, R4, 0x80, RZ ;  /* 0x00000080044e7824 */ /* 0x000fe400078e00ff */
        /* <DEDUP_REMOVED lines=12> */
[----:B------:R-:W-:Y:S01]  /*15b00*/  PRMT R6, R7, 0x654, R6 ;  /* 0x0000065407067816 */ /* 0x000fe20000000006 */
[C---:B------:R-:W-:Y:S01]  /*15b10*/  FMUL.FTZ R77, R2.reuse, R80 ;  /* 0x00000050024d7220 */ /* 0x040fe20000410000 */
[C---:B------:R-:W-:Y:S01]  /*15b20*/  FMUL.FTZ R79, R2.reuse, R81 ;  /* 0x00000051024f7220 */ /* 0x040fe20000410000 */
[----:B------:R-:W-:Y:S01]  /*15b30*/  FMUL.FTZ R82, R2, R84 ;  /* 0x0000005402527220 */ /* 0x000fe20000410000 */
[----:B------:R-:W-:Y:S01]  /*15b40*/  IADD3 R7, -R78, 0x1, RZ ;  /* 0x000000014e077810 */ /* 0x000fe20007ffe1ff */
[C---:B------:R-:W-:Y:S01]  /*15b50*/  FMUL.FTZ R84, R2.reuse, R85 ;  /* 0x0000005502547220 */ /* 0x040fe20000410000 */
[C---:B------:R-:W-:Y:S01]  /*15b60*/  FMUL.FTZ R80, R2.reuse, R86 ;  /* 0x0000005602507220 */ /* 0x040fe20000410000 */
[----:B------:R-:W-:Y:S01]  /*15b70*/  FMUL.FTZ R81, R2, R87 ;  /* 0x0000005702517220 */ /* 0x000fe20000410000 */
[----:B------:R-:W2:Y:S01]  /*15b80*/  MUFU.TANH R15, R15 ;  /* 0x0000000f000f7308 */ /* 0x000ea20000002400 */
[----:B------:R-:W-:Y:S01]  /*15b90*/  IMAD R7, R172, -0x2, R7 ;  /* 0xfffffffeac077824 */ /* 0x000fe200078e0207 */
[----:B------:R3:W-:Y:S04]  /*15ba0*/  SYNCS.ARRIVE.TRANS64.RED.A1T0 RZ, [R6+URZ], RZ ;  /* 0x000000ff06ff79a7 */ /* 0x0007e8000810043f */
[----:B------:R-:W-:-:S02]  /*15bb0*/  IADD3 R7, -R170, R7, R171 ;  /* 0x00000007aa077210 */ /* 0x000fc40007ffe1ab */
[----:B------:R-:W4:Y:S03]  /*15bc0*/  MUFU.TANH R20, R20 ;  /* 0x0000001400147308 */ /* 0x000f260000002400 */
[C---:B------:R-:W-:Y:S02]  /*15bd0*/  VIADD R152, R7.reuse, UR34 ;  /* 0x0000002207987c36 */ /* 0x040fe40008000000 */
[----:B------:R-:W-:Y:S02]  /*15be0*/  VIADD R87, R7, UR43 ;  /* 0x0000002b07577c36 */ /* 0x000fe40008000000 */
[--C-:B0-----:R-:W-:Y:S01]  /*15bf0*/  IMAD.IADD R86, R152, 0x1, R153.reuse ;  /* 0x0000000198567824 */ /* 0x101fe200078e0299 */
        /* <DEDUP_REMOVED lines=68> */
[----:B------:R-:W-:Y:S01]  /*16040*/  IMAD.U32 R154, RZ, RZ, UR32 ;  /* 0x00000020ff9a7e24 */ /* 0x000fe2000f8e00ff */
[----:B------:R-:W-:-:S04]  /*16050*/  LOP3.LUT R153, RZ, R153, RZ, 0x33, !PT ;  /* 0x00000099ff997212 */ /* 0x000fc800078e33ff */
[----:B------:R-:W-:-:S13]  /*16060*/  ISETP.NE.AND P3, PT, R154, 0x1, PT ;  /* 0x000000019a00780c */ /* 0x000fda0003f65270 */
[----:B------:R-:W2:Y:S02]  /*16070*/  @P3 LDC.64 R6, c[0x0][0x9e8] ;  /* 0x00027a00ff063b82 */ /* 0x000ea40000000a00 */
[----:B--2---:R-:W-:-:S05]  /*16080*/  @P3 IMAD.HI.U32 R6, R153, R6, RZ ;  /* 0x0000000699063227 */ /* 0x004fca00078e00ff */
[----:B------:R-:W-:-:S04]  /*16090*/  @P3 SHF.R.U32.HI R153, RZ, R7, R6 ;  /* 0x00000007ff993219 */ /* 0x000fc80000011606 */
[----:B------:R-:W-:Y:S01]  /*160a0*/  LOP3.LUT R153, RZ, R153, RZ, 0x33, !PT ;  /* 0x00000099ff997212 */ /* 0x000fe200078e33ff */
[----:B------:R-:W-:Y:S06]  /*160b0*/  BRA `(.L_x_1717) ;  /* 0x0000000000147947 */ /* 0x000fec0003800000 */
.L_x_1716:
[----:B------:R-:W-:-:S05]  /*160c0*/  IMAD.U32 R154, RZ, RZ, UR32 ;  /* 0x00000020ff9a7e24 */ /* 0x000fca000f8e00ff */
[----:B------:R-:W-:-:S13]  /*160d0*/  ISETP.NE.AND P3, PT, R154, 0x1, PT ;  /* 0x000000019a00780c */ /* 0x000fda0003f65270 */
[----:B------:R-:W2:Y:S02]  /*160e0*/  @P3 LDC.64 R6, c[0x0][0x9e8] ;  /* 0x00027a00ff063b82 */ /* 0x000ea40000000a00 */
[----:B--2---:R-:W-:-:S05]  /*160f0*/  @P3 IMAD.HI.U32 R6, R153, R6, RZ ;  /* 0x0000000699063227 */ /* 0x004fca00078e00ff */
[----:B------:R-:W-:-:S07]  /*16100*/  @P3 SHF.R.U32.HI R153, RZ, R7, R6 ;  /* 0x00000007ff993219 */ /* 0x000fce0000011606 */
.L_x_1717:
[----:B------:R-:W-:Y:S05]  /*16110*/  BSYNC B0 ;  /* 0x0000000000007941 */ /* 0x000fea0003800000 */
.L_x_1715:
[----:B------:R-:W-:-:S04]  /*16120*/  IMAD R153, R153, R154, -R78 ;  /* 0x0000009a99997224 */ /* 0x000fc800078e0a4e */
[----:B------:R-:W-:-:S05]  /*16130*/  IMAD R153, R172, -0x2, R153 ;  /* 0xfffffffeac997824 */ /* 0x000fca00078e0299 */
[----:B------:R-:W-:Y:S02]  /*16140*/  VIADDMNMX R86, R153, R154, R86, PT ;  /* 0x0000009a99567246 */ /* 0x000fe40003800156 */
[----:B------:R-:W-:-:S07]  /*16150*/  VIMNMX R85, R85, R153, !PT ;  /* 0x0000009955557248 */ /* 0x000fce0007fe0100 */
.L_x_1714:
[----:B------:R-:W-:-:S04]  /*16160*/  ISETP.GT.AND P3, PT, R4, -0x1, PT ;  /* 0xffffffff0400780c */ /* 0x000fc80003f64270 */
[C---:B------:R-:W-:Y:S02]  /*16170*/  ISETP.GT.AND P5, PT, R85.reuse, RZ, P3 ;  /* 0x000000ff5500720c */ /* 0x040fe40001fa4270 */
[----:B------:R-:W-:Y:S02]  /*16180*/  ISETP.GT.AND P4, PT, R85, 0x1, P3 ;  /* 0x000000015500780c */ /* 0x000fe40001f84270 */
[C---:B------:R-:W-:Y:S02]  /*16190*/  ISETP.LT.OR P5, PT, R86.reuse, 0x1, P5 ;  /* 0x000000015600780c */ /* 0x040fe40002fa1670 */
[----:B------:R-:W-:Y:S02]  /*161a0*/  ISETP.LT.OR P4, PT, R86, 0x2, P4 ;  /* 0x000000025600780c */ /* 0x000fe40002781670 */
[----:B------:R-:W-:Y:S02]  /*161b0*/  FSEL R154, R15, -INF , !P5 ;  /* 0xff8000000f9a7808 */ /* 0x000fe40006800000 */
[----:B------:R-:W-:Y:S01]  /*161c0*/  FSEL R20, R20, -INF , !P4 ;  /* 0xff80000014147808 */ /* 0x000fe20006000000 */
[----:B------:R-:W2:Y:S01]  /*161d0*/  SHFL.IDX PT, R15, R83, 0x1, 0x1c1f ;  /* 0x003c1f00530f7f89 */ /* 0x000ea200000e0000 */
[----:B------:R-:W-:-:S02]  /*161e0*/  ISETP.GT.AND P5, PT, R85, 0x8, P3 ;  /* 0x000000085500780c */ /* 0x000fc40001fa4270 */
[----:B------:R-:W-:Y:S02]  /*161f0*/  ISETP.GT.AND P4, PT, R85, 0x9, P3 ;  /* 0x000000095500780c */ /* 0x000fe40001f84270 */
[C---:B------:R-:W-:Y:S02]  /*16200*/  ISETP.LT.OR P5, PT, R86.reuse, 0x9, P5 ;  /* 0x000000095600780c */ /* 0x040fe40002fa1670 */
[----:B------:R-:W-:Y:S02]  /*16210*/  ISETP.LT.OR P4, PT, R86, 0xa, P4 ;  /* 0x0000000a5600780c */ /* 0x000fe40002781670 */
[----:B0-----:R-:W-:Y:S02]  /*16220*/  FSEL R25, R25, -INF , !P5 ;  /* 0xff80000019197808 */ /* 0x001fe40006800000 */
[----:B------:R-:W-:Y:S02]  /*16230*/  FSEL R26, R26, -INF , !P4 ;  /* 0xff8000001a1a7808 */ /* 0x000fe40006000000 */
[----:B------:R-:W-:-:S02]  /*16240*/  ISETP.GT.AND P5, PT, R85, 0x10, P3 ;  /* 0x000000105500780c */ /* 0x000fc40001fa4270 */
[----:B------:R-:W-:Y:S02]  /*16250*/  ISETP.GT.AND P4, PT, R85, 0x11, P3 ;  /* 0x000000115500780c */ /* 0x000fe40001f84270 */
[C---:B------:R-:W-:Y:S02]  /*16260*/  ISETP.LT.OR P5, PT, R86.reuse, 0x11, P5 ;  /* 0x000000115600780c */ /* 0x040fe40002fa1670 */
[----:B------:R-:W-:Y:S02]  /*16270*/  ISETP.LT.OR P4, PT, R86, 0x12, P4 ;  /* 0x000000125600780c */ /* 0x000fe40002781670 */
[----:B------:R-:W-:Y:S02]  /*16280*/  FSEL R29, R29, -INF , !P5 ;  /* 0xff8000001d1d7808 */ /* 0x000fe40006800000 */
[----:B------:R-:W-:Y:S01]  /*16290*/  FSEL R30, R30, -INF , !P4 ;  /* 0xff8000001e1e7808 */ /* 0x000fe20006000000 */
[--C-:B--2---:R-:W-:Y:S01]  /*162a0*/  IMAD.IADD R152, R152, 0x1, R15.reuse ;  /* 0x0000000198987824 */ /* 0x104fe200078e020f */
[----:B------:R-:W-:Y:S01]  /*162b0*/  ISETP.GT.AND P5, PT, R85, 0x18, P3 ;  /* 0x000000185500780c */ /* 0x000fe20001fa4270 */
[----:B------:R-:W-:Y:S01]  /*162c0*/  IMAD.IADD R87, R87, 0x1, R15 ;  /* 0x0000000157577824 */ /* 0x000fe200078e020f */
[----:B------:R-:W-:-:S02]  /*162d0*/  ISETP.GT.AND P4, PT, R85, 0x19, P3 ;  /* 0x000000195500780c */ /* 0x000fc40001f84270 */
[C---:B------:R-:W-:Y:S02]  /*162e0*/  ISETP.LT.OR P5, PT, R86.reuse, 0x19, P5 ;  /* 0x000000195600780c */ /* 0x040fe40002fa1670 */
[----:B------:R-:W-:Y:S02]  /*162f0*/  ISETP.LT.OR P4, PT, R86, 0x1a, P4 ;  /* 0x0000001a5600780c */ /* 0x000fe40002781670 */
[----:B------:R-:W-:Y:S02]  /*16300*/  FSEL R33, R33, -INF , !P5 ;  /* 0xff80000021217808 */ /* 0x000fe40006800000 */
[----:B------:R-:W-:Y:S02]  /*16310*/  FSEL R34, R34, -INF , !P4 ;  /* 0xff80000022227808 */ /* 0x000fe40006000000 */
[C---:B------:R-:W-:Y:S02]  /*16320*/  ISETP.GT.AND P5, PT, R85.reuse, 0x20, P3 ;  /* 0x000000205500780c */ /* 0x040fe40001fa4270 */
        /* <DEDUP_REMOVED lines=70> */
[----:B------:R-:W-:Y:S01]  /*16790*/  FSEL R84, R84, -INF , !P4 ;  /* 0xff80000054547808 */ /* 0x000fe20006000000 */
[----:B------:R-:W-:Y:S08]  /*167a0*/  @!P2 BRA `(.L_x_1718) ;  /* 0x000000000058a947 */ /* 0x000ff00003800000 */
        /* <DEDUP_REMOVED lines=12> */
.L_x_1720:
[----:B------:R-:W-:-:S04]  /*16870*/  MOV R83, UR32 ;  /* 0x0000002000537c02 */ /* 0x000fc80008000f00 */
[----:B------:R-:W-:-:S13]  /*16880*/  ISETP.NE.AND P4, PT, R83, 0x1, PT ;  /* 0x000000015300780c */ /* 0x000fda0003f85270 */
[----:B------:R-:W0:Y:S02]  /*16890*/  @P4 LDC.64 R6, c[0x0][0x9e8] ;  /* 0x00027a00ff064b82 */ /* 0x000e240000000a00 */
[----:B0-----:R-:W-:-:S05]  /*168a0*/  @P4 IMAD.HI.U32 R6, R15, R6, RZ ;  /* 0x000000060f064227 */ /* 0x001fca00078e00ff */
[----:B------:R-:W-:-:S07]  /*168b0*/  @P4 SHF.R.U32.HI R15, RZ, R7, R6 ;  /* 0x00000007ff0f4219 */ /* 0x000fce0000011606 */
.L_x_1721:
[----:B------:R-:W-:Y:S05]  /*168c0*/  BSYNC B0 ;  /* 0x0000000000007941 */ /* 0x000fea0003800000 */
.L_x_1719:
[----:B------:R-:W-:-:S04]  /*168d0*/  IMAD R15, R15, R83, -R78 ;  /* 0x000000530f0f7224 */ /* 0x000fc800078e0a4e */
[----:B------:R-:W-:-:S05]  /*168e0*/  IMAD R15, R172, -0x2, R15 ;  /* 0xfffffffeac0f7824 */ /* 0x000fca00078e020f */
[----:B------:R-:W-:Y:S02]  /*168f0*/  VIADDMNMX R152, R15, R83, R152, PT ;  /* 0x000000530f987246 */ /* 0x000fe40003800198 */
[----:B------:R-:W-:-:S07]  /*16900*/  VIMNMX R87, R87, R15, !PT ;  /* 0x0000000f57577248 */ /* 0x000fce0007fe0100 */
.L_x_1718:
[----:B------:R-:W-:Y:S01]  /*16910*/  FMNMX.FTZ R7, R154, R11, !PT ;  /* 0x0000000b9a077209 */ /* 0x000fe20007810000 */
[----:B------:R-:W-:Y:S01]  /*16920*/  UMOV UR35, UR7 ;  /* 0x0000000700237c82 */ /* 0x000fe20008000000 */
        /* <DEDUP_REMOVED lines=63> */
[C---:B------:R-:W-:Y:S01]  /*16d20*/  ISETP.LT.OR P4, PT, R152.reuse, 0x22, P4 ;  /* 0x000000229800780c */ /* 0x040fe20002781670 */
[----:B------:R-:W0:Y:S01]  /*16d30*/  SHFL.BFLY PT, R6, R7, 0x2, 0x1f ;  /* 0x0c401f0007067f89 */ /* 0x000e2200000e0000 */
[----:B------:R-:W-:-:S02]  /*16d40*/  ISETP.LT.OR P5, PT, R152, 0x39, P5 ;  /* 0x000000399800780c */ /* 0x000fc40002fa1670 */
[----:B------:R-:W-:Y:S02]  /*16d50*/  FSEL R36, R36, -INF , !P4 ;  /* 0xff80000024247808 */ /* 0x000fe40006000000 */
[----:B------:R-:W-:Y:S02]  /*16d60*/  ISETP.GT.AND P4, PT, R87, 0x29, P3 ;  /* 0x000000295700780c */ /* 0x000fe40001f84270 */
[----:B------:R-:W-:Y:S02]  /*16d70*/  FSEL R47, R47, -INF , !P5 ;  /* 0xff8000002f2f7808 */ /* 0x000fe40006800000 */
[----:B------:R-:W-:Y:S02]  /*16d80*/  ISETP.GT.AND P5, PT, R87, 0x40, P3 ;  /* 0x000000405700780c */ /* 0x000fe40001fa4270 */
[C---:B------:R-:W-:Y:S02]  /*16d90*/  ISETP.LT.OR P4, PT, R152.reuse, 0x2a, P4 ;  /* 0x0000002a9800780c */ /* 0x040fe40002781670 */
[----:B------:R-:W-:-:S02]  /*16da0*/  ISETP.LT.OR P5, PT, R152, 0x41, P5 ;  /* 0x000000419800780c */ /* 0x000fc40002fa1670 */
[----:B------:R-:W-:Y:S02]  /*16db0*/  FSEL R40, R40, -INF , !P4 ;  /* 0xff80000028287808 */ /* 0x000fe40006000000 */
[----:B------:R-:W-:Y:S02]  /*16dc0*/  ISETP.GT.AND P4, PT, R87, 0x31, P3 ;  /* 0x000000315700780c */ /* 0x000fe40001f84270 */
[----:B------:R-:W-:Y:S02]  /*16dd0*/  FSEL R51, R51, -INF , !P5 ;  /* 0xff80000033337808 */ /* 0x000fe40006800000 */
[----:B------:R-:W-:Y:S02]  /*16de0*/  ISETP.GT.AND P5, PT, R87, 0x41, P3 ;  /* 0x000000415700780c */ /* 0x000fe40001fa4270 */
[----:B------:R-:W-:Y:S02]  /*16df0*/  ISETP.LT.OR P4, PT, R152, 0x32, P4 ;  /* 0x000000329800780c */ /* 0x000fe40002781670 */
[----:B0-----:R-:W-:-:S02]  /*16e00*/  FMNMX.FTZ R6, R7, R6, !PT ;  /* 0x0000000607067209 */ /* 0x001fc40007810000 */
[----:B------:R-:W-:Y:S02]  /*16e10*/  ISETP.LT.OR P5, PT, R152, 0x42, P5 ;  /* 0x000000429800780c */ /* 0x000fe40002fa1670 */
[----:B------:R-:W-:Y:S01]  /*16e20*/  FSEL R44, R44, -INF , !P4 ;  /* 0xff8000002c2c7808 */ /* 0x000fe20006000000 */
[----:B------:R-:W0:Y:S01]  /*16e30*/  SHFL.BFLY PT, R7, R6, 0x1, 0x1f ;  /* 0x0c201f0006077f89 */ /* 0x000e2200000e0000 */
[C---:B------:R-:W-:Y:S02]  /*16e40*/  ISETP.GT.AND P4, PT, R87.reuse, 0x39, P3 ;  /* 0x000000395700780c */ /* 0x040fe40001f84270 */
[----:B------:R-:W-:Y:S02]  /*16e50*/  FSEL R52, R52, -INF , !P5 ;  /* 0xff80000034347808 */ /* 0x000fe40006800000 */
[----:B------:R-:W-:Y:S02]  /*16e60*/  ISETP.GT.AND P5, PT, R87, 0x48, P3 ;  /* 0x000000485700780c */ /* 0x000fe40001fa4270 */
[----:B------:R-:W-:-:S02]  /*16e70*/  ISETP.LT.OR P4, PT, R152, 0x3a, P4 ;  /* 0x0000003a9800780c */ /* 0x000fc40002781670 */
[----:B------:R-:W-:Y:S02]  /*16e80*/  ISETP.LT.OR P5, PT, R152, 0x49, P5 ;  /* 0x000000499800780c */ /* 0x000fe40002fa1670 */
[----:B------:R-:W-:Y:S02]  /*16e90*/  FSEL R48, R48, -INF , !P4 ;  /* 0xff80000030307808 */ /* 0x000fe40006000000 */
[----:B------:R-:W-:Y:S02]  /*16ea0*/  FSEL R55, R55, -INF , !P5 ;  /* 0xff80000037377808 */ /* 0x000fe40006800000 */
[----:B------:R-:W-:-:S04]  /*16eb0*/  ISETP.GT.AND P5, PT, R87, RZ, P3 ;  /* 0x000000ff5700720c */ /* 0x000fc80001fa4270 */
[----:B------:R-:W-:Y:S02]  /*16ec0*/  ISETP.LT.OR P5, PT, R152, 0x1, P5 ;  /* 0x000000019800780c */ /* 0x000fe40002fa1670 */
[----:B0-----:R-:W-:Y:S01]  /*16ed0*/  FMNMX.FTZ R6, R6, R7, !PT ;  /* 0x0000000706067209 */ /* 0x001fe20007810000 */
[----:B------:R-:W-:-:S03]  /*16ee0*/  IMAD.U32 R7, RZ, RZ, UR35 ;  /* 0x00000023ff077e24 */ /* 0x000fc6000f8e00ff */
[C---:B------:R-:W-:Y:S01]  /*16ef0*/  FSETP.NEU.FTZ.AND P4, PT, R6.reuse, -INF , PT ;  /* 0xff8000000600780b */ /* 0x040fe20003f9d000 */
[----:B------:R-:W-:-:S05]  /*16f00*/  FFMA.FTZ R7, R6, R7, -8 ;  /* 0xc100000006077423 */ /* 0x000fca0000010007 */
[----:B------:R-:W-:-:S05]  /*16f10*/  FSEL R7, R7, RZ, P4 ;  /* 0x000000ff07077208 */ /* 0x000fca0002000000 */
[--C-:B------:R-:W-:Y:S01]  /*16f20*/  FFMA.FTZ R86, R29, UR35, -R7.reuse ;  /* 0x000000231d567c23 */ /* 0x100fe20008010807 */
[----:B------:R-:W-:Y:S01]  /*16f30*/  FSEL R29, R8, -INF , !P5 ;  /* 0xff800000081d7808 */ /* 0x000fe20006800000 */
[--C-:B------:R-:W-:Y:S01]  /*16f40*/  FFMA.FTZ R15, R20, UR35, -R7.reuse ;  /* 0x00000023140f7c23 */ /* 0x100fe20008010807 */
[----:B------:R-:W-:-:S01]  /*16f50*/  FFMA.FTZ R20, R25, UR35, -R7 ;  /* 0x0000002319147c23 */ /* 0x000fc20008010807 */
[--C-:B------:R-:W-:Y:S01]  /*16f60*/  FFMA.FTZ R25, R26, UR35, -R7.reuse ;  /* 0x000000231a197c23 */ /* 0x100fe20008010807 */
[----:B------:R-:W-:Y:S01]  /*16f70*/  FMNMX.FTZ R26, R29, R10, !PT ;  /* 0x0000000a1d1a7209 */ /* 0x000fe20007810000 */
[--C-:B------:R-:W-:Y:S01]  /*16f80*/  FFMA.FTZ R83, R30, UR35, -R7.reuse ;  /* 0x000000231e537c23 */ /* 0x100fe20008010807 */
[----:B------:R-:W-:Y:S01]  /*16f90*/  ISETP.GT.AND P5, PT, R87, 0x49, P3 ;  /* 0x000000495700780c */ /* 0x000fe20001fa4270 */
[----:B------:R0:W-:Y:S01]  /*16fa0*/  MUFU.EX2 R8, R86 ;  /* 0x0000005600087308 */ /* 0x0001e20000000800 */
[----:B------:R-:W-:Y:S01]  /*16fb0*/  FMNMX.FTZ R26, R9, R26, !PT ;  /* 0x0000001a091a7209 */ /* 0x000fe20007810000 */
[--C-:B------:R-:W-:Y:S01]  /*16fc0*/  FFMA.FTZ R153, R38, UR35, -R7.reuse ;  /* 0x0000002326997c23 */ /* 0x100fe20008010807 */
[----:B------:R-:W-:Y:S01]  /*16fd0*/  ISETP.LT.OR P5, PT, R152, 0x4a, P5 ;  /* 0x0000004a9800780c */ /* 0x000fe20002fa1670 */
[--C-:B------:R-:W-:Y:S01]  /*16fe0*/  FFMA.FTZ R78, R154, UR35, -R7.reuse ;  /* 0x000000239a4e7c23 */ /* 0x100fe20008010807 */
[----:B------:R-:W-:Y:S01]  /*16ff0*/  FMNMX.FTZ R85, R21, R26, !PT ;  /* 0x0000001a15557209 */ /* 0x000fe20007810000 */
[--C-:B------:R-:W-:Y:S01]  /*17000*/  FFMA.FTZ R26, R33, UR35, -R7.reuse ;  /* 0x00000023211a7c23 */ /* 0x100fe20008010807 */
[----:B------:R-:W-:Y:S01]  /*17010*/  FSEL R56, R56, -INF , !P5 ;  /* 0xff80000038387808 */ /* 0x000fe20006800000 */
[----:B------:R-:W-:Y:S01]  /*17020*/  MUFU.EX2 R15, R15 ;  /* 0x0000000f000f7308 */ /* 0x000fe20000000800 */
[----:B------:R-:W-:Y:S01]  /*17030*/  FMNMX.FTZ R30, R24, R85, !PT ;  /* 0x00000055181e7209 */ /* 0x000fe20007810000 */
[----:B0-----:R-:W-:Y:S01]  /*17040*/  FFMA.FTZ R86, R34, UR35, -R7 ;  /* 0x0000002322567c23 */ /* 0x001fe20008010807 */
[----:B------:R-:W-:-:S02]  /*17050*/  ISETP.GT.AND P5, PT, R87, 0x50, P3 ;  /* 0x000000505700780c */ /* 0x000fc40001fa4270 */
[----:B------:R-:W-:Y:S02]  /*17060*/  FMNMX.FTZ R33, R27, R30, !PT ;  /* 0x0000001e1b217209 */ /* 0x000fe40007810000 */
[----:B------:R-:W-:Y:S01]  /*17070*/  ISETP.LT.OR P5, PT, R152, 0x51, P5 ;  /* 0x000000519800780c */ /* 0x000fe20002fa1670 */
[----:B------:R-:W-:Y:S01]  /*17080*/  MUFU.EX2 R78, R78 ;  /* 0x0000004e004e7308 */ /* 0x000fe20000000800 */
[----:B------:R-:W-:Y:S02]  /*17090*/  FMNMX.FTZ R30, R28, R33, !PT ;  /* 0x000000211c1e7209 */ /* 0x000fe40007810000 */
[----:B------:R-:W-:Y:S02]  /*170a0*/  FSEL R59, R59, -INF , !P5 ;  /* 0xff8000003b3b7808 */ /* 0x000fe40006800000 */
[----:B------:R-:W-:Y:S01]  /*170b0*/  FMNMX.FTZ R85, R31, R30, !PT ;  /* 0x0000001e1f557209 */ /* 0x000fe20007810000 */
[----:B------:R-:W-:Y:S01]  /*170c0*/  FFMA.FTZ R30, R37, UR35, -R7 ;  /* 0x00000023251e7c23 */ /* 0x000fe20008010807 */
[----:B------:R-:W-:Y:S01]  /*170d0*/  ISETP.GT.AND P5, PT, R87, 0x51, P3 ;  /* 0x000000515700780c */ /* 0x000fe20001fa4270 */
[----:B------:R0:W-:Y:S01]  /*170e0*/  MUFU.EX2 R33, R86 ;  /* 0x0000005600217308 */ /* 0x0001e20000000800 */
[----:B------:R-:W-:-:S02]  /*170f0*/  FMNMX.FTZ R34, R32, R85, !PT ;  /* 0x0000005520227209 */ /* 0x000fc40007810000 */
[----:B------:R-:W-:Y:S02]  /*17100*/  ISETP.LT.OR P5, PT, R152, 0x52, P5 ;  /* 0x000000529800780c */ /* 0x000fe40002fa1670 */
[----:B------:R-:W-:Y:S02]  /*17110*/  FMNMX.FTZ R37, R35, R34, !PT ;  /* 0x0000002223257209 */ /* 0x000fe40007810000 */
[----:B------:R-:W-:Y:S01]  /*17120*/  FSEL R60, R60, -INF , !P5 ;  /* 0xff8000003c3c7808 */ /* 0x000fe20006800000 */
[----:B------:R-:W-:Y:S01]  /*17130*/  MUFU.EX2 R20, R20 ;  /* 0x0000001400147308 */ /* 0x000fe20000000800 */
[----:B------:R-:W-:Y:S01]  /*17140*/  ISETP.GT.AND P5, PT, R87, 0x58, P3 ;  /* 0x000000585700780c */ /* 0x000fe20001fa4270 */
[----:B0-----:R-:W-:Y:S01]  /*17150*/  FFMA.FTZ R86, R42, UR35, -R7 ;  /* 0x000000232a567c23 */ /* 0x001fe20008010807 */
[----:B------:R-:W-:Y:S02]  /*17160*/  FMNMX.FTZ R34, R36, R37, !PT ;  /* 0x0000002524227209 */ /* 0x000fe40007810000 */
[----:B------:R-:W-:-:S02]  /*17170*/  ISETP.LT.OR P5, PT, R152, 0x59, P5 ;  /* 0x000000599800780c */ /* 0x000fc40002fa1670 */
[----:B------:R-:W-:Y:S01]  /*17180*/  FMNMX.FTZ R85, R39, R34, !PT ;  /* 0x0000002227557209 */ /* 0x000fe20007810000 */
[--C-:B------:R-:W-:Y:S01]  /*17190*/  FFMA.FTZ R34, R41, UR35, -R7.reuse ;  /* 0x0000002329227c23 */ /* 0x100fe20008010807 */
[----:B------:R-:W-:Y:S01]  /*171a0*/  FSEL R63, R63, -INF , !P5 ;  /* 0xff8000003f3f7808 */ /* 0x000fe20006800000 */
[----:B------:R0:W-:Y:S01]  /*171b0*/  MUFU.EX2 R37, R153 ;  /* 0x0000009900257308 */ /* 0x0001e20000000800 */
[----:B------:R-:W-:Y:S02]  /*171c0*/  FMNMX.FTZ R38, R40, R85, !PT ;  /* 0x0000005528267209 */ /* 0x000fe40007810000 */
[----:B------:R-:W-:Y:S02]  /*171d0*/  ISETP.GT.AND P5, PT, R87, 0x59, P3 ;  /* 0x000000595700780c */ /* 0x000fe40001fa4270 */
[----:B------:R-:W-:Y:S02]  /*171e0*/  FMNMX.FTZ R41, R43, R38, !PT ;  /* 0x000000262b297209 */ /* 0x000fe40007810000 */
[----:B------:R-:W-:Y:S01]  /*171f0*/  ISETP.LT.OR P5, PT, R152, 0x5a, P5 ;  /* 0x0000005a9800780c */ /* 0x000fe20002fa1670 */
[----:B------:R-:W-:Y:S01]  /*17200*/  MUFU.EX2 R25, R25 ;  /* 0x0000001900197308 */ /* 0x000fe20000000800 */
[----:B------:R-:W-:Y:S01]  /*17210*/  FMNMX.FTZ R38, R44, R41, !PT ;  /* 0x000000292c267209 */ /* 0x000fe20007810000 */
[----:B0-----:R-:W-:Y:S01]  /*17220*/  FFMA.FTZ R153, R46, UR35, -R7 ;  /* 0x000000232e997c23 */ /* 0x001fe20008010807 */
[----:B------:R-:W-:-:S02]  /*17230*/  FSEL R64, R64, -INF , !P5 ;  /* 0xff80000040407808 */ /* 0x000fc40006800000 */
[----:B------:R-:W-:Y:S02]  /*17240*/  ISETP.GT.AND P5, PT, R87, 0x60, P3 ;  /* 0x000000605700780c */ /* 0x000fe40001fa4270 */
[----:B------:R-:W-:Y:S01]  /*17250*/  FMNMX.FTZ R85, R47, R38, !PT ;  /* 0x000000262f557209 */ /* 0x000fe20007810000 */
[----:B------:R-:W-:Y:S01]  /*17260*/  FFMA.FTZ R38, R45, UR35, -R7 ;  /* 0x000000232d267c23 */ /* 0x000fe20008010807 */
[----:B------:R-:W-:Y:S01]  /*17270*/  ISETP.LT.OR P5, PT, R152, 0x61, P5 ;  /* 0x000000619800780c */ /* 0x000fe20002fa1670 */
[----:B------:R0:W-:Y:S01]  /*17280*/  MUFU.EX2 R41, R86 ;  /* 0x0000005600297308 */ /* 0x0001e20000000800 */
[----:B------:R-:W-:Y:S02]  /*17290*/  FMNMX.FTZ R42, R48, R85, !PT ;  /* 0x00000055302a7209 */ /* 0x000fe40007810000 */
[----:B------:R-:W-:Y:S02]  /*172a0*/  FSEL R67, R67, -INF , !P5 ;  /* 0xff80000043437808 */ /* 0x000fe40006800000 */
[----:B------:R-:W-:-:S02]  /*172b0*/  ISETP.GT.AND P5, PT, R87, 0x61, P3 ;  /* 0x000000615700780c */ /* 0x000fc40001fa4270 */
[----:B------:R-:W-:Y:S01]  /*172c0*/  FMNMX.FTZ R45, R51, R42, !PT ;  /* 0x0000002a332d7209 */ /* 0x000fe20007810000 */
[----:B------:R-:W-:Y:S01]  /*172d0*/  MUFU.EX2 R83, R83 ;  /* 0x0000005300537308 */ /* 0x000fe20000000800 */
[----:B------:R-:W-:Y:S01]  /*172e0*/  ISETP.LT.OR P5, PT, R152, 0x62, P5 ;  /* 0x000000629800780c */ /* 0x000fe20002fa1670 */
[--C-:B0-----:R-:W-:Y:S01]  /*172f0*/  FFMA.FTZ R86, R50, UR35, -R7.reuse ;  /* 0x0000002332567c23 */ /* 0x101fe20008010807 */
[----:B------:R-:W-:Y:S02]  /*17300*/  FMNMX.FTZ R42, R52, R45, !PT ;  /* 0x0000002d342a7209 */ /* 0x000fe40007810000 */
[----:B------:R-:W-:Y:S02]  /*17310*/  FSEL R68, R68, -INF , !P5 ;  /* 0xff80000044447808 */ /* 0x000fe40006800000 */
[----:B------:R-:W-:Y:S01]  /*17320*/  ISETP.GT.AND P5, PT, R87, 0x68, P3 ;  /* 0x000000685700780c */ /* 0x000fe20001fa4270 */
[----:B------:R0:W-:Y:S01]  /*17330*/  MUFU.EX2 R45, R153 ;  /* 0x00000099002d7308 */ /* 0x0001e20000000800 */
[----:B------:R-:W-:Y:S01]  /*17340*/  FMNMX.FTZ R85, R55, R42, !PT ;  /* 0x0000002a37557209 */ /* 0x000fe20007810000 */
[----:B------:R-:W-:Y:S01]  /*17350*/  FFMA.FTZ R42, R49, UR35, -R7 ;  /* 0x00000023312a7c23 */ /* 0x000fe20008010807 */
[----:B------:R-:W-:-:S02]  /*17360*/  ISETP.LT.OR P5, PT, R152, 0x69, P5 ;  /* 0x000000699800780c */ /* 0x000fc40002fa1670 */
[----:B------:R-:W-:Y:S02]  /*17370*/  FMNMX.FTZ R46, R56, R85, !PT ;  /* 0x00000055382e7209 */ /* 0x000fe40007810000 */
[----:B------:R-:W-:Y:S01]  /*17380*/  FSEL R71, R71, -INF , !P5 ;  /* 0xff80000047477808 */ /* 0x000fe20006800000 */
[----:B------:R-:W-:Y:S01]  /*17390*/  MUFU.EX2 R26, R26 ;  /* 0x0000001a001a7308 */ /* 0x000fe20000000800 */
[----:B------:R-:W-:Y:S01]  /*173a0*/  FMNMX.FTZ R49, R59, R46, !PT ;  /* 0x0000002e3b317209 */ /* 0x000fe20007810000 */
[--C-:B0-----:R-:W-:Y:S01]  /*173b0*/  FFMA.FTZ R153, R54, UR35, -R7.reuse ;  /* 0x0000002336997c23 */ /* 0x101fe20008010807 */
[----:B------:R-:W-:Y:S02]  /*173c0*/  ISETP.GT.AND P5, PT, R87, 0x69, P3 ;  /* 0x000000695700780c */ /* 0x000fe40001fa4270 */
[----:B------:R-:W-:Y:S02]  /*173d0*/  FMNMX.FTZ R46, R60, R49, !PT ;  /* 0x000000313c2e7209 */ /* 0x000fe40007810000 */
[----:B------:R-:W-:Y:S01]  /*173e0*/  ISETP.LT.OR P5, PT, R152, 0x6a, P5 ;  /* 0x0000006a9800780c */ /* 0x000fe20002fa1670 */
[----:B------:R0:W-:Y:S01]  /*173f0*/  MUFU.EX2 R49, R86 ;  /* 0x0000005600317308 */ /* 0x0001e20000000800 */
[----:B------:R-:W-:Y:S01]  /*17400*/  FMNMX.FTZ R85, R63, R46, !PT ;  /* 0x0000002e3f557209 */ /* 0x000fe20007810000 */
[----:B------:R-:W-:Y:S01]  /*17410*/  FFMA.FTZ R46, R53, UR35, -R7 ;  /* 0x00000023352e7c23 */ /* 0x000fe20008010807 */
[----:B------:R-:W-:-:S02]  /*17420*/  FSEL R72, R72, -INF , !P5 ;  /* 0xff80000048487808 */ /* 0x000fc40006800000 */
[----:B------:R-:W-:Y:S02]  /*17430*/  ISETP.GT.AND P5, PT, R87, 0x70, P3 ;  /* 0x000000705700780c */ /* 0x000fe40001fa4270 */
[----:B------:R-:W-:Y:S01]  /*17440*/  FMNMX.FTZ R50, R64, R85, !PT ;  /* 0x0000005540327209 */ /* 0x000fe20007810000 */
[----:B------:R-:W-:Y:S01]  /*17450*/  MUFU.EX2 R30, R30 ;  /* 0x0000001e001e7308 */ /* 0x000fe20000000800 */
[----:B------:R-:W-:Y:S02]  /*17460*/  ISETP.LT.OR P5, PT, R152, 0x71, P5 ;  /* 0x000000719800780c */ /* 0x000fe40002fa1670 */
[----:B------:R-:W-:Y:S02]  /*17470*/  FMNMX.FTZ R53, R67, R50, !PT ;  /* 0x0000003243357209 */ /* 0x000fe40007810000 */
[----:B------:R-:W-:Y:S02]  /*17480*/  FSEL R75, R75, -INF , !P5 ;  /* 0xff8000004b4b7808 */ /* 0x000fe40006800000 */
[----:B------:R-:W-:Y:S01]  /*17490*/  ISETP.GT.AND P5, PT, R87, 0x71, P3 ;  /* 0x000000715700780c */ /* 0x000fe20001fa4270 */
[----:B------:R-:W-:Y:S01]  /*174a0*/  MUFU.EX2 R34, R34 ;  /* 0x0000002200227308 */ /* 0x000fe20000000800 */
[----:B------:R-:W-:-:S02]  /*174b0*/  FMNMX.FTZ R50, R68, R53, !PT ;  /* 0x0000003544327209 */ /* 0x000fc40007810000 */
[----:B------:R-:W-:Y:S02]  /*174c0*/  ISETP.LT.OR P5, PT, R152, 0x72, P5 ;  /* 0x000000729800780c */ /* 0x000fe40002fa1670 */
[----:B------:R-:W-:Y:S01]  /*174d0*/  FMNMX.FTZ R85, R71, R50, !PT ;  /* 0x0000003247557209 */ /* 0x000fe20007810000 */
[--C-:B------:R-:W-:Y:S01]  /*174e0*/  FFMA.FTZ R50, R57, UR35, -R7.reuse ;  /* 0x0000002339327c23 */ /* 0x100fe20008010807 */
[----:B------:R-:W-:Y:S01]  /*174f0*/  FSEL R76, R76, -INF , !P5 ;  /* 0xff8000004c4c7808 */ /* 0x000fe20006800000 */
[----:B------:R-:W-:Y:S01]  /*17500*/  MUFU.EX2 R38, R38 ;  /* 0x0000002600267308 */ /* 0x000fe20000000800 */
[C---:B------:R-:W-:Y:S02]  /*17510*/  ISETP.GT.AND P5, PT, R87.reuse, 0x78, P3 ;  /* 0x000000785700780c */ /* 0x040fe40001fa4270 */
[----:B------:R-:W-:Y:S02]  /*17520*/  FMNMX.FTZ R54, R72, R85, !PT ;  /* 0x0000005548367209 */ /* 0x000fe40007810000 */
[----:B------:R-:W-:Y:S01]  /*17530*/  ISETP.GT.AND P3, PT, R87, 0x79, P3 ;  /* 0x000000795700780c */ /* 0x000fe20001f64270 */
[--C-:B------:R-:W-:Y:S01]  /*17540*/  FFMA.FTZ R87, R58, UR35, -R7.reuse ;  /* 0x000000233a577c23 */ /* 0x100fe20008010807 */
[----:B------:R-:W-:Y:S01]  /*17550*/  ISETP.LT.OR P5, PT, R152, 0x79, P5 ;  /* 0x000000799800780c */ /* 0x000fe20002fa1670 */
[--C-:B------:R-:W-:Y:S01]  /*17560*/  FFMA.FTZ R58, R65, UR35, -R7.reuse ;  /* 0x00000023413a7c23 */ /* 0x100fe20008010807 */
[----:B------:R-:W-:Y:S01]  /*17570*/  FMNMX.FTZ R57, R75, R54, !PT ;  /* 0x000000364b397209 */ /* 0x000fe20007810000 */
[--C-:B------:R-:W-:Y:S01]  /*17580*/  FFMA.FTZ R65, R66, UR35, -R7.reuse ;  /* 0x0000002342417c23 */ /* 0x100fe20008010807 */
[----:B------:R-:W-:Y:S01]  /*17590*/  ISETP.LT.OR P3, PT, R152, 0x7a, P3 ;  /* 0x0000007a9800780c */ /* 0x000fe20001f61670 */
[--C-:B------:R-:W-:Y:S01]  /*175a0*/  FFMA.FTZ R152, R61, UR35, -R7.reuse ;  /* 0x000000233d987c23 */ /* 0x100fe20008010807 */
[----:B------:R-:W-:Y:S01]  /*175b0*/  FSEL R80, R80, -INF , !P5 ;  /* 0xff80000050507808 */ /* 0x000fe20006800000 */
[--C-:B------:R-:W-:Y:S01]  /*175c0*/  FFMA.FTZ R61, R62, UR35, -R7.reuse ;  /* 0x000000233e3d7c23 */ /* 0x100fe20008010807 */
[----:B------:R-:W-:Y:S01]  /*175d0*/  FMNMX.FTZ R85, R76, R57, !PT ;  /* 0x000000394c557209 */ /* 0x000fe20007810000 */
[--C-:B------:R-:W-:Y:S01]  /*175e0*/  FFMA.FTZ R62, R69, UR35, -R7.reuse ;  /* 0x00000023453e7c23 */ /* 0x100fe20008010807 */
[----:B------:R-:W-:Y:S01]  /*175f0*/  FSEL R81, R81, -INF , !P3 ;  /* 0xff80000051517808 */ /* 0x000fe20005800000 */
        /* <DEDUP_REMOVED lines=9> */
[----:B------:R-:W-:Y:S01]  /*17690*/  FSEL R82, R6, RZ, P4 ;  /* 0x000000ff06527208 */ /* 0x000fe20002000000 */
[----:B0-----:R-:W0:Y:S01]  /*176a0*/  SHFL.BFLY PT, R86, R85, 0x2, 0x1f ;  /* 0x0c401f0055567f89 */ /* 0x001e2200000e0000 */
[----:B------:R-:W-:Y:S01]  /*176b0*/  IMAD.U32 R84, RZ, RZ, UR35 ;  /* 0x00000023ff547e24 */ /* 0x000fe2000f8e00ff */
[----:B------:R-:W-:Y:S02]  /*176c0*/  MUFU.EX2 R42, R42 ;  /* 0x0000002a002a7308 */ /* 0x000fe40000000800 */
[----:B------:R-:W-:-:S04]  /*176d0*/  FADD.FTZ R82, -R82, R11 ;  /* 0x0000000b52527221 */ /* 0x000fc80000010100 */
[----:B------:R-:W-:Y:S02]  /*176e0*/  FMUL.FTZ R11, R82, UR35 ;  /* 0x00000023520b7c20 */ /* 0x000fe40008410000 */
[----:B------:R-:W-:Y:S08]  /*176f0*/  MUFU.EX2 R46, R46 ;  /* 0x0000002e002e7308 */ /* 0x000ff00000000800 */
[----:B------:R-:W2:Y:S01]  /*17700*/  MUFU.EX2 R11, R11 ;  /* 0x0000000b000b7308 */ /* 0x000ea20000000800 */
        /* <DEDUP_REMOVED lines=19> */
[----:B------:R-:W-:Y:S01]  /*17840*/  FSEL R43, R7, RZ, P3 ;  /* 0x000000ff072b7208 */ /* 0x000fe20001800000 */
[----:B------:R-:W-:-:S01]  /*17850*/  FFMA.FTZ R29, R29, UR35, -R82 ;  /* 0x000000231d1d7c23 */ /* 0x000fc20008010852 */
[----:B------:R-:W-:Y:S01]  /*17860*/  MUFU.EX2 R84, R84 ;  /* 0x0000005400547308 */ /* 0x000fe20000000800 */
[----:B------:R-:W-:-:S01]  /*17870*/  FFMA.FTZ R24, R24, UR35, -R82 ;  /* 0x0000002318187c23 */ /* 0x000fc20008010852 */
[----:B------:R-:W-:Y:S01]  /*17880*/  FFMA.FTZ R28, R28, UR35, -R82 ;  /* 0x000000231c1c7c23 */ /* 0x000fe20008010852 */
[----:B------:R-:W-:-:S01]  /*17890*/  FADD.FTZ R43, -R43, R10 ;  /* 0x0000000a2b2b7221 */ /* 0x000fc20000010100 */
[--C-:B------:R-:W-:Y:S01]  /*178a0*/  FFMA.FTZ R85, R47, UR35, -R82.reuse ;  /* 0x000000232f557c23 */ /* 0x100fe20008010852 */
[----:B------:R-:W-:-:S01]  /*178b0*/  FFMA.FTZ R47, R51, UR35, -R82 ;  /* 0x00000023332f7c23 */ /* 0x000fc20008010852 */
[--C-:B------:R-:W-:Y:S01]  /*178c0*/  FFMA.FTZ R51, R55, UR35, -R82.reuse ;  /* 0x0000002337337c23 */ /* 0x100fe20008010852 */
[----:B------:R-:W-:Y:S01]  /*178d0*/  FMUL.FTZ R86, R43, UR35 ;  /* 0x000000232b567c20 */ /* 0x000fe20008410000 */
[----:B------:R-:W-:Y:S01]  /*178e0*/  MUFU.EX2 R29, R29 ;  /* 0x0000001d001d7308 */ /* 0x000fe20000000800 */
[----:B------:R-:W-:-:S01]  /*178f0*/  FFMA.FTZ R43, R48, UR35, -R82 ;  /* 0x00000023302b7c23 */ /* 0x000fc20008010852 */
[----:B------:R-:W-:Y:S01]  /*17900*/  FFMA.FTZ R48, R52, UR35, -R82 ;  /* 0x0000002334307c23 */ /* 0x000fe20008010852 */
[----:B--2---:R-:W-:-:S01]  /*17910*/  FFMA.FTZ R52, R11, R3, R78 ;  /* 0x000000030b347223 */ /* 0x004fc2000001004e */
[--C-:B------:R-:W-:Y:S01]  /*17920*/  FFMA.FTZ R32, R32, UR35, -R82.reuse ;  /* 0x0000002320207c23 */ /* 0x100fe20008010852 */
[----:B------:R-:W-:-:S01]  /*17930*/  FFMA.FTZ R36, R36, UR35, -R82 ;  /* 0x0000002324247c23 */ /* 0x000fc20008010852 */
[----:B------:R-:W-:Y:S01]  /*17940*/  FFMA.FTZ R40, R40, UR35, -R82 ;  /* 0x0000002328287c23 */ /* 0x000fe20008010852 */
[----:B------:R-:W-:-:S01]  /*17950*/  FADD.FTZ R55, R15, R52 ;  /* 0x000000340f377221 */ /* 0x000fc20000010000 */
[----:B------:R-:W0:Y:S01]  /*17960*/  MUFU.EX2 R86, R86 ;  /* 0x0000005600567308 */ /* 0x000e220000000800 */
[----:B------:R-:W-:-:S01]  /*17970*/  FFMA.FTZ R52, R56, UR35, -R82 ;  /* 0x0000002338347c23 */ /* 0x000fc20008010852 */
[----:B------:R-:W-:Y:S01]  /*17980*/  FFMA.FTZ R44, R44, UR35, -R82 ;  /* 0x000000232c2c7c23 */ /* 0x000fe20008010852 */
[----:B------:R-:W-:-:S01]  /*17990*/  FADD.FTZ R56, R20, R55 ;  /* 0x0000003714387221 */ /* 0x000fc20000010000 */
[--C-:B------:R-:W-:Y:S01]  /*179a0*/  FFMA.FTZ R55, R59, UR35, -R82.reuse ;  /* 0x000000233b377c23 */ /* 0x100fe20008010852 */
[----:B------:R-:W-:-:S03]  /*179b0*/  FFMA.FTZ R81, R81, UR35, -R82 ;  /* 0x0000002351517c23 */ /* 0x000fc60008010852 */
[----:B------:R-:W2:Y:S08]  /*179c0*/  MUFU.EX2 R9, R9 ;  /* 0x0000000900097308 */ /* 0x000eb00000000800 */
[----:B------:R-:W3:Y:S01]  /*179d0*/  MUFU.EX2 R24, R24 ;  /* 0x0000001800187308 */ /* 0x000ee20000000800 */
[----:B0-----:R-:W-:-:S04]  /*179e0*/  FFMA.FTZ R3, R86, R0, R29 ;  /* 0x0000000056037223 */ /* 0x001fc8000001001d */
[----:B------:R-:W-:-:S03]  /*179f0*/  FADD.FTZ R0, R84, R3 ;  /* 0x0000000354007221 */ /* 0x000fc60000010000 */
[----:B------:R-:W0:Y:S01]  /*17a00*/  MUFU.EX2 R21, R21 ;  /* 0x0000001500157308 */ /* 0x000e220000000800 */
[----:B--2---:R-:W-:-:S07]  /*17a10*/  FADD.FTZ R3, R9, R0 ;  /* 0x0000000009037221 */ /* 0x004fce0000010000 */
[----:B------:R-:W2:Y:S01]  /*17a20*/  MUFU.EX2 R28, R28 ;  /* 0x0000001c001c7308 */ /* 0x000ea20000000800 */
[----:B---3--:R-:W-:-:S07]  /*17a30*/  FADD.FTZ R0, R24, R3 ;  /* 0x0000000318007221 */ /* 0x008fce0000010000 */
[----:B------:R-:W3:Y:S01]  /*17a40*/  MUFU.EX2 R27, R27 ;  /* 0x0000001b001b7308 */ /* 0x000ee20000000800 */
[----:B0-----:R-:W-:-:S07]  /*17a50*/  FADD.FTZ R3, R21, R0 ;  /* 0x0000000015037221 */ /* 0x001fce0000010000 */
[----:B------:R0:W-:Y:S01]  /*17a60*/  MUFU.EX2 R10, R85 ;  /* 0x00000055000a7308 */ /* 0x0001e20000000800 */
[----:B--2---:R-:W-:-:S07]  /*17a70*/  FADD.FTZ R0, R28, R3 ;  /* 0x000000031c007221 */ /* 0x004fce0000010000 */
[----:B------:R-:W2:Y:S01]  /*17a80*/  MUFU.EX2 R32, R32 ;  /* 0x0000002000207308 */ /* 0x000ea20000000800 */
[----:B0-----:R-:W-:-:S01]  /*17a90*/  FADD.FTZ R85, R25, R56 ;  /* 0x0000003819557221 */ /* 0x001fc20000010000 */
[----:B---3--:R-:W-:-:S03]  /*17aa0*/  FADD.FTZ R3, R27, R0 ;  /* 0x000000001b037221 */ /* 0x008fc60000010000 */
[----:B------:R-:W-:-:S03]  /*17ab0*/  FADD.FTZ R56, R8, R85 ;  /* 0x0000005508387221 */ /* 0x000fc60000010000 */
[----:B------:R-:W0:Y:S01]  /*17ac0*/  MUFU.EX2 R31, R31 ;  /* 0x0000001f001f7308 */ /* 0x000e220000000800 */
[----:B------:R-:W-:-:S01]  /*17ad0*/  FADD.FTZ R59, R83, R56 ;  /* 0x00000038533b7221 */ /* 0x000fc20000010000 */
[----:B------:R-:W-:-:S03]  /*17ae0*/  FFMA.FTZ R56, R60, UR35, -R82 ;  /* 0x000000233c387c23 */ /* 0x000fc60008010852 */
[----:B------:R-:W-:Y:S01]  /*17af0*/  FADD.FTZ R60, R26, R59 ;  /* 0x0000003b1a3c7221 */ /* 0x000fe20000010000 */
[----:B------:R-:W-:-:S02]  /*17b00*/  FFMA.FTZ R59, R63, UR35, -R82 ;  /* 0x000000233f3b7c23 */ /* 0x000fc40008010852 */
[----:B------:R-:W3:Y:S01]  /*17b10*/  MUFU.EX2 R36, R36 ;  /* 0x0000002400247308 */ /* 0x000ee20000000800 */
[----:B------:R-:W-:-:S01]  /*17b20*/  FADD.FTZ R85, R33, R60 ;  /* 0x0000003c21557221 */ /* 0x000fc20000010000 */
[----:B--2---:R-:W-:-:S03]  /*17b30*/  FADD.FTZ R0, R32, R3 ;  /* 0x0000000320007221 */ /* 0x004fc60000010000 */
[----:B------:R-:W-:-:S03]  /*17b40*/  FADD.FTZ R60, R30, R85 ;  /* 0x000000551e3c7221 */ /* 0x000fc60000010000 */
[----:B------:R-:W2:Y:S01]  /*17b50*/  MUFU.EX2 R35, R35 ;  /* 0x0000002300237308 */ /* 0x000ea20000000800 */
[----:B0-----:R-:W-:-:S01]  /*17b60*/  FADD.FTZ R3, R31, R0 ;  /* 0x000000001f037221 */ /* 0x001fc20000010000 */
[----:B------:R-:W-:Y:S01]  /*17b70*/  FADD.FTZ R63, R37, R60 ;  /* 0x0000003c253f7221 */ /* 0x000fe20000010000 */
[----:B------:R-:W-:-:S03]  /*17b80*/  FFMA.FTZ R60, R64, UR35, -R82 ;  /* 0x00000023403c7c23 */ /* 0x000fc60008010852 */
[----:B------:R-:W-:Y:S01]  /*17b90*/  FADD.FTZ R64, R34, R63 ;  /* 0x0000003f22407221 */ /* 0x000fe20000010000 */
[----:B------:R-:W-:-:S01]  /*17ba0*/  FFMA.FTZ R63, R67, UR35, -R82 ;  /* 0x00000023433f7c23 */ /* 0x000fc20008010852 */
[----:B------:R-:W0:Y:S01]  /*17bb0*/  MUFU.EX2 R40, R40 ;  /* 0x0000002800287308 */ /* 0x000e220000000800 */
[----:B---3--:R-:W-:-:S01]  /*17bc0*/  FADD.FTZ R0, R36, R3 ;  /* 0x0000000324007221 */ /* 0x008fc20000010000 */
[----:B------:R-:W-:-:S04]  /*17bd0*/  FADD.FTZ R85, R41, R64 ;  /* 0x0000004029557221 */ /* 0x000fc80000010000 */
[----:B------:R-:W-:Y:S02]  /*17be0*/  FADD.FTZ R64, R38, R85 ;  /* 0x0000005526407221 */ /* 0x000fe40000010000 */
[----:B------:R-:W3:Y:S01]  /*17bf0*/  MUFU.EX2 R39, R39 ;  /* 0x0000002700277308 */ /* 0x000ee20000000800 */
[----:B--2---:R-:W-:-:S01]  /*17c00*/  FADD.FTZ R3, R35, R0 ;  /* 0x0000000023037221 */ /* 0x004fc20000010000 */
[----:B------:R-:W-:Y:S01]  /*17c10*/  FADD.FTZ R67, R45, R64 ;  /* 0x000000402d437221 */ /* 0x000fe20000010000 */
[----:B------:R-:W-:-:S05]  /*17c20*/  FFMA.FTZ R64, R68, UR35, -R82 ;  /* 0x0000002344407c23 */ /* 0x000fca0008010852 */
[----:B------:R-:W2:Y:S01]  /*17c30*/  MUFU.EX2 R44, R44 ;  /* 0x0000002c002c7308 */ /* 0x000ea20000000800 */
[----:B0-----:R-:W-:-:S07]  /*17c40*/  FADD.FTZ R0, R40, R3 ;  /* 0x0000000328007221 */ /* 0x001fce0000010000 */
[----:B------:R-:W0:Y:S01]  /*17c50*/  MUFU.EX2 R43, R43 ;  /* 0x0000002b002b7308 */ /* 0x000e220000000800 */
[----:B---3--:R-:W-:-:S01]  /*17c60*/  FADD.FTZ R3, R39, R0 ;  /* 0x0000000027037221 */ /* 0x008fc20000010000 */
[----:B------:R-:W-:Y:S01]  /*17c70*/  FADD.FTZ R0, R42, R67 ;  /* 0x000000432a007221 */ /* 0x000fe20000010000 */
[----:B------:R-:W-:-:S05]  /*17c80*/  FFMA.FTZ R67, R71, UR35, -R82 ;  /* 0x0000002347437c23 */ /* 0x000fca0008010852 */
[----:B------:R-:W3:Y:S01]  /*17c90*/  MUFU.EX2 R47, R47 ;  /* 0x0000002f002f7308 */ /* 0x000ee20000000800 */
[----:B--2---:R-:W-:-:S04]  /*17ca0*/  FADD.FTZ R3, R44, R3 ;  /* 0x000000032c037221 */ /* 0x004fc80000010000 */
[----:B------:R-:W-:Y:S01]  /*17cb0*/  FADD.FTZ R68, R10, R3 ;  /* 0x000000030a447221 */ /* 0x000fe20000010000 */
[----:B------:R-:W-:-:S02]  /*17cc0*/  FADD.FTZ R3, R49, R0 ;  /* 0x0000000031037221 */ /* 0x000fc40000010000 */
[----:B------:R-:W2:Y:S01]  /*17cd0*/  MUFU.EX2 R48, R48 ;  /* 0x0000003000307308 */ /* 0x000ea20000000800 */
[----:B0-----:R-:W-:-:S01]  /*17ce0*/  FADD.FTZ R68, R43, R68 ;  /* 0x000000442b447221 */ /* 0x001fc20000010000 */
[----:B------:R-:W-:-:S04]  /*17cf0*/  FADD.FTZ R0, R46, R3 ;  /* 0x000000032e007221 */ /* 0x000fc80000010000 */
[----:B------:R-:W-:Y:S02]  /*17d00*/  FADD.FTZ R71, R53, R0 ;  /* 0x0000000035477221 */ /* 0x000fe40000010000 */
[----:B------:R-:W0:Y:S01]  /*17d10*/  MUFU.EX2 R51, R51 ;  /* 0x0000003300337308 */ /* 0x000e220000000800 */
[----:B---3--:R-:W-:-:S01]  /*17d20*/  FADD.FTZ R3, R47, R68 ;  /* 0x000000442f037221 */ /* 0x008fc20000010000 */
[----:B------:R-:W-:Y:S01]  /*17d30*/  FFMA.FTZ R68, R72, UR35, -R82 ;  /* 0x0000002348447c23 */ /* 0x000fe20008010852 */
[----:B------:R-:W-:-:S01]  /*17d40*/  FADD.FTZ R72, R50, R71 ;  /* 0x0000004732487221 */ /* 0x000fc20000010000 */
[----:B------:R-:W-:-:S03]  /*17d50*/  FFMA.FTZ R71, R75, UR35, -R82 ;  /* 0x000000234b477c23 */ /* 0x000fc60008010852 */
[----:B------:R-:W-:Y:S01]  /*17d60*/  FADD.FTZ R85, R57, R72 ;  /* 0x0000004839557221 */ /* 0x000fe20000010000 */
[----:B------:R-:W3:Y:S01]  /*17d70*/  MUFU.EX2 R52, R52 ;  /* 0x0000003400347308 */ /* 0x000ee20000000800 */
[----:B--2---:R-:W-:-:S02]  /*17d80*/  FADD.FTZ R0, R48, R3 ;  /* 0x0000000330007221 */ /* 0x004fc40000010000 */
[----:B------:R-:W-:-:S04]  /*17d90*/  FADD.FTZ R72, R54, R85 ;  /* 0x0000005536487221 */ /* 0x000fc80000010000 */
[----:B------:R-:W-:Y:S01]  /*17da0*/  FADD.FTZ R75, R61, R72 ;  /* 0x000000483d4b7221 */ /* 0x000fe20000010000 */
[----:B------:R-:W2:Y:S01]  /*17db0*/  MUFU.EX2 R55, R55 ;  /* 0x0000003700377308 */ /* 0x000ea20000000800 */
[----:B0-----:R-:W-:-:S01]  /*17dc0*/  FADD.FTZ R3, R51, R0 ;  /* 0x0000000033037221 */ /* 0x001fc20000010000 */
[----:B------:R-:W-:Y:S01]  /*17dd0*/  FFMA.FTZ R72, R76, UR35, -R82 ;  /* 0x000000234c487c23 */ /* 0x000fe20008010852 */
[----:B------:R-:W-:-:S01]  /*17de0*/  FADD.FTZ R76, R58, R75 ;  /* 0x0000004b3a4c7221 */ /* 0x000fc20000010000 */
[----:B------:R-:W-:-:S04]  /*17df0*/  FFMA.FTZ R75, R80, UR35, -R82 ;  /* 0x00000023504b7c23 */ /* 0x000fc80008010852 */
[----:B------:R-:W0:Y:S01]  /*17e00*/  MUFU.EX2 R56, R56 ;  /* 0x0000003800387308 */ /* 0x000e220000000800 */
[----:B---3--:R-:W-:-:S07]  /*17e10*/  FADD.FTZ R0, R52, R3 ;  /* 0x0000000334007221 */ /* 0x008fce0000010000 */
[----:B------:R-:W3:Y:S01]  /*17e20*/  MUFU.EX2 R59, R59 ;  /* 0x0000003b003b7308 */ /* 0x000ee20000000800 */
[----:B--2---:R-:W-:-:S07]  /*17e30*/  FADD.FTZ R3, R55, R0 ;  /* 0x0000000037037221 */ /* 0x004fce0000010000 */
[----:B------:R-:W2:Y:S01]  /*17e40*/  MUFU.EX2 R65, R65 ;  /* 0x0000004100417308 */ /* 0x000ea20000000800 */
[----:B0-----:R-:W-:-:S07]  /*17e50*/  FADD.FTZ R0, R56, R3 ;  /* 0x0000000338007221 */ /* 0x001fce0000010000 */
        /* <DEDUP_REMOVED lines=33> */
[----:B--2---:R-:W-:-:S01]  /*18070*/  FADD.FTZ R0, R75, R0 ;  /* 0x000000004b007221 */ /* 0x004fc20000010000 */
[----:B0-----:R-:W-:-:S03]  /*18080*/  FADD.FTZ R3, R79, R76 ;  /* 0x0000004c4f037221 */ /* 0x001fc60000010000 */
[----:B---3--:R-:W-:Y:S01]  /*18090*/  FADD.FTZ R0, R81, R0 ;  /* 0x0000000051007221 */ /* 0x008fe20000010000 */
[----:B------:R-:W-:Y:S06]  /*180a0*/  @!P0 BRA `(.L_x_1722) ;  /* 0x0000000000048947 */ /* 0x000fec0003800000 */
[----:B------:R-:W-:Y:S01]  /*180b0*/  BPT.TRAP 0x1 ;  /* 0x000000040000795c */ /* 0x000fe20000300000 */
.L_x_1722:
[----:B------:R-:W-:Y:S01]  /*180c0*/  F2FP.SATFINITE.E4M3.F32.PACK_AB_MERGE_C R26, R33, R26, RZ ;  /* 0x0000001a211a723e */ /* 0x000fe200048070ff */
[----:B------:R-:W-:Y:S01]  /*180d0*/  FMUL.FTZ R88, R88, R11 ;  /* 0x0000000b58587220 */ /* 0x000fe20000410000 */
[----:B------:R-:W-:Y:S01]  /*180e0*/  F2FP.SATFINITE.E4M3.F32.PACK_AB_MERGE_C R9, R24, R9, RZ ;  /* 0x000000091809723e */ /* 0x000fe200048070ff */
[-C--:B------:R-:W-:Y:S01]  /*180f0*/  FMUL.FTZ R89, R89, R11.reuse ;  /* 0x0000000b59597220 */ /* 0x080fe20000410000 */
[----:B------:R-:W-:Y:S01]  /*18100*/  F2FP.SATFINITE.E4M3.F32.PACK_AB_MERGE_C R166, R83, R8, R26 ;  /* 0x0000000853a6723e */ /* 0x000fe2000480701a */
[----:B------:R-:W-:Y:S01]  /*18110*/  IMAD R8, R168, 0x8, R16 ;  /* 0x00000008a8087824 */ /* 0x000fe200078e0210 */
[----:B------:R-:W-:Y:S01]  /*18120*/  ISETP.GT.AND P3, PT, R4, R12, PT ;  /* 0x0000000c0400720c */ /* 0x000fe20003f64270 */
[----:B------:R-:W-:Y:S01]  /*18130*/  FMUL.FTZ R92, R92, R11 ;  /* 0x0000000b5c5c7220 */ /* 0x000fe20000410000 */
[----:B------:R-:W-:Y:S01]  /*18140*/  F2FP.SATFINITE.E4M3.F32.PACK_AB_MERGE_C R165, R84, R29, R9 ;  /* 0x0000001d54a5723e */ /* 0x000fe20004807009 */
[----:B------:R-:W-:Y:S01]  /*18150*/  IMAD.U32 R9, RZ, RZ, UR40 ;  /* 0x00000028ff097e24 */ /* 0x000fe2000f8e00ff */
        /* <DEDUP_REMOVED lines=9> */
[----:B------:R-:W-:Y:S01]  /*181f0*/  FMUL.FTZ R100, R100, R11 ;  /* 0x0000000b64647220 */ /* 0x000fe20000410000 */
[----:B------:R-:W-:Y:S01]  /*18200*/  F2FP.SATFINITE.E4M3.F32.PACK_AB_MERGE_C R35, R40, R35, RZ ;  /* 0x000000232823723e */ /* 0x000fe200048070ff */
[----:B------:R0:W-:Y:S01]  /*18210*/  SYNCS.ARRIVE.TRANS64.RED.A1T0 RZ, [R8+URZ], RZ ;  /* 0x000000ff08ff79a7 */ /* 0x0001e2000810043f */
        /* <DEDUP_REMOVED lines=83> */
[----:B------:R-:W-:Y:S02]  /*18750*/  IMAD.MOV.U32 R169, RZ, RZ, R14 ;  /* 0x000000ffffa97224 */ /* 0x000fe400078e000e */
[----:B------:R-:W-:Y:S01]  /*18760*/  IMAD.MOV.U32 R168, RZ, RZ, R13 ;  /* 0x000000ffffa87224 */ /* 0x000fe200078e000d */
[----:B0-----:R-:W-:Y:S06]  /*18770*/  @P3 BRA `(.L_x_1723) ;  /* 0xffffffc400fc3947 */ /* 0x001fec000383ffff */
[----:B------:R-:W-:Y:S01]  /*18780*/  IMAD.MOV.U32 R10, RZ, RZ, R7 ;  /* 0x000000ffff0a7224 */ /* 0x000fe200078e0007 */
[----:B------:R-:W-:Y:S01]  /*18790*/  MOV R11, R6 ;  /* 0x00000006000b7202 */ /* 0x000fe20000000f00 */
[----:B------:R-:W-:Y:S02]  /*187a0*/  IMAD.MOV.U32 R168, RZ, RZ, R13 ;  /* 0x000000ffffa87224 */ /* 0x000fe400078e000d */
[----:B------:R-:W-:-:S07]  /*187b0*/  IMAD.MOV.U32 R169, RZ, RZ, R14 ;  /* 0x000000ffffa97224 */ /* 0x000fce00078e000e */
.L_x_1703:
[----:B------:R-:W0:Y:S01]  /*187c0*/  LDC R6, c[0x0][0x448] ;  /* 0x00011200ff067b82 */ /* 0x000e220000000800 */
[----:B------:R-:W-:Y:S01]  /*187d0*/  IADD3 R9, R171, 0x1, -R170 ;  /* 0x00000001ab097810 */ /* 0x000fe20007ffe8aa */
[----:B------:R-:W-:-:S06]  /*187e0*/  ULDC UR10, c[0x0][0x9dc] ;  /* 0x00027700000a7ab9 */ /* 0x000fcc0000000800 */
[----:B------:R-:W2:Y:S01]  /*187f0*/  LDC R13, c[0x0][0x9e4] ;  /* 0x00027900ff0d7b82 */ /* 0x000ea20000000800 */
[----:B0-----:R-:W-:Y:S01]  /*18800*/  ISETP.NE.AND P4, PT, R6, 0x1, PT ;  /* 0x000000010600780c */ /* 0x001fe20003f85270 */
[----:B------:R-:W-:Y:S01]  /*18810*/  VIADD R6, R178, 0x7f ;  /* 0x0000007fb2067836 */ /* 0x000fe20000000000 */
[----:B--2---:R-:W-:-:S11]  /*18820*/  ISETP.GE.AND P5, PT, R13, 0x1, PT ;  /* 0x000000010d00780c */ /* 0x004fd60003fa6270 */
[----:B------:R-:W0:Y:S08]  /*18830*/  @P4 LDC R7, c[0x0][0x44c] ;  /* 0x00011300ff074b82 */ /* 0x000e300000000800 */
[----:B------:R-:W2:Y:S01]  /*18840*/  @P4 LDC R8, c[0x0][0x450] ;  /* 0x00011400ff084b82 */ /* 0x000ea20000000800 */
[----:B0-----:R-:W-:-:S05]  /*18850*/  @P4 IMAD.HI.U32 R7, R6, R7, RZ ;  /* 0x0000000706074227 */ /* 0x001fca00078e00ff */
[----:B--2---:R-:W-:-:S05]  /*18860*/  @P4 SHF.R.U32.HI R6, RZ, R8, R7 ;  /* 0x00000008ff064219 */ /* 0x004fca0000011607 */
        /* <DEDUP_REMOVED lines=13> */
.L_x_1726:
[----:B------:R-:W-:-:S13]  /*18940*/  ISETP.NE.AND P1, PT, R13, 0x1, PT ;  /* 0x000000010d00780c */ /* 0x000fda0003f25270 */
[----:B------:R-:W0:Y:S02]  /*18950*/  @P1 LDC.64 R8, c[0x0][0x9e8] ;  /* 0x00027a00ff081b82 */ /* 0x000e240000000a00 */
[----:B0-----:R-:W-:-:S05]  /*18960*/  @P1 IMAD.HI.U32 R8, R6, R8, RZ ;  /* 0x0000000806081227 */ /* 0x001fca00078e00ff */
[----:B------:R-:W-:-:S07]  /*18970*/  @P1 SHF.R.U32.HI R6, RZ, R9, R8 ;  /* 0x00000009ff061219 */ /* 0x000fce0000011608 */
.L_x_1727:
[----:B------:R-:W-:Y:S05]  /*18980*/  BSYNC B0 ;  /* 0x0000000000007941 */ /* 0x000fea0003800000 */
.L_x_1725:
[----:B------:R-:W-:-:S05]  /*18990*/  IMAD R6, R6, R13, RZ ;  /* 0x0000000d06067224 */ /* 0x000fca00078e02ff */
[----:B------:R-:W-:-:S07]  /*189a0*/  VIMNMX R7, R7, R6, !PT ;  /* 0x0000000607077248 */ /* 0x000fce0007fe0100 */
.L_x_1724:
[----:B------:R-:W-:-:S05]  /*189b0*/  VIADD R7, R7, 0x7f ;  /* 0x0000007f07077836 */ /* 0x000fca0000000000 */
[----:B------:R-:W-:-:S04]  /*189c0*/  SHF.R.S32.HI R6, RZ, 0x1f, R7 ;  /* 0x0000001fff067819 */ /* 0x000fc80000011407 */
[----:B------:R-:W-:-:S04]  /*189d0*/  LEA.HI R6, R6, R7, RZ, 0x7 ;  /* 0x0000000706067211 */ /* 0x000fc800078f38ff */
[----:B------:R-:W-:-:S04]  /*189e0*/  SHF.R.S32.HI R7, RZ, 0x7, R6 ;  /* 0x00000007ff077819 */ /* 0x000fc80000011406 */
[----:B------:R-:W-:-:S04]  /*189f0*/  VIMNMX R14, R198, R7, !PT ;  /* 0x00000007c60e7248 */ /* 0x000fc80007fe0100 */
[----:B------:R-:W-:-:S13]  /*18a00*/  ISETP.GE.AND P1, PT, R4, R14, PT ;  /* 0x0000000e0400720c */ /* 0x000fda0003f26270 */
[----:B------:R-:W-:Y:S05]  /*18a10*/  @!P1 BRA `(.L_x_1728) ;  /* 0x00000028000c9947 */ /* 0x000fea0003800000 */
[----:B------:R-:W-:Y:S02]  /*18a20*/  IMAD.MOV.U32 R13, RZ, RZ, R10 ;  /* 0x000000ffff0d7224 */ /* 0x000fe400078e000a */
[----:B------:R-:W-:Y:S02]  /*18a30*/  IMAD.MOV.U32 R12, RZ, RZ, R11 ;  /* 0x000000ffff0c7224 */ /* 0x000fe400078e000b */
[----:B------:R-:W-:Y:S02]  /*18a40*/  IMAD.MOV.U32 R20, RZ, RZ, R169 ;  /* 0x000000ffff147224 */ /* 0x000fe400078e00a9 */
[----:B------:R-:W-:-:S07]  /*18a50*/  IMAD.MOV.U32 R15, RZ, RZ, R168 ;  /* 0x000000ffff0f7224 */ /* 0x000fce00078e00a8 */
.L_x_1740:
        /* <DEDUP_REMOVED lines=8> */
.L_x_1730:
[----:B------:R-:W-:-:S05]  /*18ae0*/  VIADD R6, R15, 0x1 ;  /* 0x000000010f067836 */ /* 0x000fca0000000000 */
[----:B------:R-:W-:-:S04]  /*18af0*/  ISETP.NE.AND P2, PT, R6, 0x2, PT ;  /* 0x000000020600780c */ /* 0x000fc80003f45270 */
[----:B------:R-:W-:Y:S02]  /*18b00*/  SEL R7, R6, RZ, P2 ;  /* 0x000000ff06077207 */ /* 0x000fe40001000000 */
[----:B------:R-:W-:Y:S02]  /*18b10*/  SHF.L.U32 R6, R169, 0x1f, RZ ;  /* 0x0000001fa9067819 */ /* 0x000fe400000006ff */
[----:B------:R-:W-:-:S04]  /*18b20*/  LEA R7, R7, R16, 0x3 ;  /* 0x0000001007077211 */ /* 0x000fc800078e18ff */
[----:B------:R0:W2:Y:S01]  /*18b30*/  SYNCS.PHASECHK.TRANS64.TRYWAIT P2, [R7+URZ+0x22830], R6 ;  /* 0x02283006070075a7 */ /* 0x0000a2000804017f */
[----:B------:R-:W-:Y:S05]  /*18b40*/  @!P0 BRA `(.L_x_1731) ;  /* 0x0000000000048947 */ /* 0x000fea0003800000 */
[----:B------:R-:W-:Y:S01]  /*18b50*/  BPT.TRAP 0x1 ;  /* 0x000000040000795c */ /* 0x000fe20000300000 */
.L_x_1731:
[----:B------:R-:W-:Y:S04]  /*18b60*/  BSSY B0, `(.L_x_1729) ;  /* 0x0000004000007945 */ /* 0x000fe80003800000 */
[----:B--2---:R-:W-:Y:S05]  /*18b70*/  @P2 BRA `(.L_x_1732) ;  /* 0x0000000000082947 */ /* 0x004fea0003800000 */
[----:B------:R-:W2:Y:S02]  /*18b80*/  SYNCS.PHASECHK.TRANS64.TRYWAIT P2, [R7+URZ+0x22830], R6 ;  /* 0x02283006070075a7 */ /* 0x000ea4000804017f */
[----:B--2---:R-:W-:Y:S05]  /*18b90*/  @!P2 BRA `(.L_x_1733) ;  /* 0x000001140018a947 */ /* 0x004fea0003800000 */
.L_x_1732:
[----:B------:R-:W-:Y:S05]  /*18ba0*/  BSYNC B0 ;  /* 0x0000000000007941 */ /* 0x000fea0003800000 */
.L_x_1729:
[----:B------:R-:W3:Y:S01]  /*18bb0*/  S2R R8, SR_TID.X ;  /* 0x0000000000087919 */ /* 0x000ee20000002100 */
[----:B0-2---:R-:W-:Y:S01]  /*18bc0*/  IMAD.MOV.U32 R7, RZ, RZ, -0x7fffffe0 ;  /* 0x80000020ff077424 */ /* 0x005fe200078e00ff */
[----:B------:R-:W-:Y:S05]  /*18bd0*/  WARPSYNC.ALL ;  /* 0x0000000000007948 */ /* 0x000fea0003800000 */
[----:B------:R-:W-:Y:S01]  /*18be0*/  R2UR UR31, R7 ;  /* 0x00000000071f72ca */ /* 0x000fe200000e0000 */
[----:B------:R-:W-:Y:S02]  /*18bf0*/  VIADD R168, R15, 0x1 ;  /* 0x000000010fa87836 */ /* 0x000fe40000000000 */
[----:B------:R-:W-:-:S03]  /*18c00*/  IMAD.MOV.U32 R9, RZ, RZ, -0x7fffffe0 ;  /* 0x80000020ff097424 */ /* 0x000fc600078e00ff */
[C---:B------:R-:W-:Y:S02]  /*18c10*/  ISETP.NE.AND P2, PT, R168.reuse, 0x2, PT ;  /* 0x00000002a800780c */ /* 0x040fe40003f45270 */
[----:B------:R-:W-:Y:S01]  /*18c20*/  R2UR UR11, R9 ;  /* 0x00000000090b72ca */ /* 0x000fe200000e0000 */
[----:B------:R-:W-:Y:S01]  /*18c30*/  IMAD.MOV.U32 R9, RZ, RZ, -0x7fffffe0 ;  /* 0x80000020ff097424 */ /* 0x000fe200078e00ff */
[----:B------:R-:W-:-:S04]  /*18c40*/  SEL R168, R168, RZ, P2 ;  /* 0x000000ffa8a87207 */ /* 0x000fc80001000000 */
[----:B------:R-:W-:Y:S01]  /*18c50*/  R2UR UR15, R9 ;  /* 0x00000000090f72ca */ /* 0x000fe200000e0000 */
[----:B------:R-:W-:Y:S02]  /*18c60*/  IMAD R6, R168, 0x600, R5 ;  /* 0x00000600a8067824 */ /* 0x000fe400078e0205 */
[----:B------:R-:W-:-:S03]  /*18c70*/  IMAD.MOV.U32 R9, RZ, RZ, -0x7fffffe0 ;  /* 0x80000020ff097424 */ /* 0x000fc600078e00ff */
[----:B------:R-:W-:Y:S02]  /*18c80*/  R2UR UR30, R6 ;  /* 0x00000000061e72ca */ /* 0x000fe400000e0000 */
        /* <DEDUP_REMOVED lines=14> */
[----:B------:R-:W-:Y:S02]  /*18d70*/  IADD3 R6, R6, 0x402, RZ ;  /* 0x0000040206067810 */ /* 0x000fe40007ffe0ff */
[----:B------:R-:W-:Y:S02]  /*18d80*/  R2UR UR27, R7 ;  /* 0x00000000071b72ca */ /* 0x000fe400000e0000 */
        /* <DEDUP_REMOVED lines=23> */
.L_x_1735:
[----:B------:R-:W-:Y:S01]  /*18f00*/  SHF.L.U32 R6, R20, 0x1f, RZ ;  /* 0x0000001f14067819 */ /* 0x000fe200000006ff */
[----:B------:R-:W-:-:S04]  /*18f10*/  IMAD R7, R15, 0x8, R16 ;  /* 0x000000080f077824 */ /* 0x000fc800078e0210 */
[----:B------:R0:W2:Y:S01]  /*18f20*/  SYNCS.PHASECHK.TRANS64.TRYWAIT P1, [R7+URZ+0x22850], R6 ;  /* 0x02285006070075a7 */ /* 0x0000a2000802017f */
[----:B------:R-:W-:Y:S05]  /*18f30*/  @!P0 BRA `(.L_x_1736) ;  /* 0x0000000000048947 */ /* 0x000fea0003800000 */
[----:B------:R-:W-:Y:S01]  /*18f40*/  BPT.TRAP 0x1 ;  /* 0x000000040000795c */ /* 0x000fe20000300000 */
.L_x_1736:
[----:B--2---:R-:W-:Y:S05]  /*18f50*/  @P1 BRA `(.L_x_1734) ;  /* 0x0000000000081947 */ /* 0x004fea0003800000 */
[----:B------:R-:W2:Y:S02]  /*18f60*/  SYNCS.PHASECHK.TRANS64.TRYWAIT P1, [R7+URZ+0x22850], R6 ;  /* 0x02285006070075a7 */ /* 0x000ea4000802017f */
[----:B--2---:R-:W-:Y:S05]  /*18f70*/  @!P1 BRA `(.L_x_1737) ;  /* 0x0000011000349947 */ /* 0x004fea0003800000 */
.L_x_1734:
[----:B0-2---:R-:W-:Y:S01]  /*18f80*/  VIADD R6, R16, 0x400 ;  /* 0x0000040010067836 */ /* 0x005fe20000000000 */
[----:B------:R-:W-:Y:S05]  /*18f90*/  WARPSYNC.ALL ;  /* 0x0000000000007948 */ /* 0x000fea0003800000 */
[----:B------:R-:W-:Y:S01]  /*18fa0*/  SHF.R.U32.HI R6, RZ, 0x4, R6 ;  /* 0x00000004ff067819 */ /* 0x000fe20000011606 */
[----:B------:R-:W-:Y:S01]  /*18fb0*/  IMAD.MOV.U32 R7, RZ, RZ, 0x40000040 ;  /* 0x40000040ff077424 */ /* 0x000fe200078e00ff */
[----:B------:R-:W-:Y:S01]  /*18fc0*/  WARPGROUP.ARRIVE ;  /* 0x00000000000079c5 */ /* 0x000fe20000000000 */
[----:B------:R-:W-:Y:S01]  /*18fd0*/  IMAD.MOV.U32 R9, RZ, RZ, 0x40000040 ;  /* 0x40000040ff097424 */ /* 0x000fe200078e00ff */
[----:B------:R-:W-:-:S04]  /*18fe0*/  LOP3.LUT R6, R6, 0x3fff, RZ, 0xc0, !PT ;  /* 0x00003fff06067812 */ /* 0x000fc800078ec0ff */
[----:B------:R-:W0:Y:S01]  /*18ff0*/  S2R R10, SR_TID.X ;  /* 0x00000000000a7919 */ /* 0x000e220000002100 */
[----:B------:R-:W-:Y:S01]  /*19000*/  R2UR UR11, R7 ;  /* 0x00000000070b72ca */ /* 0x000fe200000e0000 */
[----:B------:R-:W-:Y:S01]  /*19010*/  IMAD.MOV.U32 R7, RZ, RZ, 0x40000040 ;  /* 0x40000040ff077424 */ /* 0x000fe200078e00ff */
[----:B------:R-:W-:-:S05]  /*19020*/  LOP3.LUT R6, R6, 0x10000, RZ, 0xfc, !PT ;  /* 0x0001000006067812 */ /* 0x000fca00078efcff */
[----:B------:R-:W-:-:S04]  /*19030*/  IMAD R6, R15, 0x400, R6 ;  /* 0x000004000f067824 */ /* 0x000fc800078e0206 */
[C---:B------:R-:W-:Y:S01]  /*19040*/  VIADD R8, R6.reuse, 0x2 ;  /* 0x0000000206087836 */ /* 0x040fe20000000000 */
[----:B------:R-:W-:-:S13]  /*19050*/  R2UR UR10, R6 ;  /* 0x00000000060a72ca */ /* 0x000fda00000e0000 */
[----:B------:R-:W-:Y:S01]  /*19060*/  QGMMA.64x128x32.F32.E4M3.E4M3 R88, R164, gdesc[UR8], R88, gsb0 ;  /* 0x01e00008a4587df3 */ /* 0x000fe20008000858 */
[----:B------:R-:W-:Y:S01]  /*19070*/  R2UR UR10, R8 ;  /* 0x00000000080a72ca */ /* 0x000fe200000e0000 */
[C---:B------:R-:W-:Y:S01]  /*19080*/  VIADD R8, R6.reuse, 0x4 ;  /* 0x0000000406087836 */ /* 0x040fe20000000000 */
[----:B------:R-:W-:Y:S01]  /*19090*/  R2UR UR11, R9 ;  /* 0x00000000090b72ca */ /* 0x000fe200000e0000 */
[----:B------:R-:W-:Y:S02]  /*190a0*/  IMAD.MOV.U32 R9, RZ, RZ, 0x40000040 ;  /* 0x40000040ff097424 */ /* 0x000fe400078e00ff */
[----:B------:R-:W-:Y:S01]  /*190b0*/  VIADD R6, R6, 0x6 ;  /* 0x0000000606067836 */ /* 0x000fe20000000000 */
[----:B0-----:R-:W-:Y:S01]  /*190c0*/  SHF.R.U32.HI R10, RZ, 0x7, R10 ;  /* 0x00000007ff0a7819 */ /* 0x001fe2000001160a */
[----:B------:R-:W-:Y:S02]  /*190d0*/  WARPGROUP.DEPBAR.LE gsb0, 0x0 ;  /* 0x00008000000079c5 */ /* 0x000fe40000010000 */
[----:B------:R-:W-:-:S06]  /*190e0*/  WARPGROUP.ARRIVE ;  /* 0x00000000000079c5 */ /* 0x000fcc0000000000 */
        /* <DEDUP_REMOVED lines=16> */
.L_x_1738:
        /* <DEDUP_REMOVED lines=65> */
[----:B------:R-:W-:Y:S01]  /*19600*/  FMUL.FTZ R69, R2, R75 ;  /* 0x0000004b02457220 */ /* 0x000fe20000410000 */
[----:B------:R-:W-:-:S04]  /*19610*/  UMOV UR35, UR6 ;  /* 0x0000000600237c82 */ /* 0x000fc80008000000 */
[----:B------:R-:W3:Y:S01]  /*19620*/  MUFU.TANH R26, R26 ;  /* 0x0000001a001a7308 */ /* 0x000ee20000002400 */
[----:B0-----:R-:W-:-:S07]  /*19630*/  FMNMX.FTZ R11, R21, R10, !PT ;  /* 0x0000000a150b7209 */ /* 0x001fce0007810000 */
[----:B------:R-:W0:Y:S01]  /*19640*/  MUFU.TANH R28, R28 ;  /* 0x0000001c001c7308 */ /* 0x000e220000002400 */
[----:B--2---:R-:W-:Y:S01]  /*19650*/  FMNMX.FTZ R71, R25, R70, !PT ;  /* 0x0000004619477209 */ /* 0x004fe20007810000 */
[----:B------:R-:W-:-:S06]  /*19660*/  FMUL.FTZ R70, R2, R76 ;  /* 0x0000004c02467220 */ /* 0x000fcc0000410000 */
[----:B------:R-:W2:Y:S01]  /*19670*/  MUFU.TANH R27, R27 ;  /* 0x0000001b001b7308 */ /* 0x000ea20000002400 */
[----:B---3--:R-:W-:-:S07]  /*19680*/  FMNMX.FTZ R10, R26, R11, !PT ;  /* 0x0000000b1a0a7209 */ /* 0x008fce0007810000 */
[----:B------:R-:W3:Y:S01]  /*19690*/  MUFU.TANH R29, R29 ;  /* 0x0000001d001d7308 */ /* 0x000ee20000002400 */
[----:B0-----:R-:W-:Y:S01]  /*196a0*/  FMNMX.FTZ R72, R28, R71, !PT ;  /* 0x000000471c487209 */ /* 0x001fe20007810000 */
[----:B------:R-:W-:-:S06]  /*196b0*/  FMUL.FTZ R71, R2, R77 ;  /* 0x0000004d02477220 */ /* 0x000fcc0000410000 */
[----:B------:R-:W0:Y:S01]  /*196c0*/  MUFU.TANH R30, R30 ;  /* 0x0000001e001e7308 */ /* 0x000e220000002400 */
[----:B--2---:R-:W-:-:S07]  /*196d0*/  FMNMX.FTZ R11, R27, R10, !PT ;  /* 0x0000000a1b0b7209 */ /* 0x004fce0007810000 */
[----:B------:R-:W2:Y:S01]  /*196e0*/  MUFU.TANH R32, R32 ;  /* 0x0000002000207308 */ /* 0x000ea20000002400 */
[----:B---3--:R-:W-:-:S07]  /*196f0*/  FMNMX.FTZ R73, R29, R72, !PT ;  /* 0x000000481d497209 */ /* 0x008fce0007810000 */
[----:B------:R-:W3:Y:S01]  /*19700*/  MUFU.TANH R31, R31 ;  /* 0x0000001f001f7308 */ /* 0x000ee20000002400 */
[----:B0-----:R-:W-:-:S07]  /*19710*/  FMNMX.FTZ R10, R30, R11, !PT ;  /* 0x0000000b1e0a7209 */ /* 0x001fce0007810000 */
[----:B------:R-:W0:Y:S01]  /*19720*/  MUFU.TANH R33, R33 ;  /* 0x0000002100217308 */ /* 0x000e220000002400 */
[----:B--2---:R-:W-:-:S07]  /*19730*/  FMNMX.FTZ R72, R32, R73, !PT ;  /* 0x0000004920487209 */ /* 0x004fce0007810000 */
        /* <DEDUP_REMOVED lines=8> */
[----:B---3--:R-:W-:Y:S01]  /*197c0*/  FMNMX.FTZ R74, R36, R73, !PT ;  /* 0x00000049244a7209 */ /* 0x008fe20007810000 */
[----:B------:R-:W-:-:S06]  /*197d0*/  FMUL.FTZ R73, R2, R79 ;  /* 0x0000004f02497220 */ /* 0x000fcc0000410000 */
[----:B------:R-:W3:Y:S01]  /*197e0*/  MUFU.TANH R38, R38 ;  /* 0x0000002600267308 */ /* 0x000ee20000002400 */
[----:B0-----:R-:W-:-:S07]  /*197f0*/  FMNMX.FTZ R11, R35, R10, !PT ;  /* 0x0000000a230b7209 */ /* 0x001fce0007810000 */
        /* <DEDUP_REMOVED lines=64> */
[----:B------:R-:W-:Y:S01]  /*19c00*/  FMUL.FTZ R80, R2, R86 ;  /* 0x0000005602507220 */ /* 0x000fe20000410000 */
[----:B------:R-:W-:-:S05]  /*19c10*/  MOV R86, UR35 ;  /* 0x0000002300567c02 */ /* 0x000fca0008000f00 */
[----:B------:R-:W3:Y:S01]  /*19c20*/  MUFU.TANH R67, R67 ;  /* 0x0000004300437308 */ /* 0x000ee20000002400 */
[----:B0-----:R-:W-:-:S07]  /*19c30*/  FMNMX.FTZ R10, R66, R11, !PT ;  /* 0x0000000b420a7209 */ /* 0x001fce0007810000 */
[----:B------:R-:W0:Y:S01]  /*19c40*/  MUFU.TANH R69, R69 ;  /* 0x0000004500457308 */ /* 0x000e220000002400 */
[----:B--2---:R-:W-:Y:S01]  /*19c50*/  FMNMX.FTZ R82, R68, R81, !PT ;  /* 0x0000005144527209 */ /* 0x004fe20007810000 */
[----:B------:R-:W-:Y:S01]  /*19c60*/  FMUL.FTZ R81, R2, R87 ;  /* 0x0000005702517220 */ /* 0x000fe20000410000 */
[----:B------:R-:W-:-:S05]  /*19c70*/  IMAD.U32 R87, RZ, RZ, UR40 ;  /* 0x00000028ff577e24 */ /* 0x000fca000f8e00ff */
        /* <DEDUP_REMOVED lines=23> */
[----:B--2---:R-:W-:Y:S02]  /*19df0*/  FMNMX.FTZ R82, R80, R83, !PT ;  /* 0x0000005350527209 */ /* 0x004fe40007810000 */
[----:B---3--:R-:W-:-:S05]  /*19e00*/  FMNMX.FTZ R83, R79, R10, !PT ;  /* 0x0000000a4f537209 */ /* 0x008fca0007810000 */
[----:B------:R-:W2:Y:S01]  /*19e10*/  SHFL.BFLY PT, R10, R83, 0x2, 0x1f ;  /* 0x0c401f00530a7f89 */ /* 0x000ea200000e0000 */
[----:B0-----:R-:W-:-:S05]  /*19e20*/  FMNMX.FTZ R82, R81, R82, !PT ;  /* 0x0000005251527209 */ /* 0x001fca0007810000 */
[----:B------:R-:W0:Y:S01]  /*19e30*/  SHFL.BFLY PT, R11, R82, 0x2, 0x1f ;  /* 0x0c401f00520b7f89 */ /* 0x000e2200000e0000 */
[----:B--2---:R-:W-:Y:S01]  /*19e40*/  FMNMX.FTZ R84, R83, R10, !PT ;  /* 0x0000000a53547209 */ /* 0x004fe20007810000 */
[----:B------:R-:W-:Y:S01]  /*19e50*/  IMAD.U32 R83, RZ, RZ, UR35 ;  /* 0x00000023ff537e24 */ /* 0x000fe2000f8e00ff */
[----:B0-----:R-:W-:-:S03]  /*19e60*/  FMNMX.FTZ R85, R82, R11, !PT ;  /* 0x0000000b52557209 */ /* 0x001fc60007810000 */
[----:B------:R-:W0:Y:S04]  /*19e70*/  SHFL.BFLY PT, R11, R84, 0x1, 0x1f ;  /* 0x0c201f00540b7f89 */ /* 0x000e2800000e0000 */
[----:B------:R-:W2:Y:S01]  /*19e80*/  SHFL.BFLY PT, R10, R85, 0x1, 0x1f ;  /* 0x0c201f00550a7f89 */ /* 0x000ea200000e0000 */
[----:B0-----:R-:W-:Y:S02]  /*19e90*/  FMNMX.FTZ R11, R84, R11, !PT ;  /* 0x0000000b540b7209 */ /* 0x001fe40007810000 */
[----:B--2---:R-:W-:-:S03]  /*19ea0*/  FMNMX.FTZ R10, R85, R10, !PT ;  /* 0x0000000a550a7209 */ /* 0x004fc60007810000 */
[C---:B------:R-:W-:Y:S01]  /*19eb0*/  FFMA.FTZ R82, R11.reuse, R86, -8 ;  /* 0xc10000000b527423 */ /* 0x040fe20000010056 */
[----:B------:R-:W-:-:S01]  /*19ec0*/  FADD.FTZ R12, -R11, R12 ;  /* 0x0000000c0b0c7221 */ /* 0x000fc20000010100 */
[----:B------:R-:W-:Y:S02]  /*19ed0*/  IMAD R85, R168, 0x8, R16 ;  /* 0x00000008a8557824 */ /* 0x000fe400078e0210 */
        /* <DEDUP_REMOVED lines=32> */
[----:B------:R-:W-:-:S01]  /*1a0e0*/  FADD.FTZ R13, -R10, R13 ;  /* 0x0000000d0a0d7221 */ /* 0x000fc20000010100 */
[----:B------:R-:W-:Y:S01]  /*1a0f0*/  FFMA.FTZ R82, R10, R83, -8 ;  /* 0xc10000000a527423 */ /* 0x000fe20000010053 */
[----:B------:R-:W-:Y:S01]  /*1a100*/  FMUL.FTZ R12, R12, UR35 ;  /* 0x000000230c0c7c20 */ /* 0x000fe20008410000 */
[----:B------:R-:W-:Y:S01]  /*1a110*/  MUFU.EX2 R7, R7 ;  /* 0x0000000700077308 */ /* 0x000fe20000000800 */
[----:B------:R-:W-:Y:S01]  /*1a120*/  FMUL.FTZ R13, R13, UR35 ;  /* 0x000000230d0d7c20 */ /* 0x000fe20008410000 */
        /* <DEDUP_REMOVED lines=23> */
[----:B0-----:R-:W-:-:S01]  /*1a2a0*/  FFMA.FTZ R3, R12, R3, R7 ;  /* 0x000000030c037223 */ /* 0x001fc20000010007 */
        /* <DEDUP_REMOVED lines=12> */
[----:B------:R-:W-:-:S02]  /*1a370*/  FFMA.FTZ R81, R81, UR35, -R82 ;  /* 0x0000002351517c23 */ /* 0x000fc40008010852 */
[----:B------:R-:W3:Y:S01]  /*1a380*/  MUFU.EX2 R9, R9 ;  /* 0x0000000900097308 */ /* 0x000ee20000000800 */
[----:B--2---:R-:W-:-:S07]  /*1a390*/  FFMA.FTZ R0, R13, R0, R8 ;  /* 0x000000000d007223 */ /* 0x004fce0000010008 */
        /* <DEDUP_REMOVED lines=90> */
[----:B------:R-:W-:-:S05]  /*1a940*/  VIADD R0, R85, 0x22840 ;  /* 0x0002284055007836 */ /* 0x000fca0000000000 */
[----:B------:R-:W-:Y:S01]  /*1a950*/  PRMT R0, R87, 0x654, R0 ;  /* 0x0000065457007816 */ /* 0x000fe20000000000 */
[----:B------:R-:W2:Y:S01]  /*1a960*/  MUFU.EX2 R68, R68 ;  /* 0x0000004400447308 */ /* 0x000ea20000000800 */
[----:B0-----:R-:W-:-:S02]  /*1a970*/  FADD.FTZ R83, R65, R84 ;  /* 0x0000005441537221 */ /* 0x001fc40000010000 */
[----:B------:R0:W-:Y:S05]  /*1a980*/  SYNCS.ARRIVE.TRANS64.RED.A1T0 RZ, [R0+URZ], RZ ;  /* 0x000000ff00ff79a7 */ /* 0x0001ea000810043f */
[----:B------:R-:W4:Y:S01]  /*1a990*/  MUFU.EX2 R67, R67 ;  /* 0x0000004300437308 */ /* 0x000f220000000800 */
[----:B---3--:R-:W-:-:S07]  /*1a9a0*/  FADD.FTZ R84, R66, R3 ;  /* 0x0000000342547221 */ /* 0x008fce0000010000 */
[----:B------:R-:W3:Y:S01]  /*1a9b0*/  MUFU.EX2 R69, R69 ;  /* 0x0000004500457308 */ /* 0x000ee20000000800 */
[----:B--2---:R-:W-:-:S07]  /*1a9c0*/  FADD.FTZ R86, R68, R83 ;  /* 0x0000005344567221 */ /* 0x004fce0000010000 */
[----:B------:R-:W2:Y:S01]  /*1a9d0*/  MUFU.EX2 R70, R70 ;  /* 0x0000004600467308 */ /* 0x000ea20000000800 */
[----:B----4-:R-:W-:-:S07]  /*1a9e0*/  FADD.FTZ R3, R67, R84 ;  /* 0x0000005443037221 */ /* 0x010fce0000010000 */
[----:B------:R-:W4:Y:S01]  /*1a9f0*/  MUFU.EX2 R72, R72 ;  /* 0x0000004800487308 */ /* 0x000f220000000800 */
[----:B---3--:R-:W-:-:S07]  /*1aa00*/  FADD.FTZ R83, R69, R86 ;  /* 0x0000005645537221 */ /* 0x008fce0000010000 */
[----:B------:R-:W3:Y:S01]  /*1aa10*/  MUFU.EX2 R71, R71 ;  /* 0x0000004700477308 */ /* 0x000ee20000000800 */
[----:B--2---:R-:W-:-:S07]  /*1aa20*/  FADD.FTZ R82, R70, R3 ;  /* 0x0000000346527221 */ /* 0x004fce0000010000 */
[----:B------:R-:W2:Y:S01]  /*1aa30*/  MUFU.EX2 R73, R73 ;  /* 0x0000004900497308 */ /* 0x000ea20000000800 */
[----:B----4-:R-:W-:-:S07]  /*1aa40*/  FADD.FTZ R84, R72, R83 ;  /* 0x0000005348547221 */ /* 0x010fce0000010000 */
        /* <DEDUP_REMOVED lines=20> */
.L_x_1739:
[----:B------:R-:W-:Y:S01]  /*1ab90*/  F2FP.SATFINITE.E4M3.F32.PACK_AB_MERGE_C R20, R21, R20, RZ ;  /* 0x000000141514723e */ /* 0x000fe200048070ff */
[----:B------:R-:W-:Y:S01]  /*1aba0*/  FMUL.FTZ R88, R88, R12 ;  /* 0x0000000c58587220 */ /* 0x000fe20000410000 */
[----:B------:R-:W-:Y:S01]  /*1abb0*/  ISETP.GT.AND P1, PT, R4, R14, PT ;  /* 0x0000000e0400720c */ /* 0x000fe20003f24270 */
[----:B------:R-:W-:Y:S01]  /*1abc0*/  FMUL.FTZ R89, R89, R12 ;  /* 0x0000000c59597220 */ /* 0x000fe20000410000 */
[----:B------:R-:W-:Y:S01]  /*1abd0*/  F2FP.SATFINITE.E4M3.F32.PACK_AB_MERGE_C R164, R6, R7, R20 ;  /* 0x0000000706a4723e */ /* 0x000fe20004807014 */
[----:B------:R-:W-:Y:S01]  /*1abe0*/  IMAD R6, R15, 0x8, R16 ;  /* 0x000000080f067824 */ /* 0x000fe200078e0210 */
[----:B------:R-:W-:Y:S01]  /*1abf0*/  F2FP.SATFINITE.E4M3.F32.PACK_AB_MERGE_C R24, R25, R24, RZ ;  /* 0x000000181918723e */ /* 0x000fe200048070ff */
        /* <DEDUP_REMOVED lines=8> */
[----:B------:R-:W-:Y:S01]  /*1ac80*/  FMUL.FTZ R96, R96, R12 ;  /* 0x0000000c60607220 */ /* 0x000fe20000410000 */
[----:B------:R-:W-:Y:S01]  /*1ac90*/  F2FP.SATFINITE.E4M3.F32.PACK_AB_MERGE_C R40, R41, R40, RZ ;  /* 0x000000282928723e */ /* 0x000fe200048070ff */
[----:B------:R-:W-:Y:S01]  /*1aca0*/  FMUL.FTZ R97, R97, R12 ;  /* 0x0000000c61617220 */ /* 0x000fe20000410000 */
[----:B------:R-:W-:Y:S01]  /*1acb0*/  F2FP.SATFINITE.E4M3.F32.PACK_AB_MERGE_C R46, R47, R46, RZ ;  /* 0x0000002e2f2e723e */ /* 0x000fe200048070ff */
[----:B------:R0:W-:Y:S01]  /*1acc0*/  SYNCS.ARRIVE.TRANS64.RED.A1T0 RZ, [R6+URZ], RZ ;  /* 0x000000ff06ff79a7 */ /* 0x0001e2000810043f */
        /* <DEDUP_REMOVED lines=87> */
[----:B0-----:R-:W-:Y:S06]  /*1b240*/  @P1 BRA `(.L_x_1740) ;  /* 0xffffffd800041947 */ /* 0x001fec000383ffff */
.L_x_1728:
[----:B------:R-:W-:-:S13]  /*1b250*/  ISETP.GE.AND P1, PT, R4, R198, PT ;  /* 0x000000c60400720c */ /* 0x000fda0003f26270 */
[----:B------:R-:W-:Y:S05]  /*1b260*/  @!P1 BRA `(.L_x_1741) ;  /* 0x0000003800289947 */ /* 0x000fea0003800000 */
[----:B------:R-:W-:Y:S02]  /*1b270*/  IMAD.MOV.U32 R12, RZ, RZ, R10 ;  /* 0x000000ffff0c7224 */ /* 0x000fe400078e000a */
[----:B------:R-:W-:Y:S02]  /*1b280*/  IMAD.MOV.U32 R13, RZ, RZ, R11 ;  /* 0x000000ffff0d7224 */ /* 0x000fe400078e000b */
[----:B------:R-:W-:Y:S02]  /*1b290*/  IMAD.MOV.U32 R15, RZ, RZ, R169 ;  /* 0x000000ffff0f7224 */ /* 0x000fe400078e00a9 */
[----:B------:R-:W-:-:S07]  /*1b2a0*/  IMAD.MOV.U32 R14, RZ, RZ, R168 ;  /* 0x000000ffff0e7224 */ /* 0x000fce00078e00a8 */
.L_x_1761:
        /* <DEDUP_REMOVED lines=8> */
.L_x_1743:
[----:B------:R-:W-:-:S05]  /*1b330*/  VIADD R6, R14, 0x1 ;  /* 0x000000010e067836 */ /* 0x000fca0000000000 */
[----:B------:R-:W-:-:S04]  /*1b340*/  ISETP.NE.AND P2, PT, R6, 0x2, PT ;  /* 0x000000020600780c */ /* 0x000fc80003f45270 */
[----:B------:R-:W-:Y:S02]  /*1b350*/  SEL R7, R6, RZ, P2 ;  /* 0x000000ff06077207 */ /* 0x000fe40001000000 */
[----:B------:R-:W-:-:S03]  /*1b360*/  SHF.L.U32 R6, R169, 0x1f, RZ ;  /* 0x0000001fa9067819 */ /* 0x000fc600000006ff */
[----:B------:R-:W-:-:S04]  /*1b370*/  IMAD R7, R7, 0x8, R16 ;  /* 0x0000000807077824 */ /* 0x000fc800078e0210 */
[----:B------:R0:W2:Y:S01]  /*1b380*/  SYNCS.PHASECHK.TRANS64.TRYWAIT P2, [R7+URZ+0x22830], R6 ;  /* 0x02283006070075a7 */ /* 0x0000a2000804017f */
[----:B------:R-:W-:Y:S05]  /*1b390*/  @!P0 BRA `(.L_x_1744) ;  /* 0x0000000000048947 */ /* 0x000fea0003800000 */
[----:B------:R-:W-:Y:S01]  /*1b3a0*/  BPT.TRAP 0x1 ;  /* 0x000000040000795c */ /* 0x000fe20000300000 */
.L_x_1744:
[----:B------:R-:W-:Y:S04]  /*1b3b0*/  BSSY B0, `(.L_x_1742) ;  /* 0x0000004000007945 */ /* 0x000fe80003800000 */
[----:B--2---:R-:W-:Y:S05]  /*1b3c0*/  @P2 BRA `(.L_x_1745) ;  /* 0x0000000000082947 */ /* 0x004fea0003800000 */
[----:B------:R-:W2:Y:S02]  /*1b3d0*/  SYNCS.PHASECHK.TRANS64.TRYWAIT P2, [R7+URZ+0x22830], R6 ;  /* 0x02283006070075a7 */ /* 0x000ea4000804017f */
[----:B--2---:R-:W-:Y:S05]  /*1b3e0*/  @!P2 BRA `(.L_x_1746) ;  /* 0x000000ec002ca947 */ /* 0x004fea0003800000 */
.L_x_1745:
[----:B------:R-:W-:Y:S05]  /*1b3f0*/  BSYNC B0 ;  /* 0x0000000000007941 */ /* 0x000fea0003800000 */
.L_x_1742:
        /* <DEDUP_REMOVED lines=21> */
[----:B------:R-:W-:Y:S02]  /*1b550*/  R2UR UR10, R8 ;  /* 0x00000000080a72ca */ /* 0x000fe400000e0000 */
[----:B------:R-:W-:-:S04]  /*1b560*/  IADD3 R8, R6, 0x200, RZ ;  /* 0x0000020006087810 */ /* 0x000fc80007ffe0ff */
        /* <DEDUP_REMOVED lines=30> */
.L_x_1748:
[----:B------:R-:W-:Y:S01]  /*1b750*/  SHF.L.U32 R6, R15, 0x1f, RZ ;  /* 0x0000001f0f067819 */ /* 0x000fe200000006ff */
[----:B------:R-:W-:-:S04]  /*1b760*/  IMAD R7, R14, 0x8, R16 ;  /* 0x000000080e077824 */ /* 0x000fc800078e0210 */
[----:B------:R0:W2:Y:S01]  /*1b770*/  SYNCS.PHASECHK.TRANS64.TRYWAIT P1, [R7+URZ+0x22850], R6 ;  /* 0x02285006070075a7 */ /* 0x0000a2000802017f */
[----:B------:R-:W-:Y:S05]  /*1b780*/  @!P0 BRA `(.L_x_1749) ;  /* 0x0000000000048947 */ /* 0x000fea0003800000 */
[----:B------:R-:W-:Y:S01]  /*1b790*/  BPT.TRAP 0x1 ;  /* 0x000000040000795c */ /* 0x000fe20000300000 */
.L_x_1749:
[----:B--2---:R-:W-:Y:S05]  /*1b7a0*/  @P1 BRA `(.L_x_1747) ;  /* 0x0000000000081947 */ /* 0x004fea0003800000 */
[----:B------:R-:W2:Y:S02]  /*1b7b0*/  SYNCS.PHASECHK.TRANS64.TRYWAIT P1, [R7+URZ+0x22850], R6 ;  /* 0x02285006070075a7 */ /* 0x000ea4000802017f */
[----:B--2---:R-:W-:Y:S05]  /*1b7c0*/  @!P1 BRA `(.L_x_1750) ;  /* 0x000000e800489947 */ /* 0x004fea0003800000 */
.L_x_1747:
        /* <DEDUP_REMOVED lines=9> */
[----:B------:R-:W-:-:S03]  /*1b860*/  IMAD.MOV.U32 R7, RZ, RZ, 0x40000040 ;  /* 0x40000040ff077424 */ /* 0x000fc600078e00ff */
[C---:B------:R-:W-:Y:S02]  /*1b870*/  R2UR UR10, R6.reuse ;  /* 0x00000000060a72ca */ /* 0x040fe400000e0000 */
[----:B------:R-:W-:Y:S01]  /*1b880*/  R2UR UR11, R7 ;  /* 0x00000000070b72ca */ /* 0x000fe200000e0000 */
[----:B------:R-:W-:Y:S01]  /*1b890*/  IMAD.MOV.U32 R7, RZ, RZ, 0x40000040 ;  /* 0x40000040ff077424 */ /* 0x000fe200078e00ff */
[----:B------:R-:W-:-:S11]  /*1b8a0*/  IADD3 R8, R6, 0x2, RZ ;  /* 0x0000000206087810 */ /* 0x000fd60007ffe0ff */
        /* <DEDUP_REMOVED lines=25> */
.L_x_1751:
        /* <DEDUP_REMOVED lines=31> */
[----:B------:R-:W-:Y:S01]  /*1bc30*/  FMUL.FTZ R80, R2, R84 ;  /* 0x0000005402507220 */ /* 0x000fe20000410000 */
[----:B--2---:R-:W-:Y:S01]  /*1bc40*/  @P4 SHF.R.U32.HI R81, RZ, R7, R6 ;  /* 0x00000007ff514219 */ /* 0x004fe20000011606 */
[----:B------:R-:W-:Y:S02]  /*1bc50*/  IMAD R6, R168, 0x8, R16 ;  /* 0x00000008a8067824 */ /* 0x000fe400078e0210 */
[C---:B------:R-:W-:Y:S01]  /*1bc60*/  FMUL.FTZ R37, R2.reuse, R46 ;  /* 0x0000002e02257220 */ /* 0x040fe20000410000 */
[----:B------:R-:W-:Y:S01]  /*1bc70*/  FMUL.FTZ R61, R2, R65 ;  /* 0x00000041023d7220 */ /* 0x000fe20000410000 */
[----:B------:R-:W-:-:S02]  /*1bc80*/  IMAD.U32 R84, RZ, RZ, UR40 ;  /* 0x00000028ff547e24 */ /* 0x000fc4000f8e00ff */
[----:B------:R-:W-:Y:S01]  /*1bc90*/  FMUL.FTZ R46, R2, R55 ;  /* 0x00000037022e7220 */ /* 0x000fe20000410000 */
[----:B------:R-:W-:Y:S02]  /*1bca0*/  VIADD R7, R6, 0x22840 ;  /* 0x0002284006077836 */ /* 0x000fe40000000000 */
        /* <DEDUP_REMOVED lines=14> */
[----:B------:R-:W0:Y:S01]  /*1bd90*/  SHFL.IDX PT, R6, R81, RZ, 0x1c1f ;  /* 0x001c1fff51067589 */ /* 0x000e2200000e0000 */
[----:B------:R-:W-:-:S02]  /*1bda0*/  IMAD.SHL.U32 R77, R4, 0x80, RZ ;  /* 0x00000080044d7824 */ /* 0x000fc400078e00ff */
[C---:B------:R-:W-:Y:S01]  /*1bdb0*/  FMUL.FTZ R36, R2.reuse, R41 ;  /* 0x0000002902247220 */ /* 0x040fe20000410000 */
[C---:B------:R-:W-:Y:S01]  /*1bdc0*/  FMUL.FTZ R38, R2.reuse, R47 ;  /* 0x0000002f02267220 */ /* 0x040fe20000410000 */
[----:B------:R-:W-:Y:S01]  /*1bdd0*/  FMUL.FTZ R43, R2, R48 ;  /* 0x00000030022b7220 */ /* 0x000fe20000410000 */
[----:B------:R-:W-:Y:S01]  /*1bde0*/  PRMT R79, R84, 0x654, R7 ;  /* 0x00000654544f7816 */ /* 0x000fe20000000007 */
        /* <DEDUP_REMOVED lines=12> */
[----:B------:R-:W-:Y:S01]  /*1beb0*/  IADD3 R7, -R77, 0x1, RZ ;  /* 0x000000014d077810 */ /* 0x000fe20007ffe1ff */
[----:B------:R2:W-:Y:S01]  /*1bec0*/  SYNCS.ARRIVE.TRANS64.RED.A1T0 RZ, [R79+URZ], RZ ;  /* 0x000000ff4fff79a7 */ /* 0x0005e2000810043f */
[C---:B------:R-:W-:Y:S01]  /*1bed0*/  FMUL.FTZ R74, R2.reuse, R83 ;  /* 0x00000053024a7220 */ /* 0x040fe20000410000 */
[C---:B------:R-:W-:Y:S01]  /*1bee0*/  FMUL.FTZ R82, R2.reuse, R85 ;  /* 0x0000005502527220 */ /* 0x040fe20000410000 */
[----:B------:R-:W-:Y:S01]  /*1bef0*/  FMUL.FTZ R76, R2, R86 ;  /* 0x00000056024c7220 */ /* 0x000fe20000410000 */
[----:B------:R-:W-:Y:S01]  /*1bf00*/  IMAD R7, R172, -0x2, R7 ;  /* 0xfffffffeac077824 */ /* 0x000fe200078e0207 */
[----:B------:R-:W3:Y:S01]  /*1bf10*/  MUFU.TANH R10, R10 ;  /* 0x0000000a000a7308 */ /* 0x000ee20000002400 */
[----:B--2---:R-:W-:-:S03]  /*1bf20*/  FMUL.FTZ R79, R2, R87 ;  /* 0x00000057024f7220 */ /* 0x004fc60000410000 */
[----:B------:R-:W-:-:S04]  /*1bf30*/  IADD3 R7, -R170, R7, R171 ;  /* 0x00000007aa077210 */ /* 0x000fc80007ffe1ab */
[----:B------:R-:W2:Y:S01]  /*1bf40*/  MUFU.TANH R11, R11 ;  /* 0x0000000b000b7308 */ /* 0x000ea20000002400 */
[C---:B------:R-:W-:Y:S01]  /*1bf50*/  IADD3 R85, R7.reuse, UR43, RZ ;  /* 0x0000002b07557c10 */ /* 0x040fe2000fffe0ff */
[----:B------:R-:W-:-:S04]  /*1bf60*/  VIADD R86, R7, UR33 ;  /* 0x0000002107567c36 */ /* 0x000fc80008000000 */
[--C-:B0-----:R-:W-:Y:S02]  /*1bf70*/  IMAD.IADD R84, R86, 0x1, R6.reuse ;  /* 0x0000000156547824 */ /* 0x101fe400078e0206 */
[----:B------:R-:W0:Y:S01]  /*1bf80*/  MUFU.TANH R8, R8 ;  /* 0x0000000800087308 */ /* 0x000e220000002400 */
[----:B------:R-:W-:-:S07]  /*1bf90*/  IMAD.IADD R83, R85, 0x1, R6 ;  /* 0x0000000155537824 */ /* 0x000fce00078e0206 */
        /* <DEDUP_REMOVED lines=74> */
.L_x_1754:
[----:B------:R-:W-:-:S05]  /*1c440*/  IMAD.U32 R152, RZ, RZ, UR4 ;  /* 0x00000004ff987e24 */ /* 0x000fca000f8e00ff */
[----:B------:R-:W-:-:S13]  /*1c450*/  ISETP.NE.AND P1, PT, R152, 0x1, PT ;  /* 0x000000019800780c */ /* 0x000fda0003f25270 */
[----:B------:R-:W2:Y:S02]  /*1c460*/  @P1 LDC.64 R6, c[0x0][0x9e8] ;  /* 0x00027a00ff061b82 */ /* 0x000ea40000000a00 */
[----:B--2---:R-:W-:-:S05]  /*1c470*/  @P1 IMAD.HI.U32 R6, R87, R6, RZ ;  /* 0x0000000657061227 */ /* 0x004fca00078e00ff */
[----:B------:R-:W-:-:S07]  /*1c480*/  @P1 SHF.R.U32.HI R87, RZ, R7, R6 ;  /* 0x00000007ff571219 */ /* 0x000fce0000011606 */
.L_x_1755:
[----:B------:R-:W-:Y:S05]  /*1c490*/  BSYNC B0 ;  /* 0x0000000000007941 */ /* 0x000fea0003800000 */
.L_x_1753:
[----:B------:R-:W-:-:S04]  /*1c4a0*/  IMAD R87, R87, R152, -R77 ;  /* 0x0000009857577224 */ /* 0x000fc800078e0a4d */
[----:B------:R-:W-:-:S05]  /*1c4b0*/  IMAD R87, R172, -0x2, R87 ;  /* 0xfffffffeac577824 */ /* 0x000fca00078e0257 */
[----:B------:R-:W-:Y:S02]  /*1c4c0*/  VIADDMNMX R84, R87, R152, R84, PT ;  /* 0x0000009857547246 */ /* 0x000fe40003800154 */
[----:B------:R-:W-:-:S07]  /*1c4d0*/  VIMNMX R83, R83, R87, !PT ;  /* 0x0000005753537248 */ /* 0x000fce0007fe0100 */
.L_x_1752:
[----:B------:R-:W-:-:S04]  /*1c4e0*/  ISETP.GT.AND P1, PT, R4, -0x1, PT ;  /* 0xffffffff0400780c */ /* 0x000fc80003f24270 */
[C---:B------:R-:W-:Y:S02]  /*1c4f0*/  ISETP.GT.AND P3, PT, R83.reuse, RZ, P1 ;  /* 0x000000ff5300720c */ /* 0x040fe40000f64270 */
[----:B------:R-:W-:Y:S02]  /*1c500*/  ISETP.GT.AND P2, PT, R83, 0x1, P1 ;  /* 0x000000015300780c */ /* 0x000fe40000f44270 */
[C---:B------:R-:W-:Y:S02]  /*1c510*/  ISETP.LT.OR P3, PT, R84.reuse, 0x1, P3 ;  /* 0x000000015400780c */ /* 0x040fe40001f61670 */
[----:B------:R-:W-:Y:S02]  /*1c520*/  ISETP.LT.OR P2, PT, R84, 0x2, P2 ;  /* 0x000000025400780c */ /* 0x000fe40001741670 */
[----:B------:R-:W-:Y:S02]  /*1c530*/  FSEL R10, R10, -INF , !P3 ;  /* 0xff8000000a0a7808 */ /* 0x000fe40005800000 */
[----:B------:R-:W-:-:S02]  /*1c540*/  FSEL R87, R11, -INF , !P2 ;  /* 0xff8000000b577808 */ /* 0x000fc40005000000 */
[C---:B------:R-:W-:Y:S01]  /*1c550*/  ISETP.GT.AND P3, PT, R83.reuse, 0x8, P1 ;  /* 0x000000085300780c */ /* 0x040fe20000f64270 */
[----:B------:R-:W2:Y:S01]  /*1c560*/  SHFL.IDX PT, R11, R81, 0x1, 0x1c1f ;  /* 0x003c1f00510b7f89 */ /* 0x000ea200000e0000 */
[----:B------:R-:W-:Y:S02]  /*1c570*/  ISETP.GT.AND P2, PT, R83, 0x9, P1 ;  /* 0x000000095300780c */ /* 0x000fe40000f44270 */
[C---:B------:R-:W-:Y:S02]  /*1c580*/  ISETP.LT.OR P3, PT, R84.reuse, 0x9, P3 ;  /* 0x000000095400780c */ /* 0x040fe40001f61670 */
[----:B------:R-:W-:Y:S02]  /*1c590*/  ISETP.LT.OR P2, PT, R84, 0xa, P2 ;  /* 0x0000000a5400780c */ /* 0x000fe40001741670 */
[----:B0-----:R-:W-:Y:S02]  /*1c5a0*/  FSEL R21, R21, -INF , !P3 ;  /* 0xff80000015157808 */ /* 0x001fe40005800000 */
[----:B------:R-:W-:-:S02]  /*1c5b0*/  FSEL R24, R24, -INF , !P2 ;  /* 0xff80000018187808 */ /* 0x000fc40005000000 */
[C---:B------:R-:W-:Y:S02]  /*1c5c0*/  ISETP.GT.AND P3, PT, R83.reuse, 0x10, P1 ;  /* 0x000000105300780c */ /* 0x040fe40000f64270 */
[----:B------:R-:W-:Y:S02]  /*1c5d0*/  ISETP.GT.AND P2, PT, R83, 0x11, P1 ;  /* 0x000000115300780c */ /* 0x000fe40000f44270 */
[C---:B------:R-:W-:Y:S02]  /*1c5e0*/  ISETP.LT.OR P3, PT, R84.reuse, 0x11, P3 ;  /* 0x000000115400780c */ /* 0x040fe40001f61670 */
[----:B------:R-:W-:Y:S02]  /*1c5f0*/  ISETP.LT.OR P2, PT, R84, 0x12, P2 ;  /* 0x000000125400780c */ /* 0x000fe40001741670 */
[----:B------:R-:W-:Y:S02]  /*1c600*/  FSEL R27, R27, -INF , !P3 ;  /* 0xff8000001b1b7808 */ /* 0x000fe40005800000 */
[----:B------:R-:W-:-:S02]  /*1c610*/  FSEL R28, R28, -INF , !P2 ;  /* 0xff8000001c1c7808 */ /* 0x000fc40005000000 */
[C---:B------:R-:W-:Y:S01]  /*1c620*/  ISETP.GT.AND P3, PT, R83.reuse, 0x18, P1 ;  /* 0x000000185300780c */ /* 0x040fe20000f64270 */
[--C-:B--2---:R-:W-:Y:S01]  /*1c630*/  IMAD.IADD R86, R86, 0x1, R11.reuse ;  /* 0x0000000156567824 */ /* 0x104fe200078e020b */
[----:B------:R-:W-:Y:S01]  /*1c640*/  ISETP.GT.AND P2, PT, R83, 0x19, P1 ;  /* 0x000000195300780c */ /* 0x000fe20000f44270 */
[----:B------:R-:W-:Y:S01]  /*1c650*/  IMAD.IADD R85, R85, 0x1, R11 ;  /* 0x0000000155557824 */ /* 0x000fe200078e020b */
[C---:B------:R-:W-:Y:S02]  /*1c660*/  ISETP.LT.OR P3, PT, R84.reuse, 0x19, P3 ;  /* 0x000000195400780c */ /* 0x040fe40001f61670 */
[----:B------:R-:W-:Y:S02]  /*1c670*/  ISETP.LT.OR P2, PT, R84, 0x1a, P2 ;  /* 0x0000001a5400780c */ /* 0x000fe40001741670 */
[----:B------:R-:W-:Y:S02]  /*1c680*/  FSEL R31, R31, -INF , !P3 ;  /* 0xff8000001f1f7808 */ /* 0x000fe40005800000 */
[----:B------:R-:W-:-:S02]  /*1c690*/  FSEL R32, R32, -INF , !P2 ;  /* 0xff80000020207808 */ /* 0x000fc40005000000 */
[C---:B------:R-:W-:Y:S02]  /*1c6a0*/  ISETP.GT.AND P3, PT, R83.reuse, 0x20, P1 ;  /* 0x000000205300780c */ /* 0x040fe40000f64270 */
[----:B------:R-:W-:Y:S02]  /*1c6b0*/  ISETP.GT.AND P2, PT, R83, 0x21, P1 ;  /* 0x000000215300780c */ /* 0x000fe40000f44270 */
        /* <DEDUP_REMOVED lines=83> */
.L_x_1758:
[----:B------:R-:W-:-:S05]  /*1cbf0*/  IMAD.U32 R84, RZ, RZ, UR4 ;  /* 0x00000004ff547e24 */ /* 0x000fca000f8e00ff */
[----:B------:R-:W-:-:S13]  /*1cc00*/  ISETP.NE.AND P2, PT, R84, 0x1, PT ;  /* 0x000000015400780c */ /* 0x000fda0003f45270 */
[----:B------:R-:W0:Y:S02]  /*1cc10*/  @P2 LDC.64 R6, c[0x0][0x9e8] ;  /* 0x00027a00ff062b82 */ /* 0x000e240000000a00 */
[----:B0-----:R-:W-:-:S05]  /*1cc20*/  @P2 IMAD.HI.U32 R6, R11, R6, RZ ;  /* 0x000000060b062227 */ /* 0x001fca00078e00ff */
[----:B------:R-:W-:-:S07]  /*1cc30*/  @P2 SHF.R.U32.HI R11, RZ, R7, R6 ;  /* 0x00000007ff0b2219 */ /* 0x000fce0000011606 */
.L_x_1759:
[----:B------:R-:W-:Y:S05]  /*1cc40*/  BSYNC B0 ;  /* 0x0000000000007941 */ /* 0x000fea0003800000 */
.L_x_1757:
[----:B------:R-:W-:-:S04]  /*1cc50*/  IMAD R11, R11, R84, -R77 ;  /* 0x000000540b0b7224 */ /* 0x000fc800078e0a4d */
[----:B------:R-:W-:-:S05]  /*1cc60*/  IMAD R11, R172, -0x2, R11 ;  /* 0xfffffffeac0b7824 */ /* 0x000fca00078e020b */
[----:B------:R-:W-:Y:S02]  /*1cc70*/  VIADDMNMX R86, R11, R84, R86, PT ;  /* 0x000000540b567246 */ /* 0x000fe40003800156 */
[----:B------:R-:W-:-:S07]  /*1cc80*/  VIMNMX R85, R85, R11, !PT ;  /* 0x0000000b55557248 */ /* 0x000fce0007fe0100 */
.L_x_1756:
        /* <DEDUP_REMOVED lines=69> */
[C---:B------:R-:W-:Y:S02]  /*1d0e0*/  ISETP.GT.AND P2, PT, R85.reuse, 0x29, P1 ;  /* 0x000000295500780c */ /* 0x040fe40000f44270 */
[----:B------:R-:W-:Y:S02]  /*1d0f0*/  FSEL R44, R44, -INF , !P3 ;  /* 0xff8000002c2c7808 */ /* 0x000fe40005800000 */
[----:B------:R-:W-:Y:S02]  /*1d100*/  ISETP.GT.AND P3, PT, R85, 0x40, P1 ;  /* 0x000000405500780c */ /* 0x000fe40000f64270 */
[C---:B------:R-:W-:Y:S02]  /*1d110*/  ISETP.LT.OR P2, PT, R86.reuse, 0x2a, P2 ;  /* 0x0000002a5600780c */ /* 0x040fe40001741670 */
[----:B------:R-:W-:-:S02]  /*1d120*/  ISETP.LT.OR P3, PT, R86, 0x41, P3 ;  /* 0x000000415600780c */ /* 0x000fc40001f61670 */
[----:B------:R-:W-:Y:S02]  /*1d130*/  FSEL R38, R38, -INF , !P2 ;  /* 0xff80000026267808 */ /* 0x000fe40005000000 */
[C---:B------:R-:W-:Y:S02]  /*1d140*/  ISETP.GT.AND P2, PT, R85.reuse, 0x31, P1 ;  /* 0x000000315500780c */ /* 0x040fe40000f44270 */
        /* <DEDUP_REMOVED lines=24> */
[----:B------:R-:W-:Y:S01]  /*1d2d0*/  ISETP.GT.AND P3, PT, R85, 0x49, P1 ;  /* 0x000000495500780c */ /* 0x000fe20000f64270 */
[--C-:B------:R-:W-:Y:S01]  /*1d2e0*/  FFMA.FTZ R77, R28, UR35, -R6.reuse ;  /* 0x000000231c4d7c23 */ /* 0x100fe20008010806 */
[----:B------:R-:W-:Y:S01]  /*1d2f0*/  FMNMX.FTZ R10, R27, R12, !PT ;  /* 0x0000000c1b0a7209 */ /* 0x000fe20007810000 */
[--C-:B------:R-:W-:Y:S01]  /*1d300*/  FFMA.FTZ R28, R31, UR35, -R6.reuse ;  /* 0x000000231f1c7c23 */ /* 0x100fe20008010806 */
[----:B------:R-:W-:Y:S01]  /*1d310*/  ISETP.LT.OR P3, PT, R86, 0x4a, P3 ;  /* 0x0000004a5600780c */ /* 0x000fe20001f61670 */
[----:B------:R0:W-:Y:S01]  /*1d320*/  MUFU.EX2 R8, R83 ;  /* 0x0000005300087308 */ /* 0x0001e20000000800 */
[----:B------:R-:W-:Y:S01]  /*1d330*/  FMNMX.FTZ R10, R9, R10, !PT ;  /* 0x0000000a090a7209 */ /* 0x000fe20007810000 */
[--C-:B------:R-:W-:Y:S01]  /*1d340*/  FFMA.FTZ R7, R87, UR35, -R6.reuse ;  /* 0x0000002357077c23 */ /* 0x100fe20008010806 */
[----:B------:R-:W-:Y:S01]  /*1d350*/  FSEL R54, R54, -INF , !P3 ;  /* 0xff80000036367808 */ /* 0x000fe20005800000 */
[--C-:B------:R-:W-:Y:S01]  /*1d360*/  FFMA.FTZ R87, R36, UR35, -R6.reuse ;  /* 0x0000002324577c23 */ /* 0x100fe20008010806 */
[----:B------:R-:W-:Y:S01]  /*1d370*/  FMNMX.FTZ R81, R15, R10, !PT ;  /* 0x0000000a0f517209 */ /* 0x000fe20007810000 */
[--C-:B------:R-:W-:Y:S01]  /*1d380*/  FFMA.FTZ R36, R39, UR35, -R6.reuse ;  /* 0x0000002327247c23 */ /* 0x100fe20008010806 */
[----:B------:R-:W-:Y:S01]  /*1d390*/  ISETP.GT.AND P3, PT, R85, 0x50, P1 ;  /* 0x000000505500780c */ /* 0x000fe20000f64270 */
[--C-:B------:R-:W-:Y:S01]  /*1d3a0*/  FFMA.FTZ R152, R53, UR35, -R6.reuse ;  /* 0x0000002335987c23 */ /* 0x100fe20008010806 */
[----:B------:R-:W-:Y:S01]  /*1d3b0*/  FMNMX.FTZ R10, R20, R81, !PT ;  /* 0x00000051140a7209 */ /* 0x000fe20007810000 */
[--C-:B0-----:R-:W-:Y:S01]  /*1d3c0*/  FFMA.FTZ R83, R32, UR35, -R6.reuse ;  /* 0x0000002320537c23 */ /* 0x101fe20008010806 */
[----:B------:R-:W-:Y:S01]  /*1d3d0*/  ISETP.LT.OR P3, PT, R86, 0x51, P3 ;  /* 0x000000515600780c */ /* 0x000fe20001f61670 */
[--C-:B------:R-:W-:Y:S01]  /*1d3e0*/  FFMA.FTZ R32, R35, UR35, -R6.reuse ;  /* 0x0000002323207c23 */ /* 0x100fe20008010806 */
        /* <DEDUP_REMOVED lines=9> */
[--C-:B------:R-:W-:Y:S01]  /*1d480*/  FFMA.FTZ R158, R69, UR35, -R6.reuse ;  /* 0x00000023459e7c23 */ /* 0x100fe20008010806 */
[----:B------:R-:W-:Y:S01]  /*1d490*/  ISETP.LT.OR P3, PT, R86, 0x52, P3 ;  /* 0x000000525600780c */ /* 0x000fe20001f61670 */
[--C-:B------:R-:W-:Y:S01]  /*1d4a0*/  FFMA.FTZ R160, R73, UR35, -R6.reuse ;  /* 0x0000002349a07c23 */ /* 0x100fe20008010806 */
[----:B------:R-:W-:Y:S01]  /*1d4b0*/  FMNMX.FTZ R10, R30, R81, !PT ;  /* 0x000000511e0a7209 */ /* 0x000fe20007810000 */
[--C-:B------:R-:W-:Y:S01]  /*1d4c0*/  FFMA.FTZ R61, R75, UR35, -R6.reuse ;  /* 0x000000234b3d7c23 */ /* 0x100fe20008010806 */
[----:B------:R-:W-:Y:S01]  /*1d4d0*/  FSEL R58, R58, -INF , !P3 ;  /* 0xff8000003a3a7808 */ /* 0x000fe20005800000 */
[--C-:B------:R-:W-:Y:S01]  /*1d4e0*/  FFMA.FTZ R78, R78, UR35, -R6.reuse ;  /* 0x000000234e4e7c23 */ /* 0x100fe20008010806 */
[----:B------:R-:W-:Y:S01]  /*1d4f0*/  FMNMX.FTZ R35, R33, R10, !PT ;  /* 0x0000000a21237209 */ /* 0x000fe20007810000 */
[----:B------:R-:W-:Y:S01]  /*1d500*/  FFMA.FTZ R82, R82, UR35, -R6 ;  /* 0x0000002352527c23 */ /* 0x000fe20008010806 */
[----:B------:R-:W-:Y:S01]  /*1d510*/  ISETP.GT.AND P3, PT, R85, 0x58, P1 ;  /* 0x000000585500780c */ /* 0x000fe20000f64270 */
[----:B------:R-:W-:Y:S01]  /*1d520*/  MUFU.EX2 R84, R84 ;  /* 0x0000005400547308 */ /* 0x000fe20000000800 */
[----:B------:R-:W-:-:S02]  /*1d530*/  FMNMX.FTZ R10, R34, R35, !PT ;  /* 0x00000023220a7209 */ /* 0x000fc40007810000 */
[----:B------:R-:W-:Y:S02]  /*1d540*/  ISETP.LT.OR P3, PT, R86, 0x59, P3 ;  /* 0x000000595600780c */ /* 0x000fe40001f61670 */
[----:B------:R-:W-:Y:S02]  /*1d550*/  FMNMX.FTZ R81, R37, R10, !PT ;  /* 0x0000000a25517209 */ /* 0x000fe40007810000 */
[----:B------:R-:W-:Y:S01]  /*1d560*/  FSEL R60, R60, -INF , !P3 ;  /* 0xff8000003c3c7808 */ /* 0x000fe20005800000 */
[----:B------:R-:W-:Y:S01]  /*1d570*/  MUFU.EX2 R7, R7 ;  /* 0x0000000700077308 */ /* 0x000fe20000000800 */
[----:B------:R-:W-:Y:S02]  /*1d580*/  FMNMX.FTZ R10, R38, R81, !PT ;  /* 0x00000051260a7209 */ /* 0x000fe40007810000 */
[----:B------:R-:W-:Y:S02]  /*1d590*/  ISETP.GT.AND P3, PT, R85, 0x59, P1 ;  /* 0x000000595500780c */ /* 0x000fe40000f64270 */
[----:B------:R-:W-:Y:S01]  /*1d5a0*/  FMNMX.FTZ R39, R41, R10, !PT ;  /* 0x0000000a29277209 */ /* 0x000fe20007810000 */
[--C-:B------:R-:W-:Y:S01]  /*1d5b0*/  FFMA.FTZ R10, R40, UR35, -R6.reuse ;  /* 0x00000023280a7c23 */ /* 0x100fe20008010806 */
[----:B------:R-:W-:Y:S01]  /*1d5c0*/  ISETP.LT.OR P3, PT, R86, 0x5a, P3 ;  /* 0x0000005a5600780c */ /* 0x000fe20001f61670 */
[--C-:B------:R-:W-:Y:S01]  /*1d5d0*/  FFMA.FTZ R40, R43, UR35, -R6.reuse ;  /* 0x000000232b287c23 */ /* 0x100fe20008010806 */
[----:B------:R-:W-:Y:S01]  /*1d5e0*/  FMNMX.FTZ R81, R42, R39, !PT ;  /* 0x000000272a517209 */ /* 0x000fe20007810000 */
[--C-:B------:R-:W-:Y:S01]  /*1d5f0*/  FFMA.FTZ R43, R45, UR35, -R6.reuse ;  /* 0x000000232d2b7c23 */ /* 0x100fe20008010806 */
[----:B------:R-:W-:Y:S01]  /*1d600*/  FSEL R62, R62, -INF , !P3 ;  /* 0xff8000003e3e7808 */ /* 0x000fe20005800000 */
        /* <DEDUP_REMOVED lines=9> */
[--C-:B0-----:R-:W-:Y:S01]  /*1d6a0*/  FFMA.FTZ R10, R49, UR35, -R6.reuse ;  /* 0x00000023310a7c23 */ /* 0x101fe20008010806 */
        /* <DEDUP_REMOVED lines=17> */
[----:B------:R-:W-:-:S02]  /*1d7c0*/  FMNMX.FTZ R81, R58, R81, !PT ;  /* 0x000000513a517209 */ /* 0x000fc40007810000 */
[----:B------:R-:W-:Y:S01]  /*1d7d0*/  ISETP.LT.OR P3, PT, R86, 0x6a, P3 ;  /* 0x0000006a5600780c */ /* 0x000fe20001f61670 */
[----:B------:R-:W-:Y:S01]  /*1d7e0*/  MUFU.EX2 R28, R28 ;  /* 0x0000001c001c7308 */ /* 0x000fe20000000800 */
[----:B------:R-:W-:Y:S02]  /*1d7f0*/  FMNMX.FTZ R81, R60, R81, !PT ;  /* 0x000000513c517209 */ /* 0x000fe40007810000 */
[----:B------:R-:W-:Y:S02]  /*1d800*/  FSEL R47, R70, -INF , !P3 ;  /* 0xff800000462f7808 */ /* 0x000fe40005800000 */
[----:B------:R-:W-:Y:S02]  /*1d810*/  ISETP.GT.AND P3, PT, R85, 0x70, P1 ;  /* 0x000000705500780c */ /* 0x000fe40000f64270 */
[----:B------:R-:W-:Y:S01]  /*1d820*/  FMNMX.FTZ R81, R62, R81, !PT ;  /* 0x000000513e517209 */ /* 0x000fe20007810000 */
[----:B------:R0:W-:Y:S01]  /*1d830*/  MUFU.EX2 R70, R10 ;  /* 0x0000000a00467308 */ /* 0x0001e20000000800 */
[----:B------:R-:W-:-:S02]  /*1d840*/  ISETP.LT.OR P3, PT, R86, 0x71, P3 ;  /* 0x000000715600780c */ /* 0x000fc40001f61670 */
[----:B------:R-:W-:Y:S02]  /*1d850*/  FMNMX.FTZ R81, R64, R81, !PT ;  /* 0x0000005140517209 */ /* 0x000fe40007810000 */
[----:B------:R-:W-:Y:S02]  /*1d860*/  FSEL R72, R72, -INF , !P3 ;  /* 0xff80000048487808 */ /* 0x000fe40005800000 */
[----:B------:R-:W-:Y:S01]  /*1d870*/  ISETP.GT.AND P3, PT, R85, 0x71, P1 ;  /* 0x000000715500780c */ /* 0x000fe20000f64270 */
[----:B------:R-:W-:Y:S01]  /*1d880*/  MUFU.EX2 R31, R83 ;  /* 0x00000053001f7308 */ /* 0x000fe20000000800 */
[----:B------:R-:W-:Y:S02]  /*1d890*/  FMNMX.FTZ R81, R66, R81, !PT ;  /* 0x0000005142517209 */ /* 0x000fe40007810000 */
[----:B------:R-:W-:Y:S02]  /*1d8a0*/  ISETP.LT.OR P3, PT, R86, 0x72, P3 ;  /* 0x000000725600780c */ /* 0x000fe40001f61670 */
[----:B0-----:R-:W-:-:S02]  /*1d8b0*/  FMNMX.FTZ R10, R68, R81, !PT ;  /* 0x00000051440a7209 */ /* 0x001fc40007810000 */
[----:B------:R-:W-:Y:S01]  /*1d8c0*/  FSEL R74, R74, -INF , !P3 ;  /* 0xff8000004a4a7808 */ /* 0x000fe20005800000 */
[----:B------:R-:W-:Y:S01]  /*1d8d0*/  MUFU.EX2 R32, R32 ;  /* 0x0000002000207308 */ /* 0x000fe20000000800 */
[----:B------:R-:W-:Y:S02]  /*1d8e0*/  ISETP.GT.AND P3, PT, R85, 0x78, P1 ;  /* 0x000000785500780c */ /* 0x000fe40000f64270 */
[----:B------:R-:W-:Y:S02]  /*1d8f0*/  FMNMX.FTZ R53, R47, R10, !PT ;  /* 0x0000000a2f357209 */ /* 0x000fe40007810000 */
[----:B------:R-:W-:Y:S02]  /*1d900*/  ISETP.GT.AND P1, PT, R85, 0x79, P1 ;  /* 0x000000795500780c */ /* 0x000fe40000f24270 */
[----:B------:R-:W-:Y:S01]  /*1d910*/  ISETP.LT.OR P3, PT, R86, 0x79, P3 ;  /* 0x000000795600780c */ /* 0x000fe20001f61670 */
[----:B------:R-:W-:Y:S01]  /*1d920*/  MUFU.EX2 R35, R87 ;  /* 0x0000005700237308 */ /* 0x000fe20000000800 */
[----:B------:R-:W-:-:S02]  /*1d930*/  FMNMX.FTZ R53, R72, R53, !PT ;  /* 0x0000003548357209 */ /* 0x000fc40007810000 */
[----:B------:R-:W-:Y:S01]  /*1d940*/  ISETP.LT.OR P1, PT, R86, 0x7a, P1 ;  /* 0x0000007a5600780c */ /* 0x000fe20000f21670 */
[----:B------:R-:W-:-:S01]  /*1d950*/  FFMA.FTZ R86, R57, UR35, -R6 ;  /* 0x0000002339567c23 */ /* 0x000fc20008010806 */
[----:B------:R-:W-:Y:S01]  /*1d960*/  FSEL R76, R76, -INF , !P3 ;  /* 0xff8000004c4c7808 */ /* 0x000fe20005800000 */
[----:B------:R-:W-:-:S01]  /*1d970*/  FFMA.FTZ R57, R67, UR35, -R6 ;  /* 0x0000002343397c23 */ /* 0x000fc20008010806 */
[----:B------:R-:W-:Y:S01]  /*1d980*/  FMNMX.FTZ R53, R74, R53, !PT ;  /* 0x000000354a357209 */ /* 0x000fe20007810000 */
[----:B------:R-:W-:Y:S01]  /*1d990*/  MUFU.EX2 R36, R36 ;  /* 0x0000002400247308 */ /* 0x000fe20000000800 */
[----:B------:R-:W-:Y:S02]  /*1d9a0*/  FSEL R79, R79, -INF , !P1 ;  /* 0xff8000004f4f7808 */ /* 0x000fe40004800000 */
[----:B------:R-:W-:Y:S01]  /*1d9b0*/  FMNMX.FTZ R10, R76, R53, !PT ;  /* 0x000000354c0a7209 */ /* 0x000fe20007810000 */
[----:B------:R-:W-:-:S03]  /*1d9c0*/  FFMA.FTZ R53, R59, UR35, -R6 ;  /* 0x000000233b357c23 */ /* 0x000fc60008010806 */
[----:B------:R-:W-:Y:S01]  /*1d9d0*/  FMNMX.FTZ R10, R79, R10, !PT ;  /* 0x0000000a4f0a7209 */ /* 0x000fe20007810000 */
[----:B------:R-:W-:Y:S04]  /*1d9e0*/  MUFU.EX2 R40, R40 ;  /* 0x0000002800287308 */ /* 0x000fe80000000800 */
[----:B------:R-:W0:Y:S04]  /*1d9f0*/  SHFL.BFLY PT, R59, R10, 0x2, 0x1f ;  /* 0x0c401f000a3b7f89 */ /* 0x000e2800000e0000 */
[----:B------:R-:W-:Y:S08]  /*1da00*/  MUFU.EX2 R43, R43 ;  /* 0x0000002b002b7308 */ /* 0x000ff00000000800 */
[----:B------:R-:W-:Y:S08]  /*1da10*/  MUFU.EX2 R45, R45 ;  /* 0x0000002d002d7308 */ /* 0x000ff00000000800 */
[----:B------:R-:W-:Y:S01]  /*1da20*/  MUFU.EX2 R49, R49 ;  /* 0x0000003100317308 */ /* 0x000fe20000000800 */
[----:B0-----:R-:W-:Y:S01]  /*1da30*/  FMNMX.FTZ R65, R10, R59, !PT ;  /* 0x0000003b0a417209 */ /* 0x001fe20007810000 */
[----:B------:R-:W-:Y:S01]  /*1da40*/  FFMA.FTZ R59, R71, UR35, -R6 ;  /* 0x00000023473b7c23 */ /* 0x000fe20008010806 */
[----:B------:R-:W-:-:S05]  /*1da50*/  FSEL R6, R11, RZ, P2 ;  /* 0x000000ff0b067208 */ /* 0x000fca0001000000 */
[----:B------:R-:W-:Y:S01]  /*1da60*/  MUFU.EX2 R152, R152 ;  /* 0x0000009800987308 */ /* 0x000fe20000000800 */
[----:B------:R-:W0:Y:S01]  /*1da70*/  SHFL.BFLY PT, R10, R65, 0x1, 0x1f ;  /* 0x0c201f00410a7f89 */ /* 0x000e2200000e0000 */
[----:B------:R-:W-:-:S04]  /*1da80*/  FADD.FTZ R13, -R6, R13 ;  /* 0x0000000d060d7221 */ /* 0x000fc80000010100 */
[----:B------:R-:W-:Y:S02]  /*1da90*/  FMUL.FTZ R13, R13, UR35 ;  /* 0x000000230d0d7c20 */ /* 0x000fe40008410000 */
[----:B------:R-:W-:Y:S08]  /*1daa0*/  MUFU.EX2 R51, R51 ;  /* 0x0000003300337308 */ /* 0x000ff00000000800 */
[----:B------:R-:W2:Y:S08]  /*1dab0*/  MUFU.EX2 R13, R13 ;  /* 0x0000000d000d7308 */ /* 0x000eb00000000800 */
[----:B------:R-:W-:Y:S01]  /*1dac0*/  MUFU.EX2 R86, R86 ;  /* 0x0000005600567308 */ /* 0x000fe20000000800 */
[----:B0-----:R-:W-:Y:S01]  /*1dad0*/  FMNMX.FTZ R10, R65, R10, !PT ;  /* 0x0000000a410a7209 */ /* 0x001fe20007810000 */
[----:B------:R-:W-:-:S03]  /*1dae0*/  IMAD.U32 R65, RZ, RZ, UR35 ;  /* 0x00000023ff417e24 */ /* 0x000fc6000f8e00ff */
[C---:B------:R-:W-:Y:S01]  /*1daf0*/  FSETP.NEU.FTZ.AND P1, PT, R10.reuse, -INF , PT ;  /* 0xff8000000a00780b */ /* 0x040fe20003f3d000 */
[----:B------:R-:W-:-:S02]  /*1db00*/  FFMA.FTZ R65, R10, R65, -8 ;  /* 0xc10000000a417423 */ /* 0x000fc40000010041 */
[----:B------:R-:W-:Y:S03]  /*1db10*/  MUFU.EX2 R53, R53 ;  /* 0x0000003500357308 */ /* 0x000fe60000000800 */
[----:B------:R-:W-:-:S05]  /*1db20*/  FSEL R65, R65, RZ, P1 ;  /* 0x000000ff41417208 */ /* 0x000fca0000800000 */
[--C-:B------:R-:W-:Y:S01]  /*1db30*/  FFMA.FTZ R80, R9, UR35, -R65.reuse ;  /* 0x0000002309507c23 */ /* 0x100fe20008010841 */
[----:B------:R-:W-:-:S01]  /*1db40*/  FFMA.FTZ R9, R15, UR35, -R65 ;  /* 0x000000230f097c23 */ /* 0x000fc20008010841 */
[--C-:B------:R-:W-:Y:S01]  /*1db50*/  FFMA.FTZ R15, R25, UR35, -R65.reuse ;  /* 0x00000023190f7c23 */ /* 0x100fe20008010841 */
[----:B------:R-:W-:-:S01]  /*1db60*/  FFMA.FTZ R25, R29, UR35, -R65 ;  /* 0x000000231d197c23 */ /* 0x000fc20008010841 */
[--C-:B------:R-:W-:Y:S01]  /*1db70*/  FFMA.FTZ R29, R33, UR35, -R65.reuse ;  /* 0x00000023211d7c23 */ /* 0x100fe20008010841 */
[----:B------:R-:W-:-:S01]  /*1db80*/  FFMA.FTZ R33, R37, UR35, -R65 ;  /* 0x0000002325217c23 */ /* 0x000fc20008010841 */
[--C-:B------:R-:W-:Y:S01]  /*1db90*/  FFMA.FTZ R37, R41, UR35, -R65.reuse ;  /* 0x0000002329257c23 */ /* 0x100fe20008010841 */
[----:B------:R-:W-:Y:S01]  /*1dba0*/  FSEL R41, R10, RZ, P1 ;  /* 0x000000ff0a297208 */ /* 0x000fe20000800000 */
[--C-:B------:R-:W-:Y:S01]  /*1dbb0*/  FFMA.FTZ R69, R44, UR35, -R65.reuse ;  /* 0x000000232c457c23 */ /* 0x100fe20008010841 */
[----:B------:R-:W-:-:S01]  /*1dbc0*/  FFMA.FTZ R27, R27, UR35, -R65 ;  /* 0x000000231b1b7c23 */ /* 0x000fc20008010841 */
[----:B------:R-:W-:Y:S01]  /*1dbd0*/  MUFU.EX2 R80, R80 ;  /* 0x0000005000507308 */ /* 0x000fe20000000800 */
[----:B------:R-:W-:-:S01]  /*1dbe0*/  FFMA.FTZ R20, R20, UR35, -R65 ;  /* 0x0000002314147c23 */ /* 0x000fc20008010841 */
[----:B------:R-:W-:Y:S01]  /*1dbf0*/  FADD.FTZ R41, -R41, R12 ;  /* 0x0000000c29297221 */ /* 0x000fe20000010100 */
[----:B------:R-:W-:-:S01]  /*1dc00*/  FFMA.FTZ R26, R26, UR35, -R65 ;  /* 0x000000231a1a7c23 */ /* 0x000fc20008010841 */
[----:B------:R-:W-:Y:S01]  /*1dc10*/  FFMA.FTZ R67, R50, UR35, -R65 ;  /* 0x0000002332437c23 */ /* 0x000fe20008010841 */
[----:B--2---:R-:W-:-:S01]  /*1dc20*/  FFMA.FTZ R50, R13, R3, R84 ;  /* 0x000000030d327223 */ /* 0x004fc20000010054 */
[----:B------:R-:W-:Y:S01]  /*1dc30*/  FMUL.FTZ R44, R41, UR35 ;  /* 0x00000023292c7c20 */ /* 0x000fe20008410000 */
[----:B------:R-:W-:-:S01]  /*1dc40*/  FFMA.FTZ R30, R30, UR35, -R65 ;  /* 0x000000231e1e7c23 */ /* 0x000fc20008010841 */
[----:B------:R-:W-:Y:S01]  /*1dc50*/  MUFU.EX2 R27, R27 ;  /* 0x0000001b001b7308 */ /* 0x000fe20000000800 */
[----:B------:R-:W-:-:S01]  /*1dc60*/  FADD.FTZ R50, R7, R50 ;  /* 0x0000003207327221 */ /* 0x000fc20000010000 */
[--C-:B------:R-:W-:Y:S01]  /*1dc70*/  FFMA.FTZ R41, R46, UR35, -R65.reuse ;  /* 0x000000232e297c23 */ /* 0x100fe20008010841 */
[----:B------:R-:W-:-:S01]  /*1dc80*/  FFMA.FTZ R34, R34, UR35, -R65 ;  /* 0x0000002322227c23 */ /* 0x000fc20008010841 */
[--C-:B------:R-:W-:Y:S01]  /*1dc90*/  FFMA.FTZ R46, R48, UR35, -R65.reuse ;  /* 0x00000023302e7c23 */ /* 0x100fe20008010841 */
[----:B------:R-:W-:-:S01]  /*1dca0*/  FFMA.FTZ R48, R52, UR35, -R65 ;  /* 0x0000002334307c23 */ /* 0x000fc20008010841 */
[--C-:B------:R-:W-:Y:S01]  /*1dcb0*/  FFMA.FTZ R38, R38, UR35, -R65.reuse ;  /* 0x0000002326267c23 */ /* 0x100fe20008010841 */
[----:B------:R-:W-:-:S01]  /*1dcc0*/  FFMA.FTZ R42, R42, UR35, -R65 ;  /* 0x000000232a2a7c23 */ /* 0x000fc20008010841 */
[----:B------:R-:W0:Y:S01]  /*1dcd0*/  MUFU.EX2 R44, R44 ;  /* 0x0000002c002c7308 */ /* 0x000e220000000800 */
[----:B------:R-:W-:-:S07]  /*1dce0*/  FFMA.FTZ R47, R47, UR35, -R65 ;  /* 0x000000232f2f7c23 */ /* 0x000fce0008010841 */
[----:B------:R-:W2:Y:S08]  /*1dcf0*/  MUFU.EX2 R9, R9 ;  /* 0x0000000900097308 */ /* 0x000eb00000000800 */
[----:B------:R-:W3:Y:S01]  /*1dd00*/  MUFU.EX2 R20, R20 ;  /* 0x0000001400147308 */ /* 0x000ee20000000800 */
[----:B0-----:R-:W-:-:S04]  /*1dd10*/  FFMA.FTZ R3, R44, R0, R27 ;  /* 0x000000002c037223 */ /* 0x001fc8000001001b */
[----:B------:R-:W-:Y:S01]  /*1dd20*/  FADD.FTZ R0, R80, R3 ;  /* 0x0000000350007221 */ /* 0x000fe20000010000 */
[----:B------:R-:W-:-:S01]  /*1dd30*/  FADD.FTZ R3, R21, R50 ;  /* 0x0000003215037221 */ /* 0x000fc20000010000 */
[----:B------:R-:W-:Y:S01]  /*1dd40*/  FFMA.FTZ R50, R56, UR35, -R65 ;  /* 0x0000002338327c23 */ /* 0x000fe20008010841 */
[----:B------:R-:W0:Y:S01]  /*1dd50*/  MUFU.EX2 R15, R15 ;  /* 0x0000000f000f7308 */ /* 0x000e220000000800 */
[----:B--2---:R-:W-:-:S01]  /*1dd60*/  FADD.FTZ R71, R9, R0 ;  /* 0x0000000009477221 */ /* 0x004fc20000010000 */
[----:B------:R-:W-:-:S04]  /*1dd70*/  FADD.FTZ R3, R24, R3 ;  /* 0x0000000318037221 */ /* 0x000fc80000010000 */
[----:B------:R-:W-:Y:S02]  /*1dd80*/  FADD.FTZ R52, R8, R3 ;  /* 0x0000000308347221 */ /* 0x000fe40000010000 */
[----:B------:R-:W2:Y:S01]  /*1dd90*/  MUFU.EX2 R26, R26 ;  /* 0x0000001a001a7308 */ /* 0x000ea20000000800 */
[----:B---3--:R-:W-:-:S01]  /*1dda0*/  FADD.FTZ R0, R20, R71 ;  /* 0x0000004714007221 */ /* 0x008fc20000010000 */
[----:B------:R-:W-:Y:S01]  /*1ddb0*/  FADD.FTZ R73, R77, R52 ;  /* 0x000000344d497221 */ /* 0x000fe20000010000 */
[----:B------:R-:W-:-:S03]  /*1ddc0*/  FFMA.FTZ R71, R58, UR35, -R65 ;  /* 0x000000233a477c23 */ /* 0x000fc60008010841 */
[----:B------:R-:W-:Y:S02]  /*1ddd0*/  FADD.FTZ R52, R28, R73 ;  /* 0x000000491c347221 */ /* 0x000fe40000010000 */
[----:B------:R-:W3:Y:S01]  /*1dde0*/  MUFU.EX2 R25, R25 ;  /* 0x0000001900197308 */ /* 0x000ee20000000800 */
[----:B0-----:R-:W-:-:S01]  /*1ddf0*/  FADD.FTZ R3, R15, R0 ;  /* 0x000000000f037221 */ /* 0x001fc20000010000 */
[----:B------:R-:W-:Y:S01]  /*1de00*/  FADD.FTZ R73, R31, R52 ;  /* 0x000000341f497221 */ /* 0x000fe20000010000 */
[----:B------:R-:W-:-:S05]  /*1de10*/  FFMA.FTZ R52, R60, UR35, -R65 ;  /* 0x000000233c347c23 */ /* 0x000fca0008010841 */
[----:B------:R-:W0:Y:S01]  /*1de20*/  MUFU.EX2 R30, R30 ;  /* 0x0000001e001e7308 */ /* 0x000e220000000800 */
[----:B--2---:R-:W-:-:S07]  /*1de30*/  FADD.FTZ R0, R26, R3 ;  /* 0x000000031a007221 */ /* 0x004fce0000010000 */
[----:B------:R-:W2:Y:S01]  /*1de40*/  MUFU.EX2 R29, R29 ;  /* 0x0000001d001d7308 */ /* 0x000ea20000000800 */
[----:B---3--:R-:W-:-:S07]  /*1de50*/  FADD.FTZ R3, R25, R0 ;  /* 0x0000000019037221 */ /* 0x008fce0000010000 */
[----:B------:R-:W3:Y:S01]  /*1de60*/  MUFU.EX2 R34, R34 ;  /* 0x0000002200227308 */ /* 0x000ee20000000800 */
[----:B0-----:R-:W-:-:S07]  /*1de70*/  FADD.FTZ R0, R30, R3 ;  /* 0x000000031e007221 */ /* 0x001fce0000010000 */
[----:B------:R-:W0:Y:S01]  /*1de80*/  MUFU.EX2 R33, R33 ;  /* 0x0000002100217308 */ /* 0x000e220000000800 */
[----:B--2---:R-:W-:-:S07]  /*1de90*/  FADD.FTZ R3, R29, R0 ;  /* 0x000000001d037221 */ /* 0x004fce0000010000 */
[----:B------:R-:W2:Y:S01]  /*1dea0*/  MUFU.EX2 R38, R38 ;  /* 0x0000002600267308 */ /* 0x000ea20000000800 */
[----:B---3--:R-:W-:-:S07]  /*1deb0*/  FADD.FTZ R0, R34, R3 ;  /* 0x0000000322007221 */ /* 0x008fce0000010000 */
[----:B------:R3:W-:Y:S01]  /*1dec0*/  MUFU.EX2 R12, R69 ;  /* 0x00000045000c7308 */ /* 0x0007e20000000800 */
[----:B0-----:R-:W-:-:S07]  /*1ded0*/  FADD.FTZ R3, R33, R0 ;  /* 0x0000000021037221 */ /* 0x001fce0000010000 */
[----:B------:R-:W0:Y:S01]  /*1dee0*/  MUFU.EX2 R37, R37 ;  /* 0x0000002500257308 */ /* 0x000e220000000800 */
[----:B---3--:R-:W-:-:S01]  /*1def0*/  FFMA.FTZ R69, R54, UR35, -R65 ;  /* 0x0000002336457c23 */ /* 0x008fc20008010841 */
[----:B------:R-:W-:Y:S01]  /*1df00*/  FADD.FTZ R54, R32, R73 ;  /* 0x0000004920367221 */ /* 0x000fe20000010000 */
[----:B--2---:R-:W-:-:S01]  /*1df10*/  FADD.FTZ R0, R38, R3 ;  /* 0x0000000326007221 */ /* 0x004fc20000010000 */
[----:B------:R-:W-:Y:S02]  /*1df20*/  FFMA.FTZ R73, R62, UR35, -R65 ;  /* 0x000000233e497c23 */ /* 0x000fe40008010841 */
[----:B------:R-:W-:-:S02]  /*1df30*/  FADD.FTZ R75, R35, R54 ;  /* 0x00000036234b7221 */ /* 0x000fc40000010000 */
[----:B------:R-:W2:Y:S02]  /*1df40*/  MUFU.EX2 R42, R42 ;  /* 0x0000002a002a7308 */ /* 0x000ea40000000800 */
[----:B------:R-:W-:-:S04]  /*1df50*/  FADD.FTZ R54, R36, R75 ;  /* 0x0000004b24367221 */ /* 0x000fc80000010000 */
[----:B------:R-:W-:Y:S01]  /*1df60*/  FADD.FTZ R75, R39, R54 ;  /* 0x00000036274b7221 */ /* 0x000fe20000010000 */
[----:B------:R-:W-:-:S01]  /*1df70*/  FFMA.FTZ R54, R64, UR35, -R65 ;  /* 0x0000002340367c23 */ /* 0x000fc20008010841 */
[----:B------:R-:W3:Y:S01]  /*1df80*/  MUFU.EX2 R41, R41 ;  /* 0x0000002900297308 */ /* 0x000ee20000000800 */
[----:B0-----:R-:W-:-:S01]  /*1df90*/  FADD.FTZ R3, R37, R0 ;  /* 0x0000000025037221 */ /* 0x001fc20000010000 */
[----:B------:R-:W-:Y:S01]  /*1dfa0*/  FADD.FTZ R56, R40, R75 ;  /* 0x0000004b28387221 */ /* 0x000fe20000010000 */
[----:B------:R-:W-:-:S03]  /*1dfb0*/  FFMA.FTZ R75, R66, UR35, -R65 ;  /* 0x00000023424b7c23 */ /* 0x000fc60008010841 */
[----:B------:R-:W-:Y:S02]  /*1dfc0*/  FADD.FTZ R56, R43, R56 ;  /* 0x000000382b387221 */ /* 0x000fe40000010000 */
[----:B------:R-:W0:Y:S01]  /*1dfd0*/  MUFU.EX2 R46, R46 ;  /* 0x0000002e002e7308 */ /* 0x000e220000000800 */
[----:B--2---:R-:W-:-:S01]  /*1dfe0*/  FADD.FTZ R3, R42, R3 ;  /* 0x000000032a037221 */ /* 0x004fc20000010000 */
[----:B------:R-:W-:Y:S01]  /*1dff0*/  FADD.FTZ R81, R45, R56 ;  /* 0x000000382d517221 */ /* 0x000fe20000010000 */
[----:B------:R-:W-:-:S02]  /*1e000*/  FFMA.FTZ R56, R68, UR35, -R65 ;  /* 0x0000002344387c23 */ /* 0x000fc40008010841 */
[----:B------:R-:W-:Y:S01]  /*1e010*/  FADD.FTZ R0, R12, R3 ;  /* 0x000000030c007221 */ /* 0x000fe20000010000 */
[----:B------:R-:W-:-:S02]  /*1e020*/  FADD.FTZ R58, R70, R81 ;  /* 0x00000051463a7221 */ /* 0x000fc40000010000 */
[----:B------:R-:W2:Y:S01]  /*1e030*/  MUFU.EX2 R67, R67 ;  /* 0x0000004300437308 */ /* 0x000ea20000000800 */
[----:B---3--:R-:W-:-:S01]  /*1e040*/  FADD.FTZ R3, R41, R0 ;  /* 0x0000000029037221 */ /* 0x008fc20000010000 */
[----:B------:R-:W-:-:S04]  /*1e050*/  FADD.FTZ R81, R49, R58 ;  /* 0x0000003a31517221 */ /* 0x000fc80000010000 */
[----:B------:R-:W-:Y:S02]  /*1e060*/  FADD.FTZ R58, R152, R81 ;  /* 0x00000051983a7221 */ /* 0x000fe40000010000 */
[----:B------:R-:W3:Y:S01]  /*1e070*/  MUFU.EX2 R48, R48 ;  /* 0x0000003000307308 */ /* 0x000ee20000000800 */
[----:B0-----:R-:W-:-:S01]  /*1e080*/  FADD.FTZ R0, R46, R3 ;  /* 0x000000032e007221 */ /* 0x001fc20000010000 */
[----:B------:R-:W-:Y:S01]  /*1e090*/  FADD.FTZ R81, R51, R58 ;  /* 0x0000003a33517221 */ /* 0x000fe20000010000 */
[----:B------:R-:W-:-:S03]  /*1e0a0*/  FFMA.FTZ R58, R72, UR35, -R65 ;  /* 0x00000023483a7c23 */ /* 0x000fc60008010841 */
[----:B------:R-:W-:Y:S02]  /*1e0b0*/  FADD.FTZ R60, R86, R81 ;  /* 0x00000051563c7221 */ /* 0x000fe40000010000 */
[----:B------:R-:W0:Y:S01]  /*1e0c0*/  MUFU.EX2 R69, R69 ;  /* 0x0000004500457308 */ /* 0x000e220000000800 */
[----:B--2---:R-:W-:-:S01]  /*1e0d0*/  FADD.FTZ R3, R67, R0 ;  /* 0x0000000043037221 */ /* 0x004fc20000010000 */
[----:B------:R-:W-:-:S06]  /*1e0e0*/  FADD.FTZ R81, R53, R60 ;  /* 0x0000003c35517221 */ /* 0x000fcc0000010000 */
        /* <DEDUP_REMOVED lines=8> */
[----:B------:R-:W-:-:S06]  /*1e170*/  FFMA.FTZ R81, R74, UR35, -R65 ;  /* 0x000000234a517c23 */ /* 0x000fcc0008010841 */
[----:B------:R-:W3:Y:S01]  /*1e180*/  MUFU.EX2 R52, R52 ;  /* 0x0000003400347308 */ /* 0x000ee20000000800 */
[----:B0-----:R-:W-:-:S07]  /*1e190*/  FADD.FTZ R3, R71, R0 ;  /* 0x0000000047037221 */ /* 0x001fce0000010000 */
[----:B------:R-:W0:Y:S01]  /*1e1a0*/  MUFU.EX2 R156, R156 ;  /* 0x0000009c009c7308 */ /* 0x000e220000000800 */
[----:B--2---:R-:W-:-:S01]  /*1e1b0*/  FADD.FTZ R83, R55, R60 ;  /* 0x0000003c37537221 */ /* 0x004fc20000010000 */
[--C-:B------:R-:W-:Y:S01]  /*1e1c0*/  FFMA.FTZ R60, R76, UR35, -R65.reuse ;  /* 0x000000234c3c7c23 */ /* 0x100fe20008010841 */
[----:B------:R-:W-:-:S05]  /*1e1d0*/  FFMA.FTZ R65, R79, UR35, -R65 ;  /* 0x000000234f417c23 */ /* 0x000fca0008010841 */
        /* <DEDUP_REMOVED lines=33> */
[----:B0-----:R-:W-:-:S01]  /*1e3f0*/  FADD.FTZ R0, R60, R3 ;  /* 0x000000033c007221 */ /* 0x001fc20000010000 */
[----:B--2---:R-:W-:-:S03]  /*1e400*/  FADD.FTZ R3, R6, R79 ;  /* 0x0000004f06037221 */ /* 0x004fc60000010000 */
[----:B---3--:R-:W-:Y:S01]  /*1e410*/  FADD.FTZ R0, R65, R0 ;  /* 0x0000000041007221 */ /* 0x008fe20000010000 */
[----:B------:R-:W-:Y:S06]  /*1e420*/  @!P0 BRA `(.L_x_1760) ;  /* 0x0000000000048947 */ /* 0x000fec0003800000 */
[----:B------:R-:W-:Y:S01]  /*1e430*/  BPT.TRAP 0x1 ;  /* 0x000000040000795c */ /* 0x000fe20000300000 */
.L_x_1760:
[----:B------:R-:W-:Y:S01]  /*1e440*/  F2FP.SATFINITE.E4M3.F32.PACK_AB_MERGE_C R63, R6, R63, RZ ;  /* 0x0000003f063f723e */ /* 0x000fe200048070ff */
[----:B------:R-:W-:Y:S01]  /*1e450*/  IMAD R6, R14, 0x8, R16 ;  /* 0x000000080e067824 */ /* 0x000fe200078e0210 */
[----:B------:R-:W-:Y:S01]  /*1e460*/  F2FP.SATFINITE.E4M3.F32.PACK_AB_MERGE_C R21, R24, R21, RZ ;  /* 0x000000151815723e */ /* 0x000fe200048070ff */
[-C--:B------:R-:W-:Y:S01]  /*1e470*/  FMUL.FTZ R88, R88, R13.reuse ;  /* 0x0000000d58587220 */ /* 0x080fe20000410000 */
[----:B------:R-:W-:Y:S01]  /*1e480*/  ISETP.GT.AND P1, PT, R4, R198, PT ;  /* 0x000000c60400720c */ /* 0x000fe20003f24270 */
[----:B------:R-:W-:Y:S01]  /*1e490*/  VIADD R6, R6, 0x22860 ;  /* 0x0002286006067836 */ /* 0x000fe20000000000 */
[----:B------:R-:W-:Y:S01]  /*1e4a0*/  F2FP.SATFINITE.E4M3.F32.PACK_AB_MERGE_C R164, R7, R84, R21 ;  /* 0x0000005407a4723e */ /* 0x000fe20004807015 */
[-C--:B------:R-:W-:Y:S01]  /*1e4b0*/  FMUL.FTZ R89, R89, R13.reuse ;  /* 0x0000000d59597220 */ /* 0x080fe20000410000 */
[----:B------:R-:W-:Y:S01]  /*1e4c0*/  MOV R7, UR40 ;  /* 0x0000002800077c02 */ /* 0x000fe20008000f00 */
        /* <DEDUP_REMOVED lines=13> */
[----:B------:R-:W-:Y:S01]  /*1e5a0*/  F2FP.SATFINITE.E4M3.F32.PACK_AB_MERGE_C R55, R154, R53, R55 ;  /* 0x000000359a37723e */ /* 0x000fe20004807037 */
[----:B------:R-:W-:Y:S01]  /*1e5b0*/  FMUL.FTZ R104, R104, R13 ;  /* 0x0000000d68687220 */ /* 0x000fe20000410000 */
        /* <DEDUP_REMOVED lines=82> */
[----:B------:R-:W-:Y:S02]  /*1eae0*/  IMAD.MOV.U32 R14, RZ, RZ, R168 ;  /* 0x000000ffff0e7224 */ /* 0x000fe400078e00a8 */
[----:B------:R-:W-:Y:S01]  /*1eaf0*/  IMAD.MOV.U32 R158, RZ, RZ, R55 ;  /* 0x000000ffff9e7224 */ /* 0x000fe200078e0037 */
[----:B0-----:R-:W-:Y:S06]  /*1eb00*/  @P1 BRA `(.L_x_1761) ;  /* 0xffffffc400e81947 */ /* 0x001fec000383ffff */
.L_x_1741:
[----:B------:R-:W-:Y:S05]  /*1eb10*/  WARPSYNC.ALL ;  /* 0x0000000000007948 */ /* 0x000fea0003800000 */
[----:B------:R-:W-:Y:S06]  /*1eb20*/  BAR.ARV 0x8, 0x180 ;  /* 0x0206000000007b1d */ /* 0x000fec0000002000 */
[----:B------:R-:W-:Y:S05]  /*1eb30*/  @!P0 BRA `(.L_x_1762) ;  /* 0x0000000000048947 */ /* 0x000fea0003800000 */
[----:B------:R-:W-:Y:S01]  /*1eb40*/  BPT.TRAP 0x1 ;  /* 0x000000040000795c */ /* 0x000fe20000300000 */
.L_x_1762:
[----:B------:R-:W-:Y:S01]  /*1eb50*/  IMAD R13, R168, 0x8, R16 ;  /* 0x00000008a80d7824 */ /* 0x000fe200078e0210 */
[----:B------:R-:W-:-:S04]  /*1eb60*/  SHF.L.U32 R2, R169, 0x1f, RZ ;  /* 0x0000001fa9027819 */ /* 0x000fc800000006ff */
[----:B------:R0:W2:Y:S01]  /*1eb70*/  SYNCS.PHASECHK.TRANS64.TRYWAIT P1, [R13+URZ+0x22850], R2 ;  /* 0x022850020d0075a7 */ /* 0x0000a2000802017f */
[----:B------:R-:W-:Y:S05]  /*1eb80*/  @!P0 BRA `(.L_x_1763) ;  /* 0x0000000000048947 */ /* 0x000fea0003800000 */
[----:B------:R-:W-:Y:S01]  /*1eb90*/  BPT.TRAP 0x1 ;  /* 0x000000040000795c */ /* 0x000fe20000300000 */
.L_x_1763:
[----:B------:R-:W-:-:S05]  /*1eba0*/  VIADD R16, R16, 0x400 ;  /* 0x0000040010107836 */ /* 0x000fca0000000000 */
[----:B------:R-:W-:-:S04]  /*1ebb0*/  SHF.R.U32.HI R16, RZ, 0x4, R16 ;  /* 0x00000004ff107819 */ /* 0x000fc80000011610 */
[----:B------:R-:W-:-:S04]  /*1ebc0*/  LOP3.LUT R16, R16, 0x3fff, RZ, 0xc0, !PT ;  /* 0x00003fff10107812 */ /* 0x000fc800078ec0ff */
[----:B------:R-:W-:Y:S01]  /*1ebd0*/  LOP3.LUT R5, R16, 0x10000, RZ, 0xfc, !PT ;  /* 0x0001000010057812 */ /* 0x000fe200078efcff */
[----:B--2---:R-:W-:Y:S06]  /*1ebe0*/  @P1 BRA `(.L_x_1764) ;  /* 0x0000000000081947 */ /* 0x004fec0003800000 */
[----:B------:R-:W2:Y:S02]  /*1ebf0*/  SYNCS.PHASECHK.TRANS64.TRYWAIT P1, [R13+URZ+0x22850], R2 ;  /* 0x022850020d0075a7 */ /* 0x000ea4000802017f */
[----:B--2---:R-:W-:Y:S05]  /*1ec00*/  @!P1 BRA `(.L_x_1765) ;  /* 0x000000b4004c9947 */ /* 0x004fea0003800000 */
.L_x_1764:
[----:B------:R-:W-:Y:S01]  /*1ec10*/  IMAD R4, R168, 0x400, R5 ;  /* 0x00000400a8047824 */ /* 0x000fe200078e0205 */
[----:B------:R-:W-:Y:S05]  /*1ec20*/  WARPSYNC.ALL ;  /* 0x0000000000007948 */ /* 0x000fea0003800000 */
[----:B------:R-:W-:Y:S01]  /*1ec30*/  IMAD.MOV.U32 R5, RZ, RZ, 0x40000040 ;  /* 0x40000040ff057424 */ /* 0x000fe200078e00ff */
[----:B------:R-:W-:Y:S01]  /*1ec40*/  R2UR UR6, R4 ;  /* 0x00000000040672ca */ /* 0x000fe200000e0000 */
[----:B------:R-:W-:Y:S01]  /*1ec50*/  WARPGROUP.ARRIVE ;  /* 0x00000000000079c5 */ /* 0x000fe20000000000 */
[----:B------:R-:W-:Y:S02]  /*1ec60*/  ULDC.64 UR4, c[0x0][0x9a0] ;  /* 0x0002680000047ab9 */ /* 0x000fe40000000a00 */
[----:B------:R-:W-:-:S02]  /*1ec70*/  R2UR UR7, R5 ;  /* 0x00000000050772ca */ /* 0x000fc400000e0000 */
[----:B------:R-:W-:-:S04]  /*1ec80*/  ISETP.NE.U32.AND P1, PT, RZ, UR4, PT ;  /* 0x00000004ff007c0c */ /* 0x000fc8000bf25070 */
[----:B------:R-:W-:-:S07]  /*1ec90*/  ISETP.NE.AND.EX P1, PT, RZ, UR5, PT, P1 ;  /* 0x00000005ff007c0c */ /* 0x000fce000bf25310 */
[----:B------:R-:W-:Y:S06]  /*1eca0*/  QGMMA.64x128x32.F32.E4M3.E4M3 R88, R164, gdesc[UR4], R88, gsb0 ;  /* 0x01e00004a4587df3 */ /* 0x000fec0008000858 */
[----:B------:R-:W0:Y:S01]  /*1ecb0*/  @P1 LDC.64 R6, c[0x0][0x9c8] ;  /* 0x00027200ff061b82 */ /* 0x000e220000000a00 */
[----:B------:R-:W-:Y:S02]  /*1ecc0*/  @P1 SHF.R.S32.HI R5, RZ, 0x1f, R23 ;  /* 0x0000001fff051819 */ /* 0x000fe40000011417 */
[----:B------:R-:W-:-:S05]  /*1ecd0*/  @P1 SHF.R.S32.HI R15, RZ, 0x1f, R22 ;  /* 0x0000001fff0f1819 */ /* 0x000fca0000011416 */
[----:B------:R-:W3:Y:S01]  /*1ece0*/  @P1 LDC.64 R8, c[0x0][0x9d0] ;  /* 0x00027400ff081b82 */ /* 0x000ee20000000a00 */
[----:B0-2---:R-:W-:-:S04]  /*1ecf0*/  @P1 IMAD R2, R5, R6, RZ ;  /* 0x0000000605021224 */ /* 0x005fc800078e02ff */
[C---:B------:R-:W-:Y:S02]  /*1ed00*/  @P1 IMAD R5, R23.reuse, R7, R2 ;  /* 0x0000000717051224 */ /* 0x040fe400078e0202 */
[----:B------:R-:W-:-:S04]  /*1ed10*/  @P1 IMAD.WIDE.U32 R6, R23, R6, RZ ;  /* 0x0000000617061225 */ /* 0x000fc800078e00ff */
[----:B---3--:R-:W-:Y:S01]  /*1ed20*/  @P1 IMAD R2, R15, R8, RZ ;  /* 0x000000080f021224 */ /* 0x008fe200078e02ff */
[----:B------:R-:W-:-:S03]  /*1ed30*/  @P1 IADD3 R7, R7, R5, RZ ;  /* 0x0000000507071210 */ /* 0x000fc60007ffe0ff */
[C---:B------:R-:W-:Y:S02]  /*1ed40*/  @P1 IMAD R5, R22.reuse, R9, R2 ;  /* 0x0000000916051224 */ /* 0x040fe400078e0202 */
[----:B------:R-:W-:-:S04]  /*1ed50*/  @P1 IMAD.WIDE.U32 R6, R22, R8, R6 ;  /* 0x0000000816061225 */ /* 0x000fc800078e0006 */
[----:B------:R-:W-:Y:S01]  /*1ed60*/  @P1 IMAD.IADD R5, R7, 0x1, R5 ;  /* 0x0000000107051824 */ /* 0x000fe200078e0205 */
[C---:B------:R-:W-:Y:S01]  /*1ed70*/  @P1 LEA R8, P2, R6.reuse, UR4, 0x2 ;  /* 0x0000000406081c11 */ /* 0x040fe2000f8410ff */
[----:B------:R-:W-:Y:S02]  /*1ed80*/  IMAD.MOV.U32 R7, RZ, RZ, 0x40000040 ;  /* 0x40000040ff077424 */ /* 0x000fe400078e00ff */
[----:B------:R-:W-:Y:S01]  /*1ed90*/  IMAD.MOV.U32 R2, RZ, RZ, 0x3f800000 ;  /* 0x3f800000ff027424 */ /* 0x000fe200078e00ff */
[----:B------:R-:W-:Y:S01]  /*1eda0*/  @P1 LEA.HI.X R9, R6, UR5, R5, 0x2, P2 ;  /* 0x0000000506091c11 */ /* 0x000fe200090f1405 */
[----:B------:R-:W-:Y:S01]  /*1edb0*/  VIADD R6, R4, 0x2 ;  /* 0x0000000204067836 */ /* 0x000fe20000000000 */
[----:B------:R-:W-:-:S03]  /*1edc0*/  R2UR UR7, R7 ;  /* 0x00000000070772ca */ /* 0x000fc600000e0000 */
[----:B------:R0:W2:Y:S01]  /*1edd0*/  @P1 LDG.E R2, desc[UR38][R8.64] ;  /* 0x0000002608021981 */ /* 0x0000a2000c1e1900 */
[----:B------:R-:W-:Y:S01]  /*1ede0*/  R2UR UR6, R6 ;  /* 0x00000000060672ca */ /* 0x000fe200000e0000 */
[----:B------:R-:W-:Y:S02]  /*1edf0*/  WARPGROUP.DEPBAR.LE gsb0, 0x0 ;  /* 0x00008000000079c5 */ /* 0x000fe40000010000 */
[----:B------:R-:W-:-:S10]  /*1ee00*/  WARPGROUP.ARRIVE ;  /* 0x00000000000079c5 */ /* 0x000fd40000000000 */
[----:B------:R-:W-:Y:S01]  /*1ee10*/  QGMMA.64x128x32.F32.E4M3.E4M3 R88, R160, gdesc[UR4], R88, gsb0 ;  /* 0x01e00004a0587df3 */ /* 0x000fe20008000858 */
[----:B------:R-:W-:Y:S02]  /*1ee20*/  VIADD R6, R4, 0x4 ;  /* 0x0000000404067836 */ /* 0x000fe40000000000 */
[----:B------:R-:W-:-:S03]  /*1ee30*/  IMAD.MOV.U32 R7, RZ, RZ, 0x40000040 ;  /* 0x40000040ff077424 */ /* 0x000fc600078e00ff */
[----:B------:R-:W-:Y:S02]  /*1ee40*/  R2UR UR6, R6 ;  /* 0x00000000060672ca */ /* 0x000fe400000e0000 */
[----:B------:R-:W-:Y:S01]  /*1ee50*/  R2UR UR7, R7 ;  /* 0x00000000070772ca */ /* 0x000fe200000e0000 */
[----:B------:R-:W-:Y:S02]  /*1ee60*/  VIADD R4, R4, 0x6 ;  /* 0x0000000604047836 */ /* 0x000fe40000000000 */
[----:B------:R-:W-:Y:S01]  /*1ee70*/  IMAD.MOV.U32 R5, RZ, RZ, 0x40000040 ;  /* 0x40000040ff057424 */ /* 0x000fe200078e00ff */
[----:B------:R-:W3:Y:S04]  /*1ee80*/  SHFL.BFLY PT, R6, R3, 0x2, 0x1f ;  /* 0x0c401f0003067f89 */ /* 0x000ee800000e0000 */
[----:B------:R-:W4:Y:S01]  /*1ee90*/  SHFL.BFLY PT, R7, R0, 0x2, 0x1f ;  /* 0x0c401f0000077f89 */ /* 0x000f2200000e0000 */
[----:B------:R-:W-:-:S02]  /*1eea0*/  WARPGROUP.DEPBAR.LE gsb0, 0x0 ;  /* 0x00008000000079c5 */ /* 0x000fc40000010000 */
[----:B------:R-:W-:-:S06]  /*1eeb0*/  WARPGROUP.ARRIVE ;  /* 0x00000000000079c5 */ /* 0x000fcc0000000000 */
[----:B------:R-:W-:Y:S01]  /*1eec0*/  QGMMA.64x128x32.F32.E4M3.E4M3 R88, R156, gdesc[UR4], R88, gsb0 ;  /* 0x01e000049c587df3 */ /* 0x000fe20008000858 */
[----:B------:R-:W-:Y:S02]  /*1eed0*/  R2UR UR6, R4 ;  /* 0x00000000040672ca */ /* 0x000fe400000e0000 */
[----:B------:R-:W-:Y:S01]  /*1eee0*/  R2UR UR7, R5 ;  /* 0x00000000050772ca */ /* 0x000fe200000e0000 */
[----:B---3--:R-:W-:-:S01]  /*1eef0*/  FADD.FTZ R6, R6, R3 ;  /* 0x0000000306067221 */ /* 0x008fc20000010000 */
[----:B----4-:R-:W-:-:S04]  /*1ef00*/  FADD.FTZ R7, R7, R0 ;  /* 0x0000000007077221 */ /* 0x010fc80000010000 */
[----:B------:R-:W3:Y:S04]  /*1ef10*/  SHFL.BFLY PT, R5, R6, 0x1, 0x1f ;  /* 0x0c201f0006057f89 */ /* 0x000ee800000e0000 */
[----:B------:R-:W0:Y:S01]  /*1ef20*/  SHFL.BFLY PT, R4, R7, 0x1, 0x1f ;  /* 0x0c201f0007047f89 */ /* 0x000e2200000e0000 */
[----:B------:R-:W-:Y:S02]  /*1ef30*/  IMAD.MOV.U32 R3, RZ, RZ, RZ ;  /* 0x000000ffff037224 */ /* 0x000fe400078e00ff */
[----:B---3--:R-:W-:Y:S01]  /*1ef40*/  FADD.FTZ R5, R6, R5 ;  /* 0x0000000506057221 */ /* 0x008fe20000010000 */
        /* <DEDUP_REMOVED lines=13> */
[----:B------:R-:W3:Y:S08]  /*1f020*/  @P3 MUFU.LG2 R6, R12 ;  /* 0x0000000c00063308 */ /* 0x000ef00000000c00 */
[----:B------:R-:W4:Y:S01]  /*1f030*/  @P1 MUFU.RCP R7, R8 ;  /* 0x0000000800071308 */ /* 0x000f220000001000 */
[----:B------:R-:W-:Y:S01]  /*1f040*/  MOV R14, UR35 ;  /* 0x00000023000e7c02 */ /* 0x000fe20008000f00 */
[----:B------:R-:W-:-:S02]  /*1f050*/  IMAD.U32 R0, RZ, RZ, UR35 ;  /* 0x00000023ff007e24 */ /* 0x000fc4000f8e00ff */
[----:B0-----:R-:W-:Y:S02]  /*1f060*/  @P2 FMUL.FTZ R5, R4, 0.69314718246459960938 ;  /* 0x3f31721804052820 */ /* 0x001fe40000410000 */
[----:B------:R-:W-:Y:S01]  /*1f070*/  @P2 FMUL.FTZ R0, R0, 0.69314718246459960938 ;  /* 0x3f31721800002820 */ /* 0x000fe20000410000 */
[----:B------:R-:W-:Y:S01]  /*1f080*/  @P3 FMUL.FTZ R14, R14, 0.69314718246459960938 ;  /* 0x3f3172180e0e3820 */ /* 0x000fe20000410000 */
[----:B---3--:R-:W-:Y:S01]  /*1f090*/  @P3 FMUL.FTZ R9, R6, 0.69314718246459960938 ;  /* 0x3f31721806093820 */ /* 0x008fe20000410000 */
[----:B------:R-:W-:Y:S02]  /*1f0a0*/  IMAD.MOV.U32 R56, RZ, RZ, -0x800000 ;  /* 0xff800000ff387424 */ /* 0x000fe400078e00ff */
[----:B--2---:R-:W-:Y:S01]  /*1f0b0*/  FMUL.FTZ R3, R3, R2 ;  /* 0x0000000203037220 */ /* 0x004fe20000410000 */
[----:B------:R-:W-:Y:S02]  /*1f0c0*/  IMAD.MOV.U32 R58, RZ, RZ, -0x800000 ;  /* 0xff800000ff3a7424 */ /* 0x000fe400078e00ff */
[----:B------:R-:W-:Y:S01]  /*1f0d0*/  @P2 FFMA.FTZ R56, R0, R11, R5 ;  /* 0x0000000b00382223 */ /* 0x000fe20000010005 */
[----:B------:R-:W-:-:S01]  /*1f0e0*/  @P3 FFMA.FTZ R58, R14, R10, R9 ;  /* 0x0000000a0e3a3223 */ /* 0x000fc20000010009 */
[----:B----4-:R-:W-:Y:S01]  /*1f0f0*/  FMUL.FTZ R2, R7, R2 ;  /* 0x0000000207027220 */ /* 0x010fe20000410000 */
[----:B------:R-:W-:-:S02]  /*1f100*/  WARPGROUP.DEPBAR.LE gsb0, 0x0 ;  /* 0x00008000000079c5 */ /* 0x000fc40000010000 */
[----:B------:R-:W-:Y:S05]  /*1f110*/  @!P0 BRA `(.L_x_1766) ;  /* 0x0000000000048947 */ /* 0x000fea0003800000 */
[----:B------:R-:W-:Y:S01]  /*1f120*/  BPT.TRAP 0x1 ;  /* 0x000000040000795c */ /* 0x000fe20000300000 */
.L_x_1766:
[----:B------:R-:W-:Y:S02]  /*1f130*/  VIADD R0, R13, 0x22860 ;  /* 0x000228600d007836 */ /* 0x000fe40000000000 */
[-C--:B------:R-:W-:Y:S01]  /*1f140*/  FMUL.FTZ R41, R88, R3.reuse ;  /* 0x0000000358297220 */ /* 0x080fe20000410000 */
[----:B------:R-:W-:Y:S02]  /*1f150*/  IMAD.U32 R5, RZ, RZ, UR40 ;  /* 0x00000028ff057e24 */ /* 0x000fe4000f8e00ff */
[-C--:B------:R-:W-:Y:S01]  /*1f160*/  FMUL.FTZ R44, R89, R3.reuse ;  /* 0x00000003592c7220 */ /* 0x080fe20000410000 */
        /* <DEDUP_REMOVED lines=71> */
.L_x_1650:
[----:B------:R-:W-:Y:S05]  /*1f5e0*/  WARPSYNC.ALL ;  /* 0x0000000000007948 */ /* 0x000fea0003800000 */
[----:B------:R-:W2:Y:S08]  /*1f5f0*/  S2UR UR40, SR_CgaCtaId ;  /* 0x00000000002879c3 */ /* 0x000eb00000008800 */
[----:B------:R-:W-:Y:S06]  /*1f600*/  BAR.SYNC.DEFER_BLOCKING 0x5, 0x180 ;  /* 0x0146000000007b1d */ /* 0x000fec0000010000 */
[----:B------:R-:W-:Y:S01]  /*1f610*/  UMOV UR4, 0x400 ;  /* 0x0000040000047882 */ /* 0x000fe20000000000 */
[----:B------:R-:W-:Y:S01]  /*1f620*/  BSSY B0, `(.L_x_1767) ;  /* 0x0000267000007945 */ /* 0x000fe20003800000 */
[----:B--2---:R-:W-:-:S06]  /*1f630*/  ULEA UR4, UR40, UR4, 0x18 ;  /* 0x0000000428047291 */ /* 0x004fcc000f8ec03f */
[----:B------:R-:W-:-:S05]  /*1f640*/  IMAD.U32 R16, RZ, RZ, UR4 ;  /* 0x00000004ff107e24 */ /* 0x000fca000f8e00ff */
[----:B------:R2:W3:Y:S01]  /*1f650*/  LDS.128 R20, [R16+0x228d0] ;  /* 0x0228d00010147984 */ /* 0x0004e20000000c00 */
[----:B------:R-:W-:Y:S06]  /*1f660*/  BAR.ARV 0x4, 0x180 ;  /* 0x0106000000007b1d */ /* 0x000fec0000002000 */
[----:B------:R-:W-:Y:S05]  /*1f670*/  @P0 BRA `(.L_x_1768) ;  /* 0x0000001800b40947 */ /* 0x000fea0003800000 */
[----:B-----5:R-:W4:Y:S01]  /*1f680*/  S2R R24, SR_TID.X ;  /* 0x0000000000187919 */ /* 0x020f220000002100 */
[----:B------:R-:W-:Y:S01]  /*1f690*/  ULDC.64 UR4, c[0x4][0x40] ;  /* 0x0100100000047ab9 */ /* 0x000fe20000000a00 */
[----:B----4-:R-:W-:-:S05]  /*1f6a0*/  IMAD.SHL.U32 R0, R24, 0x4, RZ ;  /* 0x0000000418007824 */ /* 0x010fca00078e00ff */
[----:B------:R-:W-:-:S04]  /*1f6b0*/  LOP3.LUT R0, R0, 0xc, RZ, 0xc0, !PT ;  /* 0x0000000c00007812 */ /* 0x000fc800078ec0ff */
[----:B------:R-:W-:-:S05]  /*1f6c0*/  IADD3 R2, P0, R0, UR4, RZ ;  /* 0x0000000400027c10 */ /* 0x000fca000ff1e0ff */
[----:B------:R-:W-:-:S05]  /*1f6d0*/  IMAD.X R3, RZ, RZ, UR5, P0 ;  /* 0x00000005ff037e24 */ /* 0x000fca00080e06ff */
[----:B------:R4:W2:Y:S01]  /*1f6e0*/  LDG.E.CONSTANT R0, desc[UR38][R2.64] ;  /* 0x0000002602007981 */ /* 0x0008a2000c1e9900 */
        /* <DEDUP_REMOVED lines=16> */
[----:B---3--:R-:W-:Y:S02]  /*1f7f0*/  F2FP.BF16.F32.PACK_AB R20, R95, R42 ;  /* 0x0000002a5f14723e */ /* 0x008fe400000010ff */
[----:B------:R-:W-:Y:S02]  /*1f800*/  F2FP.BF16.F32.PACK_AB R42, R125, R28 ;  /* 0x0000001c7d2a723e */ /* 0x000fe400000010ff */
[----:B------:R-:W-:Y:S02]  /*1f810*/  F2FP.BF16.F32.PACK_AB R48, R127, R26 ;  /* 0x0000001a7f30723e */ /* 0x000fe400000010ff */
[----:B----4-:R-:W-:-:S02]  /*1f820*/  LOP3.LUT P0, R2, R24, 0x3, RZ, 0xc0, !PT ;  /* 0x0000000318027812 */ /* 0x010fc4000780c0ff */
[----:B------:R-:W-:Y:S02]  /*1f830*/  MOV R46, R16 ;  /* 0x00000010002e7202 */ /* 0x000fe40000000f00 */
[----:B0-----:R-:W-:Y:S02]  /*1f840*/  MOV R47, R43 ;  /* 0x0000002b002f7202 */ /* 0x001fe40000000f00 */
[----:B------:R-:W-:Y:S02]  /*1f850*/  F2FP.BF16.F32.PACK_AB R60, R149, R8 ;  /* 0x00000008953c723e */ /* 0x000fe400000010ff */
[----:B------:R-:W-:Y:S01]  /*1f860*/  F2FP.BF16.F32.PACK_AB R41, R92, R41 ;  /* 0x000000295c29723e */ /* 0x000fe200000010ff */
[----:B------:R-:W-:Y:S01]  /*1f870*/  IMAD.WIDE R4, R220, 0x2, R46 ;  /* 0x00000002dc047825 */ /* 0x000fe200078e022e */
[----:B------:R-:W-:Y:S02]  /*1f880*/  F2FP.BF16.F32.PACK_AB R44, R93, R44 ;  /* 0x0000002c5d2c723e */ /* 0x000fe400000010ff */
[----:B------:R-:W-:-:S02]  /*1f890*/  ISETP.EQ.OR P0, PT, R2, 0x3, !P0 ;  /* 0x000000030200780c */ /* 0x000fc40004702670 */
        /* <DEDUP_REMOVED lines=8> */
[----:B------:R-:W-:Y:S01]  /*1f920*/  LOP3.LUT R14, R14, R15, RZ, 0x3c, !PT ;  /* 0x0000000f0e0e7212 */ /* 0x000fe200078e3cff */
[--C-:B------:R-:W-:Y:S01]  /*1f930*/  IMAD.X R15, RZ, RZ, R5.reuse, P5 ;  /* 0x000000ffff0f7224 */ /* 0x100fe200028e0605 */
[----:B------:R-:W-:Y:S01]  /*1f940*/  LOP3.LUT R10, R10, R11, RZ, 0x3c, !PT ;  /* 0x0000000b0a0a7212 */ /* 0x000fe200078e3cff */
[----:B------:R-:W-:Y:S01]  /*1f950*/  IMAD.X R11, RZ, RZ, R5, P1 ;  /* 0x000000ffff0b7224 */ /* 0x000fe200008e0605 */
[C---:B------:R-:W-:Y:S02]  /*1f960*/  IADD3 R9, P2, R4.reuse, 0x4020, RZ ;  /* 0x0000402004097810 */ /* 0x040fe40007f5e0ff */
[----:B------:R-:W-:-:S02]  /*1f970*/  IADD3 R25, P4, R4, 0x60, RZ ;  /* 0x0000006004197810 */ /* 0x000fc40007f9e0ff */
[----:B------:R-:W-:Y:S02]  /*1f980*/  IADD3 R27, P5, R4, 0x40, RZ ;  /* 0x00000040041b7810 */ /* 0x000fe40007fbe0ff */
[----:B------:R-:W-:Y:S02]  /*1f990*/  SHF.R.U64 R6, R6, 0x3, RZ ;  /* 0x0000000306067819 */ /* 0x000fe400000012ff */
[----:B------:R-:W-:Y:S02]  /*1f9a0*/  IADD3 R29, P1, R4, 0x20, RZ ;  /* 0x00000020041d7810 */ /* 0x000fe40007f3e0ff */
[----:B------:R-:W-:Y:S02]  /*1f9b0*/  LOP3.LUT R8, R9, 0x380, RZ, 0xc0, !PT ;  /* 0x0000038009087812 */ /* 0x000fe400078ec0ff */
[----:B------:R-:W-:Y:S02]  /*1f9c0*/  LOP3.LUT R24, R25, 0x380, RZ, 0xc0, !PT ;  /* 0x0000038019187812 */ /* 0x000fe400078ec0ff */
[----:B------:R-:W-:-:S02]  /*1f9d0*/  LOP3.LUT R6, R6, R7, RZ, 0x3c, !PT ;  /* 0x0000000706067212 */ /* 0x000fc400078e3cff */
[----:B------:R-:W-:Y:S02]  /*1f9e0*/  LOP3.LUT R26, R27, 0x380, RZ, 0xc0, !PT ;  /* 0x000003801b1a7812 */ /* 0x000fe400078ec0ff */
[----:B------:R-:W-:Y:S02]  /*1f9f0*/  LOP3.LUT R28, R29, 0x380, RZ, 0xc0, !PT ;  /* 0x000003801d1c7812 */ /* 0x000fe400078ec0ff */
[----:B------:R-:W-:Y:S02]  /*1fa00*/  LOP3.LUT R7, R4, 0x380, RZ, 0xc0, !PT ;  /* 0x0000038004077812 */ /* 0x000fe400078ec0ff */
[----:B------:R-:W-:Y:S02]  /*1fa10*/  SHF.R.U64 R8, R8, 0x3, RZ ;  /* 0x0000000308087819 */ /* 0x000fe400000012ff */
[----:B------:R-:W-:Y:S02]  /*1fa20*/  SHF.R.U64 R24, R24, 0x3, RZ ;  /* 0x0000000318187819 */ /* 0x000fe400000012ff */
[----:B------:R-:W-:-:S02]  /*1fa30*/  SHF.R.U64 R26, R26, 0x3, RZ ;  /* 0x000000031a1a7819 */ /* 0x000fc400000012ff */
[----:B------:R-:W-:Y:S02]  /*1fa40*/  SHF.R.U64 R28, R28, 0x3, RZ ;  /* 0x000000031c1c7819 */ /* 0x000fe400000012ff */
[----:B------:R-:W-:Y:S02]  /*1fa50*/  SHF.R.U64 R7, R7, 0x3, RZ ;  /* 0x0000000307077819 */ /* 0x000fe400000012ff */
[----:B------:R-:W-:Y:S01]  /*1fa60*/  LOP3.LUT R8, R8, R9, RZ, 0x3c, !PT ;  /* 0x0000000908087212 */ /* 0x000fe200078e3cff */
[--C-:B------:R-:W-:Y:S01]  /*1fa70*/  IMAD.X R9, RZ, RZ, R5.reuse, P2 ;  /* 0x000000ffff097224 */ /* 0x100fe200010e0605 */
[----:B------:R-:W-:Y:S01]  /*1fa80*/  LOP3.LUT R24, R24, R25, RZ, 0x3c, !PT ;  /* 0x0000001918187212 */ /* 0x000fe200078e3cff */
[--C-:B------:R-:W-:Y:S01]  /*1fa90*/  IMAD.X R25, RZ, RZ, R5.reuse, P4 ;  /* 0x000000ffff197224 */ /* 0x100fe200020e0605 */
[----:B------:R-:W-:Y:S01]  /*1faa0*/  LOP3.LUT R26, R26, R27, RZ, 0x3c, !PT ;  /* 0x0000001b1a1a7212 */ /* 0x000fe200078e3cff */
[--C-:B------:R-:W-:Y:S01]  /*1fab0*/  IMAD.X R27, RZ, RZ, R5.reuse, P5 ;  /* 0x000000ffff1b7224 */ /* 0x100fe200028e0605 */
[----:B------:R-:W-:Y:S01]  /*1fac0*/  LOP3.LUT R28, R28, R29, RZ, 0x3c, !PT ;  /* 0x0000001d1c1c7212 */ /* 0x000fe200078e3cff */
[----:B------:R-:W-:Y:S01]  /*1fad0*/  IMAD.X R29, RZ, RZ, R5, P1 ;  /* 0x000000ffff1d7224 */ /* 0x000fe200008e0605 */
[----:B------:R-:W-:-:S02]  /*1fae0*/  LOP3.LUT R4, R7, R4, RZ, 0x3c, !PT ;  /* 0x0000000407047212 */ /* 0x000fc400078e3cff */
[----:B------:R-:W-:Y:S02]  /*1faf0*/  IADD3.X R7, RZ, R5, RZ, P3, !PT ;  /* 0x00000005ff077210 */ /* 0x000fe40001ffe4ff */
        /* <DEDUP_REMOVED lines=22> */
[----:B--2---:R-:W-:Y:S01]  /*1fc60*/  LOP3.LUT R2, R0, 0x2, RZ, 0x3c, !PT ;  /* 0x0000000200027812 */ /* 0x004fe200078e3cff */
[----:B------:R-:W-:Y:S06]  /*1fc70*/  BRA.DIV UR4, `(.L_x_1769) ;  /* 0x000000a604447947 */ /* 0x000fec000b800000 */
        /* <DEDUP_REMOVED lines=19> */
[----:B------:R-:W2:Y:S01]  /*1fdb0*/  SHFL.IDX PT, R10, R5, R0, 0x1c1f ;  /* 0x001c1f00050a7589 */ /* 0x000ea200000e0000 */
        /* <DEDUP_REMOVED lines=14> */
[----:B------:R-:W3:Y:S01]  /*1fea0*/  SHFL.IDX PT, R30, R31, R0, 0x1c1f ;  /* 0x001c1f001f1e7589 */ /* 0x000ee200000e0000 */
[----:B------:R-:W-:-:S02]  /*1feb0*/  SEL R73, R75, R54, P0 ;  /* 0x000000364b497207 */ /* 0x000fc40000000000 */
[----:B------:R-:W-:Y:S01]  /*1fec0*/  SEL R51, R20, R51, P0 ;  /* 0x0000003314337207 */ /* 0x000fe20000000000 */
[----:B------:R-:W4:Y:S01]  /*1fed0*/  SHFL.IDX PT, R45, R45, R2, 0x1c1f ;  /* 0x001c1f022d2d7589 */ /* 0x000f2200000e0000 */
[----:B------:R-:W-:Y:S02]  /*1fee0*/  SEL R55, R38, R55, P0 ;  /* 0x0000003726377207 */ /* 0x000fe40000000000 */
[----:B------:R-:W-:Y:S01]  /*1fef0*/  SEL R59, R34, R59, P0 ;  /* 0x0000003b223b7207 */ /* 0x000fe20000000000 */
[----:B------:R-:W5:Y:S01]  /*1ff00*/  SHFL.IDX PT, R20, R25, R2, 0x1c1f ;  /* 0x001c1f0219147589 */ /* 0x000f6200000e0000 */
[----:B------:R-:W-:Y:S02]  /*1ff10*/  SEL R75, R54, R75, P0 ;  /* 0x0000004b364b7207 */ /* 0x000fe40000000000 */
[----:B------:R-:W-:Y:S01]  /*1ff20*/  SEL R77, R79, R62, P0 ;  /* 0x0000003e4f4d7207 */ /* 0x000fe20000000000 */
[----:B------:R-:W1:Y:S01]  /*1ff30*/  SHFL.IDX PT, R34, R35, R0, 0x1c1f ;  /* 0x001c1f0023227589 */ /* 0x000e6200000e0000 */
[----:B------:R-:W-:-:S02]  /*1ff40*/  SEL R79, R62, R79, P0 ;  /* 0x0000004f3e4f7207 */ /* 0x000fc40000000000 */
[----:B0-----:R-:W-:Y:S01]  /*1ff50*/  SEL R24, R26, R29, P0 ;  /* 0x0000001d1a187207 */ /* 0x001fe20000000000 */
[----:B------:R-:W0:Y:S01]  /*1ff60*/  SHFL.IDX PT, R38, R39, R0, 0x1c1f ;  /* 0x001c1f0027267589 */ /* 0x000e2200000e0000 */
[----:B--2---:R-:W-:Y:S02]  /*1ff70*/  SEL R8, R10, R7, P0 ;  /* 0x000000070a087207 */ /* 0x004fe40000000000 */
[----:B------:R-:W-:Y:S01]  /*1ff80*/  SEL R26, R29, R26, P0 ;  /* 0x0000001a1d1a7207 */ /* 0x000fe20000000000 */
[----:B------:R-:W-:Y:S01]  /*1ff90*/  SHFL.IDX PT, R27, R61, R0, 0x1c1f ;  /* 0x001c1f003d1b7589 */ /* 0x000fe200000e0000 */
[----:B------:R-:W-:Y:S02]  /*1ffa0*/  SEL R4, R6, R3, P0 ;  /* 0x0000000306047207 */ /* 0x000fe40000000000 */
[----:B------:R-:W-:Y:S01]  /*1ffb0*/  SEL R10, R7, R10, P0 ;  /* 0x0000000a070a7207 */ /* 0x000fe20000000000 */
[----:B------:R-:W-:Y:S01]  /*1ffc0*/  SHFL.IDX PT, R31, R65, R0, 0x1c1f ;  /* 0x001c1f00411f7589 */ /* 0x000fe200000e0000 */
[----:B---3--:R-:W-:-:S02]  /*1ffd0*/  SEL R28, R30, R33, P0 ;  /* 0x000000211e1c7207 */ /* 0x008fc40000000000 */
[----:B------:R-:W-:Y:S01]  /*1ffe0*/  SEL R30, R33, R30, P0 ;  /* 0x0000001e211e7207 */ /* 0x000fe20000000000 */
[----:B------:R-:W-:Y:S01]  /*1fff0*/  SHFL.IDX PT, R35, R69, R0, 0x1c1f ;  /* 0x001c1f0045237589 */ /* 0x000fe200000e0000 */
[----:B----4-:R-:W-:Y:S02]  /*20000*/  SEL R40, R42, R45, P0 ;  /* 0x0000002d2a287207 */ /* 0x010fe40000000000 */
[----:B------:R-:W-:Y:S01]  /*20010*/  SEL R6, R3, R6, P0 ;  /* 0x0000000603067207 */ /* 0x000fe20000000000 */
[----:B------:R-:W2:Y:S01]  /*20020*/  SHFL.IDX PT, R52, R63, R2, 0x1c1f ;  /* 0x001c1f023f347589 */ /* 0x000ea200000e0000 */
[----:B-----5:R-:W-:Y:S02]  /*20030*/  SEL R12, R9, R20, P0 ;  /* 0x00000014090c7207 */ /* 0x020fe40000000000 */
[----:B------:R-:W-:Y:S01]  /*20040*/  SEL R14, R20, R9, P0 ;  /* 0x00000009140e7207 */ /* 0x000fe20000000000 */
[----:B------:R-:W3:Y:S01]  /*20050*/  SHFL.IDX PT, R54, R67, R2, 0x1c1f ;  /* 0x001c1f0243367589 */ /* 0x000ee200000e0000 */
[----:B-1----:R-:W-:-:S02]  /*20060*/  SEL R32, R34, R37, P0 ;  /* 0x0000002522207207 */ /* 0x002fc40000000000 */
[----:B------:R-:W-:Y:S01]  /*20070*/  SEL R34, R37, R34, P0 ;  /* 0x0000002225227207 */ /* 0x000fe20000000000 */
[----:B------:R-:W1:Y:S01]  /*20080*/  SHFL.IDX PT, R60, R71, R2, 0x1c1f ;  /* 0x001c1f02473c7589 */ /* 0x000e6200000e0000 */
[----:B0-----:R-:W-:Y:S02]  /*20090*/  SEL R36, R38, R41, P0 ;  /* 0x0000002926247207 */ /* 0x001fe40000000000 */
[----:B------:R-:W-:Y:S01]  /*200a0*/  SEL R38, R41, R38, P0 ;  /* 0x0000002629267207 */ /* 0x000fe20000000000 */
[----:B------:R-:W-:Y:S01]  /*200b0*/  SHFL.IDX PT, R49, R49, R0, 0x1c1f ;  /* 0x001c1f0031317589 */ /* 0x000fe200000e0000 */
[----:B------:R-:W-:-:S03]  /*200c0*/  SEL R42, R45, R42, P0 ;  /* 0x0000002a2d2a7207 */ /* 0x000fc60000000000 */
[----:B------:R-:W-:Y:S04]  /*200d0*/  SHFL.IDX PT, R53, R53, R0, 0x1c1f ;  /* 0x001c1f0035357589 */ /* 0x000fe800000e0000 */
[----:B------:R-:W-:Y:S04]  /*200e0*/  SHFL.IDX PT, R57, R57, R0, 0x1c1f ;  /* 0x001c1f0039397589 */ /* 0x000fe800000e0000 */
[----:B------:R-:W-:Y:S01]  /*200f0*/  SHFL.IDX PT, R73, R73, R0, 0x1c1f ;  /* 0x001c1f0049497589 */ /* 0x000fe200000e0000 */
[----:B--2---:R-:W-:Y:S02]  /*20100*/  SEL R25, R27, R52, P0 ;  /* 0x000000341b197207 */ /* 0x004fe40000000000 */
[----:B------:R-:W-:Y:S01]  /*20110*/  SEL R27, R52, R27, P0 ;  /* 0x0000001b341b7207 */ /* 0x000fe20000000000 */
[----:B------:R-:W0:Y:S01]  /*20120*/  SHFL.IDX PT, R44, R51, R2, 0x1c1f ;  /* 0x001c1f02332c7589 */ /* 0x000e2200000e0000 */
[----:B---3--:R-:W-:-:S02]  /*20130*/  SEL R29, R31, R54, P0 ;  /* 0x000000361f1d7207 */ /* 0x008fc40000000000 */
[----:B------:R-:W-:Y:S01]  /*20140*/  SEL R31, R54, R31, P0 ;  /* 0x0000001f361f7207 */ /* 0x000fe20000000000 */
[----:B------:R-:W2:Y:S01]  /*20150*/  SHFL.IDX PT, R48, R55, R2, 0x1c1f ;  /* 0x001c1f0237307589 */ /* 0x000ea200000e0000 */
[----:B-1----:R-:W-:Y:S02]  /*20160*/  SEL R33, R35, R60, P0 ;  /* 0x0000003c23217207 */ /* 0x002fe40000000000 */
[----:B------:R-:W-:Y:S01]  /*20170*/  SEL R35, R60, R35, P0 ;  /* 0x000000233c237207 */ /* 0x000fe20000000000 */
[----:B------:R-:W1:Y:S04]  /*20180*/  SHFL.IDX PT, R50, R59, R2, 0x1c1f ;  /* 0x001c1f023b327589 */ /* 0x000e6800000e0000 */
[----:B------:R-:W3:Y:S04]  /*20190*/  SHFL.IDX PT, R62, R75, R2, 0x1c1f ;  /* 0x001c1f024b3e7589 */ /* 0x000ee800000e0000 */
[----:B------:R-:W4:Y:S04]  /*201a0*/  SHFL.IDX PT, R77, R77, R0, 0x1c1f ;  /* 0x001c1f004d4d7589 */ /* 0x000f2800000e0000 */
[----:B------:R5:W4:Y:S01]  /*201b0*/  SHFL.IDX PT, R64, R79, R2, 0x1c1f ;  /* 0x001c1f024f407589 */ /* 0x000b2200000e0000 */
[----:B0-----:R-:W-:-:S02]  /*201c0*/  SEL R5, R49, R44, P0 ;  /* 0x0000002c31057207 */ /* 0x001fc40000000000 */
[----:B------:R-:W-:Y:S02]  /*201d0*/  SEL R7, R44, R49, P0 ;  /* 0x000000312c077207 */ /* 0x000fe40000000000 */
[----:B--2---:R-:W-:Y:S02]  /*201e0*/  SEL R9, R53, R48, P0 ;  /* 0x0000003035097207 */ /* 0x004fe40000000000 */
[----:B------:R-:W-:Y:S01]  /*201f0*/  SEL R11, R48, R53, P0 ;  /* 0x00000035300b7207 */ /* 0x000fe20000000000 */
[----:B-----5:R-:W-:Y:S01]  /*20200*/  IMAD.MOV.U32 R2, RZ, RZ, RZ ;  /* 0x000000ffff027224 */ /* 0x020fe200078e00ff */
[----:B-1----:R-:W-:Y:S02]  /*20210*/  SEL R13, R57, R50, P0 ;  /* 0x00000032390d7207 */ /* 0x002fe40000000000 */
[----:B------:R-:W-:Y:S02]  /*20220*/  SEL R15, R50, R57, P0 ;  /* 0x00000039320f7207 */ /* 0x000fe40000000000 */
[----:B---3--:R-:W-:-:S02]  /*20230*/  SEL R37, R73, R62, P0 ;  /* 0x0000003e49257207 */ /* 0x008fc40000000000 */
[----:B------:R-:W-:-:S07]  /*20240*/  SEL R39, R62, R73, P0 ;  /* 0x000000493e277207 */ /* 0x000fce0000000000 */
.L_x_2011:
[----:B------:R-:W-:Y:S05]  /*20250*/  WARPSYNC.ALL ;  /* 0x0000000000007948 */ /* 0x000fea0003800000 */
[----:B------:R-:W-:Y:S01]  /*20260*/  BAR.SYNC.DEFER_BLOCKING 0x1, 0x100 ;  /* 0x0044000000007b1d */ /* 0x000fe20000010000 */
[----:B----4-:R-:W-:Y:S02]  /*20270*/  SEL R41, R77, R64, P0 ;  /* 0x000000404d297207 */ /* 0x010fe40000000000 */
[----:B------:R-:W-:-:S03]  /*20280*/  SEL R43, R64, R77, P0 ;  /* 0x0000004d402b7207 */ /* 0x000fc60000000000 */
[----:B------:R-:W-:Y:S02]  /*20290*/  ULDC.64 UR4, c[0x0][0xc00] ;  /* 0x0003000000047ab9 */ /* 0x000fe40000000a00 */
[----:B------:R-:W0:Y:S01]  /*202a0*/  LDC.64 R44, c[0x0][0xc00] ;  /* 0x00030000ff2c7b82 */ /* 0x000e220000000a00 */
[----:B------:R-:W-:-:S04]  /*202b0*/  ISETP.NE.U32.AND P2, PT, RZ, UR4, PT ;  /* 0x00000004ff007c0c */ /* 0x000fc8000bf45070 */
[----:B------:R-:W-:Y:S01]  /*202c0*/  ISETP.NE.AND.EX P2, PT, RZ, UR5, PT, P2 ;  /* 0x00000005ff007c0c */ /* 0x000fe2000bf45320 */
[----:B------:R-:W-:Y:S02]  /*202d0*/  ULDC.64 UR4, c[0x0][0xc08] ;  /* 0x0003020000047ab9 */ /* 0x000fe40000000a00 */
[----:B------:R-:W-:Y:S01]  /*202e0*/  ISETP.NE.U32.AND P0, PT, RZ, UR4, PT ;  /* 0x00000004ff007c0c */ /* 0x000fe2000bf05070 */
[----:B------:R-:W1:Y:S03]  /*202f0*/  LDC R51, c[0x0][0xbe8] ;  /* 0x0002fa00ff337b82 */ /* 0x000e660000000800 */
[----:B------:R-:W-:Y:S01]  /*20300*/  ISETP.NE.AND.EX P0, PT, RZ, UR5, PT, P0 ;  /* 0x00000005ff007c0c */ /* 0x000fe2000bf05300 */
[----:B------:R2:W-:Y:S04]  /*20310*/  STSM.16.M88.4 [R80], R4 ;  /* 0x0000000450007844 */ /* 0x0005e80000000200 */
[----:B------:R3:W-:Y:S01]  /*20320*/  STSM.16.M88.4 [R78], R8 ;  /* 0x000000084e007844 */ /* 0x0007e20000000200 */
[----:B0-----:R-:W-:-:S03]  /*20330*/  IMAD.WIDE R44, R205, 0x4, R44 ;  /* 0x00000004cd2c7825 */ /* 0x001fc600078e022c */
[----:B------:R0:W-:Y:S04]  /*20340*/  STSM.16.M88.4 [R76], R12 ;  /* 0x0000000c4c007844 */ /* 0x0001e80000000200 */
[----:B------:R0:W-:Y:S01]  /*20350*/  STSM.16.M88.4 [R74], R24 ;  /* 0x000000184a007844 */ /* 0x0001e20000000200 */
[----:B--2---:R-:W2:Y:S03]  /*20360*/  @P0 LDC.64 R4, c[0x0][0xc08] ;  /* 0x00030200ff040b82 */ /* 0x004ea60000000a00 */
[----:B------:R0:W-:Y:S04]  /*20370*/  STSM.16.M88.4 [R72], R28 ;  /* 0x0000001c48007844 */ /* 0x0001e80000000200 */
[----:B------:R0:W-:Y:S04]  /*20380*/  STSM.16.M88.4 [R70], R32 ;  /* 0x0000002046007844 */ /* 0x0001e80000000200 */
[----:B------:R0:W-:Y:S04]  /*20390*/  STSM.16.M88.4 [R68], R36 ;  /* 0x0000002444007844 */ /* 0x0001e80000000200 */
[----:B------:R0:W-:Y:S01]  /*203a0*/  STSM.16.M88.4 [R66], R40 ;  /* 0x0000002842007844 */ /* 0x0001e20000000200 */
[----:B------:R-:W-:Y:S06]  /*203b0*/  BAR.SYNC.DEFER_BLOCKING 0x1, 0x100 ;  /* 0x0044000000007b1d */ /* 0x000fec0000010000 */
[----:B------:R-:W-:Y:S01]  /*203c0*/  ULDC UR4, c[0x0][0xa88] ;  /* 0x0002a20000047ab9 */ /* 0x000fe20000000800 */
[----:B--2---:R-:W-:-:S04]  /*203d0*/  @P0 IMAD.WIDE R4, R205, 0x4, R4 ;  /* 0x00000004cd040825 */ /* 0x004fc800078e0204 */
[----:B------:R-:W-:Y:S01]  /*203e0*/  IMAD.U32 R0, RZ, RZ, UR4 ;  /* 0x00000004ff007e24 */ /* 0x000fe2000f8e00ff */
[----:B------:R0:W5:Y:S01]  /*203f0*/  @P2 LDG.E R2, desc[UR38][R44.64] ;  /* 0x000000262c022981 */ /* 0x000162000c1e1900 */
[----:B-1----:R-:W-:Y:S01]  /*20400*/  ISETP.NE.AND P1, PT, R51, 0x1, PT ;  /* 0x000000013300780c */ /* 0x002fe20003f25270 */
[----:B---3--:R-:W-:-:S03]  /*20410*/  IMAD.IADD R8, R194, 0x1, R178 ;  /* 0x00000001c2087824 */ /* 0x008fc600078e02b2 */
[----:B------:R0:W5:Y:S09]  /*20420*/  @P0 LDG.E R0, desc[UR38][R4.64] ;  /* 0x0000002604000981 */ /* 0x000172000c1e1900 */
[----:B------:R-:W1:Y:S08]  /*20430*/  @P1 LDC R3, c[0x0][0xbec] ;  /* 0x0002fb00ff031b82 */ /* 0x000e700000000800 */
[----:B------:R-:W2:Y:S01]  /*20440*/  @P1 LDC R11, c[0x0][0xbf0] ;  /* 0x0002fc00ff0b1b82 */ /* 0x000ea20000000800 */
[----:B0-----:R-:W-:Y:S05]  /*20450*/  @P0 BRA `(.L_x_1770) ;  /* 0x0000000000100947 */ /* 0x001fea0003800000 */
[----:B------:R-:W-:Y:S05]  /*20460*/  @!P2 BRA `(.L_x_1770) ;  /* 0x00000000000ca947 */ /* 0x000fea0003800000 */
[----:B------:R-:W3:Y:S04]  /*20470*/  LDG.E R5, desc[UR38][R44.64] ;  /* 0x000000262c057981 */ /* 0x000ee8000c1e1900 */
[----:B-----5:R-:W3:Y:S02]  /*20480*/  LDG.E R0, desc[UR38][R44.64+0x4] ;  /* 0x000004262c007981 */ /* 0x020ee4000c1e1900 */
[----:B---3--:R-:W-:-:S07]  /*20490*/  IMAD.IADD R0, R0, 0x1, -R5 ;  /* 0x0000000100007824 */ /* 0x008fce00078e0a05 */
.L_x_1770:
[----:B------:R-:W-:Y:S01]  /*204a0*/  SHF.R.S32.HI R50, RZ, 0x1f, R204 ;  /* 0x0000001fff327819 */ /* 0x000fe200000114cc */
[----:B-1----:R-:W-:Y:S01]  /*204b0*/  @P1 IMAD.HI.U32 R4, R8, R3, RZ ;  /* 0x0000000308041227 */ /* 0x002fe200078e00ff */
[----:B------:R-:W-:Y:S01]  /*204c0*/  ULDC.64 UR4, c[0x0][0xb90] ;  /* 0x0002e40000047ab9 */ /* 0x000fe20000000a00 */
[----:B-----5:R-:W-:Y:S01]  /*204d0*/  SHF.R.S32.HI R3, RZ, 0x1f, R2 ;  /* 0x0000001fff037819 */ /* 0x020fe20000011402 */
[----:B------:R-:W0:Y:S01]  /*204e0*/  @P1 LDC R57, c[0x0][0xbec] ;  /* 0x0002fb00ff391b82 */ /* 0x000e220000000800 */
[----:B------:R-:W-:Y:S01]  /*204f0*/  IMAD R9, R50, UR4, RZ ;  /* 0x0000000432097c24 */ /* 0x000fe2000f8e02ff */
[----:B------:R-:W-:Y:S01]  /*20500*/  SHF.R.S32.HI R20, RZ, 0x1f, R205 ;  /* 0x0000001fff147819 */ /* 0x000fe200000114cd */
[----:B------:R-:W-:Y:S01]  /*20510*/  IMAD.MOV.U32 R7, RZ, RZ, R8 ;  /* 0x000000ffff077224 */ /* 0x000fe200078e0008 */
[----:B--2---:R-:W-:Y:S01]  /*20520*/  @P1 SHF.R.U32.HI R7, RZ, R11, R4 ;  /* 0x0000000bff071219 */ /* 0x004fe20000011604 */
[----:B------:R-:W-:Y:S01]  /*20530*/  IMAD.WIDE.U32 R4, R204, UR4, R2 ;  /* 0x00000004cc047c25 */ /* 0x000fe2000f8e0002 */
[----:B------:R-:W-:-:S02]  /*20540*/  SEL R20, R20, RZ, !P2 ;  /* 0x000000ff14147207 */ /* 0x000fc40005000000 */
[----:B------:R-:W-:Y:S01]  /*20550*/  SEL R53, R205, RZ, !P2 ;  /* 0x000000ffcd357207 */ /* 0x000fe20005000000 */
[----:B------:R-:W-:Y:S01]  /*20560*/  IMAD R9, R204, UR5, R9 ;  /* 0x00000005cc097c24 */ /* 0x000fe2000f8e0209 */
[----:B------:R-:W-:Y:S01]  /*20570*/  ULDC.64 UR4, c[0x0][0xb98] ;  /* 0x0002e60000047ab9 */ /* 0x000fe20000000a00 */
[----:B------:R-:W-:Y:S02]  /*20580*/  IMAD.MOV R6, RZ, RZ, -R7 ;  /* 0x000000ffff067224 */ /* 0x000fe400078e0a07 */
[----:B------:R-:W-:Y:S02]  /*20590*/  IMAD.IADD R5, R5, 0x1, R9 ;  /* 0x0000000105057824 */ /* 0x000fe400078e0209 */
[----:B------:R-:W-:Y:S02]  /*205a0*/  IMAD R9, R51, R6, R8 ;  /* 0x0000000633097224 */ /* 0x000fe400078e0208 */
[----:B------:R-:W-:Y:S02]  /*205b0*/  IMAD R11, R207, 0x40, R197 ;  /* 0x00000040cf0b7824 */ /* 0x000fe400078e02c5 */
[----:B------:R-:W-:-:S02]  /*205c0*/  IMAD R6, R20, UR4, RZ ;  /* 0x0000000414067c24 */ /* 0x000fc4000f8e02ff */
        /* <DEDUP_REMOVED lines=8> */
[----:B------:R-:W-:Y:S01]  /*20650*/  IMAD.IADD R10, R219, 0x1, R178 ;  /* 0x00000001db0a7824 */ /* 0x000fe200078e02b2 */
[----:B------:R-:W-:Y:S01]  /*20660*/  IADD3.X R5, R11, R5, R8, P2, !PT ;  /* 0x000000050b057210 */ /* 0x000fe200017fe408 */
[----:B------:R-:W-:Y:S01]  /*20670*/  IMAD R6, R6, UR4, RZ ;  /* 0x0000000406067c24 */ /* 0x000fe2000f8e02ff */
[----:B------:R-:W-:Y:S01]  /*20680*/  IADD3 R13, P4, R46, 0x2000, RZ ;  /* 0x000020002e0d7810 */ /* 0x000fe20007f9e0ff */
[----:B------:R-:W-:Y:S01]  /*20690*/  IMAD R55, R0, R51, RZ ;  /* 0x0000003300377224 */ /* 0x000fe200078e02ff */
[----:B------:R-:W-:Y:S01]  /*206a0*/  IADD3 R29, P3, R46, 0x4000, RZ ;  /* 0x000040002e1d7810 */ /* 0x000fe20007f7e0ff */
[----:B------:R-:W-:Y:S01]  /*206b0*/  IMAD R11, R9, UR5, R6 ;  /* 0x00000005090b7c24 */ /* 0x000fe2000f8e0206 */
[----:B------:R-:W-:Y:S01]  /*206c0*/  LOP3.LUT R12, R13, 0x380, RZ, 0xc0, !PT ;  /* 0x000003800d0c7812 */ /* 0x000fe200078ec0ff */
[----:B------:R-:W-:Y:S01]  /*206d0*/  IMAD.WIDE.U32 R4, R9, UR4, R4 ;  /* 0x0000000409047c25 */ /* 0x000fe2000f8e0004 */
[----:B------:R-:W-:Y:S01]  /*206e0*/  ULDC.64 UR4, c[0x0][0xb50] ;  /* 0x0002d40000047ab9 */ /* 0x000fe20000000a00 */
[----:B------:R-:W-:-:S02]  /*206f0*/  LOP3.LUT R28, R29, 0x380, RZ, 0xc0, !PT ;  /* 0x000003801d1c7812 */ /* 0x000fc400078ec0ff */
[----:B------:R-:W-:Y:S01]  /*20700*/  IMAD.X R9, RZ, RZ, R47, P0 ;  /* 0x000000ffff097224 */ /* 0x000fe200000e062f */
[----:B------:R-:W-:Y:S01]  /*20710*/  IADD3 R5, R5, R11, RZ ;  /* 0x0000000b05057210 */ /* 0x000fe20007ffe0ff */
[----:B------:R-:W-:Y:S01]  /*20720*/  VIADD R0, R10, 0x8 ;  /* 0x000000080a007836 */ /* 0x000fe20000000000 */
[C---:B------:R-:W-:Y:S02]  /*20730*/  LEA R6, P2, R4.reuse, UR4, 0x2 ;  /* 0x0000000404067c11 */ /* 0x040fe4000f8410ff */
[----:B------:R-:W-:Y:S02]  /*20740*/  LOP3.LUT P0, RZ, R209, 0x3, RZ, 0xc0, !PT ;  /* 0x00000003d1ff7812 */ /* 0x000fe4000780c0ff */
[----:B------:R-:W-:Y:S01]  /*20750*/  LEA.HI.X R4, R4, UR5, R5, 0x2, P2 ;  /* 0x0000000504047c11 */ /* 0x000fe200090f1405 */
[----:B------:R-:W-:Y:S01]  /*20760*/  SHFL.IDX PT, R44, R6, RZ, 0x1c1f ;  /* 0x001c1fff062c7589 */ /* 0x000fe200000e0000 */
[----:B------:R-:W-:Y:S01]  /*20770*/  IADD3 R25, P2, R46, 0x3000, RZ ;  /* 0x000030002e197810 */ /* 0x000fe20007f5e0ff */
[----:B------:R-:W-:Y:S01]  /*20780*/  ULDC.64 UR4, c[0x0][0xaa0] ;  /* 0x0002a80000047ab9 */ /* 0x000fe20000000a00 */
[----:B------:R-:W-:Y:S01]  /*20790*/  LOP3.LUT R8, R7, 0x380, RZ, 0xc0, !PT ;  /* 0x0000038007087812 */ /* 0x000fe200078ec0ff */
[----:B------:R-:W1:Y:S01]  /*207a0*/  SHFL.IDX PT, R45, R4, RZ, 0x1c1f ;  /* 0x001c1fff042d7589 */ /* 0x000e6200000e0000 */
[----:B------:R-:W-:-:S02]  /*207b0*/  LOP3.LUT R24, R25, 0x380, RZ, 0xc0, !PT ;  /* 0x0000038019187812 */ /* 0x000fc400078ec0ff */
[----:B------:R-:W-:Y:S01]  /*207c0*/  SHF.R.U64 R12, R12, 0x3, RZ ;  /* 0x000000030c0c7819 */ /* 0x000fe200000012ff */
[----:B------:R-:W-:Y:S01]  /*207d0*/  SHFL.IDX PT, R48, R6, 0x1, 0x1c1f ;  /* 0x003c1f0006307f89 */ /* 0x000fe200000e0000 */
[----:B------:R-:W-:Y:S02]  /*207e0*/  SHF.R.U64 R24, R24, 0x3, RZ ;  /* 0x0000000318187819 */ /* 0x000fe400000012ff */
[----:B------:R-:W-:Y:S01]  /*207f0*/  SHF.R.U64 R28, R28, 0x3, RZ ;  /* 0x000000031c1c7819 */ /* 0x000fe200000012ff */
[----:B------:R-:W2:Y:S01]  /*20800*/  SHFL.IDX PT, R49, R4, 0x1, 0x1c1f ;  /* 0x003c1f0004317f89 */ /* 0x000ea200000e0000 */
[----:B------:R-:W-:Y:S01]  /*20810*/  LOP3.LUT R24, R24, R25, RZ, 0x3c, !PT ;  /* 0x0000001918187212 */ /* 0x000fe200078e3cff */
[----:B------:R-:W-:Y:S01]  /*20820*/  IMAD.X R25, RZ, RZ, R47, P2 ;  /* 0x000000ffff197224 */ /* 0x000fe200010e062f */
[-C--:B------:R-:W-:Y:S02]  /*20830*/  ISETP.GE.OR P2, PT, R10, R55.reuse, P0 ;  /* 0x000000370a00720c */ /* 0x080fe40000746670 */
[----:B------:R-:W-:-:S02]  /*20840*/  ISETP.GE.OR P0, PT, R0, R55, P0 ;  /* 0x000000370000720c */ /* 0x000fc40000706670 */
[----:B------:R-:W-:Y:S01]  /*20850*/  SHF.R.U64 R8, R8, 0x3, RZ ;  /* 0x0000000308087819 */ /* 0x000fe200000012ff */
[----:B------:R-:W-:Y:S01]  /*20860*/  IMAD R3, R3, UR4, RZ ;  /* 0x0000000403037c24 */ /* 0x000fe2000f8e02ff */
[----:B------:R-:W-:Y:S01]  /*20870*/  LOP3.LUT R12, R12, R13, RZ, 0x3c, !PT ;  /* 0x0000000d0c0c7212 */ /* 0x000fe200078e3cff */
[--C-:B------:R-:W-:Y:S01]  /*20880*/  IMAD.X R13, RZ, RZ, R47.reuse, P4 ;  /* 0x000000ffff0d7224 */ /* 0x100fe200020e062f */
[----:B------:R-:W-:Y:S01]  /*20890*/  LOP3.LUT R28, R28, R29, RZ, 0x3c, !PT ;  /* 0x0000001d1c1c7212 */ /* 0x000fe200078e3cff */
[----:B------:R-:W-:Y:S01]  /*208a0*/  IMAD.X R29, RZ, RZ, R47, P3 ;  /* 0x000000ffff1d7224 */ /* 0x000fe200018e062f */
[----:B------:R-:W-:Y:S02]  /*208b0*/  LOP3.LUT R8, R8, R7, RZ, 0x3c, !PT ;  /* 0x0000000708087212 */ /* 0x000fe400078e3cff */
[C---:B------:R-:W-:Y:S01]  /*208c0*/  IADD3 R33, P5, R46.reuse, 0x5000, RZ ;  /* 0x000050002e217810 */ /* 0x040fe20007fbe0ff */
[----:B-1----:R1:W-:Y:S01]  /*208d0*/  @!P2 ST.E desc[UR38][R44.64], R56 ;  /* 0x000000382c00a985 */ /* 0x0023e2000c101926 */
[----:B------:R-:W-:-:S02]  /*208e0*/  IADD3 R37, P4, R46, 0x6000, RZ ;  /* 0x000060002e257810 */ /* 0x000fc40007f9e0ff */
[C---:B------:R-:W-:Y:S02]  /*208f0*/  LOP3.LUT R7, R46.reuse, 0x380, RZ, 0xc0, !PT ;  /* 0x000003802e077812 */ /* 0x040fe400078ec0ff */
[----:B------:R-:W-:Y:S02]  /*20900*/  IADD3 R5, P3, R46, 0x7000, RZ ;  /* 0x000070002e057810 */ /* 0x000fe40007f7e0ff */
[----:B------:R-:W-:Y:S01]  /*20910*/  LOP3.LUT R32, R33, 0x380, RZ, 0xc0, !PT ;  /* 0x0000038021207812 */ /* 0x000fe200078ec0ff */
[----:B--2---:R2:W-:Y:S01]  /*20920*/  @!P0 ST.E desc[UR38][R48.64], R58 ;  /* 0x0000003a30008985 */ /* 0x0045e2000c101926 */
[----:B------:R-:W-:Y:S01]  /*20930*/  LOP3.LUT R36, R37, 0x380, RZ, 0xc0, !PT ;  /* 0x0000038025247812 */ /* 0x000fe200078ec0ff */
[----:B------:R-:W-:Y:S01]  /*20940*/  IMAD.X R41, RZ, RZ, R47, P3 ;  /* 0x000000ffff297224 */ /* 0x000fe200018e062f */
[----:B------:R-:W-:Y:S01]  /*20950*/  SHF.R.U64 R7, R7, 0x3, RZ ;  /* 0x0000000307077819 */ /* 0x000fe200000012ff */
[C---:B-1----:R-:W-:Y:S01]  /*20960*/  IMAD R45, R2.reuse, UR5, R3 ;  /* 0x00000005022d7c24 */ /* 0x042fe2000f8e0203 */
[----:B------:R-:W-:Y:S01]  /*20970*/  LOP3.LUT R0, R5, 0x380, RZ, 0xc0, !PT ;  /* 0x0000038005007812 */ /* 0x000fe200078ec0ff */
[----:B------:R-:W-:Y:S01]  /*20980*/  IMAD.WIDE.U32 R2, R2, UR4, RZ ;  /* 0x0000000402027c25 */ /* 0x000fe2000f8e00ff */
[----:B------:R-:W-:Y:S01]  /*20990*/  SHF.R.U64 R32, R32, 0x3, RZ ;  /* 0x0000000320207819 */ /* 0x000fe200000012ff */
[----:B------:R-:W-:Y:S01]  /*209a0*/  ULDC.64 UR4, c[0x0][0xae8] ;  /* 0x0002ba0000047ab9 */ /* 0x000fe20000000a00 */
[----:B------:R-:W-:Y:S01]  /*209b0*/  SHF.R.U64 R36, R36, 0x3, RZ ;  /* 0x0000000324247819 */ /* 0x000fe200000012ff */
[----:B--2---:R-:W1:Y:S01]  /*209c0*/  @P1 LDC R49, c[0x0][0xbf0] ;  /* 0x0002fc00ff311b82 */ /* 0x004e620000000800 */
[----:B------:R-:W-:Y:S01]  /*209d0*/  IMAD.IADD R3, R3, 0x1, R45 ;  /* 0x0000000103037824 */ /* 0x000fe200078e022d */
[----:B------:R-:W-:Y:S01]  /*209e0*/  LOP3.LUT R46, R7, R46, RZ, 0x3c, !PT ;  /* 0x0000002e072e7212 */ /* 0x000fe200078e3cff */
[----:B------:R-:W-:Y:S01]  /*209f0*/  IMAD R45, R203, 0x20, R207 ;  /* 0x00000020cb2d7824 */ /* 0x000fe200078e02cf */
[----:B------:R-:W-:Y:S01]  /*20a00*/  SHF.R.U64 R0, R0, 0x3, RZ ;  /* 0x0000000300007819 */ /* 0x000fe200000012ff */
[----:B------:R-:W5:Y:S01]  /*20a10*/  LD.E.128 R8, desc[UR38][R8.64] ;  /* 0x0000002608087980 */ /* 0x000f62000c101d00 */
[----:B------:R-:W-:Y:S01]  /*20a20*/  LOP3.LUT R32, R32, R33, RZ, 0x3c, !PT ;  /* 0x0000002120207212 */ /* 0x000fe200078e3cff */
[--C-:B------:R-:W-:Y:S01]  /*20a30*/  IMAD.X R33, RZ, RZ, R47.reuse, P5 ;  /* 0x000000ffff217224 */ /* 0x100fe200028e062f */
[----:B------:R-:W-:Y:S01]  /*20a40*/  LOP3.LUT R36, R36, R37, RZ, 0x3c, !PT ;  /* 0x0000002524247212 */ /* 0x000fe200078e3cff */
[----:B------:R-:W-:Y:S01]  /*20a50*/  IMAD.X R37, RZ, RZ, R47, P4 ;  /* 0x000000ffff257224 */ /* 0x000fe200020e062f */
[----:B------:R-:W-:Y:S01]  /*20a60*/  LOP3.LUT R40, R0, R5, RZ, 0x3c, !PT ;  /* 0x0000000500287212 */ /* 0x000fe200078e3cff */
[----:B------:R-:W5:Y:S01]  /*20a70*/  LD.E.128 R12, desc[UR38][R12.64] ;  /* 0x000000260c0c7980 */ /* 0x000f62000c101d00 */
[----:B------:R-:W-:-:S03]  /*20a80*/  IADD3 R44, R178, R45, RZ ;  /* 0x0000002db22c7210 */ /* 0x000fc60007ffe0ff */
[----:B------:R2:W5:Y:S01]  /*20a90*/  LD.E.128 R4, desc[UR38][R46.64] ;  /* 0x000000262e047980 */ /* 0x000562000c101d00 */
[----:B------:R-:W-:-:S03]  /*20aa0*/  IMAD.WIDE.U32 R2, R204, UR4, R2 ;  /* 0x00000004cc027c25 */ /* 0x000fc6000f8e0002 */
[----:B------:R-:W5:Y:S01]  /*20ab0*/  LD.E.128 R24, desc[UR38][R24.64] ;  /* 0x0000002618187980 */ /* 0x000f62000c101d00 */
[----:B0-----:R-:W-:-:S03]  /*20ac0*/  @P1 IMAD.HI.U32 R0, R44, R57, RZ ;  /* 0x000000392c001227 */ /* 0x001fc600078e00ff */
[----:B------:R-:W5:Y:S01]  /*20ad0*/  LD.E.128 R28, desc[UR38][R28.64] ;  /* 0x000000261c1c7980 */ /* 0x000f62000c101d00 */
[----:B--2---:R-:W-:-:S03]  /*20ae0*/  IMAD R47, R50, UR4, RZ ;  /* 0x00000004322f7c24 */ /* 0x004fc6000f8e02ff */
[----:B------:R-:W5:Y:S01]  /*20af0*/  LD.E.128 R32, desc[UR38][R32.64] ;  /* 0x0000002620207980 */ /* 0x000f62000c101d00 */
[----:B------:R-:W-:Y:S01]  /*20b00*/  IMAD R47, R204, UR5, R47 ;  /* 0x00000005cc2f7c24 */ /* 0x000fe2000f8e022f */
[----:B------:R-:W-:Y:S01]  /*20b10*/  ULDC.64 UR4, c[0x0][0xaf0] ;  /* 0x0002bc0000047ab9 */ /* 0x000fe20000000a00 */
[----:B------:R-:W-:Y:S01]  /*20b20*/  IMAD.MOV.U32 R45, RZ, RZ, R44 ;  /* 0x000000ffff2d7224 */ /* 0x000fe200078e002c */
[----:B-1----:R-:W-:Y:S01]  /*20b30*/  @P1 SHF.R.U32.HI R45, RZ, R49, R0 ;  /* 0x00000031ff2d1219 */ /* 0x002fe20000011600 */
[----:B------:R-:W-:Y:S01]  /*20b40*/  IMAD.IADD R3, R3, 0x1, R47 ;  /* 0x0000000103037824 */ /* 0x000fe200078e022f */
[----:B------:R-:W5:Y:S01]  /*20b50*/  LD.E.128 R36, desc[UR38][R36.64] ;  /* 0x0000002624247980 */ /* 0x000f62000c101d00 */
[----:B------:R-:W-:Y:S01]  /*20b60*/  IMAD R20, R20, UR4, RZ ;  /* 0x0000000414147c24 */ /* 0x000fe2000f8e02ff */
[----:B------:R-:W-:Y:S01]  /*20b70*/  SHF.R.S32.HI R0, RZ, 0x1f, R45 ;  /* 0x0000001fff007819 */ /* 0x000fe2000001142d */
[C---:B------:R-:W-:Y:S01]  /*20b80*/  IMAD.WIDE.U32 R2, R53.reuse, UR4, R2 ;  /* 0x0000000435027c25 */ /* 0x040fe2000f8e0002 */
[----:B------:R-:W5:Y:S03]  /*20b90*/  LD.E.128 R40, desc[UR38][R40.64] ;  /* 0x0000002628287980 */ /* 0x000f66000c101d00 */
[----:B------:R-:W-:Y:S01]  /*20ba0*/  IMAD R47, R53, UR5, R20 ;  /* 0x00000005352f7c24 */ /* 0x000fe2000f8e0214 */
[----:B------:R-:W-:Y:S01]  /*20bb0*/  ULDC.64 UR4, c[0x0][0xae0] ;  /* 0x0002b80000047ab9 */ /* 0x000fe20000000a00 */
[----:B------:R-:W-:Y:S01]  /*20bc0*/  IMAD.MOV R20, RZ, RZ, -R45 ;  /* 0x000000ffff147224 */ /* 0x000fe200078e0a2d */
[----:B------:R-:W-:Y:S01]  /*20bd0*/  @!PT LDS RZ, [RZ] ;  /* 0x00000000fffff984 */ /* 0x000fe20000000800 */
[----:B------:R-:W-:Y:S01]  /*20be0*/  @!PT LDS RZ, [RZ] ;  /* 0x00000000fffff984 */ /* 0x000fe20000000800 */
[----:B------:R-:W-:Y:S01]  /*20bf0*/  @!PT LDS RZ, [RZ] ;  /* 0x00000000fffff984 */ /* 0x000fe20000000800 */
[----:B------:R-:W-:Y:S01]  /*20c00*/  @!PT LDS RZ, [RZ] ;  /* 0x00000000fffff984 */ /* 0x000fe20000000800 */
[----:B------:R0:W-:Y:S06]  /*20c10*/  MEMBAR.ALL.CTA ;  /* 0x0000000000007992 */ /* 0x0001ec0000008000 */
[----:B0-----:R-:W0:Y:S01]  /*20c20*/  FENCE.VIEW.ASYNC.S ;  /* 0x00000000000073c6 */ /* 0x001e220000000000 */
[----:B------:R-:W-:-:S02]  /*20c30*/  IMAD.IADD R3, R3, 0x1, R47 ;  /* 0x0000000103037824 */ /* 0x000fc400078e022f */
[----:B------:R-:W-:Y:S02]  /*20c40*/  IMAD R0, R0, UR4, RZ ;  /* 0x0000000400007c24 */ /* 0x000fe4000f8e02ff */
[----:B------:R-:W-:Y:S02]  /*20c50*/  IMAD R47, R51, R20, R44 ;  /* 0x00000014332f7224 */ /* 0x000fe400078e022c */
[C---:B------:R-:W-:Y:S02]  /*20c60*/  IMAD R49, R45.reuse, UR5, R0 ;  /* 0x000000052d317c24 */ /* 0x040fe4000f8e0200 */
[----:B------:R-:W-:Y:S01]  /*20c70*/  IMAD.WIDE.U32 R2, R45, UR4, R2 ;  /* 0x000000042d027c25 */ /* 0x000fe2000f8e0002 */
[----:B------:R-:W-:Y:S01]  /*20c80*/  SHF.R.S32.HI R0, RZ, 0x1f, R47 ;  /* 0x0000001fff007819 */ /* 0x000fe2000001142f */
[----:B------:R-:W-:Y:S02]  /*20c90*/  ULDC.64 UR4, c[0x0][0xad8] ;  /* 0x0002b60000047ab9 */ /* 0x000fe40000000a00 */
[----:B------:R-:W-:-:S02]  /*20ca0*/  IMAD.IADD R178, R207, 0x1, R178 ;  /* 0x00000001cfb27824 */ /* 0x000fc400078e02b2 */
[----:B------:R-:W-:Y:S02]  /*20cb0*/  IMAD.IADD R3, R3, 0x1, R49 ;  /* 0x0000000103037824 */ /* 0x000fe400078e0231 */
[----:B------:R-:W-:Y:S02]  /*20cc0*/  IMAD R20, R0, UR4, RZ ;  /* 0x0000000400147c24 */ /* 0x000fe4000f8e02ff */
[----:B------:R-:W-:Y:S02]  /*20cd0*/  VIADD R0, R178, 0x20 ;  /* 0x00000020b2007836 */ /* 0x000fe40000000000 */
[C---:B------:R-:W-:Y:S02]  /*20ce0*/  IMAD R45, R47.reuse, UR5, R20 ;  /* 0x000000052f2d7c24 */ /* 0x040fe4000f8e0214 */
[----:B------:R-:W-:Y:S01]  /*20cf0*/  IMAD.WIDE.U32 R2, R47, UR4, R2 ;  /* 0x000000042f027c25 */ /* 0x000fe2000f8e0002 */
[-C--:B------:R-:W-:Y:S01]  /*20d00*/  ISETP.GE.AND P0, PT, R0, R55.reuse, PT ;  /* 0x000000370000720c */ /* 0x080fe20003f06270 */
[----:B------:R-:W-:Y:S01]  /*20d10*/  ULDC.64 UR4, c[0x0][0xa80] ;  /* 0x0002a00000047ab9 */ /* 0x000fe20000000a00 */
[----:B------:R-:W-:Y:S01]  /*20d20*/  ISETP.GE.AND P2, PT, R178, R55, PT ;  /* 0x00000037b200720c */ /* 0x000fe20003f46270 */
[----:B------:R-:W-:-:S02]  /*20d30*/  VIADD R0, R16, 0x22820 ;  /* 0x0002282010007836 */ /* 0x000fc40000000000 */
[----:B------:R-:W-:Y:S01]  /*20d40*/  VIADD R20, R178, 0x40 ;  /* 0x00000040b2147836 */ /* 0x000fe20000000000 */
[----:B------:R-:W-:Y:S01]  /*20d50*/  LEA R46, P3, R2, UR4, 0x1 ;  /* 0x00000004022e7c11 */ /* 0x000fe2000f8608ff */
[----:B------:R-:W-:Y:S01]  /*20d60*/  IMAD.IADD R3, R3, 0x1, R45 ;  /* 0x0000000103037824 */ /* 0x000fe200078e022d */
[----:B------:R-:W-:Y:S02]  /*20d70*/  PRMT R0, RZ, 0x654, R0 ;  /* 0x00000654ff007816 */ /* 0x000fe40000000000 */
[----:B------:R-:W-:Y:S02]  /*20d80*/  ISETP.GE.AND P1, PT, R20, R55, PT ;  /* 0x000000371400720c */ /* 0x000fe40003f26270 */
[----:B------:R-:W-:Y:S01]  /*20d90*/  LEA.HI.X R20, R2, UR5, R3, 0x1, P3 ;  /* 0x0000000502147c11 */ /* 0x000fe200098f0c03 */
[----:B0-----:R0:W-:Y:S01]  /*20da0*/  SYNCS.ARRIVE.TRANS64.RED.A1T0 RZ, [R0+URZ], RZ ;  /* 0x000000ff00ff79a7 */ /* 0x0011e2000810043f */
[----:B------:R1:W2:Y:S01]  /*20db0*/  SHFL.IDX PT, R44, R46, RZ, 0x181f ;  /* 0x00181fff2e2c7589 */ /* 0x0002a200000e0000 */
[----:B------:R-:W-:Y:S03]  /*20dc0*/  BSSY B1, `(.L_x_1771) ;  /* 0x000000c000017945 */ /* 0x000fe60003800000 */
[----:B0-----:R1:W0:Y:S01]  /*20dd0*/  SHFL.IDX PT, R0, R20, RZ, 0x181f ;  /* 0x00181fff14007589 */ /* 0x00122200000e0000 */
[----:B------:R-:W-:Y:S05]  /*20de0*/  @P2 BRA `(.L_x_1772) ;  /* 0x0000000000242947 */ /* 0x000fea0003800000 */
[----:B------:R-:W-:Y:S02]  /*20df0*/  ULDC UR4, c[0x0][0xac8] ;  /* 0x0002b20000047ab9 */ /* 0x000fe40000000800 */
[----:B------:R-:W-:Y:S02]  /*20e00*/  ISETP.GE.AND P2, PT, R197, UR4, PT ;  /* 0x00000004c5007c0c */ /* 0x000fe4000bf46270 */
[----:B------:R-:W-:-:S11]  /*20e10*/  ISETP.GE.AND P3, PT, R202, UR4, PT ;  /* 0x00000004ca007c0c */ /* 0x000fd6000bf66270 */
[CC--:B--2---:R-:W-:Y:S02]  /*20e20*/  @!P2 LEA R2, P4, R197.reuse, R44.reuse, 0x1 ;  /* 0x0000002cc502a211 */ /* 0x0c4fe400078808ff */
[C---:B------:R-:W-:Y:S02]  /*20e30*/  @!P3 LEA R44, P5, R202.reuse, R44, 0x1 ;  /* 0x0000002cca2cb211 */ /* 0x040fe400078a08ff */
[-C--:B0-----:R-:W-:Y:S02]  /*20e40*/  @!P2 LEA.HI.X R3, R197, R0.reuse, R222, 0x1, P4 ;  /* 0x00000000c503a211 */ /* 0x081fe400020f0cde */
[----:B------:R-:W-:-:S03]  /*20e50*/  @!P3 LEA.HI.X R45, R202, R0, R221, 0x1, P5 ;  /* 0x00000000ca2db211 */ /* 0x000fc600028f0cdd */
[----:B-----5:R3:W-:Y:S04]  /*20e60*/  @!P2 ST.E.128 desc[UR38][R2.64], R4 ;  /* 0x000000040200a985 */ /* 0x0207e8000c101d26 */
[----:B------:R3:W-:Y:S02]  /*20e70*/  @!P3 ST.E.128 desc[UR38][R44.64], R28 ;  /* 0x0000001c2c00b985 */ /* 0x0007e4000c101d26 */
.L_x_1772:
[----:B------:R-:W-:Y:S05]  /*20e80*/  BSYNC B1 ;  /* 0x0000000000017941 */ /* 0x000fea0003800000 */
.L_x_1771:
[----:B0-----:R0:W4:Y:S01]  /*20e90*/  SHFL.IDX PT, R0, R20, 0x1, 0x181f ;  /* 0x00381f0014007f89 */ /* 0x00112200000e0000 */
        /* <DEDUP_REMOVED lines=12> */
.L_x_1774:
[----:B------:R-:W-:Y:S05]  /*20f60*/  BSYNC B1 ;  /* 0x0000000000017941 */ /* 0x000fea0003800000 */
.L_x_1773:
        /* <DEDUP_REMOVED lines=13> */
.L_x_1776:
[----:B------:R-:W-:Y:S05]  /*21040*/  BSYNC B1 ;  /* 0x0000000000017941 */ /* 0x000fea0003800000 */
.L_x_1775:
[----:B0-----:R-:W-:Y:S01]  /*21050*/  VIADD R0, R178, 0x60 ;  /* 0x00000060b2007836 */ /* 0x001fe20000000000 */
[----:B-1--4-:R-:W4:Y:S04]  /*21060*/  SHFL.IDX PT, R20, R20, 0x3, 0x181f ;  /* 0x00781f0014147f89 */ /* 0x012f2800000e0000 */
[----:B------:R-:W-:Y:S01]  /*21070*/  ISETP.GE.AND P0, PT, R0, R55, PT ;  /* 0x000000370000720c */ /* 0x000fe20003f06270 */
[----:B------:R-:W0:-:S12]  /*21080*/  SHFL.IDX PT, R46, R46, 0x3, 0x181f ;  /* 0x00781f002e2e7f89 */ /* 0x000e1800000e0000 */
[----:B------:R-:W-:Y:S05]  /*21090*/  @P0 BRA `(.L_x_1777) ;  /* 0x0000000800fc0947 */ /* 0x000fea0003800000 */
[----:B------:R-:W-:Y:S02]  /*210a0*/  ULDC UR4, c[0x0][0xac8] ;  /* 0x0002b20000047ab9 */ /* 0x000fe40000000800 */
[----:B------:R-:W-:-:S13]  /*210b0*/  ISETP.GE.AND P1, PT, R197, UR4, PT ;  /* 0x00000004c5007c0c */ /* 0x000fda000bf26270 */
[----:B0-----:R-:W-:-:S04]  /*210c0*/  @!P1 LEA R2, P0, R197, R46, 0x1 ;  /* 0x0000002ec5029211 */ /* 0x001fc800078008ff */
[----:B----4-:R-:W-:Y:S02]  /*210d0*/  @!P1 LEA.HI.X R3, R197, R20, R222, 0x1, P0 ;  /* 0x00000014c5039211 */ /* 0x010fe400000f0cde */
[----:B------:R-:W-:-:S03]  /*210e0*/  ISETP.GE.AND P0, PT, R202, UR4, PT ;  /* 0x00000004ca007c0c */ /* 0x000fc6000bf06270 */
[----:B------:R0:W-:Y:S10]  /*210f0*/  @!P1 ST.E.128 desc[UR38][R2.64], R24 ;  /* 0x0000001802009985 */ /* 0x0001f4000c101d26 */
[----:B------:R-:W-:Y:S05]  /*21100*/  @P0 BRA `(.L_x_1777) ;  /* 0x0000000800e00947 */ /* 0x000fea0003800000 */
[----:B0-----:R-:W-:-:S04]  /*21110*/  LEA R2, P0, R202, R46, 0x1 ;  /* 0x0000002eca027211 */ /* 0x001fc800078008ff */
[----:B------:R-:W-:-:S05]  /*21120*/  LEA.HI.X R3, R202, R20, R221, 0x1, P0 ;  /* 0x00000014ca037211 */ /* 0x000fca00000f0cdd */
[----:B------:R0:W-:Y:S01]  /*21130*/  ST.E.128 desc[UR38][R2.64], R40 ;  /* 0x0000002802007985 */ /* 0x0001e2000c101d26 */
[----:B------:R-:W-:Y:S05]  /*21140*/  BRA `(.L_x_1777) ;  /* 0x0000000800d07947 */ /* 0x000fea0003800000 */
.L_x_1768:
[----:B------:R-:W-:Y:S01]  /*21150*/  ULDC.64 UR4, c[0x0][0xc00] ;  /* 0x0003000000047ab9 */ /* 0x000fe20000000a00 */
[----:B------:R-:W4:Y:S01]  /*21160*/  LDC.64 R2, c[0x0][0xc00] ;  /* 0x00030000ff027b82 */ /* 0x000f220000000a00 */
[----:B------:R-:W-:Y:S02]  /*21170*/  ISETP.NE.U32.AND P0, PT, RZ, UR4, PT ;  /* 0x00000004ff007c0c */ /* 0x000fe4000bf05070 */
[----:B------:R-:W-:Y:S02]  /*21180*/  MOV R0, RZ ;  /* 0x000000ff00007202 */ /* 0x000fe40000000f00 */
[----:B------:R-:W-:Y:S01]  /*21190*/  ISETP.NE.AND.EX P0, PT, RZ, UR5, PT, P0 ;  /* 0x00000005ff007c0c */ /* 0x000fe2000bf05300 */
[----:B------:R-:W-:Y:S02]  /*211a0*/  ULDC.64 UR4, c[0x0][0xc08] ;  /* 0x0003020000047ab9 */ /* 0x000fe40000000a00 */
[----:B------:R-:W-:Y:S01]  /*211b0*/  ISETP.NE.U32.AND P1, PT, RZ, UR4, PT ;  /* 0x00000004ff007c0c */ /* 0x000fe2000bf25070 */
[----:B------:R-:W0:Y:S03]  /*211c0*/  LDC R27, c[0x0][0xbe8] ;  /* 0x0002fa00ff1b7b82 */ /* 0x000e260000000800 */
[----:B------:R-:W-:Y:S01]  /*211d0*/  ISETP.NE.AND.EX P1, PT, RZ, UR5, PT, P1 ;  /* 0x00000005ff007c0c */ /* 0x000fe2000bf25310 */
[----:B----4-:R-:W-:-:S12]  /*211e0*/  IMAD.WIDE R2, R205, 0x4, R2 ;  /* 0x00000004cd027825 */ /* 0x010fd800078e0202 */
[----:B------:R-:W4:Y:S01]  /*211f0*/  @P1 LDC.64 R4, c[0x0][0xc08] ;  /* 0x00030200ff041b82 */ /* 0x000f220000000a00 */
[----:B------:R-:W-:Y:S02]  /*21200*/  ULDC UR4, c[0x0][0xa88] ;  /* 0x0002a20000047ab9 */ /* 0x000fe40000000800 */
[----:B------:R-:W-:Y:S01]  /*21210*/  IMAD.U32 R6, RZ, RZ, UR4 ;  /* 0x00000004ff067e24 */ /* 0x000fe2000f8e00ff */
[----:B------:R0:W5:Y:S01]  /*21220*/  @P0 LDG.E R0, desc[UR38][R2.64] ;  /* 0x0000002602000981 */ /* 0x000162000c1e1900 */
[----:B----4-:R-:W-:-:S05]  /*21230*/  @P1 IMAD.WIDE R4, R205, 0x4, R4 ;  /* 0x00000004cd041825 */ /* 0x010fca00078e0204 */
[----:B------:R4:W5:Y:S01]  /*21240*/  @P1 LDG.E R6, desc[UR38][R4.64] ;  /* 0x0000002604061981 */ /* 0x000962000c1e1900 */
[----:B0-----:R-:W-:Y:S02]  /*21250*/  ISETP.NE.AND P2, PT, R27, 0x1, PT ;  /* 0x000000011b00780c */ /* 0x001fe40003f45270 */
[----:B------:R-:W-:Y:S02]  /*21260*/  ISETP.GE.AND P3, PT, R223, 0x80, PT ;  /* 0x00000080df00780c */ /* 0x000fe40003f66270 */
[----:B------:R-:W-:-:S09]  /*21270*/  SHF.R.S32.HI R7, RZ, 0x1f, R205 ;  /* 0x0000001fff077819 */ /* 0x000fd200000114cd */
[----:B------:R-:W0:Y:S08]  /*21280*/  @P2 LDC R14, c[0x0][0xbec] ;  /* 0x0002fb00ff0e2b82 */ /* 0x000e300000000800 */
[----:B------:R-:W0:Y:S01]  /*21290*/  @P2 LDC R29, c[0x0][0xbf0] ;  /* 0x0002fc00ff1d2b82 */ /* 0x000e220000000800 */
[----:B----4-:R-:W-:Y:S05]  /*212a0*/  @P1 BRA `(.L_x_1778) ;  /* 0x0000000000101947 */ /* 0x010fea0003800000 */
[----:B------:R-:W-:Y:S05]  /*212b0*/  @!P0 BRA `(.L_x_1778) ;  /* 0x00000000000c8947 */ /* 0x000fea0003800000 */
[----:B------:R-:W4:Y:S04]  /*212c0*/  LDG.E R5, desc[UR38][R2.64] ;  /* 0x0000002602057981 */ /* 0x000f28000c1e1900 */
[----:B-----5:R-:W4:Y:S02]  /*212d0*/  LDG.E R6, desc[UR38][R2.64+0x4] ;  /* 0x0000042602067981 */ /* 0x020f24000c1e1900 */
[----:B----4-:R-:W-:-:S07]  /*212e0*/  IMAD.IADD R6, R6, 0x1, -R5 ;  /* 0x0000000106067824 */ /* 0x010fce00078e0a05 */
.L_x_1778:
[----:B------:R-:W-:Y:S01]  /*212f0*/  BSSY B1, `(.L_x_1779) ;  /* 0x000002d000017945 */ /* 0x000fe20003800000 */
[----:B------:R-:W-:Y:S02]  /*21300*/  SHF.R.S32.HI R10, RZ, 0x1f, R204 ;  /* 0x0000001fff0a7819 */ /* 0x000fe400000114cc */
[----:B------:R-:W-:Y:S02]  /*21310*/  SEL R13, R205, RZ, !P0 ;  /* 0x000000ffcd0d7207 */ /* 0x000fe40004000000 */
[----:B------:R-:W-:Y:S02]  /*21320*/  SEL R12, R7, RZ, !P0 ;  /* 0x000000ff070c7207 */ /* 0x000fe40004000000 */
[----:B-----5:R-:W-:Y:S01]  /*21330*/  SHF.R.S32.HI R11, RZ, 0x1f, R0 ;  /* 0x0000001fff0b7819 */ /* 0x020fe20000011400 */
[----:B------:R-:W-:Y:S06]  /*21340*/  @P3 BRA `(.L_x_1780) ;  /* 0x00000000009c3947 */ /* 0x000fec0003800000 */
[----:B------:R-:W4:Y:S01]  /*21350*/  S2R R3, SR_TID.X ;  /* 0x0000000000037919 */ /* 0x000f220000002100 */
[----:B------:R-:W5:Y:S02]  /*21360*/  LDC R9, c[0x0][0xbe8] ;  /* 0x0002fa00ff097b82 */ /* 0x000f640000000800 */
[----:B-----5:R-:W-:Y:S01]  /*21370*/  IMAD R2, R6, R9, RZ ;  /* 0x0000000906027224 */ /* 0x020fe200078e02ff */
[----:B----4-:R-:W-:-:S04]  /*21380*/  IADD3 R8, R178, -0x80, R3 ;  /* 0xffffff80b2087810 */ /* 0x010fc80007ffe003 */
        /* <DEDUP_REMOVED lines=9> */
[----:B------:R-:W4:Y:S01]  /*21420*/  @P0 LDC R15, c[0x0][0xbec] ;  /* 0x0002fb00ff0f0b82 */ /* 0x000f220000000800 */
[----:B------:R-:W-:Y:S01]  /*21430*/  IMAD R7, R204, UR5, R7 ;  /* 0x00000005cc077c24 */ /* 0x000fe2000f8e0207 */
[----:B------:R-:W-:-:S03]  /*21440*/  ULDC.64 UR4, c[0x0][0xb98] ;  /* 0x0002e60000047ab9 */ /* 0x000fc60000000a00 */
[----:B------:R-:W-:-:S03]  /*21450*/  IMAD.IADD R3, R3, 0x1, R7 ;  /* 0x0000000103037824 */ /* 0x000fc600078e0207 */
[----:B------:R-:W5:Y:S01]  /*21460*/  @P0 LDC R25, c[0x0][0xbf0] ;  /* 0x0002fc00ff190b82 */ /* 0x000f620000000800 */
[----:B------:R-:W-:-:S04]  /*21470*/  IMAD.WIDE.U32 R2, R13, UR4, R2 ;  /* 0x000000040d027c25 */ /* 0x000fc8000f8e0002 */
[----:B----4-:R-:W-:-:S05]  /*21480*/  @P0 IMAD.HI.U32 R4, R8, R15, RZ ;  /* 0x0000000f08040227 */ /* 0x010fca00078e00ff */
[----:B-----5:R-:W-:Y:S01]  /*21490*/  @P0 SHF.R.U32.HI R5, RZ, R25, R4 ;  /* 0x00000019ff050219 */ /* 0x020fe20000011604 */
[----:B------:R-:W-:-:S03]  /*214a0*/  IMAD R4, R12, UR4, RZ ;  /* 0x000000040c047c24 */ /* 0x000fc6000f8e02ff */
[----:B------:R-:W-:Y:S01]  /*214b0*/  IADD3 R2, P0, R5, R2, RZ ;  /* 0x0000000205027210 */ /* 0x000fe20007f1e0ff */
[----:B------:R-:W-:-:S04]  /*214c0*/  IMAD.MOV R7, RZ, RZ, -R5 ;  /* 0x000000ffff077224 */ /* 0x000fc800078e0a05 */
[----:B------:R-:W-:Y:S01]  /*214d0*/  IMAD R7, R9, R7, R8 ;  /* 0x0000000709077224 */ /* 0x000fe200078e0208 */
[----:B------:R-:W-:Y:S01]  /*214e0*/  SHF.R.S32.HI R9, RZ, 0x1f, R5 ;  /* 0x0000001fff097819 */ /* 0x000fe20000011405 */
[----:B------:R-:W-:Y:S01]  /*214f0*/  IMAD R8, R13, UR5, R4 ;  /* 0x000000050d087c24 */ /* 0x000fe2000f8e0204 */
[----:B------:R-:W-:Y:S02]  /*21500*/  ULDC.64 UR4, c[0x0][0xb88] ;  /* 0x0002e20000047ab9 */ /* 0x000fe40000000a00 */
        /* <DEDUP_REMOVED lines=11> */
.L_x_1780:
[----:B------:R-:W-:Y:S05]  /*215c0*/  BSYNC B1 ;  /* 0x0000000000017941 */ /* 0x000fea0003800000 */
.L_x_1779:
[----:B------:R-:W-:Y:S01]  /*215d0*/  ULDC.64 UR4, c[0x0][0xaa0] ;  /* 0x0002a80000047ab9 */ /* 0x000fe20000000a00 */
[----:B------:R-:W-:Y:S02]  /*215e0*/  IMAD R7, R203, 0x20, R207 ;  /* 0x00000020cb077824 */ /* 0x000fe400078e02cf */
[----:B----4-:R-:W-:-:S03]  /*215f0*/  IMAD R3, R11, UR4, RZ ;  /* 0x000000040b037c24 */ /* 0x010fc6000f8e02ff */
[----:B------:R-:W-:Y:S01]  /*21600*/  IADD3 R9, R178, R7, RZ ;  /* 0x00000007b2097210 */ /* 0x000fe20007ffe0ff */
[C---:B------:R-:W-:Y:S02]  /*21610*/  IMAD R5, R0.reuse, UR5, R3 ;  /* 0x0000000500057c24 */ /* 0x040fe4000f8e0203 */
[----:B------:R-:W-:Y:S01]  /*21620*/  IMAD.WIDE.U32 R2, R0, UR4, RZ ;  /* 0x0000000400027c25 */ /* 0x000fe2000f8e00ff */
[----:B------:R-:W-:-:S03]  /*21630*/  ULDC.64 UR4, c[0x0][0xae8] ;  /* 0x0002ba0000047ab9 */ /* 0x000fc60000000a00 */
[----:B------:R-:W-:Y:S02]  /*21640*/  IMAD.IADD R3, R3, 0x1, R5 ;  /* 0x0000000103037824 */ /* 0x000fe400078e0205 */
[----:B------:R-:W-:Y:S02]  /*21650*/  IMAD R7, R10, UR4, RZ ;  /* 0x000000040a077c24 */ /* 0x000fe4000f8e02ff */
[----:B0-----:R-:W-:-:S04]  /*21660*/  @P2 IMAD.HI.U32 R0, R9, R14, RZ ;  /* 0x0000000e09002227 */ /* 0x001fc800078e00ff */
[C---:B------:R-:W-:Y:S02]  /*21670*/  IMAD R7, R204.reuse, UR5, R7 ;  /* 0x00000005cc077c24 */ /* 0x040fe4000f8e0207 */
[----:B------:R-:W-:Y:S01]  /*21680*/  IMAD.WIDE.U32 R2, R204, UR4, R2 ;  /* 0x00000004cc027c25 */ /* 0x000fe2000f8e0002 */
[----:B------:R-:W-:-:S03]  /*21690*/  ULDC.64 UR4, c[0x0][0xaf0] ;  /* 0x0002bc0000047ab9 */ /* 0x000fc60000000a00 */
[----:B------:R-:W-:Y:S01]  /*216a0*/  IMAD.MOV.U32 R5, RZ, RZ, R9 ;  /* 0x000000ffff057224 */ /* 0x000fe200078e0009 */
[----:B------:R-:W-:Y:S01]  /*216b0*/  @P2 SHF.R.U32.HI R5, RZ, R29, R0 ;  /* 0x0000001dff052219 */ /* 0x000fe20000011600 */
        /* <DEDUP_REMOVED lines=20> */
[----:B------:R-:W-:Y:S01]  /*21800*/  IMAD.IADD R3, R5, 0x1, R3 ;  /* 0x0000000105037824 */ /* 0x000fe200078e0203 */
[----:B------:R-:W-:-:S04]  /*21810*/  UMOV UR4, 0xffffffff ;  /* 0xffffffff00047882 */ /* 0x000fc80000000000 */
[----:B------:R-:W-:Y:S01]  /*21820*/  LEA.HI.X R3, R4, UR5, R3, 0x1, P0 ;  /* 0x0000000504037c11 */ /* 0x000fe200080f0c03 */
[----:B------:R-:W-:Y:S06]  /*21830*/  BRA.DIV UR4, `(.L_x_1781) ;  /* 0x0000009a04507947 */ /* 0x000fec000b800000 */
[----:B------:R0:W4:Y:S04]  /*21840*/  SHFL.IDX PT, R0, R3, RZ, 0x181f ;  /* 0x00181fff03007589 */ /* 0x00012800000e0000 */
[----:B------:R0:W0:Y:S02]  /*21850*/  SHFL.IDX PT, R14, R2, RZ, 0x181f ;  /* 0x00181fff020e7589 */ /* 0x00002400000e0000 */
.L_x_2014:
[----:B------:R-:W-:Y:S01]  /*21860*/  IMAD R27, R6, R27, RZ ;  /* 0x0000001b061b7224 */ /* 0x000fe200078e02ff */
[----:B------:R-:W-:Y:S01]  /*21870*/  BSSY B1, `(.L_x_1782) ;  /* 0x000000d000017945 */ /* 0x000fe20003800000 */
[----:B------:R-:W-:-:S05]  /*21880*/  IMAD.IADD R178, R207, 0x1, R178 ;  /* 0x00000001cfb27824 */ /* 0x000fca00078e02b2 */
[----:B------:R-:W-:-:S13]  /*21890*/  ISETP.GE.AND P0, PT, R178, R27, PT ;  /* 0x0000001bb200720c */ /* 0x000fda0003f06270 */
[----:B------:R-:W-:Y:S05]  /*218a0*/  @P0 BRA `(.L_x_1783) ;  /* 0x0000000000240947 */ /* 0x000fea0003800000 */
[----:B------:R-:W-:Y:S02]  /*218b0*/  ULDC UR4, c[0x0][0xac8] ;  /* 0x0002b20000047ab9 */ /* 0x000fe40000000800 */
[----:B------:R-:W-:Y:S02]  /*218c0*/  ISETP.GE.AND P2, PT, R197, UR4, PT ;  /* 0x00000004c5007c0c */ /* 0x000fe4000bf46270 */
[----:B------:R-:W-:-:S11]  /*218d0*/  ISETP.GE.AND P3, PT, R202, UR4, PT ;  /* 0x00000004ca007c0c */ /* 0x000fd6000bf66270 */
[CC--:B0-----:R-:W-:Y:S02]  /*218e0*/  @!P2 LEA R4, P0, R197.reuse, R14.reuse, 0x1 ;  /* 0x0000000ec504a211 */ /* 0x0c1fe400078008ff */
[C---:B------:R-:W-:Y:S02]  /*218f0*/  @!P3 LEA R14, P1, R202.reuse, R14, 0x1 ;  /* 0x0000000eca0eb211 */ /* 0x040fe400078208ff */
[-C--:B----4-:R-:W-:Y:S02]  /*21900*/  @!P2 LEA.HI.X R5, R197, R0.reuse, R222, 0x1, P0 ;  /* 0x00000000c505a211 */ /* 0x090fe400000f0cde */
[----:B------:R-:W-:-:S03]  /*21910*/  @!P3 LEA.HI.X R15, R202, R0, R221, 0x1, P1 ;  /* 0x00000000ca0fb211 */ /* 0x000fc600008f0cdd */
[----:B------:R0:W-:Y:S04]  /*21920*/  @!P2 ST.E.128 desc[UR38][R4.64], RZ ;  /* 0x000000ff0400a985 */ /* 0x0001e8000c101d26 */
[----:B------:R0:W-:Y:S02]  /*21930*/  @!P3 ST.E.128 desc[UR38][R14.64], RZ ;  /* 0x000000ff0e00b985 */ /* 0x0001e4000c101d26 */
.L_x_1783:
[----:B------:R-:W-:Y:S05]  /*21940*/  BSYNC B1 ;  /* 0x0000000000017941 */ /* 0x000fea0003800000 */
.L_x_1782:
[----:B------:R-:W-:-:S03]  /*21950*/  UMOV UR4, 0xffffffff ;  /* 0xffffffff00047882 */ /* 0x000fc60000000000 */
[----:B------:R-:W-:Y:S05]  /*21960*/  BRA.DIV UR4, `(.L_x_1784) ;  /* 0x0000009a04387947 */ /* 0x000fea000b800000 */
[----:B----4-:R4:W1:Y:S04]  /*21970*/  SHFL.IDX PT, R0, R3, 0x1, 0x181f ;  /* 0x00381f0003007f89 */ /* 0x01086800000e0000 */
[----:B0-----:R4:W0:Y:S02]  /*21980*/  SHFL.IDX PT, R14, R2, 0x1, 0x181f ;  /* 0x00381f00020e7f89 */ /* 0x00182400000e0000 */
.L_x_2018:
[----:B------:R-:W-:Y:S01]  /*21990*/  VIADD R4, R178, 0x20 ;  /* 0x00000020b2047836 */ /* 0x000fe20000000000 */
[----:B------:R-:W-:Y:S04]  /*219a0*/  BSSY B1, `(.L_x_1785) ;  /* 0x000000c000017945 */ /* 0x000fe80003800000 */
[----:B------:R-:W-:-:S13]  /*219b0*/  ISETP.GE.AND P0, PT, R4, R27, PT ;  /* 0x0000001b0400720c */ /* 0x000fda0003f06270 */
[----:B------:R-:W-:Y:S05]  /*219c0*/  @P0 BRA `(.L_x_1786) ;  /* 0x0000000000240947 */ /* 0x000fea0003800000 */
[----:B------:R-:W-:Y:S02]  /*219d0*/  ULDC UR4, c[0x0][0xac8] ;  /* 0x0002b20000047ab9 */ /* 0x000fe40000000800 */
[----:B------:R-:W-:Y:S02]  /*219e0*/  ISETP.GE.AND P2, PT, R197, UR4, PT ;  /* 0x00000004c5007c0c */ /* 0x000fe4000bf46270 */
[----:B------:R-:W-:-:S11]  /*219f0*/  ISETP.GE.AND P3, PT, R202, UR4, PT ;  /* 0x00000004ca007c0c */ /* 0x000fd6000bf66270 */
[CC--:B0-----:R-:W-:Y:S02]  /*21a00*/  @!P2 LEA R4, P0, R197.reuse, R14.reuse, 0x1 ;  /* 0x0000000ec504a211 */ /* 0x0c1fe400078008ff */
[C---:B------:R-:W-:Y:S02]  /*21a10*/  @!P3 LEA R14, P1, R202.reuse, R14, 0x1 ;  /* 0x0000000eca0eb211 */ /* 0x040fe400078208ff */
[-C--:B-1----:R-:W-:Y:S02]  /*21a20*/  @!P2 LEA.HI.X R5, R197, R0.reuse, R222, 0x1, P0 ;  /* 0x00000000c505a211 */ /* 0x082fe400000f0cde */
[----:B------:R-:W-:-:S03]  /*21a30*/  @!P3 LEA.HI.X R15, R202, R0, R221, 0x1, P1 ;  /* 0x00000000ca0fb211 */ /* 0x000fc600008f0cdd */
[----:B------:R0:W-:Y:S04]  /*21a40*/  @!P2 ST.E.128 desc[UR38][R4.64], RZ ;  /* 0x000000ff0400a985 */ /* 0x0001e8000c101d26 */
[----:B------:R0:W-:Y:S02]  /*21a50*/  @!P3 ST.E.128 desc[UR38][R14.64], RZ ;  /* 0x000000ff0e00b985 */ /* 0x0001e4000c101d26 */
.L_x_1786:
[----:B------:R-:W-:Y:S05]  /*21a60*/  BSYNC B1 ;  /* 0x0000000000017941 */ /* 0x000fea0003800000 */
.L_x_1785:
[----:B------:R-:W-:-:S03]  /*21a70*/  UMOV UR4, 0xffffffff ;  /* 0xffffffff00047882 */ /* 0x000fc60000000000 */
[----:B------:R-:W-:Y:S05]  /*21a80*/  BRA.DIV UR4, `(.L_x_1787) ;  /* 0x0000009a04387947 */ /* 0x000fea000b800000 */
[----:B-1----:R1:W1:Y:S04]  /*21a90*/  SHFL.IDX PT, R0, R3, 0x2, 0x181f ;  /* 0x00581f0003007f89 */ /* 0x00226800000e0000 */
[----:B0-----:R0:W0:Y:S02]  /*21aa0*/  SHFL.IDX PT, R14, R2, 0x2, 0x181f ;  /* 0x00581f00020e7f89 */ /* 0x00102400000e0000 */
.L_x_2022:
        /* <DEDUP_REMOVED lines=13> */
.L_x_1789:
[----:B------:R-:W-:Y:S05]  /*21b80*/  BSYNC B1 ;  /* 0x0000000000017941 */ /* 0x000fea0003800000 */
.L_x_1788:
[----:B------:R-:W-:-:S03]  /*21b90*/  UMOV UR4, 0xffffffff ;  /* 0xffffffff00047882 */ /* 0x000fc60000000000 */
[----:B------:R-:W-:Y:S05]  /*21ba0*/  BRA.DIV UR4, `(.L_x_1790) ;  /* 0x0000009a04387947 */ /* 0x000fea000b800000 */
[----:B-1----:R1:W1:Y:S04]  /*21bb0*/  SHFL.IDX PT, R0, R3, 0x3, 0x181f ;  /* 0x00781f0003007f89 */ /* 0x00226800000e0000 */
[----:B0-----:R0:W0:Y:S02]  /*21bc0*/  SHFL.IDX PT, R14, R2, 0x3, 0x181f ;  /* 0x00781f00020e7f89 */ /* 0x00102400000e0000 */
.L_x_2026:
[----:B0---4-:R-:W-:-:S05]  /*21bd0*/  VIADD R2, R178, 0x60 ;  /* 0x00000060b2027836 */ /* 0x011fca0000000000 */
[----:B------:R-:W-:-:S13]  /*21be0*/  ISETP.GE.AND P0, PT, R2, R27, PT ;  /* 0x0000001b0200720c */ /* 0x000fda0003f06270 */
[----:B------:R-:W-:Y:S05]  /*21bf0*/  @P0 BRA `(.L_x_1777) ;  /* 0x0000000000240947 */ /* 0x000fea0003800000 */
[----:B------:R-:W-:Y:S02]  /*21c00*/  ULDC UR4, c[0x0][0xac8] ;  /* 0x0002b20000047ab9 */ /* 0x000fe40000000800 */
[----:B------:R-:W-:Y:S02]  /*21c10*/  ISETP.GE.AND P2, PT, R197, UR4, PT ;  /* 0x00000004c5007c0c */ /* 0x000fe4000bf46270 */
[----:B------:R-:W-:-:S11]  /*21c20*/  ISETP.GE.AND P3, PT, R202, UR4, PT ;  /* 0x00000004ca007c0c */ /* 0x000fd6000bf66270 */
[CC--:B------:R-:W-:Y:S02]  /*21c30*/  @!P2 LEA R2, P0, R197.reuse, R14.reuse, 0x1 ;  /* 0x0000000ec502a211 */ /* 0x0c0fe400078008ff */
[C---:B------:R-:W-:Y:S02]  /*21c40*/  @!P3 LEA R14, P1, R202.reuse, R14, 0x1 ;  /* 0x0000000eca0eb211 */ /* 0x040fe400078208ff */
[-C--:B-1----:R-:W-:Y:S02]  /*21c50*/  @!P2 LEA.HI.X R3, R197, R0.reuse, R222, 0x1, P0 ;  /* 0x00000000c503a211 */ /* 0x082fe400000f0cde */
[----:B------:R-:W-:-:S03]  /*21c60*/  @!P3 LEA.HI.X R15, R202, R0, R221, 0x1, P1 ;  /* 0x00000000ca0fb211 */ /* 0x000fc600008f0cdd */
[----:B------:R0:W-:Y:S04]  /*21c70*/  @!P2 ST.E.128 desc[UR38][R2.64], RZ ;  /* 0x000000ff0200a985 */ /* 0x0001e8000c101d26 */
[----:B------:R0:W-:Y:S02]  /*21c80*/  @!P3 ST.E.128 desc[UR38][R14.64], RZ ;  /* 0x000000ff0e00b985 */ /* 0x0001e4000c101d26 */
.L_x_1777:
[----:B------:R-:W-:Y:S05]  /*21c90*/  BSYNC B0 ;  /* 0x0000000000007941 */ /* 0x000fea0003800000 */
.L_x_1767:
[----:B------:R-:W-:Y:S02]  /*21ca0*/  ULDC UR4, c[0x0][0xc3c] ;  /* 0x00030f0000047ab9 */ /* 0x000fe40000000800 */
[----:B---3--:R-:W-:-:S13]  /*21cb0*/  ISETP.GE.AND P0, PT, R23, UR4, PT ;  /* 0x0000000417007c0c */ /* 0x008fda000bf06270 */
[----:B------:R-:W-:Y:S05]  /*21cc0*/  @!P0 BRA `(.L_x_1791) ;  /* 0xfffffdf400988947 */ /* 0x000fea000383ffff */
[----:B------:R-:W-:Y:S05]  /*21cd0*/  BRA `(.L_x_1561) ;  /* 0x00000078002c7947 */ /* 0x000fea0003800000 */
.L_x_1559:
        /* <DEDUP_REMOVED lines=46> */
[----:B------:R-:W0:Y:S02]  /*21fc0*/  SHFL.IDX PT, R4, R6, 0x1f, 0x1f ;  /* 0x03e01f0006047f89 */ /* 0x000e2400000e0000 */
[----:B0-----:R-:W-:-:S04]  /*21fd0*/  IMAD R4, R4, UR5, RZ ;  /* 0x0000000504047c24 */ /* 0x001fc8000f8e02ff */
[----:B------:R-:W-:Y:S01]  /*21fe0*/  IMAD.MOV.U32 R3, RZ, RZ, R4 ;  /* 0x000000ffff037224 */ /* 0x000fe200078e0004 */
[----:B---3--:R-:W-:-:S13]  /*21ff0*/  ISETP.GT.AND P6, PT, R4, UR6, PT ;  /* 0x0000000604007c0c */ /* 0x008fda000bfc4270 */
[----:B------:R-:W-:Y:S05]  /*22000*/  @P6 BRA `(.L_x_1793) ;  /* 0x0000000000986947 */ /* 0x000fea0003800000 */
[----:B------:R-:W0:Y:S01]  /*22010*/  LDC R10, c[0x0][0xc3c] ;  /* 0x00030f00ff0a7b82 */ /* 0x000e220000000800 */
[----:B------:R-:W-:Y:S01]  /*22020*/  IMAD.MOV.U32 R4, RZ, RZ, R3 ;  /* 0x000000ffff047224 */ /* 0x000fe200078e0003 */
[----:B------:R-:W-:Y:S01]  /*22030*/  UMOV UR4, URZ ;  /* 0x0000003f00047c82 */ /* 0x000fe20008000000 */
[----:B------:R-:W-:Y:S01]  /*22040*/  ULDC UR7, c[0x0][0xc3c] ;  /* 0x00030f0000077ab9 */ /* 0x000fe20000000800 */
[----:B------:R-:W-:-:S05]  /*22050*/  ULDC UR5, c[0x0][0xc38] ;  /* 0x00030e0000057ab9 */ /* 0x000fca0000000800 */
.L_x_1797:
[----:B------:R-:W-:Y:S01]  /*22060*/  UIADD3 UR4, UR4, 0x1f, URZ ;  /* 0x0000001f04047890 */ /* 0x000fe2000fffe03f */
[----:B------:R-:W-:-:S05]  /*22070*/  IMAD.U32 R19, RZ, RZ, UR7 ;  /* 0x00000007ff137e24 */ /* 0x000fca000f8e00ff */
[----:B0-----:R-:W-:-:S13]  /*22080*/  ISETP.LE.AND P6, PT, R10, UR4, PT ;  /* 0x000000040a007c0c */ /* 0x001fda000bfc3270 */
[----:B------:R-:W-:Y:S05]  /*22090*/  @P6 BRA `(.L_x_1794) ;  /* 0x0000000400b06947 */ /* 0x000fea0003800000 */
[----:B------:R-:W-:Y:S01]  /*220a0*/  VIADD R7, R5, UR4 ;  /* 0x0000000405077c36 */ /* 0x000fe20008000000 */
[----:B------:R-:W-:Y:S01]  /*220b0*/  BSSY B0, `(.L_x_1795) ;  /* 0x0000007000007945 */ /* 0x000fe20003800000 */
[----:B------:R-:W-:-:S03]  /*220c0*/  IMAD.MOV.U32 R0, RZ, RZ, RZ ;  /* 0x000000ffff007224 */ /* 0x000fc600078e00ff */
[----:B------:R-:W-:-:S13]  /*220d0*/  ISETP.GE.OR P6, PT, R7, R10, !P0 ;  /* 0x0000000a0700720c */ /* 0x000fda00047c6670 */
[----:B------:R-:W-:Y:S05]  /*220e0*/  @P6 BRA `(.L_x_1796) ;  /* 0x00000000000c6947 */ /* 0x000fea0003800000 */
[----:B------:R-:W0:Y:S02]  /*220f0*/  LDC.64 R2, c[0x0][0xc80] ;  /* 0x00032000ff027b82 */ /* 0x000e240000000a00 */
[----:B0-----:R-:W-:-:S05]  /*22100*/  IMAD.WIDE R2, R7, 0x4, R2 ;  /* 0x0000000407027825 */ /* 0x001fca00078e0202 */
[----:B------:R0:W5:Y:S02]  /*22110*/  LDG.E R0, desc[UR38][R2.64] ;  /* 0x0000002602007981 */ /* 0x000164000c1e1900 */
.L_x_1796:
[----:B------:R-:W-:Y:S05]  /*22120*/  BSYNC B0 ;  /* 0x0000000000007941 */ /* 0x000fea0003800000 */
.L_x_1795:
        /* <DEDUP_REMOVED lines=17> */
[----:B------:R-:W-:-:S05]  /*22240*/  IMAD.IADD R4, R3, 0x1, R4 ;  /* 0x0000000103047824 */ /* 0x000fca00078e0204 */
[----:B------:R-:W-:-:S13]  /*22250*/  ISETP.GT.AND P6, PT, R4, UR6, PT ;  /* 0x0000000604007c0c */ /* 0x000fda000bfc4270 */
[----:B------:R-:W-:Y:S05]  /*22260*/  @!P6 BRA `(.L_x_1797) ;  /* 0xfffffffc007ce947 */ /* 0x000fea000383ffff */
.L_x_1793:
[----:B------:R-:W-:-:S04]  /*22270*/  IMAD.IADD R11, R4, 0x1, -R3 ;  /* 0x00000001040b7824 */ /* 0x000fc800078e0a03 */
[----:B------:R-:W-:-:S05]  /*22280*/  IMAD R2, R6, UR5, R11 ;  /* 0x0000000506027c24 */ /* 0x000fca000f8e020b */
[----:B------:R-:W-:Y:S02]  /*22290*/  ISETP.GT.AND P0, PT, R2, UR6, PT ;  /* 0x0000000602007c0c */ /* 0x000fe4000bf04270 */
[----:B------:R-:W0:Y:S11]  /*222a0*/  LDC.64 R2, c[0x0][0xc90] ;  /* 0x00032400ff027b82 */ /* 0x000e360000000a00 */
[----:B------:R-:W-:-:S04]  /*222b0*/  VOTE.ANY R8, PT, !P0 ;  /* 0x0000000000087806 */ /* 0x000fc800040e0100 */
[----:B------:R-:W1:Y:S02]  /*222c0*/  POPC R13, R8 ;  /* 0x00000008000d7309 */ /* 0x000e640000000000 */
[----:B-1----:R-:W-:-:S04]  /*222d0*/  VIADD R19, R13, UR4 ;  /* 0x000000040d137c36 */ /* 0x002fc80008000000 */
        /* <DEDUP_REMOVED lines=13> */
.L_x_1798:
[----:B-1----:R-:W-:Y:S02]  /*223b0*/  IMAD.MOV R2, RZ, RZ, -R3 ;  /* 0x000000ffff027224 */ /* 0x002fe400078e0a03 */
[----:B---3--:R-:W-:Y:S02]  /*223c0*/  IMAD R16, R16, UR5, R11 ;  /* 0x0000000510107c24 */ /* 0x008fe4000f8e020b */
[----:B------:R-:W-:Y:S01]  /*223d0*/  IMAD.MOV.U32 R11, RZ, RZ, R2 ;  /* 0x000000ffff0b7224 */ /* 0x000fe200078e0002 */
[----:B------:R-:W-:Y:S02]  /*223e0*/  IABS R2, R4 ;  /* 0x0000000400027213 */ /* 0x000fe40000000000 */
[----:B--2---:R-:W-:Y:S01]  /*223f0*/  IADD3 R9, -R16, UR6, RZ ;  /* 0x0000000610097c10 */ /* 0x004fe2000fffe1ff */
[----:B------:R-:W-:Y:S02]  /*22400*/  IMAD R11, R11, R12, RZ ;  /* 0x0000000c0b0b7224 */ /* 0x000fe400078e02ff */
[----:B------:R-:W-:Y:S01]  /*22410*/  IMAD.MOV R8, RZ, RZ, -R2 ;  /* 0x000000ffff087224 */ /* 0x000fe200078e0a02 */
[----:B------:R-:W-:-:S02]  /*22420*/  MOV R2, RZ ;  /* 0x000000ff00027202 */ /* 0x000fc40000000f00 */
[----:B------:R-:W-:-:S03]  /*22430*/  IABS R6, R9 ;  /* 0x0000000900067213 */ /* 0x000fc60000000000 */
        /* <DEDUP_REMOVED lines=20> */
[----:B------:R-:W-:Y:S02]  /*22580*/  VIADDMNMX R13, R6, UR5, R7, PT ;  /* 0x00000005060d7c46 */ /* 0x000fe4000b800107 */
[----:B------:R-:W-:-:S02]  /*22590*/  IABS R9, R4 ;  /* 0x0000000400097213 */ /* 0x000fc40000000000 */
[-C--:B------:R-:W-:Y:S01]  /*225a0*/  IABS R8, R13.reuse ;  /* 0x0000000d00087213 */ /* 0x080fe20000000000 */
[----:B------:R-:W-:Y:S01]  /*225b0*/  IMAD.MOV R18, RZ, RZ, -R13 ;  /* 0x000000ffff127224 */ /* 0x000fe200078e0a0d */
[----:B0-----:R-:W-:Y:S02]  /*225c0*/  IABS R10, R13 ;  /* 0x0000000d000a7213 */ /* 0x001fe40000000000 */
[----:B------:R-:W0:Y:S08]  /*225d0*/  I2F.RP R6, R8 ;  /* 0x0000000800067306 */ /* 0x000e300000209400 */
[----:B0-----:R-:W0:Y:S02]  /*225e0*/  MUFU.RCP R6, R6 ;  /* 0x0000000600067308 */ /* 0x001e240000001000 */
[----:B0-----:R-:W-:-:S06]  /*225f0*/  VIADD R3, R6, 0xffffffe ;  /* 0x0ffffffe06037836 */ /* 0x001fcc0000000000 */
[----:B------:R-:W0:Y:S02]  /*22600*/  F2I.FTZ.U32.TRUNC.NTZ R3, R3 ;  /* 0x0000000300037305 */ /* 0x000e24000021f000 */
[----:B0-----:R-:W-:-:S04]  /*22610*/  IMAD.MOV R7, RZ, RZ, -R3 ;  /* 0x000000ffff077224 */ /* 0x001fc800078e0a03 */
[----:B------:R-:W-:-:S04]  /*22620*/  IMAD R7, R7, R8, RZ ;  /* 0x0000000807077224 */ /* 0x000fc800078e02ff */
[----:B------:R-:W-:Y:S01]  /*22630*/  IMAD.HI.U32 R2, R3, R7, R2 ;  /* 0x0000000703027227 */ /* 0x000fe200078e0002 */
[----:B------:R-:W-:-:S05]  /*22640*/  IADD3 R3, RZ, -R10, RZ ;  /* 0x8000000aff037210 */ /* 0x000fca0007ffe0ff */
        /* <DEDUP_REMOVED lines=17> */
.L_x_1794:
[----:B------:R-:W-:Y:S02]  /*22760*/  IMAD.MOV.U32 R17, RZ, RZ, RZ ;  /* 0x000000ffff117224 */ /* 0x000fe400078e00ff */
[----:B------:R-:W-:Y:S02]  /*22770*/  IMAD.U32 R16, RZ, RZ, UR6 ;  /* 0x00000006ff107e24 */ /* 0x000fe4000f8e00ff */
[----:B------:R-:W-:-:S07]  /*22780*/  IMAD.MOV.U32 R18, RZ, RZ, RZ ;  /* 0x000000ffff127224 */ /* 0x000fce00078e00ff */
.L_x_1799:
[----:B------:R-:W-:-:S13]  /*22790*/  ISETP.NE.AND P0, PT, R5, RZ, PT ;  /* 0x000000ff0500720c */ /* 0x000fda0003f05270 */
[----:B------:R-:W0:Y:S01]  /*227a0*/  @!P0 S2R R3, SR_CgaCtaId ;  /* 0x0000000000038919 */ /* 0x000e220000008800 */
[----:B------:R-:W-:-:S04]  /*227b0*/  @!P0 MOV R0, 0x400 ;  /* 0x0000040000008802 */ /* 0x000fc80000000f00 */
[----:B0-----:R-:W-:-:S05]  /*227c0*/  @!P0 LEA R0, R3, R0, 0x18 ;  /* 0x0000000003008211 */ /* 0x001fca00078ec0ff */
[----:B------:R2:W-:Y:S01]  /*227d0*/  @!P0 STS.128 [R0+0x228d0], R16 ;  /* 0x0228d01000008388 */ /* 0x0005e20000000c00 */
[----:B------:R-:W-:Y:S06]  /*227e0*/  BAR.ARV 0x5, 0x180 ;  /* 0x0146000000007b1d */ /* 0x000fec0000002000 */
.L_x_1792:
[----:B------:R3:W-:Y:S01]  /*227f0*/  STL [R1+0x30], RZ ;  /* 0x000030ff01007387 */ /* 0x0007e20000100800 */
[----:B------:R-:W-:Y:S01]  /*22800*/  ULDC UR4, c[0x0][0xc3c] ;  /* 0x00030f0000047ab9 */ /* 0x000fe20000000800 */
[----:B------:R-:W-:Y:S01]  /*22810*/  IMAD.MOV.U32 R28, RZ, RZ, 0x1 ;  /* 0x00000001ff1c7424 */ /* 0x000fe200078e00ff */
[----:B-1----:R-:W-:Y:S02]  /*22820*/  ISETP.GE.AND P0, PT, R19, UR4, PT ;  /* 0x0000000413007c0c */ /* 0x002fe4000bf06270 */
[----:B------:R-:W-:-:S11]  /*22830*/  MOV R24, RZ ;  /* 0x000000ff00187202 */ /* 0x000fd60000000f00 */
[----:B---3--:R-:W-:Y:S05]  /*22840*/  @P0 BRA `(.L_x_1800) ;  /* 0x0000006800540947 */ /* 0x008fea0003800000 */
[----:B------:R-:W1:Y:S01]  /*22850*/  S2R R11, SR_TID.X ;  /* 0x00000000000b7919 */ /* 0x000e620000002100 */
[----:B------:R-:W3:Y:S01]  /*22860*/  S2UR UR4, SR_CgaCtaId ;  /* 0x00000000000479c3 */ /* 0x000ee20000008800 */
[----:B------:R-:W-:Y:S01]  /*22870*/  MOV R23, 0x400 ;  /* 0x0000040000177802 */ /* 0x000fe20000000f00 */
[----:B------:R-:W-:Y:S01]  /*22880*/  IMAD.MOV.U32 R34, RZ, RZ, 0x40 ;  /* 0x00000040ff227424 */ /* 0x000fe200078e00ff */
[----:B------:R-:W-:Y:S01]  /*22890*/  BSSY B7, `(.L_x_1800) ;  /* 0x0000690000077945 */ /* 0x000fe20003800000 */
[----:B------:R-:W-:Y:S01]  /*228a0*/  IMAD.MOV.U32 R32, RZ, RZ, 0x20 ;  /* 0x00000020ff207424 */ /* 0x000fe200078e00ff */
[----:B------:R-:W-:Y:S01]  /*228b0*/  CS2R R24, SRZ ;  /* 0x0000000000187805 */ /* 0x000fe2000001ff00 */
[----:B------:R-:W-:Y:S01]  /*228c0*/  IMAD.MOV.U32 R29, RZ, RZ, 0x1 ;  /* 0x00000001ff1d7424 */ /* 0x000fe200078e00ff */
[----:B------:R-:W-:Y:S01]  /*228d0*/  ULDC.64 UR42, c[0x0][0x198] ;  /* 0x00006600002a7ab9 */ /* 0x000fe20000000a00 */
[----:B------:R-:W-:Y:S01]  /*228e0*/  IMAD.MOV.U32 R28, RZ, RZ, 0x1 ;  /* 0x00000001ff1c7424 */ /* 0x000fe200078e00ff */
[----:B------:R-:W-:-:S02]  /*228f0*/  ULOP3.LUT UR41, UR36, 0x2, URZ, 0xfc, !UPT ;  /* 0x0000000224297892 */ /* 0x000fc4000f8efc3f */
[----:B------:R-:W-:Y:S01]  /*22900*/  ULOP3.LUT UR37, UR36, 0x1, URZ, 0xfc, !UPT ;  /* 0x0000000124257892 */ /* 0x000fe2000f8efc3f */
[----:B------:R-:W-:Y:S01]  /*22910*/  ULDC UR40, c[0x0][0xc] ;  /* 0x0000030000287ab9 */ /* 0x000fe20000000800 */
[C---:B-1----:R-:W-:Y:S01]  /*22920*/  IMAD.SHL.U32 R36, R11.reuse, 0x10, RZ ;  /* 0x000000100b247824 */ /* 0x042fe200078e00ff */
[C---:B------:R-:W-:Y:S01]  /*22930*/  LOP3.LUT R10, R11.reuse, 0x7f, RZ, 0xc0, !PT ;  /* 0x0000007f0b0a7812 */ /* 0x040fe200078ec0ff */
[C---:B------:R-:W-:Y:S01]  /*22940*/  IMAD.SHL.U32 R3, R11.reuse, 0x2, RZ ;  /* 0x000000020b037824 */ /* 0x040fe200078e00ff */
[----:B------:R-:W-:Y:S01]  /*22950*/  SHF.R.U32.HI R4, RZ, 0x1, R11 ;  /* 0x00000001ff047819 */ /* 0x000fe2000001160b */
[----:B------:R-:W-:Y:S01]  /*22960*/  IMAD.SHL.U32 R6, R11, 0x4, RZ ;  /* 0x000000040b067824 */ /* 0x000fe200078e00ff */
[----:B------:R-:W-:Y:S02]  /*22970*/  SHF.R.U32.HI R7, RZ, 0x5, R10 ;  /* 0x00000005ff077819 */ /* 0x000fe4000001160a */
[C---:B--2---:R-:W-:Y:S02]  /*22980*/  LOP3.LUT R0, R36.reuse, 0x1b0, RZ, 0xc0, !PT ;  /* 0x000001b024007812 */ /* 0x044fe400078ec0ff */
[----:B0-----:R-:W-:-:S02]  /*22990*/  LOP3.LUT R2, R36, 0x40, RZ, 0xc0, !PT ;  /* 0x0000004024027812 */ /* 0x001fc400078ec0ff */
[----:B------:R-:W-:Y:S02]  /*229a0*/  LOP3.LUT R0, R0, 0x30, R3, 0x78, !PT ;  /* 0x0000003000007812 */ /* 0x000fe400078e7803 */
[----:B------:R-:W-:Y:S01]  /*229b0*/  R2P PR, R11, 0x16 ;  /* 0x000000160b007804 */ /* 0x000fe20000000000 */
[----:B------:R-:W-:Y:S02]  /*229c0*/  IMAD R3, R7, 0x200, R2 ;  /* 0x0000020007037824 */ /* 0x000fe400078e0202 */
[C---:B------:R-:W-:Y:S02]  /*229d0*/  IMAD.SHL.U32 R2, R11.reuse, 0x80, RZ ;  /* 0x000000800b027824 */ /* 0x040fe400078e00ff */
[----:B------:R-:W-:Y:S01]  /*229e0*/  IMAD.IADD R8, R0, 0x1, R3 ;  /* 0x0000000100087824 */ /* 0x000fe200078e0203 */
[----:B------:R-:W-:Y:S01]  /*229f0*/  SEL R35, R34, 0xffffffc0, !P2 ;  /* 0xffffffc022237807 */ /* 0x000fe20005000000 */
[----:B------:R-:W-:Y:S01]  /*22a00*/  IMAD.SHL.U32 R0, R11, 0x20, RZ ;  /* 0x000000200b007824 */ /* 0x000fe200078e00ff */
[----:B------:R-:W-:-:S02]  /*22a10*/  LOP3.LUT R3, R2, 0x380, RZ, 0xc0, !PT ;  /* 0x0000038002037812 */ /* 0x000fc400078ec0ff */
[----:B------:R-:W-:Y:S01]  /*22a20*/  STL [R1+0xc], R8 ;  /* 0x00000c0801007387 */ /* 0x000fe20000100800 */
[----:B------:R-:W-:Y:S02]  /*22a30*/  SEL R34, R34, 0xffffffc0, !P4 ;  /* 0xffffffc022227807 */ /* 0x000fe40006000000 */
[C---:B------:R-:W-:Y:S02]  /*22a40*/  LOP3.LUT R5, R3.reuse, 0x30, R4, 0xf8, !PT ;  /* 0x0000003003057812 */ /* 0x040fe400078ef804 */
[----:B------:R-:W-:Y:S02]  /*22a50*/  LOP3.LUT R4, R2, 0x400, RZ, 0xc0, !PT ;  /* 0x0000040002047812 */ /* 0x000fe400078ec0ff */
[----:B------:R-:W-:Y:S02]  /*22a60*/  LOP3.LUT R3, R3, 0x10, R11, 0xf8, !PT ;  /* 0x0000001003037812 */ /* 0x000fe400078ef80b */
[----:B------:R-:W-:Y:S01]  /*22a70*/  LOP3.LUT R5, R5, 0x70, R36, 0x78, !PT ;  /* 0x0000007005057812 */ /* 0x000fe200078e7824 */
[----:B------:R-:W-:Y:S01]  /*22a80*/  IMAD R4, R7, 0x800, R4 ;  /* 0x0000080007047824 */ /* 0x000fe200078e0204 */
[----:B------:R-:W-:-:S02]  /*22a90*/  LOP3.LUT R3, R3, 0x70, R36, 0x78, !PT ;  /* 0x0000007003037812 */ /* 0x000fc400078e7824 */
[----:B------:R-:W-:Y:S02]  /*22aa0*/  LOP3.LUT R5, R5, 0xc00, R2, 0xf8, !PT ;  /* 0x00000c0005057812 */ /* 0x000fe400078ef802 */
[----:B------:R-:W-:Y:S01]  /*22ab0*/  LOP3.LUT R9, R0, 0x380, RZ, 0xc0, !PT ;  /* 0x0000038000097812 */ /* 0x000fe200078ec0ff */
[----:B------:R-:W-:Y:S01]  /*22ac0*/  IMAD.IADD R2, R4, 0x1, R3 ;  /* 0x0000000104027824 */ /* 0x000fe200078e0203 */
[----:B------:R-:W-:Y:S01]  /*22ad0*/  SHF.R.U32.HI R3, RZ, 0x2, R10 ;  /* 0x00000002ff037819 */ /* 0x000fe2000001160a */
[----:B------:R-:W-:Y:S01]  /*22ae0*/  STL [R1+0x18], R5 ;  /* 0x0000180501007387 */ /* 0x000fe20000100800 */
[----:B------:R-:W-:Y:S02]  /*22af0*/  LOP3.LUT R9, R9, 0x30, R36, 0xf8, !PT ;  /* 0x0000003009097812 */ /* 0x000fe400078ef824 */
[----:B------:R-:W-:Y:S01]  /*22b00*/  LOP3.LUT R0, R3, 0x60, R0, 0xf8, !PT ;  /* 0x0000006003007812 */ /* 0x000fe200078ef800 */
[----:B------:R0:W-:Y:S01]  /*22b10*/  STL [R1+0x14], R2 ;  /* 0x0000140201007387 */ /* 0x0001e20000100800 */
[----:B------:R-:W-:-:S02]  /*22b20*/  LOP3.LUT R36, R36, 0x30, RZ, 0xc0, !PT ;  /* 0x0000003024247812 */ /* 0x000fc400078ec0ff */
[----:B------:R-:W-:Y:S02]  /*22b30*/  LOP3.LUT R33, R9, 0x70, R6, 0x78, !PT ;  /* 0x0000007009217812 */ /* 0x000fe400078e7806 */
[----:B------:R-:W-:Y:S02]  /*22b40*/  SEL R32, R32, 0xffffffe0, !P1 ;  /* 0xffffffe020207807 */ /* 0x000fe40004800000 */
[----:B------:R-:W-:Y:S02]  /*22b50*/  LOP3.LUT R3, R36, 0x40, RZ, 0xfc, !PT ;  /* 0x0000004024037812 */ /* 0x000fe400078efcff */
[----:B0-----:R-:W-:Y:S01]  /*22b60*/  SHF.L.U32 R2, R7, 0xa, RZ ;  /* 0x0000000a07027819 */ /* 0x001fe200000006ff */
[----:B---3--:R-:W-:-:S05]  /*22b70*/  IMAD.U32 R2, RZ, RZ, UR4 ;  /* 0x00000004ff027e24 */ /* 0x008fca000f8e00ff */
[----:B------:R-:W-:Y:S01]  /*22b80*/  LEA R23, R2, R23, 0x18 ;  /* 0x0000001702177211 */ /* 0x000fe200078ec0ff */
[----:B------:R0:W-:Y:S04]  /*22b90*/  STL [R1+0x8], R2 ;  /* 0x0000080201007387 */ /* 0x0001e80000100800 */
[----:B------:R-:W-:Y:S01]  /*22ba0*/  IMAD.IADD R0, R23, 0x1, R8 ;  /* 0x0000000117007824 */ /* 0x000fe200078e0208 */
[----:B------:R1:W-:Y:S04]  /*22bb0*/  STL [R1+0x30], RZ ;  /* 0x000030ff01007387 */ /* 0x0003e80000100800 */
[----:B------:R1:W-:Y:S01]  /*22bc0*/  STL [R1+0x1c], R0 ;  /* 0x00001c0001007387 */ /* 0x0003e20000100800 */
[----:B0-----:R-:W-:-:S07]  /*22bd0*/  LOP3.LUT R2, R36, 0x80, RZ, 0xfc, !PT ;  /* 0x0000008024027812 */ /* 0x001fce00078efcff */
.L_x_1930:
[----:B------:R-:W-:Y:S05]  /*22be0*/  YIELD ;  /* 0x0000000000007946 */ /* 0x000fea0003800000 */
[----:B------:R-:W-:Y:S01]  /*22bf0*/  ULDC.64 UR4, c[0x0][0xa28] ;  /* 0x00028a0000047ab9 */ /* 0x000fe20000000a00 */
[----:B------:R-:W-:Y:S01]  /*22c00*/  IMAD.MOV.U32 R37, RZ, RZ, RZ ;  /* 0x000000ffff257224 */ /* 0x000fe200078e00ff */
[----:B------:R-:W-:Y:S01]  /*22c10*/  ISETP.NE.U32.AND P0, PT, RZ, UR4, PT ;  /* 0x00000004ff007c0c */ /* 0x000fe2000bf05070 */
[----:B0-----:R-:W0:Y:S01]  /*22c20*/  LDC.64 R4, c[0x0][0xa00] ;  /* 0x00028000ff047b82 */ /* 0x001e220000000a00 */
[----:B-1----:R-:W-:Y:S01]  /*22c30*/  IMAD.MOV.U32 R8, RZ, RZ, RZ ;  /* 0x000000ffff087224 */ /* 0x002fe200078e00ff */
[----:B------:R-:W-:Y:S01]  /*22c40*/  ULDC.64 UR6, c[0x0][0xa10] ;  /* 0x0002840000067ab9 */ /* 0x000fe20000000a00 */
[----:B------:R-:W-:Y:S01]  /*22c50*/  ISETP.NE.AND.EX P0, PT, RZ, UR5, PT, P0 ;  /* 0x00000005ff007c0c */ /* 0x000fe2000bf05300 */
[----:B------:R-:W-:-:S12]  /*22c60*/  ULDC.64 UR4, c[0x0][0xa18] ;  /* 0x0002860000047ab9 */ /* 0x000fd80000000a00 */
[----:B--2---:R-:W2:Y:S02]  /*22c70*/  @P0 LDC.64 R2, c[0x0][0xa28] ;  /* 0x00028a00ff020b82 */ /* 0x004ea40000000a00 */
[----:B--2---:R-:W-:-:S05]  /*22c80*/  @P0 IMAD.WIDE R2, R19, 0x4, R2 ;  /* 0x0000000413020825 */ /* 0x004fca00078e0202 */
[----:B------:R2:W5:Y:S01]  /*22c90*/  @P0 LDG.E R37, desc[UR38][R2.64] ;  /* 0x0000002602250981 */ /* 0x000562000c1e1900 */
[----:B------:R-:W-:Y:S01]  /*22ca0*/  ISETP.NE.U32.AND P0, PT, RZ, UR4, PT ;  /* 0x00000004ff007c0c */ /* 0x000fe2000bf05070 */
[----:B0-----:R-:W-:Y:S01]  /*22cb0*/  IMAD.WIDE R4, R19, 0x4, R4 ;  /* 0x0000000413047825 */ /* 0x001fe200078e0204 */
[----:B------:R-:W-:Y:S02]  /*22cc0*/  ISETP.NE.U32.AND P1, PT, RZ, UR6, PT ;  /* 0x00000006ff007c0c */ /* 0x000fe4000bf25070 */
[----:B------:R-:W-:Y:S01]  /*22cd0*/  ISETP.NE.AND.EX P2, PT, RZ, UR5, PT, P0 ;  /* 0x00000005ff007c0c */ /* 0x000fe2000bf45300 */
[----:B------:R-:W-:Y:S01]  /*22ce0*/  ULDC.64 UR4, c[0x0][0xa00] ;  /* 0x0002800000047ab9 */ /* 0x000fe20000000a00 */
[----:B------:R-:W-:Y:S01]  /*22cf0*/  ISETP.NE.AND.EX P1, PT, RZ, UR7, PT, P1 ;  /* 0x00000007ff007c0c */ /* 0x000fe2000bf25310 */
[----:B-1----:R-:W-:Y:S01]  /*22d00*/  IMAD.MOV.U32 R0, RZ, RZ, RZ ;  /* 0x000000ffff007224 */ /* 0x002fe200078e00ff */
[----:B------:R-:W-:Y:S01]  /*22d10*/  ISETP.NE.U32.AND P0, PT, RZ, UR4, PT ;  /* 0x00000004ff007c0c */ /* 0x000fe2000bf05070 */
[----:B--2---:R-:W0:Y:S03]  /*22d20*/  LDC.64 R2, c[0x0][0xa10] ;  /* 0x00028400ff027b82 */ /* 0x004e260000000a00 */
[----:B------:R-:W-:-:S05]  /*22d30*/  ISETP.NE.AND.EX P0, PT, RZ, UR5, PT, P0 ;  /* 0x00000005ff007c0c */ /* 0x000fca000bf05300 */
[----:B------:R-:W1:Y:S08]  /*22d40*/  @P2 LDC.64 R6, c[0x0][0xa18] ;  /* 0x00028600ff062b82 */ /* 0x000e700000000a00 */
[----:B------:R-:W2:Y:S01]  /*22d50*/  @P0 LDG.E R8, desc[UR38][R4.64] ;  /* 0x0000002604080981 */ /* 0x000ea2000c1e1900 */
[----:B0-----:R-:W-:-:S05]  /*22d60*/  IMAD.WIDE R2, R19, 0x4, R2 ;  /* 0x0000000413027825 */ /* 0x001fca00078e0202 */
[----:B------:R-:W5:Y:S01]  /*22d70*/  @P1 LDG.E R0, desc[UR38][R2.64] ;  /* 0x0000002602001981 */ /* 0x000f62000c1e1900 */
[----:B------:R-:W-:Y:S02]  /*22d80*/  ULDC UR4, c[0x0][0x288] ;  /* 0x0000a20000047ab9 */ /* 0x000fe40000000800 */
[----:B------:R-:W-:Y:S01]  /*22d90*/  IMAD.U32 R27, RZ, RZ, UR4 ;  /* 0x00000004ff1b7e24 */ /* 0x000fe2000f8e00ff */
[----:B------:R-:W-:Y:S02]  /*22da0*/  ULDC.64 UR4, c[0x0][0x418] ;  /* 0x0001060000047ab9 */ /* 0x000fe40000000a00 */
[----:B------:R-:W-:-:S03]  /*22db0*/  UISETP.NE.U32.AND UP0, UPT, UR4, URZ, UPT ;  /* 0x0000003f0400728c */ /* 0x000fc6000bf05070 */
[----:B------:R-:W-:Y:S01]  /*22dc0*/  ULDC UR4, c[0x0][0x424] ;  /* 0x0001090000047ab9 */ /* 0x000fe20000000800 */
[----:B------:R-:W-:Y:S01]  /*22dd0*/  UISETP.NE.AND.EX UP0, UPT, UR5, URZ, UPT, UP0 ;  /* 0x0000003f0500728c */ /* 0x000fe2000bf05300 */
[----:B-1----:R-:W-:Y:S02]  /*22de0*/  @P2 IMAD.WIDE R6, R19, 0x4, R6 ;  /* 0x0000000413062825 */ /* 0x002fe400078e0206 */
[----:B------:R-:W-:Y:S01]  /*22df0*/  ULDC UR5, c[0x0][0x2f0] ;  /* 0x0000bc0000057ab9 */ /* 0x000fe20000000800 */
[----:B------:R-:W-:Y:S02]  /*22e00*/  USEL UR4, UR4, 0x1, UP0 ;  /* 0x0000000104047887 */ /* 0x000fe40008000000 */
[----:B------:R0:W5:Y:S02]  /*22e10*/  @P2 LDG.E R27, desc[UR38][R6.64] ;  /* 0x00000026061b2981 */ /* 0x000164000c1e1900 */
[----:B------:R-:W-:-:S03]  /*22e20*/  UIMAD UR4, UR4, UR5, URZ ;  /* 0x00000005040472a4 */ /* 0x000fc6000f8e023f */
[----:B------:R-:W-:Y:S02]  /*22e30*/  ULDC UR5, c[0x0][0x348] ;  /* 0x0000d20000057ab9 */ /* 0x000fe40000000800 */
[----:B0-----:R-:W-:Y:S02]  /*22e40*/  IMAD.U32 R6, RZ, RZ, UR5 ;  /* 0x00000005ff067e24 */ /* 0x001fe4000f8e00ff */
[----:B------:R-:W-:Y:S01]  /*22e50*/  IMAD.U32 R7, RZ, RZ, UR4 ;  /* 0x00000004ff077e24 */ /* 0x000fe2000f8e00ff */
[----:B--2---:R0:W-:Y:S01]  /*22e60*/  STL [R1+0x20], R8 ;  /* 0x0000200801007387 */ /* 0x0041e20000100800 */
[----:B------:R-:W-:Y:S05]  /*22e70*/  @P2 BRA `(.L_x_1801) ;  /* 0x0000000000102947 */ /* 0x000fea0003800000 */
[----:B------:R-:W-:Y:S05]  /*22e80*/  @!P0 BRA `(.L_x_1801) ;  /* 0x00000000000c8947 */ /* 0x000fea0003800000 */
[----:B-----5:R-:W2:Y:S04]  /*22e90*/  LDG.E R27, desc[UR38][R4.64] ;  /* 0x00000026041b7981 */ /* 0x020ea8000c1e1900 */
[----:B------:R-:W2:Y:S02]  /*22ea0*/  LDG.E R4, desc[UR38][R4.64+0x4] ;  /* 0x0000042604047981 */ /* 0x000ea4000c1e1900 */
[----:B--2---:R-:W-:-:S07]  /*22eb0*/  IMAD.IADD R27, R4, 0x1, -R27 ;  /* 0x00000001041b7824 */ /* 0x004fce00078e0a1b */
.L_x_1801:
[----:B------:R-:W-:Y:S02]  /*22ec0*/  ULDC.64 UR4, c[0x0][0xa20] ;  /* 0x0002880000047ab9 */ /* 0x000fe40000000a00 */
[----:B------:R-:W-:-:S04]  /*22ed0*/  ISETP.NE.U32.AND P0, PT, RZ, UR4, PT ;  /* 0x00000004ff007c0c */ /* 0x000fc8000bf05070 */
[----:B------:R-:W-:-:S13]  /*22ee0*/  ISETP.NE.AND.EX P0, PT, RZ, UR5, PT, P0 ;  /* 0x00000005ff007c0c */ /* 0x000fda000bf05300 */
[----:B------:R-:W-:Y:S05]  /*22ef0*/  @!P0 BRA `(.L_x_1802) ;  /* 0x0000000000108947 */ /* 0x000fea0003800000 */
[----:B------:R-:W1:Y:S02]  /*22f00*/  LDC.64 R4, c[0x0][0xa20] ;  /* 0x00028800ff047b82 */ /* 0x000e640000000a00 */
[----:B-1----:R-:W-:-:S05]  /*22f10*/  IMAD.WIDE R4, R19, 0x4, R4 ;  /* 0x0000000413047825 */ /* 0x002fca00078e0204 */
[----:B------:R1:W5:Y:S01]  /*22f20*/  LDG.E R7, desc[UR38][R4.64] ;  /* 0x0000002604077981 */ /* 0x000362000c1e1900 */
[----:B------:R-:W-:Y:S05]  /*22f30*/  BRA `(.L_x_1803) ;  /* 0x0000000000247947 */ /* 0x000fea0003800000 */
.L_x_1802:
        /* <DEDUP_REMOVED lines=8> */
[----:B--2---:R-:W-:-:S07]  /*22fc0*/  IADD3 R7, -R7, R4, RZ ;  /* 0x0000000407077210 */ /* 0x004fce0007ffe1ff */
.L_x_1803:
[----:B-1----:R-:W2:Y:S04]  /*22fd0*/  @P1 LDG.E R4, desc[UR38][R2.64] ;  /* 0x0000002602041981 */ /* 0x002ea8000c1e1900 */
[----:B------:R1:W2:Y:S01]  /*22fe0*/  @P1 LDG.E R5, desc[UR38][R2.64+0x4] ;  /* 0x0000042602051981 */ /* 0x0002a2000c1e1900 */
[----:B------:R-:W-:Y:S02]  /*22ff0*/  IMAD.SHL.U32 R17, R17, 0x80, RZ ;  /* 0x0000008011117824 */ /* 0x000fe400078e00ff */
[----:B-----5:R-:W-:Y:S02]  /*23000*/  IMAD.IADD R7, R7, 0x1, -R37 ;  /* 0x0000000107077824 */ /* 0x020fe400078e0a25 */
[----:B------:R-:W-:Y:S01]  /*23010*/  VIADD R9, R17, 0x7f ;  /* 0x0000007f11097836 */ /* 0x000fe20000000000 */
[----:B-1----:R-:W1:Y:S02]  /*23020*/  LDC R2, c[0x0][0x448] ;  /* 0x00011200ff027b82 */ /* 0x002e640000000800 */
[----:B-1----:R-:W-:-:S13]  /*23030*/  ISETP.NE.AND P2, PT, R2, 0x1, PT ;  /* 0x000000010200780c */ /* 0x002fda0003f45270 */
[----:B------:R-:W1:Y:S08]  /*23040*/  @P2 LDC R3, c[0x0][0x44c] ;  /* 0x00011300ff032b82 */ /* 0x000e700000000800 */
[----:B------:R-:W3:Y:S01]  /*23050*/  @P2 LDC R2, c[0x0][0x450] ;  /* 0x00011400ff022b82 */ /* 0x000ee20000000800 */
[----:B-1----:R-:W-:-:S05]  /*23060*/  @P2 IMAD.HI.U32 R3, R9, R3, RZ ;  /* 0x0000000309032227 */ /* 0x002fca00078e00ff */
[----:B---3--:R-:W-:Y:S01]  /*23070*/  @P2 SHF.R.U32.HI R9, RZ, R2, R3 ;  /* 0x00000002ff092219 */ /* 0x008fe20000011603 */
[----:B--2---:R-:W-:-:S04]  /*23080*/  @P1 IMAD.IADD R6, R5, 0x1, -R4 ;  /* 0x0000000105061824 */ /* 0x004fc800078e0a04 */
[----:B------:R-:W-:-:S04]  /*23090*/  IMAD.IADD R26, R7, 0x1, R6 ;  /* 0x00000001071a7824 */ /* 0x000fc800078e0206 */
[C---:B------:R-:W-:Y:S01]  /*230a0*/  VIADD R21, R26.reuse, 0x7f ;  /* 0x0000007f1a157836 */ /* 0x040fe20000000000 */
[----:B0-----:R-:W-:-:S04]  /*230b0*/  IADD3 R8, R26, 0x1, -R27 ;  /* 0x000000011a087810 */ /* 0x001fc80007ffe81b */
[----:B------:R-:W-:Y:S01]  /*230c0*/  SHF.R.S32.HI R2, RZ, 0x1f, R21 ;  /* 0x0000001fff027819 */ /* 0x000fe20000011415 */
[----:B------:R-:W-:-:S03]  /*230d0*/  IMAD.IADD R9, R8, 0x1, R9 ;  /* 0x0000000108097824 */ /* 0x000fc600078e0209 */
[----:B------:R-:W-:Y:S02]  /*230e0*/  LEA.HI R21, R2, R21, RZ, 0x7 ;  /* 0x0000001502157211 */ /* 0x000fe400078f38ff */
[----:B------:R-:W0:Y:S02]  /*230f0*/  LDC.64 R2, c[0x0][0x9e0] ;  /* 0x00027800ff027b82 */ /* 0x000e240000000a00 */
[----:B------:R-:W-:Y:S02]  /*23100*/  SHF.R.S32.HI R21, RZ, 0x7, R21 ;  /* 0x00000007ff157819 */ /* 0x000fe40000011415 */
[----:B0-----:R-:W-:Y:S01]  /*23110*/  ISETP.GE.AND P3, PT, R3, 0x1, PT ;  /* 0x000000010300780c */ /* 0x001fe20003f66270 */
[----:B------:R-:W-:-:S12]  /*23120*/  IMAD.IADD R2, R9, 0x1, R2 ;  /* 0x0000000109027824 */ /* 0x000fd800078e0202 */
[----:B------:R-:W-:Y:S05]  /*23130*/  @!P3 BRA `(.L_x_1804) ;  /* 0x000000000048b947 */ /* 0x000fea0003800000 */
        /* <DEDUP_REMOVED lines=11> */
.L_x_1806:
[----:B------:R-:W-:-:S13]  /*231f0*/  ISETP.NE.AND P0, PT, R3, 0x1, PT ;  /* 0x000000010300780c */ /* 0x000fda0003f05270 */
[----:B------:R-:W0:Y:S02]  /*23200*/  @P0 LDC.64 R4, c[0x0][0x9e8] ;  /* 0x00027a00ff040b82 */ /* 0x000e240000000a00 */
[----:B0-----:R-:W-:-:S05]  /*23210*/  @P0 IMAD.HI.U32 R4, R10, R4, RZ ;  /* 0x000000040a040227 */ /* 0x001fca00078e00ff */
[----:B------:R-:W-:-:S07]  /*23220*/  @P0 SHF.R.U32.HI R10, RZ, R5, R4 ;  /* 0x00000005ff0a0219 */ /* 0x000fce0000011604 */
.L_x_1807:
[----:B------:R-:W-:Y:S05]  /*23230*/  BSYNC B0 ;  /* 0x0000000000007941 */ /* 0x000fea0003800000 */
.L_x_1805:
[----:B------:R-:W-:-:S05]  /*23240*/  IMAD R10, R10, R3, R3 ;  /* 0x000000030a0a7224 */ /* 0x000fca00078e0203 */
[----:B------:R-:W-:-:S07]  /*23250*/  VIMNMX R2, R2, R10, PT ;  /* 0x0000000a02027248 */ /* 0x000fce0003fe0100 */
.L_x_1804:
[----:B------:R-:W0:Y:S01]  /*23260*/  @P2 LDC R9, c[0x0][0x44c] ;  /* 0x00011300ff092b82 */ /* 0x000e220000000800 */
[----:B------:R-:W-:Y:S01]  /*23270*/  IMAD.MOV.U32 R4, RZ, RZ, R17 ;  /* 0x000000ffff047224 */ /* 0x000fe200078e0011 */
[----:B------:R-:W-:Y:S01]  /*23280*/  IADD3 R20, R26, -R27, RZ ;  /* 0x8000001b1a147210 */ /* 0x000fe20007ffe0ff */
[----:B------:R-:W-:-:S05]  /*23290*/  ULDC UR4, c[0x0][0x9dc] ;  /* 0x0002770000047ab9 */ /* 0x000fca0000000800 */
[----:B------:R-:W1:Y:S01]  /*232a0*/  @P2 LDC R5, c[0x0][0x450] ;  /* 0x00011400ff052b82 */ /* 0x000e620000000800 */
[----:B0-----:R-:W-:-:S05]  /*232b0*/  @P2 IMAD.HI.U32 R9, R17, R9, RZ ;  /* 0x0000000911092227 */ /* 0x001fca00078e00ff */
[----:B-1----:R-:W-:-:S05]  /*232c0*/  @P2 SHF.R.U32.HI R4, RZ, R5, R9 ;  /* 0x00000005ff042219 */ /* 0x002fca0000011609 */
        /* <DEDUP_REMOVED lines=13> */
.L_x_1810:
[----:B------:R-:W-:-:S13]  /*233a0*/  ISETP.NE.AND P0, PT, R3, 0x1, PT ;  /* 0x000000010300780c */ /* 0x000fda0003f05270 */
[----:B------:R-:W0:Y:S02]  /*233b0*/  @P0 LDC.64 R4, c[0x0][0x9e8] ;  /* 0x00027a00ff040b82 */ /* 0x000e240000000a00 */
[----:B0-----:R-:W-:-:S05]  /*233c0*/  @P0 IMAD.HI.U32 R4, R10, R4, RZ ;  /* 0x000000040a040227 */ /* 0x001fca00078e00ff */
[----:B------:R-:W-:-:S07]  /*233d0*/  @P0 SHF.R.U32.HI R10, RZ, R5, R4 ;  /* 0x00000005ff0a0219 */ /* 0x000fce0000011604 */
.L_x_1811:
[----:B------:R-:W-:Y:S05]  /*233e0*/  BSYNC B0 ;  /* 0x0000000000007941 */ /* 0x000fea0003800000 */
.L_x_1809:
[----:B------:R-:W-:-:S05]  /*233f0*/  IMAD R3, R10, R3, RZ ;  /* 0x000000030a037224 */ /* 0x000fca00078e02ff */
[----:B------:R-:W-:-:S07]  /*23400*/  VIMNMX R9, R9, R3, !PT ;  /* 0x0000000309097248 */ /* 0x000fce0007fe0100 */
.L_x_1808:
[----:B------:R-:W-:Y:S01]  /*23410*/  VIADD R2, R2, 0x7f ;  /* 0x0000007f02027836 */ /* 0x000fe20000000000 */
[----:B------:R-:W-:Y:S04]  /*23420*/  BSSY B0, `(.L_x_1812) ;  /* 0x0000119000007945 */ /* 0x000fe80003800000 */
[----:B------:R-:W-:-:S04]  /*23430*/  SHF.R.S32.HI R3, RZ, 0x1f, R2 ;  /* 0x0000001fff037819 */ /* 0x000fc80000011402 */
[----:B------:R-:W-:Y:S02]  /*23440*/  LEA.HI R3, R3, R2, RZ, 0x7 ;  /* 0x0000000203037211 */ /* 0x000fe400078f38ff */
[----:B------:R-:W-:Y:S02]  /*23450*/  SHF.R.S32.HI R2, RZ, 0x1f, R9 ;  /* 0x0000001fff027819 */ /* 0x000fe40000011409 */
[----:B------:R-:W-:Y:S02]  /*23460*/  SHF.R.S32.HI R3, RZ, 0x7, R3 ;  /* 0x00000007ff037819 */ /* 0x000fe40000011403 */
[----:B------:R-:W-:Y:S02]  /*23470*/  LEA.HI R2, R2, R9, RZ, 0x7 ;  /* 0x0000000902027211 */ /* 0x000fe400078f38ff */
[----:B------:R-:W-:Y:S02]  /*23480*/  VIMNMX R3, R21, R3, PT ;  /* 0x0000000315037248 */ /* 0x000fe40003fe0100 */
[----:B------:R-:W-:-:S03]  /*23490*/  SHF.R.S32.HI R2, RZ, 0x7, R2 ;  /* 0x00000007ff027819 */ /* 0x000fc60000011402 */
[----:B------:R-:W-:Y:S01]  /*234a0*/  IMAD R3, R3, 0x80, -R7 ;  /* 0x0000008003037824 */ /* 0x000fe200078e0a07 */
[----:B------:R-:W-:-:S04]  /*234b0*/  VIMNMX R2, RZ, R2, !PT ;  /* 0x00000002ff027248 */ /* 0x000fc80007fe0100 */
[----:B------:R-:W-:Y:S01]  /*234c0*/  VIMNMX R3, R3, R6, PT ;  /* 0x0000000603037248 */ /* 0x000fe20003fe0100 */
[----:B------:R-:W-:-:S05]  /*234d0*/  IMAD R2, R2, 0x80, -R7 ;  /* 0x0000008002027824 */ /* 0x000fca00078e0a07 */
[----:B------:R-:W-:-:S04]  /*234e0*/  VIMNMX R4, RZ, R2, !PT ;  /* 0x00000002ff047248 */ /* 0x000fc80007fe0100 */
[----:B------:R-:W-:Y:S02]  /*234f0*/  ISETP.GT.AND P0, PT, R3, R4, PT ;  /* 0x000000040300720c */ /* 0x000fe40003f04270 */
[----:B------:R-:W-:-:S11]  /*23500*/  SHF.R.U32.HI R4, RZ, 0x7, R4 ;  /* 0x00000007ff047819 */ /* 0x000fd60000011604 */
[----:B------:R-:W-:-:S05]  /*23510*/  @P0 VIADD R2, R3, 0x7f ;  /* 0x0000007f03020836 */ /* 0x000fca0000000000 */
[----:B------:R-:W-:-:S04]  /*23520*/  @P0 SHF.R.S32.HI R3, RZ, 0x1f, R2 ;  /* 0x0000001fff030819 */ /* 0x000fc80000011402 */
[----:B------:R-:W-:Y:S01]  /*23530*/  @P0 LEA.HI R2, R3, R2, RZ, 0x7 ;  /* 0x0000000203020211 */ /* 0x000fe200078f38ff */
[----:B------:R-:W-:-:S03]  /*23540*/  IMAD.MOV.U32 R3, RZ, RZ, R4 ;  /* 0x000000ffff037224 */ /* 0x000fc600078e0004 */
[----:B------:R-:W-:Y:S02]  /*23550*/  @P0 SHF.R.S32.HI R3, RZ, 0x7, R2 ;  /* 0x00000007ff030819 */ /* 0x000fe40000011402 */
[----:B------:R-:W-:Y:S02]  /*23560*/  PLOP3.LUT P0, PT, PT, PT, PT, 0x80, 0x0 ;  /* 0x000000000000781c */ /* 0x000fe40003f0f070 */
[----:B------:R-:W-:-:S13]  /*23570*/  ISETP.GT.AND P2, PT, R3, R4, PT ;  /* 0x000000040300720c */ /* 0x000fda0003f44270 */
[----:B------:R-:W-:Y:S05]  /*23580*/  @!P2 BRA `(.L_x_1813) ;  /* 0x000000100008a947 */ /* 0x000fea0003800000 */
[----:B------:R-:W-:Y:S01]  /*23590*/  UMOV UR4, 0xffffffff ;  /* 0xffffffff00047882 */ /* 0x000fe20000000000 */
[----:B------:R-:W-:Y:S02]  /*235a0*/  SEL R2, R19, RZ, !P1 ;  /* 0x000000ff13027207 */ /* 0x000fe40004800000 */
[----:B------:R-:W-:Y:S05]  /*235b0*/  BRA.DIV UR4, `(.L_x_1814) ;  /* 0x0000007e04fc7947 */ /* 0x000fea000b800000 */
[----:B------:R-:W0:Y:S02]  /*235c0*/  S2R R5, SR_TID.X ;  /* 0x0000000000057919 */ /* 0x000e240000002100 */
[----:B0-----:R-:W-:-:S04]  /*235d0*/  SHF.R.U32.HI R5, RZ, 0x5, R5 ;  /* 0x00000005ff057819 */ /* 0x001fc80000011605 */
[----:B------:R-:W-:-:S05]  /*235e0*/  LOP3.LUT R5, R5, 0x3, RZ, 0xc0, !PT ;  /* 0x0000000305057812 */ /* 0x000fca00078ec0ff */
[----:B------:R0:W1:Y:S02]  /*235f0*/  SHFL.IDX PT, R14, R5, RZ, 0x1f ;  /* 0x00001fff050e7589 */ /* 0x00006400000e0000 */
.L_x_2029:
[----:B-1----:R-:W-:Y:S02]  /*23600*/  ISETP.NE.AND P0, PT, R14, RZ, PT ;  /* 0x000000ff0e00720c */ /* 0x002fe40003f05270 */
[----:B------:R-:W-:-:S11]  /*23610*/  PLOP3.LUT P6, PT, PT, PT, PT, 0x8, 0x0 ;  /* 0x000000000000781c */ /* 0x000fd60003fce170 */
[----:B------:R-:W-:Y:S05]  /*23620*/  @P0 BRA `(.L_x_1815) ;  /* 0x00000000000c0947 */ /* 0x000fea0003800000 */
[----:B------:R-:W-:-:S03]  /*23630*/  UMOV UR4, 0xffffffff ;  /* 0xffffffff00047882 */ /* 0x000fc60000000000 */
[----:B------:R-:W-:Y:S05]  /*23640*/  BRA.DIV UR4, `(.L_x_1816) ;  /* 0x00000082040c7947 */ /* 0x000fea000b800000 */
[----:B------:R-:W-:-:S13]  /*23650*/  ELECT P6, URZ, PT ;  /* 0x00000000003f782f */ /* 0x000fda00038c0000 */
.L_x_1815:
[----:B0-----:R-:W2:Y:S01]  /*23660*/  LDL R5, [R1+0x30] ;  /* 0x0000300001057983 */ /* 0x001ea20000100800 */
[----:B------:R-:W-:Y:S01]  /*23670*/  BSSY B1, `(.L_x_1817) ;  /* 0x0000008000017945 */ /* 0x000fe20003800000 */
[----:B--2---:R-:W-:-:S05]  /*23680*/  VIADD R5, R5, 0x1 ;  /* 0x0000000105057836 */ /* 0x004fca0000000000 */
[----:B------:R-:W-:-:S04]  /*23690*/  LEA.HI R6, R5, R5, RZ, 0x1 ;  /* 0x0000000505067211 */ /* 0x000fc800078f08ff */
[----:B------:R-:W-:-:S05]  /*236a0*/  LOP3.LUT R6, R6, 0xfffffffe, RZ, 0xc0, !PT ;  /* 0xfffffffe06067812 */ /* 0x000fca00078ec0ff */
[----:B------:R-:W-:-:S05]  /*236b0*/  IMAD.IADD R5, R5, 0x1, -R6 ;  /* 0x0000000105057824 */ /* 0x000fca00078e0a06 */
[----:B------:R-:W-:-:S04]  /*236c0*/  SHF.L.U32 R5, R5, 0x1f, RZ ;  /* 0x0000001f05057819 */ /* 0x000fc800000006ff */
[----:B------:R-:W0:Y:S02]  /*236d0*/  SYNCS.PHASECHK.TRANS64.TRYWAIT P0, [R23+URZ+0x22820], R5 ;  /* 0x02282005170075a7 */ /* 0x000e24000800017f */
[----:B0-----:R-:W-:Y:S05]  /*236e0*/  @!P0 BRA `(.L_x_1818) ;  /* 0x0000008000048947 */ /* 0x001fea0003800000 */
.L_x_2032:
[----:B------:R-:W-:Y:S05]  /*236f0*/  BSYNC B1 ;  /* 0x0000000000017941 */ /* 0x000fea0003800000 */
.L_x_1817:
[----:B------:R-:W-:Y:S04]  /*23700*/  BSSY B1, `(.L_x_1819) ;  /* 0x000006c000017945 */ /* 0x000fe80003800000 */
[----:B------:R-:W-:Y:S05]  /*23710*/  @!P6 BRA `(.L_x_1820) ;  /* 0x0000000400a8e947 */ /* 0x000fea0003800000 */
[----:B------:R-:W-:Y:S01]  /*23720*/  IMAD R10, R25, 0x8, R23 ;  /* 0x00000008190a7824 */ /* 0x000fe200078e0217 */
[----:B------:R-:W-:Y:S01]  /*23730*/  SHF.L.U32 R9, R29, 0x1f, RZ ;  /* 0x0000001f1d097819 */ /* 0x000fe200000006ff */
[----:B------:R-:W1:Y:S01]  /*23740*/  S2R R6, SR_TID.X ;  /* 0x0000000000067919 */ /* 0x000e620000002100 */
[----:B------:R-:W-:Y:S02]  /*23750*/  BSSY B2, `(.L_x_1821) ;  /* 0x0000005000027945 */ /* 0x000fe40003800000 */
[----:B------:R-:W2:Y:S01]  /*23760*/  SYNCS.PHASECHK.TRANS64.TRYWAIT P0, [R10+URZ+0x228a0], R9 ;  /* 0x0228a0090a0075a7 */ /* 0x000ea2000800017f */
[----:B-1----:R-:W-:-:S04]  /*23770*/  LOP3.LUT R6, R6, 0x7f, RZ, 0xc0, !PT ;  /* 0x0000007f06067812 */ /* 0x002fc800078ec0ff */
[----:B------:R-:W-:Y:S01]  /*23780*/  ISETP.NE.AND P1, PT, R6, RZ, PT ;  /* 0x000000ff0600720c */ /* 0x000fe20003f25270 */
[----:B--2---:R-:W-:-:S12]  /*23790*/  @!P0 BRA `(.L_x_1822) ;  /* 0x0000007c00ec8947 */ /* 0x004fd80003800000 */
.L_x_2033:
[----:B------:R-:W-:Y:S05]  /*237a0*/  BSYNC B2 ;  /* 0x0000000000027941 */ /* 0x000fea0003800000 */
.L_x_1821:
[----:B------:R-:W-:Y:S04]  /*237b0*/  BSSY B2, `(.L_x_1823) ;  /* 0x0000009000027945 */ /* 0x000fe80003800000 */
[----:B------:R-:W-:Y:S05]  /*237c0*/  @P1 BRA `(.L_x_1824) ;  /* 0x00000000001c1947 */ /* 0x000fea0003800000 */
[----:B0-----:R-:W0:Y:S02]  /*237d0*/  S2R R5, SR_TID.X ;  /* 0x0000000000057919 */ /* 0x001e240000002100 */
[----:B0-----:R-:W-:Y:S01]  /*237e0*/  LOP3.LUT R6, R5, 0x1f, RZ, 0xc0, !PT ;  /* 0x0000001f05067812 */ /* 0x001fe200078ec0ff */
[----:B------:R-:W-:-:S03]  /*237f0*/  IMAD.MOV.U32 R5, RZ, RZ, 0x6000 ;  /* 0x00006000ff057424 */ /* 0x000fc600078e00ff */
[----:B------:R-:W-:Y:S01]  /*23800*/  ISETP.NE.AND P0, PT, R6, RZ, PT ;  /* 0x000000ff0600720c */ /* 0x000fe20003f05270 */
[----:B------:R2:W-:-:S12]  /*23810*/  SYNCS.ARRIVE.TRANS64 RZ, [R10+URZ+0x22890], R5 ;  /* 0x022890050aff79a7 */ /* 0x0005d8000800003f */
[----:B--2---:R-:W-:Y:S05]  /*23820*/  @!P0 BRA `(.L_x_1824) ;  /* 0x0000000000048947 */ /* 0x004fea0003800000 */
[----:B------:R-:W-:Y:S01]  /*23830*/  BPT.TRAP 0x1 ;  /* 0x000000040000795c */ /* 0x000fe20000300000 */
.L_x_1824:
[----:B------:R-:W-:Y:S05]  /*23840*/  BSYNC B2 ;  /* 0x0000000000027941 */ /* 0x000fea0003800000 */
.L_x_1823:
[----:B------:R-:W-:Y:S01]  /*23850*/  MOV R12, RZ ;  /* 0x000000ff000c7202 */ /* 0x000fe20000000f00 */
[----:B------:R-:W-:Y:S01]  /*23860*/  IMAD R6, R3, 0x80, R0 ;  /* 0x0000008003067824 */ /* 0x000fe200078e0200 */
[----:B------:R-:W-:Y:S01]  /*23870*/  UIADD3 UR4, UP0, UR42, 0x570, URZ ;  /* 0x000005702a047890 */ /* 0x000fe2000ff1e03f */
[----:B------:R-:W-:Y:S01]  /*23880*/  IMAD R7, R25, 0x6000, R23 ;  /* 0x0000600019077824 */ /* 0x000fe200078e0217 */
[----:B------:R-:W-:Y:S01]  /*23890*/  R2UR UR10, R12 ;  /* 0x000000000c0a72ca */ /* 0x000fe200000e0000 */
[----:B------:R-:W-:Y:S01]  /*238a0*/  VIADD R6, R6, 0xffffff80 ;  /* 0xffffff8006067836 */ /* 0x000fe20000000000 */
[----:B------:R-:W-:Y:S01]  /*238b0*/  PLOP3.LUT P0, PT, PT, PT, PT, 0x80, 0x0 ;  /* 0x000000000000781c */ /* 0x000fe20003f0f070 */
[----:B0-----:R-:W-:Y:S01]  /*238c0*/  VIADD R5, R10, 0x22890 ;  /* 0x000228900a057836 */ /* 0x001fe20000000000 */
[----:B------:R-:W-:Y:S01]  /*238d0*/  UIADD3.X UR5, URZ, UR43, URZ, UP0, !UPT ;  /* 0x0000002b3f057290 */ /* 0x000fe200087fe43f */
[----:B------:R-:W-:Y:S01]  /*238e0*/  VIADD R11, R7, 0x16400 ;  /* 0x00016400070b7836 */ /* 0x000fe20000000000 */
[----:B------:R-:W-:Y:S01]  /*238f0*/  UMOV UR6, 0x0 ;  /* 0x0000000000067882 */ /* 0x000fe20000000000 */
[----:B------:R-:W-:-:S09]  /*23900*/  UMOV UR7, 0x12f00000 ;  /* 0x12f0000000077882 */ /* 0x000fd20000000000 */
.L_x_1825:
        /* <DEDUP_REMOVED lines=10> */
[----:B------:R-:W-:Y:S01]  /*239b0*/  PLOP3.LUT P0, PT, PT, PT, PT, 0x80, 0x0 ;  /* 0x000000000000781c */ /* 0x000fe20003f0f070 */
[----:B------:R-:W-:Y:S01]  /*239c0*/  VIADD R11, R7, 0x18400 ;  /* 0x00018400070b7836 */ /* 0x000fe20000000000 */
[----:B------:R-:W-:Y:S01]  /*239d0*/  UMOV UR6, 0x0 ;  /* 0x0000000000067882 */ /* 0x000fe20000000000 */
[----:B------:R-:W-:Y:S01]  /*239e0*/  UMOV UR7, 0x12f00000 ;  /* 0x12f0000000077882 */ /* 0x000fe20000000000 */
[----:B------:R-:W-:-:S09]  /*239f0*/  UMOV UR10, 0x40 ;  /* 0x00000040000a7882 */ /* 0x000fd20000000000 */
.L_x_1826:
        /* <DEDUP_REMOVED lines=15> */
.L_x_1827:
        /* <DEDUP_REMOVED lines=10> */
[----:B------:R-:W0:Y:S01]  /*23b90*/  SYNCS.PHASECHK.TRANS64.TRYWAIT P0, [R10+URZ+0x228c0], R9 ;  /* 0x0228c0090a0075a7 */ /* 0x000e22000800017f */
[----:B------:R-:W-:Y:S04]  /*23ba0*/  BSSY B2, `(.L_x_1828) ;  /* 0x0000002000027945 */ /* 0x000fe80003800000 */
[----:B0-----:R-:W-:Y:S05]  /*23bb0*/  @!P0 BRA `(.L_x_1829) ;  /* 0x0000007800f88947 */ /* 0x001fea0003800000 */
.L_x_2034:
[----:B------:R-:W-:Y:S05]  /*23bc0*/  BSYNC B2 ;  /* 0x0000000000027941 */ /* 0x000fea0003800000 */
.L_x_1828:
[----:B------:R-:W-:Y:S01]  /*23bd0*/  BSSY B2, `(.L_x_1830) ;  /* 0x000000b000027945 */ /* 0x000fe20003800000 */
[----:B------:R-:W-:Y:S02]  /*23be0*/  IMAD.MOV.U32 R14, RZ, RZ, 0x0 ;  /* 0x00000000ff0e7424 */ /* 0x000fe400078e00ff */
[----:B------:R-:W-:Y:S01]  /*23bf0*/  IMAD.MOV.U32 R15, RZ, RZ, 0x12f00000 ;  /* 0x12f00000ff0f7424 */ /* 0x000fe200078e00ff */
[----:B------:R-:W-:Y:S06]  /*23c00*/  @P1 BRA `(.L_x_1831) ;  /* 0x00000000001c1947 */ /* 0x000fec0003800000 */
[----:B------:R-:W2:Y:S02]  /*23c10*/  S2R R5, SR_TID.X ;  /* 0x0000000000057919 */ /* 0x000ea40000002100 */
[----:B--2---:R-:W-:Y:S01]  /*23c20*/  LOP3.LUT R7, R5, 0x1f, RZ, 0xc0, !PT ;  /* 0x0000001f05077812 */ /* 0x004fe200078ec0ff */
[----:B------:R-:W-:-:S03]  /*23c30*/  IMAD.MOV.U32 R5, RZ, RZ, 0x4000 ;  /* 0x00004000ff057424 */ /* 0x000fc600078e00ff */
[----:B------:R-:W-:Y:S01]  /*23c40*/  ISETP.NE.AND P0, PT, R7, RZ, PT ;  /* 0x000000ff0700720c */ /* 0x000fe20003f05270 */
[----:B------:R2:W-:-:S12]  /*23c50*/  SYNCS.ARRIVE.TRANS64 RZ, [R10+URZ+0x228b0], R5 ;  /* 0x0228b0050aff79a7 */ /* 0x0005d8000800003f */
[----:B--2---:R-:W-:Y:S05]  /*23c60*/  @!P0 BRA `(.L_x_1831) ;  /* 0x0000000000048947 */ /* 0x004fea0003800000 */
[----:B------:R-:W-:Y:S01]  /*23c70*/  BPT.TRAP 0x1 ;  /* 0x000000040000795c */ /* 0x000fe20000300000 */
.L_x_1831:
[----:B------:R-:W-:Y:S05]  /*23c80*/  BSYNC B2 ;  /* 0x0000000000027941 */ /* 0x000fea0003800000 */
.L_x_1830:
[----:B------:R-:W-:Y:S01]  /*23c90*/  R2UR UR10, R12 ;  /* 0x000000000c0a72ca */ /* 0x000fe200000e0000 */
[----:B------:R-:W-:Y:S01]  /*23ca0*/  IMAD R5, R25, 0x4000, R23 ;  /* 0x0000400019057824 */ /* 0x000fe200078e0217 */
[----:B------:R-:W-:Y:S01]  /*23cb0*/  R2UR UR6, R14 ;  /* 0x000000000e0672ca */ /* 0x000fe200000e0000 */
[----:B------:R-:W-:Y:S01]  /*23cc0*/  UIADD3 UR4, UP0, UR42, 0x670, URZ ;  /* 0x000006702a047890 */ /* 0x000fe2000ff1e03f */
[----:B------:R-:W-:Y:S01]  /*23cd0*/  R2UR UR7, R15 ;  /* 0x000000000f0772ca */ /* 0x000fe200000e0000 */
[----:B01----:R-:W-:Y:S01]  /*23ce0*/  VIADD R10, R10, 0x228b0 ;  /* 0x000228b00a0a7836 */ /* 0x003fe20000000000 */
[----:B------:R-:W-:Y:S01]  /*23cf0*/  PLOP3.LUT P0, PT, PT, PT, PT, 0x80, 0x0 ;  /* 0x000000000000781c */ /* 0x000fe20003f0f070 */
[----:B------:R-:W-:Y:S01]  /*23d00*/  UIADD3.X UR5, URZ, UR43, URZ, UP0, !UPT ;  /* 0x0000002b3f057290 */ /* 0x000fe200087fe43f */
[----:B------:R-:W-:-:S11]  /*23d10*/  IADD3 R5, R5, 0x8400, RZ ;  /* 0x0000840005057810 */ /* 0x000fd60007ffe0ff */
.L_x_1832:
        /* <DEDUP_REMOVED lines=10> */
.L_x_1820:
[----:B------:R-:W-:Y:S05]  /*23dc0*/  BSYNC B1 ;  /* 0x0000000000017941 */ /* 0x000fea0003800000 */
.L_x_1819:
[----:B------:R-:W-:Y:S01]  /*23dd0*/  VIADD R10, R3, 0xfffffffe ;  /* 0xfffffffe030a7836 */ /* 0x000fe20000000000 */
[----:B------:R-:W-:Y:S01]  /*23de0*/  PLOP3.LUT P0, PT, PT, PT, PT, 0x8, 0x0 ;  /* 0x000000000000781c */ /* 0x000fe20003f0e170 */
[----:B------:R-:W-:-:S03]  /*23df0*/  VIADD R25, R25, 0x1 ;  /* 0x0000000119197836 */ /* 0x000fc60000000000 */
[----:B------:R-:W-:Y:S02]  /*23e00*/  ISETP.GE.AND P2, PT, R10, R4, PT ;  /* 0x000000040a00720c */ /* 0x000fe40003f46270 */
[----:B------:R-:W-:-:S04]  /*23e10*/  ISETP.NE.AND P1, PT, R25, 0x2, PT ;  /* 0x000000021900780c */ /* 0x000fc80003f25270 */
[----:B------:R-:W-:Y:S02]  /*23e20*/  SEL R3, RZ, 0x1, P1 ;  /* 0x00000001ff037807 */ /* 0x000fe40000800000 */
[----:B------:R-:W-:Y:S02]  /*23e30*/  SEL R25, R25, RZ, P1 ;  /* 0x000000ff19197207 */ /* 0x000fe40000800000 */
[----:B------:R-:W-:-:S03]  /*23e40*/  LOP3.LUT R29, R29, R3, RZ, 0x3c, !PT ;  /* 0x000000031d1d7212 */ /* 0x000fc600078e3cff */
[----:B------:R-:W-:Y:S05]  /*23e50*/  @!P2 BRA `(.L_x_1813) ;  /* 0x0000000400d4a947 */ /* 0x000fea0003800000 */
.L_x_1847:
[----:B------:R-:W-:Y:S05]  /*23e60*/  YIELD ;  /* 0x0000000000007946 */ /* 0x000fea0003800000 */
        /* <DEDUP_REMOVED lines=10> */
.L_x_2035:
[----:B------:R-:W-:Y:S05]  /*23f10*/  BSYNC B2 ;  /* 0x0000000000027941 */ /* 0x000fea0003800000 */
.L_x_1835:
[----:B------:R-:W-:Y:S04]  /*23f20*/  BSSY B2, `(.L_x_1837) ;  /* 0x0000009000027945 */ /* 0x000fe80003800000 */
[----:B------:R-:W-:Y:S05]  /*23f30*/  @P2 BRA `(.L_x_1838) ;  /* 0x00000000001c2947 */ /* 0x000fea0003800000 */
[----:B------:R-:W0:Y:S02]  /*23f40*/  S2R R3, SR_TID.X ;  /* 0x0000000000037919 */ /* 0x000e240000002100 */
[----:B0-----:R-:W-:Y:S01]  /*23f50*/  LOP3.LUT R5, R3, 0x1f, RZ, 0xc0, !PT ;  /* 0x0000001f03057812 */ /* 0x001fe200078ec0ff */
[----:B------:R-:W-:-:S03]  /*23f60*/  IMAD.MOV.U32 R3, RZ, RZ, 0x6000 ;  /* 0x00006000ff037424 */ /* 0x000fc600078e00ff */
[----:B------:R-:W-:Y:S01]  /*23f70*/  ISETP.NE.AND P1, PT, R5, RZ, PT ;  /* 0x000000ff0500720c */ /* 0x000fe20003f25270 */
[----:B------:R2:W-:-:S12]  /*23f80*/  SYNCS.ARRIVE.TRANS64 RZ, [R9+URZ+0x22890], R3 ;  /* 0x0228900309ff79a7 */ /* 0x0005d8000800003f */
[----:B--2---:R-:W-:Y:S05]  /*23f90*/  @!P1 BRA `(.L_x_1838) ;  /* 0x0000000000049947 */ /* 0x004fea0003800000 */
[----:B------:R-:W-:Y:S01]  /*23fa0*/  BPT.TRAP 0x1 ;  /* 0x000000040000795c */ /* 0x000fe20000300000 */
.L_x_1838:
[----:B------:R-:W-:Y:S05]  /*23fb0*/  BSYNC B2 ;  /* 0x0000000000027941 */ /* 0x000fea0003800000 */
.L_x_1837:
[----:B------:R-:W-:Y:S01]  /*23fc0*/  IMAD.MOV.U32 R12, RZ, RZ, RZ ;  /* 0x000000ffff0c7224 */ /* 0x000fe200078e00ff */
[----:B------:R-:W-:Y:S01]  /*23fd0*/  UIADD3 UR4, UP0, UR42, 0x570, URZ ;  /* 0x000005702a047890 */ /* 0x000fe2000ff1e03f */
[----:B------:R-:W-:Y:S01]  /*23fe0*/  IMAD R6, R25, 0x6000, R23 ;  /* 0x0000600019067824 */ /* 0x000fe200078e0217 */
[----:B------:R-:W-:Y:S01]  /*23ff0*/  PLOP3.LUT P1, PT, PT, PT, PT, 0x80, 0x0 ;  /* 0x000000000000781c */ /* 0x000fe20003f2f070 */
[----:B0-----:R-:W-:Y:S01]  /*24000*/  IMAD R5, R10, 0x80, R0 ;  /* 0x000000800a057824 */ /* 0x001fe200078e0200 */
[----:B------:R-:W-:Y:S01]  /*24010*/  R2UR UR10, R12 ;  /* 0x000000000c0a72ca */ /* 0x000fe200000e0000 */
[----:B------:R-:W-:Y:S01]  /*24020*/  VIADD R3, R9, 0x22890 ;  /* 0x0002289009037836 */ /* 0x000fe20000000000 */
[----:B------:R-:W-:Y:S01]  /*24030*/  UIADD3.X UR5, URZ, UR43, URZ, UP0, !UPT ;  /* 0x0000002b3f057290 */ /* 0x000fe200087fe43f */
[----:B------:R-:W-:Y:S01]  /*24040*/  VIADD R11, R6, 0x16400 ;  /* 0x00016400060b7836 */ /* 0x000fe20000000000 */
[----:B------:R-:W-:Y:S01]  /*24050*/  UMOV UR6, 0x0 ;  /* 0x0000000000067882 */ /* 0x000fe20000000000 */
[----:B------:R-:W-:-:S10]  /*24060*/  UMOV UR7, 0x12f00000 ;  /* 0x12f0000000077882 */ /* 0x000fd40000000000 */
.L_x_1839:
        /* <DEDUP_REMOVED lines=15> */
.L_x_1840:
        /* <DEDUP_REMOVED lines=15> */
.L_x_1841:
        /* <DEDUP_REMOVED lines=13> */
.L_x_2036:
[----:B------:R-:W-:Y:S05]  /*24320*/  BSYNC B2 ;  /* 0x0000000000027941 */ /* 0x000fea0003800000 */
.L_x_1842:
[----:B------:R-:W-:Y:S01]  /*24330*/  BSSY B2, `(.L_x_1844) ;  /* 0x000000b000027945 */ /* 0x000fe20003800000 */
[----:B------:R-:W-:Y:S01]  /*24340*/  IMAD.MOV.U32 R6, RZ, RZ, 0x0 ;  /* 0x00000000ff067424 */ /* 0x000fe200078e00ff */
[----:B01----:R-:W-:Y:S02]  /*24350*/  MOV R7, 0x12f00000 ;  /* 0x12f0000000077802 */ /* 0x003fe40000000f00 */
        /* <DEDUP_REMOVED lines=8> */
.L_x_1845:
[----:B------:R-:W-:Y:S05]  /*243e0*/  BSYNC B2 ;  /* 0x0000000000027941 */ /* 0x000fea0003800000 */
.L_x_1844:
[----:B------:R-:W-:Y:S01]  /*243f0*/  R2UR UR10, R12 ;  /* 0x000000000c0a72ca */ /* 0x000fe200000e0000 */
[----:B------:R-:W-:Y:S01]  /*24400*/  IMAD R3, R25, 0x4000, R23 ;  /* 0x0000400019037824 */ /* 0x000fe200078e0217 */
[----:B------:R-:W-:Y:S01]  /*24410*/  R2UR UR6, R6 ;  /* 0x00000000060672ca */ /* 0x000fe200000e0000 */
[----:B------:R-:W-:Y:S01]  /*24420*/  UIADD3 UR4, UP0, UR42, 0x670, URZ ;  /* 0x000006702a047890 */ /* 0x000fe2000ff1e03f */
[----:B------:R-:W-:Y:S01]  /*24430*/  R2UR UR7, R7 ;  /* 0x00000000070772ca */ /* 0x000fe200000e0000 */
[----:B------:R-:W-:Y:S01]  /*24440*/  VIADD R9, R9, 0x228b0 ;  /* 0x000228b009097836 */ /* 0x000fe20000000000 */
[----:B------:R-:W-:Y:S01]  /*24450*/  PLOP3.LUT P1, PT, PT, PT, PT, 0x80, 0x0 ;  /* 0x000000000000781c */ /* 0x000fe20003f2f070 */
[----:B------:R-:W-:Y:S01]  /*24460*/  VIADD R3, R3, 0x8400 ;  /* 0x0000840003037836 */ /* 0x000fe20000000000 */
[----:B------:R-:W-:-:S12]  /*24470*/  UIADD3.X UR5, URZ, UR43, URZ, UP0, !UPT ;  /* 0x0000002b3f057290 */ /* 0x000fd800087fe43f */
.L_x_1846:
        /* <DEDUP_REMOVED lines=10> */
.L_x_1834:
[----:B------:R-:W-:Y:S05]  /*24520*/  BSYNC B1 ;  /* 0x0000000000017941 */ /* 0x000fea0003800000 */
.L_x_1833:
[C---:B------:R-:W-:Y:S01]  /*24530*/  ISETP.GT.AND P2, PT, R10.reuse, R4, PT ;  /* 0x000000040a00720c */ /* 0x040fe20003f44270 */
[----:B------:R-:W-:Y:S02]  /*24540*/  VIADD R25, R25, 0x1 ;  /* 0x0000000119197836 */ /* 0x000fe40000000000 */
[----:B------:R-:W-:-:S03]  /*24550*/  VIADD R10, R10, 0xffffffff ;  /* 0xffffffff0a0a7836 */ /* 0x000fc60000000000 */
[----:B------:R-:W-:-:S04]  /*24560*/  ISETP.NE.AND P1, PT, R25, 0x2, PT ;  /* 0x000000021900780c */ /* 0x000fc80003f25270 */
[----:B------:R-:W-:Y:S02]  /*24570*/  SEL R3, RZ, 0x1, P1 ;  /* 0x00000001ff037807 */ /* 0x000fe40000800000 */
[----:B------:R-:W-:Y:S02]  /*24580*/  SEL R25, R25, RZ, P1 ;  /* 0x000000ff19197207 */ /* 0x000fe40000800000 */
[----:B------:R-:W-:Y:S01]  /*24590*/  LOP3.LUT R29, R29, R3, RZ, 0x3c, !PT ;  /* 0x000000031d1d7212 */ /* 0x000fe200078e3cff */
[----:B------:R-:W-:Y:S06]  /*245a0*/  @P2 BRA `(.L_x_1847) ;  /* 0xfffffff8002c2947 */ /* 0x000fec000383ffff */
.L_x_1813:
[----:B------:R-:W-:Y:S05]  /*245b0*/  BSYNC B0 ;  /* 0x0000000000007941 */ /* 0x000fea0003800000 */
.L_x_1812:
[----:B------:R-:W1:Y:S01]  /*245c0*/  LDC R0, c[0x0][0x448] ;  /* 0x00011200ff007b82 */ /* 0x000e620000000800 */
[----:B------:R-:W-:Y:S01]  /*245d0*/  VIADD R2, R17, 0x7f ;  /* 0x0000007f11027836 */ /* 0x000fe20000000000 */
[----:B------:R-:W-:Y:S06]  /*245e0*/  @!P0 WARPSYNC.ALL ;  /* 0x0000000000008948 */ /* 0x000fec0003800000 */
[----:B------:R-:W-:Y:S01]  /*245f0*/  @!P0 BAR.SYNC.DEFER_BLOCKING 0xc, 0x180 ;  /* 0x0306000000008b1d */ /* 0x000fe20000010000 */
[----:B-1----:R-:W-:-:S13]  /*24600*/  ISETP.NE.AND P1, PT, R0, 0x1, PT ;  /* 0x000000010000780c */ /* 0x002fda0003f25270 */
[----:B------:R-:W1:Y:S08]  /*24610*/  @P1 LDC R3, c[0x0][0x44c] ;  /* 0x00011300ff031b82 */ /* 0x000e700000000800 */
[----:B------:R-:W2:Y:S01]  /*24620*/  @P1 LDC R0, c[0x0][0x450] ;  /* 0x00011400ff001b82 */ /* 0x000ea20000000800 */
[----:B-1----:R-:W-:-:S05]  /*24630*/  @P1 IMAD.HI.U32 R3, R2, R3, RZ ;  /* 0x0000000302031227 */ /* 0x002fca00078e00ff */
[----:B--2---:R-:W-:-:S05]  /*24640*/  @P1 SHF.R.U32.HI R2, RZ, R0, R3 ;  /* 0x00000000ff021219 */ /* 0x004fca0000011603 */
[----:B------:R-:W-:Y:S02]  /*24650*/  IMAD.IADD R8, R8, 0x1, R2 ;  /* 0x0000000108087824 */ /* 0x000fe400078e0202 */
[----:B------:R-:W1:Y:S02]  /*24660*/  LDC.64 R2, c[0x0][0x9e0] ;  /* 0x00027800ff027b82 */ /* 0x000e640000000a00 */
[----:B-1----:R-:W-:Y:S01]  /*24670*/  ISETP.GE.AND P2, PT, R3, 0x1, PT ;  /* 0x000000010300780c */ /* 0x002fe20003f46270 */
        /* <DEDUP_REMOVED lines=13> */
.L_x_1850:
[----:B------:R-:W-:-:S13]  /*24750*/  ISETP.NE.AND P0, PT, R3, 0x1, PT ;  /* 0x000000010300780c */ /* 0x000fda0003f05270 */
[----:B0-----:R-:W0:Y:S02]  /*24760*/  @P0 LDC.64 R4, c[0x0][0x9e8] ;  /* 0x00027a00ff040b82 */ /* 0x001e240000000a00 */
[----:B0-----:R-:W-:-:S05]  /*24770*/  @P0 IMAD.HI.U32 R4, R0, R4, RZ ;  /* 0x0000000400040227 */ /* 0x001fca00078e00ff */
[----:B------:R-:W-:-:S07]  /*24780*/  @P0 SHF.R.U32.HI R0, RZ, R5, R4 ;  /* 0x00000005ff000219 */ /* 0x000fce0000011604 */
.L_x_1851:
[----:B------:R-:W-:Y:S05]  /*24790*/  BSYNC B0 ;  /* 0x0000000000007941 */ /* 0x000fea0003800000 */
.L_x_1849:
[----:B------:R-:W-:-:S05]  /*247a0*/  IMAD R0, R0, R3, R3 ;  /* 0x0000000300007224 */ /* 0x000fca00078e0203 */
[----:B------:R-:W-:-:S07]  /*247b0*/  VIMNMX R2, R2, R0, PT ;  /* 0x0000000002027248 */ /* 0x000fce0003fe0100 */
.L_x_1848:
[----:B------:R-:W-:Y:S01]  /*247c0*/  IADD3 R2, R2, 0x7f, RZ ;  /* 0x0000007f02027810 */ /* 0x000fe20007ffe0ff */
[----:B------:R-:W-:Y:S01]  /*247d0*/  IMAD.MOV.U32 R4, RZ, RZ, R17 ;  /* 0x000000ffff047224 */ /* 0x000fe200078e0011 */
[----:B------:R-:W-:Y:S02]  /*247e0*/  ULDC UR4, c[0x0][0x9dc] ;  /* 0x0002770000047ab9 */ /* 0x000fe40000000800 */
[----:B------:R-:W-:-:S04]  /*247f0*/  SHF.R.S32.HI R0, RZ, 0x1f, R2 ;  /* 0x0000001fff007819 */ /* 0x000fc80000011402 */
[----:B------:R-:W-:Y:S02]  /*24800*/  LEA.HI R0, R0, R2, RZ, 0x7 ;  /* 0x0000000200007211 */ /* 0x000fe400078f38ff */
[----:B------:R-:W1:Y:S02]  /*24810*/  @P1 LDC R2, c[0x0][0x44c] ;  /* 0x00011300ff021b82 */ /* 0x000e640000000800 */
[----:B------:R-:W-:-:S04]  /*24820*/  SHF.R.S32.HI R0, RZ, 0x7, R0 ;  /* 0x00000007ff007819 */ /* 0x000fc80000011400 */
[----:B------:R-:W-:Y:S02]  /*24830*/  VIMNMX R31, R21, R0, PT ;  /* 0x00000000151f7248 */ /* 0x000fe40003fe0100 */
[----:B------:R-:W2:Y:S03]  /*24840*/  @P1 LDC R0, c[0x0][0x450] ;  /* 0x00011400ff001b82 */ /* 0x000ea60000000800 */
[----:B------:R3:W-:Y:S01]  /*24850*/  STL [R1+0x2c], R31 ;  /* 0x00002c1f01007387 */ /* 0x0007e20000100800 */
[----:B-1----:R-:W-:-:S05]  /*24860*/  @P1 IMAD.HI.U32 R2, R17, R2, RZ ;  /* 0x0000000211021227 */ /* 0x002fca00078e00ff */
[----:B--2---:R-:W-:-:S05]  /*24870*/  @P1 SHF.R.U32.HI R4, RZ, R0, R2 ;  /* 0x00000000ff041219 */ /* 0x004fca0000011602 */
[----:B------:R-:W-:-:S04]  /*24880*/  IMAD.IADD R2, R20, 0x1, R4 ;  /* 0x0000000114027824 */ /* 0x000fc800078e0204 */
[----:B------:R-:W-:Y:S01]  /*24890*/  VIADD R0, R2, -UR4 ;  /* 0x8000000402007c36 */ /* 0x000fe20008000000 */
[----:B---3--:R-:W-:Y:S06]  /*248a0*/  @!P2 BRA `(.L_x_1852) ;  /* 0x000000000044a947 */ /* 0x008fec0003800000 */
[----:B------:R-:W-:Y:S01]  /*248b0*/  ISETP.GT.AND P0, PT, R2, -0x1, PT ;  /* 0xffffffff0200780c */ /* 0x000fe20003f04270 */
[----:B------:R-:W-:-:S12]  /*248c0*/  BSSY B0, `(.L_x_1853) ;  /* 0x000000d000007945 */ /* 0x000fd80003800000 */
[----:B------:R-:W-:Y:S05]  /*248d0*/  @P0 BRA `(.L_x_1854) ;  /* 0x00000000001c0947 */ /* 0x000fea0003800000 */
[----:B------:R-:W-:Y:S02]  /*248e0*/  ISETP.NE.AND P0, PT, R3, 0x1, PT ;  /* 0x000000010300780c */ /* 0x000fe40003f05270 */
[----:B------:R-:W-:-:S11]  /*248f0*/  LOP3.LUT R2, RZ, R2, RZ, 0x33, !PT ;  /* 0x00000002ff027212 */ /* 0x000fd600078e33ff */
[----:B0-----:R-:W0:Y:S02]  /*24900*/  @P0 LDC.64 R4, c[0x0][0x9e8] ;  /* 0x00027a00ff040b82 */ /* 0x001e240000000a00 */
[----:B0-----:R-:W-:-:S05]  /*24910*/  @P0 IMAD.HI.U32 R4, R2, R4, RZ ;  /* 0x0000000402040227 */ /* 0x001fca00078e00ff */
[----:B------:R-:W-:-:S04]  /*24920*/  @P0 SHF.R.U32.HI R2, RZ, R5, R4 ;  /* 0x00000005ff020219 */ /* 0x000fc80000011604 */
[----:B------:R-:W-:Y:S01]  /*24930*/  LOP3.LUT R2, RZ, R2, RZ, 0x33, !PT ;  /* 0x00000002ff027212 */ /* 0x000fe200078e33ff */
[----:B------:R-:W-:Y:S06]  /*24940*/  BRA `(.L_x_1855) ;  /* 0x0000000000107947 */ /* 0x000fec0003800000 */
.L_x_1854:
[----:B------:R-:W-:-:S13]  /*24950*/  ISETP.NE.AND P0, PT, R3, 0x1, PT ;  /* 0x000000010300780c */ /* 0x000fda0003f05270 */
[----:B0-----:R-:W0:Y:S02]  /*24960*/  @P0 LDC.64 R4, c[0x0][0x9e8] ;  /* 0x00027a00ff040b82 */ /* 0x001e240000000a00 */
[----:B0-----:R-:W-:-:S05]  /*24970*/  @P0 IMAD.HI.U32 R4, R2, R4, RZ ;  /* 0x0000000402040227 */ /* 0x001fca00078e00ff */
[----:B------:R-:W-:-:S07]  /*24980*/  @P0 SHF.R.U32.HI R2, RZ, R5, R4 ;  /* 0x00000005ff020219 */ /* 0x000fce0000011604 */
.L_x_1855:
[----:B------:R-:W-:Y:S05]  /*24990*/  BSYNC B0 ;  /* 0x0000000000007941 */ /* 0x000fea0003800000 */
.L_x_1853:
[----:B------:R-:W-:-:S05]  /*249a0*/  IMAD R3, R2, R3, RZ ;  /* 0x0000000302037224 */ /* 0x000fca00078e02ff */
[----:B------:R-:W-:-:S07]  /*249b0*/  VIMNMX R0, R0, R3, !PT ;  /* 0x0000000300007248 */ /* 0x000fce0007fe0100 */
.L_x_1852:
[----:B------:R-:W-:-:S04]  /*249c0*/  SHF.R.S32.HI R3, RZ, 0x1f, R0 ;  /* 0x0000001fff037819 */ /* 0x000fc80000011400 */
[----:B------:R-:W-:-:S04]  /*249d0*/  LEA.HI R3, R3, R0, RZ, 0x7 ;  /* 0x0000000003037211 */ /* 0x000fc800078f38ff */
[----:B------:R-:W-:-:S04]  /*249e0*/  SHF.R.S32.HI R3, RZ, 0x7, R3 ;  /* 0x00000007ff037819 */ /* 0x000fc80000011403 */
[----:B------:R-:W-:-:S04]  /*249f0*/  VIMNMX R2, RZ, R3, !PT ;  /* 0x00000003ff027248 */ /* 0x000fc80007fe0100 */
[----:B------:R-:W-:Y:S01]  /*24a00*/  ISETP.GT.AND P0, PT, R31, R2, PT ;  /* 0x000000021f00720c */ /* 0x000fe20003f04270 */
[----:B------:R1:W-:-:S12]  /*24a10*/  STL [R1+0x4], R2 ;  /* 0x0000040201007387 */ /* 0x0003d80000100800 */
[----:B-1----:R-:W-:Y:S05]  /*24a20*/  @P0 BRA `(.L_x_1856) ;  /* 0x0000000000440947 */ /* 0x002fea0003800000 */
[----:B------:R-:W1:Y:S02]  /*24a30*/  S2R R2, SR_TID.X ;  /* 0x0000000000027919 */ /* 0x000e640000002100 */
[----:B-1----:R-:W-:-:S04]  /*24a40*/  LOP3.LUT R2, R2, 0x7f, RZ, 0xc0, !PT ;  /* 0x0000007f02027812 */ /* 0x002fc800078ec0ff */
[----:B------:R-:W-:-:S13]  /*24a50*/  ISETP.NE.AND P0, PT, R2, RZ, PT ;  /* 0x000000ff0200720c */ /* 0x000fda0003f05270 */
[----:B------:R-:W-:Y:S05]  /*24a60*/  @P0 BRA `(.L_x_1857) ;  /* 0x0000003800b80947 */ /* 0x000fea0003800000 */
[----:B0-----:R-:W0:Y:S01]  /*24a70*/  S2R R5, SR_LANEID ;  /* 0x0000000000057919 */ /* 0x001e220000000000 */
        /* <DEDUP_REMOVED lines=12> */
.L_x_1856:
        /* <DEDUP_REMOVED lines=10> */
[----:B------:R-:W1:Y:S01]  /*24be0*/  LDC.64 R2, c[0x4][R2] ;  /* 0x0100000002027b82 */ /* 0x000e620000000a00 */
[----:B0-----:R-:W-:Y:S02]  /*24bf0*/  IMAD.U32 R5, RZ, RZ, UR7 ;  /* 0x00000007ff057e24 */ /* 0x001fe4000f8e00ff */
[----:B------:R-:W-:Y:S02]  /*24c00*/  IMAD.U32 R6, RZ, RZ, UR8 ;  /* 0x00000008ff067e24 */ /* 0x000fe4000f8e00ff */
[----:B------:R-:W-:-:S02]  /*24c10*/  IMAD.U32 R7, RZ, RZ, UR9 ;  /* 0x00000009ff077e24 */ /* 0x000fc4000f8e00ff */
[----:B------:R-:W-:Y:S02]  /*24c20*/  IMAD.U32 R10, RZ, RZ, UR4 ;  /* 0x00000004ff0a7e24 */ /* 0x000fe4000f8e00ff */
[----:B------:R-:W-:Y:S02]  /*24c30*/  IMAD.U32 R11, RZ, RZ, UR5 ;  /* 0x00000005ff0b7e24 */ /* 0x000fe4000f8e00ff */
[----:B------:R-:W-:Y:S02]  /*24c40*/  IMAD.MOV.U32 R8, RZ, RZ, 0x70 ;  /* 0x00000070ff087424 */ /* 0x000fe400078e00ff */
[----:B------:R-:W-:-:S07]  /*24c50*/  IMAD.MOV.U32 R13, RZ, RZ, RZ ;  /* 0x000000ffff0d7224 */ /* 0x000fce00078e00ff */
[----:B------:R-:W-:-:S07]  /*24c60*/  LEPC R20, `(.L_x_1859) ;  /* 0x000000001014794e */ /* 0x000fce0000000000 */
[----:B-1----:R-:W-:Y:S05]  /*24c70*/  CALL.ABS.NOINC R2 ;  /* 0x0000000002007343 */ /* 0x002fea0003c00000 */
.L_x_1859:
[----:B------:R-:W-:Y:S05]  /*24c80*/  BSYNC B6 ;  /* 0x0000000000067941 */ /* 0x000fea0003800000 */
.L_x_1858:
        /* <DEDUP_REMOVED lines=11> */
[----:B------:R-:W1:Y:S01]  /*24d40*/  LDC.64 R2, c[0x4][R2] ;  /* 0x0100000002027b82 */ /* 0x000e620000000a00 */
[----:B0-----:R-:W-:Y:S02]  /*24d50*/  IMAD.U32 R5, RZ, RZ, UR7 ;  /* 0x00000007ff057e24 */ /* 0x001fe4000f8e00ff */
        /* <DEDUP_REMOVED lines=8> */
[----:B-1----:R-:W-:Y:S05]  /*24de0*/  CALL.ABS.NOINC R2 ;  /* 0x0000000002007343 */ /* 0x002fea0003c00000 */
.L_x_1861:
[----:B------:R-:W-:Y:S05]  /*24df0*/  BSYNC B6 ;  /* 0x0000000000067941 */ /* 0x000fea0003800000 */
.L_x_1860:
        /* <DEDUP_REMOVED lines=20> */
.L_x_1863:
[----:B------:R-:W-:Y:S05]  /*24f40*/  BSYNC B6 ;  /* 0x0000000000067941 */ /* 0x000fea0003800000 */
.L_x_1862:
        /* <DEDUP_REMOVED lines=10> */
[----:B0-----:R-:W-:Y:S02]  /*24ff0*/  IMAD.U32 R5, RZ, RZ, UR5 ;  /* 0x00000005ff057e24 */ /* 0x001fe4000f8e00ff */
[----:B------:R-:W-:Y:S02]  /*25000*/  IMAD.U32 R7, RZ, RZ, UR7 ;  /* 0x00000007ff077e24 */ /* 0x000fe4000f8e00ff */
[----:B------:R-:W-:-:S02]  /*25010*/  IMAD.U32 R10, RZ, RZ, UR8 ;  /* 0x00000008ff0a7e24 */ /* 0x000fc4000f8e00ff */
[----:B------:R-:W-:Y:S02]  /*25020*/  IMAD.U32 R11, RZ, RZ, UR9 ;  /* 0x00000009ff0b7e24 */ /* 0x000fe4000f8e00ff */
[----:B------:R-:W-:Y:S02]  /*25030*/  IMAD.MOV.U32 R8, RZ, RZ, 0x70 ;  /* 0x00000070ff087424 */ /* 0x000fe400078e00ff */
[----:B------:R-:W-:Y:S02]  /*25040*/  IMAD.MOV.U32 R12, RZ, RZ, 0x1 ;  /* 0x00000001ff0c7424 */ /* 0x000fe400078e00ff */
[----:B------:R-:W-:-:S07]  /*25050*/  IMAD.MOV.U32 R13, RZ, RZ, RZ ;  /* 0x000000ffff0d7224 */ /* 0x000fce00078e00ff */
[----:B------:R-:W-:-:S07]  /*25060*/  LEPC R20, `(.L_x_1865) ;  /* 0x000000001014794e */ /* 0x000fce0000000000 */
[----:B-1----:R-:W-:Y:S05]  /*25070*/  CALL.ABS.NOINC R2 ;  /* 0x0000000002007343 */ /* 0x002fea0003c00000 */
.L_x_1865:
[----:B------:R-:W-:Y:S05]  /*25080*/  BSYNC B6 ;  /* 0x0000000000067941 */ /* 0x000fea0003800000 */
.L_x_1864:
[----:B------:R-:W1:Y:S01]  /*25090*/  S2R R2, SR_TID.X ;  /* 0x0000000000027919 */ /* 0x000e620000002100 */
[----:B------:R-:W-:Y:S01]  /*250a0*/  ULDC.64 UR4, c[0x0][0x9f8] ;  /* 0x00027e0000047ab9 */ /* 0x000fe20000000a00 */
[----:B------:R-:W-:Y:S01]  /*250b0*/  IMAD.MOV.U32 R30, RZ, RZ, R19 ;  /* 0x000000ffff1e7224 */ /* 0x000fe200078e0013 */
[----:B------:R-:W-:Y:S01]  /*250c0*/  ISETP.NE.U32.AND P0, PT, RZ, UR4, PT ;  /* 0x00000004ff007c0c */ /* 0x000fe2000bf05070 */
[----:B------:R-:W2:Y:S01]  /*250d0*/  S2R R20, SR_TID.X ;  /* 0x0000000000147919 */ /* 0x000ea20000002100 */
[----:B------:R-:W3:Y:S01]  /*250e0*/  LDC R9, c[0x0][0x430] ;  /* 0x00010c00ff097b82 */ /* 0x000ee20000000800 */
[----:B------:R-:W-:Y:S01]  /*250f0*/  LEA R7, R31, 0xffffff80, 0x7 ;  /* 0xffffff801f077811 */ /* 0x000fe200078e38ff */
[----:B------:R-:W-:Y:S01]  /*25100*/  IMAD.U32 R10, RZ, RZ, UR41 ;  /* 0x00000029ff0a7e24 */ /* 0x000fe2000f8e00ff */
[----:B------:R-:W-:Y:S01]  /*25110*/  ISETP.NE.AND.EX P0, PT, RZ, UR5, PT, P0 ;  /* 0x00000005ff007c0c */ /* 0x000fe2000bf05300 */
[----:B------:R-:W-:Y:S01]  /*25120*/  ULDC UR4, c[0x0][0x2f4] ;  /* 0x0000bd0000047ab9 */ /* 0x000fe20000000800 */
[----:B------:R-:W-:Y:S01]  /*25130*/  LOP3.LUT R22, R22, 0xffffffdf, RZ, 0xc0, !PT ;  /* 0xffffffdf16167812 */ /* 0x000fe200078ec0ff */
[----:B------:R-:W-:Y:S01]  /*25140*/  ULDC UR5, c[0x0][0x320] ;  /* 0x0000c80000057ab9 */ /* 0x000fe20000000800 */
[----:B-1----:R-:W-:-:S09]  /*25150*/  LOP3.LUT R21, R2, 0x7f, RZ, 0xc0, !PT ;  /* 0x0000007f02157812 */ /* 0x002fd200078ec0ff */
[----:B------:R-:W1:Y:S01]  /*25160*/  @P0 LDC.64 R2, c[0x0][0x9f8] ;  /* 0x00027e00ff020b82 */ /* 0x000e620000000a00 */
[----:B--2---:R-:W-:Y:S01]  /*25170*/  IMAD.SHL.U32 R20, R20, 0x20, RZ ;  /* 0x0000002014147824 */ /* 0x004fe200078e00ff */
[----:B------:R-:W-:Y:S01]  /*25180*/  SHF.R.U32.HI R21, RZ, 0x2, R21 ;  /* 0x00000002ff157819 */ /* 0x000fe20000011615 */
[----:B-1----:R-:W-:-:S05]  /*25190*/  @P0 IMAD.WIDE R2, R19, 0x4, R2 ;  /* 0x0000000413020825 */ /* 0x002fca00078e0202 */
[----:B------:R1:W2:Y:S01]  /*251a0*/  @P0 LDG.E R30, desc[UR38][R2.64] ;  /* 0x00000026021e0981 */ /* 0x0002a2000c1e1900 */
[----:B---3--:R-:W-:Y:S02]  /*251b0*/  ISETP.NE.AND P1, PT, R9, 0x1, PT ;  /* 0x000000010900780c */ /* 0x008fe40003f25270 */
[----:B------:R-:W-:-:S04]  /*251c0*/  LOP3.LUT R20, R21, 0x60, R20, 0xf8, !PT ;  /* 0x0000006015147812 */ /* 0x000fc800078ef814 */
[----:B------:R-:W-:-:S04]  /*251d0*/  LOP3.LUT R8, R20, R7, RZ, 0xfc, !PT ;  /* 0x0000000714087212 */ /* 0x000fc800078efcff */
[C---:B------:R-:W-:Y:S01]  /*251e0*/  ISETP.GE.AND P0, PT, R8.reuse, R26, PT ;  /* 0x0000001a0800720c */ /* 0x040fe20003f06270 */
[----:B------:R-:W-:Y:S02]  /*251f0*/  IMAD.IADD R8, R8, 0x1, R37 ;  /* 0x0000000108087824 */ /* 0x000fe400078e0225 */
[----:B0-----:R-:W0:Y:S02]  /*25200*/  @P1 LDC R5, c[0x0][0x434] ;  /* 0x00010d00ff051b82 */ /* 0x001e240000000800 */
[----:B------:R-:W-:-:S06]  /*25210*/  IMAD.MOV.U32 R0, RZ, RZ, R8 ;  /* 0x000000ffff007224 */ /* 0x000fcc00078e0008 */
[----:B------:R-:W3:Y:S08]  /*25220*/  @P1 LDC R4, c[0x0][0x438] ;  /* 0x00010e00ff041b82 */ /* 0x000ef00000000800 */
[----:B-1----:R-:W1:Y:S01]  /*25230*/  @!P0 LDC.64 R2, c[0x0][0x428] ;  /* 0x00010a00ff028b82 */ /* 0x002e620000000a00 */
[----:B0-----:R-:W-:-:S05]  /*25240*/  @P1 IMAD.HI.U32 R5, R8, R5, RZ ;  /* 0x0000000508051227 */ /* 0x001fca00078e00ff */
[----:B---3--:R-:W-:-:S04]  /*25250*/  @P1 SHF.R.U32.HI R0, RZ, R4, R5 ;  /* 0x00000004ff001219 */ /* 0x008fc80000011605 */
[--C-:B------:R-:W-:Y:S01]  /*25260*/  @!P0 SHF.R.S32.HI R5, RZ, 0x1f, R0.reuse ;  /* 0x0000001fff058819 */ /* 0x100fe20000011400 */
[----:B------:R-:W-:Y:S01]  /*25270*/  @!P0 IMAD.MOV.U32 R4, RZ, RZ, R0 ;  /* 0x000000ffff048224 */ /* 0x000fe200078e0000 */
[----:B------:R-:W-:Y:S02]  /*25280*/  ISETP.NE.AND P2, PT, R10, 0x3, PT ;  /* 0x000000030a00780c */ /* 0x000fe40003f45270 */
[C---:B------:R-:W-:Y:S02]  /*25290*/  LOP3.LUT R10, R36.reuse, 0x40, RZ, 0xfc, !PT ;  /* 0x00000040240a7812 */ /* 0x040fe400078efcff */
[----:B------:R-:W-:-:S09]  /*252a0*/  LOP3.LUT R11, R36, 0x80, RZ, 0xfc, !PT ;  /* 0x00000080240b7812 */ /* 0x000fd200078efcff */
[----:B------:R-:W-:-:S04]  /*252b0*/  @P2 LOP3.LUT R22, R22, 0x20, RZ, 0xfc, !PT ;  /* 0x0000002016162812 */ /* 0x000fc800078efcff */
[----:B------:R-:W-:Y:S02]  /*252c0*/  LOP3.LUT R22, R22, 0xffffffef, RZ, 0xc0, !PT ;  /* 0xffffffef16167812 */ /* 0x000fe400078ec0ff */
[----:B------:R-:W-:Y:S01]  /*252d0*/  ISETP.GE.AND P3, PT, R11, UR4, PT ;  /* 0x000000040b007c0c */ /* 0x000fe2000bf66270 */
[----:B------:R-:W-:Y:S01]  /*252e0*/  UMOV UR6, 0xffffffff ;  /* 0xffffffff00067882 */ /* 0x000fe20000000000 */
[----:B------:R-:W-:-:S04]  /*252f0*/  IMAD.MOV R0, RZ, RZ, -R0 ;  /* 0x000000ffff007224 */ /* 0x000fc800078e0a00 */
[----:B------:R-:W-:Y:S01]  /*25300*/  IMAD R8, R9, R0, R8 ;  /* 0x0000000009087224 */ /* 0x000fe200078e0208 */
[----:B--2---:R-:W-:Y:S01]  /*25310*/  SHF.R.S32.HI R6, RZ, 0x1f, R30 ;  /* 0x0000001fff067819 */ /* 0x004fe2000001141e */
[----:B-1----:R-:W-:-:S04]  /*25320*/  @!P0 IMAD.WIDE.U32 R4, R30, R2, R4 ;  /* 0x000000021e048225 */ /* 0x002fc800078e0004 */
[----:B------:R0:W-:Y:S02]  /*25330*/  STL [R1], R6 ;  /* 0x0000000601007387 */ /* 0x0001e40000100800 */
[----:B0-----:R-:W-:-:S04]  /*25340*/  @!P0 IMAD R6, R6, R2, RZ ;  /* 0x0000000206068224 */ /* 0x001fc800078e02ff */
[----:B------:R-:W-:Y:S02]  /*25350*/  @!P0 IMAD R6, R30, R3, R6 ;  /* 0x000000031e068224 */ /* 0x000fe400078e0206 */
[----:B------:R-:W0:Y:S03]  /*25360*/  @!P0 LDC.64 R2, c[0x0][0x418] ;  /* 0x00010600ff028b82 */ /* 0x000e260000000a00 */
[----:B------:R-:W-:Y:S01]  /*25370*/  @!P0 IADD3 R5, R5, R6, RZ ;  /* 0x0000000605058210 */ /* 0x000fe20007ffe0ff */
[----:B------:R-:W-:Y:S01]  /*25380*/  IMAD.MOV.U32 R6, RZ, RZ, RZ ;  /* 0x000000ffff067224 */ /* 0x000fe200078e00ff */
[----:B0-----:R-:W-:-:S04]  /*25390*/  @!P0 LEA R2, P1, R4, R2, 0x2 ;  /* 0x0000000204028211 */ /* 0x001fc800078210ff */
[----:B------:R-:W-:Y:S02]  /*253a0*/  @!P0 LEA.HI.X R3, R4, R3, R5, 0x2, P1 ;  /* 0x0000000304038211 */ /* 0x000fe400008f1405 */
[----:B------:R-:W-:-:S03]  /*253b0*/  ISETP.GE.AND P1, PT, R36, UR4, PT ;  /* 0x0000000424007c0c */ /* 0x000fc6000bf26270 */
[----:B------:R0:W5:Y:S01]  /*253c0*/  @!P0 LDG.E R6, desc[UR38][R2.64] ;  /* 0x0000002602068981 */ /* 0x000162000c1e1900 */
[----:B------:R-:W-:-:S09]  /*253d0*/  ISETP.GE.AND P0, PT, R10, UR4, PT ;  /* 0x000000040a007c0c */ /* 0x000fd2000bf06270 */
        /* <DEDUP_REMOVED lines=12> */
.L_x_2039:
[----:B------:R-:W-:Y:S01]  /*254a0*/  SHF.R.S32.HI R31, RZ, 0x1f, R18 ;  /* 0x0000001fff1f7819 */ /* 0x000fe20000011412 */
[----:B------:R-:W-:Y:S06]  /*254b0*/  @!P2 BRA `(.L_x_1867) ;  /* 0x000000000004a947 */ /* 0x000fec0003800000 */
[----:B------:R-:W-:Y:S01]  /*254c0*/  BPT.TRAP 0x1 ;  /* 0x000000040000795c */ /* 0x000fe20000300000 */
.L_x_1867:
[----:B------:R-:W0:Y:S01]  /*254d0*/  S2R R0, SR_TID.X ;  /* 0x0000000000007919 */ /* 0x000e220000002100 */
[----:B------:R-:W-:Y:S01]  /*254e0*/  IMAD R4, R24, 0x8, R23 ;  /* 0x0000000818047824 */ /* 0x000fe200078e0217 */
[----:B------:R-:W-:Y:S01]  /*254f0*/  BSSY B0, `(.L_x_1868) ;  /* 0x0000009000007945 */ /* 0x000fe20003800000 */
[----:B0-----:R-:W-:-:S04]  /*25500*/  LOP3.LUT R0, R0, 0x7f, RZ, 0xc0, !PT ;  /* 0x0000007f00007812 */ /* 0x001fc800078ec0ff */
[----:B------:R-:W-:-:S04]  /*25510*/  SHF.R.U32.HI R0, RZ, 0x2, R0 ;  /* 0x00000002ff007819 */ /* 0x000fc80000011600 */
[----:B------:R-:W-:Y:S02]  /*25520*/  IADD3 R7, -R0, R26, -R7 ;  /* 0x0000001a00077210 */ /* 0x000fe40007ffe907 */
[----:B------:R-:W-:Y:S02]  /*25530*/  SHF.L.U32 R0, R28, 0x1f, RZ ;  /* 0x0000001f1c007819 */ /* 0x000fe400000006ff */
[----:B------:R-:W-:Y:S02]  /*25540*/  SHF.R.S32.HI R26, RZ, 0x1f, R8 ;  /* 0x0000001fff1a7819 */ /* 0x000fe40000011408 */
[----:B------:R-:W0:Y:S01]  /*25550*/  SYNCS.PHASECHK.TRANS64.TRYWAIT P0, [R4+URZ+0x22880], R0 ;  /* 0x02288000040075a7 */ /* 0x000e22000800017f */
[----:B------:R1:W-:Y:S02]  /*25560*/  STL [R1+0x28], R0 ;  /* 0x0000280001007387 */ /* 0x0003e40000100800 */
[----:B01----:R-:W-:Y:S05]  /*25570*/  @!P0 BRA `(.L_x_1869) ;  /* 0x0000006000f88947 */ /* 0x003fea0003800000 */
.L_x_2040:
[----:B------:R-:W-:Y:S05]  /*25580*/  BSYNC B0 ;  /* 0x0000000000007941 */ /* 0x000fea0003800000 */
.L_x_1868:
[----:B------:R-:W-:Y:S01]  /*25590*/  ULDC.64 UR4, c[0x0][0x328] ;  /* 0x0000ca0000047ab9 */ /* 0x000fe20000000a00 */
[----:B-----5:R-:W-:Y:S01]  /*255a0*/  SHF.R.S32.HI R5, RZ, 0x1f, R6 ;  /* 0x0000001fff057819 */ /* 0x020fe20000011406 */
[----:B0-----:R-:W-:Y:S01]  /*255b0*/  IMAD R0, R26, UR4, RZ ;  /* 0x000000041a007c24 */ /* 0x001fe2000f8e02ff */
[----:B------:R-:W-:Y:S01]  /*255c0*/  ULDC.64 UR6, c[0x0][0x318] ;  /* 0x0000c60000067ab9 */ /* 0x000fe20000000a00 */
[----:B------:R-:W-:Y:S01]  /*255d0*/  IMAD.WIDE.U32 R2, R8, UR4, RZ ;  /* 0x0000000408027c25 */ /* 0x000fe2000f8e00ff */
[----:B------:R-:W-:Y:S01]  /*255e0*/  LOP3.LUT P1, RZ, R22, 0x1, RZ, 0xc0, !PT ;  /* 0x0000000116ff7812 */ /* 0x000fe2000782c0ff */
[----:B------:R0:W-:Y:S01]  /*255f0*/  STL [R1+0x24], R5 ;  /* 0x0000240501007387 */ /* 0x0001e20000100800 */
[----:B------:R-:W-:Y:S01]  /*25600*/  ISETP.GE.AND P4, PT, R7, 0x1, PT ;  /* 0x000000010700780c */ /* 0x000fe20003f86270 */
[----:B------:R-:W-:Y:S01]  /*25610*/  IMAD R0, R8, UR5, R0 ;  /* 0x0000000508007c24 */ /* 0x000fe2000f8e0200 */
[----:B------:R-:W-:-:S03]  /*25620*/  ULDC.64 UR4, c[0x0][0x338] ;  /* 0x0000ce0000047ab9 */ /* 0x000fc60000000a00 */
[----:B------:R-:W-:Y:S02]  /*25630*/  IMAD.IADD R3, R3, 0x1, R0 ;  /* 0x0000000103037824 */ /* 0x000fe400078e0200 */
[----:B------:R-:W-:Y:S02]  /*25640*/  IMAD R0, R5, UR4, RZ ;  /* 0x0000000405007c24 */ /* 0x000fe4000f8e02ff */
[----:B0-----:R-:W0:Y:S01]  /*25650*/  S2R R5, SR_TID.X ;  /* 0x0000000000057919 */ /* 0x001e220000002100 */
[----:B------:R-:W-:-:S04]  /*25660*/  IMAD.WIDE.U32 R2, R6, UR4, R2 ;  /* 0x0000000406027c25 */ /* 0x000fc8000f8e0002 */
[----:B------:R-:W-:Y:S01]  /*25670*/  IMAD R0, R6, UR5, R0 ;  /* 0x0000000506007c24 */ /* 0x000fe2000f8e0200 */
[----:B------:R-:W-:-:S03]  /*25680*/  ULDC.64 UR4, c[0x0][0x330] ;  /* 0x0000cc0000047ab9 */ /* 0x000fc60000000a00 */
[----:B------:R-:W-:Y:S02]  /*25690*/  IMAD.IADD R3, R3, 0x1, R0 ;  /* 0x0000000103037824 */ /* 0x000fe400078e0200 */
[----:B------:R-:W-:Y:S02]  /*256a0*/  IMAD R0, R31, UR4, RZ ;  /* 0x000000041f007c24 */ /* 0x000fe4000f8e02ff */
[C---:B------:R-:W-:Y:S01]  /*256b0*/  IMAD.WIDE.U32 R2, R18.reuse, UR4, R2 ;  /* 0x0000000412027c25 */ /* 0x040fe2000f8e0002 */
[----:B------:R-:W-:Y:S01]  /*256c0*/  UMOV UR4, 0xffffffff ;  /* 0xffffffff00047882 */ /* 0x000fe20000000000 */
[----:B0-----:R-:W-:Y:S02]  /*256d0*/  LOP3.LUT R9, R5, 0x7f, RZ, 0xc0, !PT ;  /* 0x0000007f05097812 */ /* 0x001fe400078ec0ff */
[----:B------:R-:W-:Y:S01]  /*256e0*/  IMAD R5, R18, UR5, R0 ;  /* 0x0000000512057c24 */ /* 0x000fe2000f8e0200 */
[----:B------:R-:W-:Y:S02]  /*256f0*/  IADD3 R0, P0, R2, UR6, RZ ;  /* 0x0000000602007c10 */ /* 0x000fe4000ff1e0ff */
[----:B------:R-:W-:-:S02]  /*25700*/  SHF.R.U32.HI R9, RZ, 0x5, R9 ;  /* 0x00000005ff097819 */ /* 0x000fc40000011609 */
[----:B------:R-:W-:-:S03]  /*25710*/  IADD3.X R2, R3, UR7, R5, P0, !PT ;  /* 0x0000000703027c10 */ /* 0x000fc600087fe405 */
[----:B------:R-:W-:-:S04]  /*25720*/  IMAD.SHL.U32 R9, R9, 0x400, RZ ;  /* 0x0000040009097824 */ /* 0x000fc800078e00ff */
[----:B------:R-:W-:Y:S01]  /*25730*/  IMAD R5, R24, 0x4000, R9 ;  /* 0x0000400018057824 */ /* 0x000fe200078e0209 */
[----:B------:R-:W-:Y:S06]  /*25740*/  BRA.DIV UR4, `(.L_x_1870) ;  /* 0x00000062049c7947 */ /* 0x000fec000b800000 */
[----:B------:R-:W0:Y:S01]  /*25750*/  SHFL.IDX PT, R10, R0, RZ, 0x1c1f ;  /* 0x001c1fff000a7589 */ /* 0x000e2200000e0000 */
[----:B------:R-:W-:Y:S02]  /*25760*/  LOP3.LUT P6, RZ, R22, 0x2, RZ, 0xc0, !PT ;  /* 0x0000000216ff7812 */ /* 0x000fe400078cc0ff */
[C---:B------:R-:W-:Y:S01]  /*25770*/  ISETP.GE.AND P3, PT, R7.reuse, 0x21, PT ;  /* 0x000000210700780c */ /* 0x040fe20003f66270 */
[----:B------:R-:W1:Y:S01]  /*25780*/  SHFL.IDX PT, R3, R2, RZ, 0x1c1f ;  /* 0x001c1fff02037589 */ /* 0x000e6200000e0000 */
[C---:B------:R-:W-:Y:S02]  /*25790*/  ISETP.GE.AND P2, PT, R7.reuse, 0x41, PT ;  /* 0x000000410700780c */ /* 0x040fe40003f46270 */
[----:B------:R-:W-:Y:S01]  /*257a0*/  ISETP.GE.AND P5, PT, R7, 0x61, PT ;  /* 0x000000610700780c */ /* 0x000fe20003fa6270 */
[----:B------:R-:W-:Y:S01]  /*257b0*/  SHFL.IDX PT, R9, R2, 0x1, 0x1c1f ;  /* 0x003c1f0002097f89 */ /* 0x000fe200000e0000 */
[----:B0-----:R-:W-:-:S05]  /*257c0*/  IADD3 R10, P0, R36, R10, RZ ;  /* 0x0000000a240a7210 */ /* 0x001fca0007f1e0ff */
[----:B-1----:R-:W-:Y:S01]  /*257d0*/  IMAD.X R11, RZ, RZ, R3, P0 ;  /* 0x000000ffff0b7224 */ /* 0x002fe200000e0603 */
[----:B------:R-:W-:Y:S02]  /*257e0*/  ISETP.LT.OR P0, PT, R7, 0x1, P6 ;  /* 0x000000010700780c */ /* 0x000fe40003701670 */
[----:B------:R-:W-:-:S05]  /*257f0*/  IADD3 R3, R23, R5, R33 ;  /* 0x0000000517037210 */ /* 0x000fca0007ffe021 */
[----:B------:R-:W-:-:S06]  /*25800*/  IMAD.IADD R5, R34, 0x1, R3 ;  /* 0x0000000122057824 */ /* 0x000fcc00078e0203 */
[----:B------:R-:W-:Y:S01]  /*25810*/  LDGSTS.E.BYPASS.LTC128B.128 [R3+0x8400], desc[UR38][R10.64], !P0 ;  /* 0x084000000a037fae */ /* 0x000fe2000c101d66 */
[----:B------:R-:W-:-:S13]  /*25820*/  ISETP.LT.OR P0, PT, R7, 0x1, P1 ;  /* 0x000000010700780c */ /* 0x000fda0000f01670 */
[----:B------:R0:W-:Y:S04]  /*25830*/  LDGSTS.E.BYPASS.LTC128B.128 [R5+0x8400], desc[UR38][R10.64+0x40], !P0 ;  /* 0x084000400a057fae */ /* 0x0001e8000c101d66 */
[----:B0-----:R-:W0:Y:S02]  /*25840*/  SHFL.IDX PT, R10, R0, 0x1, 0x1c1f ;  /* 0x003c1f00000a7f89 */ /* 0x001e2400000e0000 */
[----:B0-----:R-:W-:-:S05]  /*25850*/  IADD3 R10, P0, R36, R10, RZ ;  /* 0x0000000a240a7210 */ /* 0x001fca0007f1e0ff */
[----:B------:R-:W-:Y:S01]  /*25860*/  IMAD.X R11, RZ, RZ, R9, P0 ;  /* 0x000000ffff0b7224 */ /* 0x000fe200000e0609 */
[C---:B------:R-:W-:Y:S01]  /*25870*/  ISETP.LT.OR P0, PT, R7.reuse, 0x21, P6 ;  /* 0x000000210700780c */ /* 0x040fe20003701670 */
[----:B------:R-:W-:Y:S04]  /*25880*/  SHFL.IDX PT, R9, R2, 0x2, 0x1c1f ;  /* 0x005c1f0002097f89 */ /* 0x000fe800000e0000 */
[----:B------:R-:W-:Y:S08]  /*25890*/  SHFL.IDX PT, R2, R2, 0x3, 0x1c1f ;  /* 0x007c1f0002027f89 */ /* 0x000ff000000e0000 */
[----:B------:R-:W-:Y:S01]  /*258a0*/  LDGSTS.E.BYPASS.LTC128B.128 [R3+0x9400], desc[UR38][R10.64], !P0 ;  /* 0x094000000a037fae */ /* 0x000fe2000c101d66 */
[----:B------:R-:W-:-:S13]  /*258b0*/  ISETP.LT.OR P0, PT, R7, 0x21, P1 ;  /* 0x000000210700780c */ /* 0x000fda0000f01670 */
[----:B------:R0:W-:Y:S04]  /*258c0*/  LDGSTS.E.BYPASS.LTC128B.128 [R5+0x9400], desc[UR38][R10.64+0x40], !P0 ;  /* 0x094000400a057fae */ /* 0x0001e8000c101d66 */
[----:B0-----:R-:W0:Y:S04]  /*258d0*/  SHFL.IDX PT, R10, R0, 0x2, 0x1c1f ;  /* 0x005c1f00000a7f89 */ /* 0x001e2800000e0000 */
[----:B------:R-:W1:Y:S01]  /*258e0*/  SHFL.IDX PT, R0, R0, 0x3, 0x1c1f ;  /* 0x007c1f0000007f89 */ /* 0x000e6200000e0000 */
[----:B0-----:R-:W-:-:S04]  /*258f0*/  IADD3 R10, P0, R36, R10, RZ ;  /* 0x0000000a240a7210 */ /* 0x001fc80007f1e0ff */
[----:B------:R-:W-:Y:S02]  /*25900*/  IADD3.X R11, RZ, R9, RZ, P0, !PT ;  /* 0x00000009ff0b7210 */ /* 0x000fe400007fe4ff */
[----:B------:R-:W-:-:S13]  /*25910*/  ISETP.LT.OR P0, PT, R7, 0x41, P6 ;  /* 0x000000410700780c */ /* 0x000fda0003701670 */
[----:B------:R2:W-:Y:S01]  /*25920*/  LDGSTS.E.BYPASS.LTC128B.128 [R3+0xa400], desc[UR38][R10.64], !P0 ;  /* 0x0a4000000a037fae */ /* 0x0005e2000c101d66 */
[----:B------:R-:W-:-:S13]  /*25930*/  ISETP.LT.OR P0, PT, R7, 0x41, P1 ;  /* 0x000000410700780c */ /* 0x000fda0000f01670 */
[----:B-1----:R2:W-:Y:S02]  /*25940*/  LDGSTS.E.BYPASS.LTC128B.128 [R5+0xa400], desc[UR38][R10.64+0x40], !P0 ;  /* 0x0a4000400a057fae */ /* 0x0025e4000c101d66 */
.L_x_2050:
        /* <DEDUP_REMOVED lines=12> */
.L_x_1871:
[----:B------:R-:W-:Y:S02]  /*25a10*/  PLOP3.LUT P1, PT, P1, P0, PT, 0xa2, 0x0 ;  /* 0x000000000000781c */ /* 0x000fe40000f21472 */
[----:B------:R-:W-:-:S08]  /*25a20*/  @P0 R2UR P1, UR4, R4 ;  /* 0x00000000040402ca */ /* 0x000fd00000020000 */
[----:B------:R-:W-:-:S05]  /*25a30*/  @P0 PLOP3.LUT P0, PT, P1, PT, PT, 0x80, 0x0 ;  /* 0x000000000000081c */ /* 0x000fca0000f0f070 */
[----:B------:R-:W-:Y:S01]  /*25a40*/  @!P1 SYNCS.ARRIVE.TRANS64.RED.A0T1 RZ, [UR4+0x22870], RZ ;  /* 0x022870ffffff99a7 */ /* 0x000fe20008200404 */
[----:B------:R-:W-:Y:S07]  /*25a50*/  @!P1 ARRIVES.LDGSTSBAR.64.TRANSCNT [UR4+0x22870] ;  /* 0x02287000ff0099b0 */ /* 0x000fee0008000a84 */
[----:B------:R-:W-:Y:S05]  /*25a60*/  @P0 BRA.U.ANY `(.L_x_1871) ;  /* 0xfffffffd00e80947 */ /* 0x000fea000393ffff */
[----:B------:R-:W-:Y:S01]  /*25a70*/  NOP ;  /* 0x0000000000007918 */ /* 0x000fe20000000000 */
[----:B------:R-:W-:-:S05]  /*25a80*/  IMAD.U32 R0, RZ, RZ, UR41 ;  /* 0x00000029ff007e24 */ /* 0x000fca000f8e00ff */
[----:B------:R-:W-:-:S13]  /*25a90*/  ISETP.NE.AND P6, PT, R0, 0x3, PT ;  /* 0x000000030000780c */ /* 0x000fda0003fc5270 */
[----:B------:R-:W-:Y:S05]  /*25aa0*/  @!P6 BRA `(.L_x_1872) ;  /* 0x000000000004e947 */ /* 0x000fea0003800000 */
[----:B------:R-:W-:Y:S01]  /*25ab0*/  BPT.TRAP 0x1 ;  /* 0x000000040000795c */ /* 0x000fe20000300000 */
.L_x_1872:
[----:B------:R2:W-:Y:S01]  /*25ac0*/  SYNCS.ARRIVE.TRANS64.A1T0 RZ, [R4+URZ+0x22870], RZ ;  /* 0x022870ff04ff79a7 */ /* 0x0005e2000810003f */
[----:B------:R-:W-:Y:S05]  /*25ad0*/  @!P6 BRA `(.L_x_1873) ;  /* 0x000000000004e947 */ /* 0x000fea0003800000 */
[----:B------:R-:W-:Y:S01]  /*25ae0*/  BPT.TRAP 0x1 ;  /* 0x000000040000795c */ /* 0x000fe20000300000 */
.L_x_1873:
[----:B------:R-:W3:Y:S01]  /*25af0*/  LDL R0, [R1+0x28] ;  /* 0x0000280001007983 */ /* 0x000ee20000100800 */
[----:B------:R-:W-:Y:S01]  /*25b00*/  BSSY B0, `(.L_x_1874) ;  /* 0x0000003000007945 */ /* 0x000fe20003800000 */
[----:B---3--:R-:W3:Y:S03]  /*25b10*/  SYNCS.PHASECHK.TRANS64.TRYWAIT P0, [R4+URZ+0x22840], R0 ;  /* 0x02284000040075a7 */ /* 0x008ee6000800017f */
[----:B---3--:R-:W-:Y:S05]  /*25b20*/  @!P0 BRA `(.L_x_1875) ;  /* 0x00000064001c8947 */ /* 0x008fea0003800000 */
.L_x_2051:
[----:B------:R-:W-:Y:S05]  /*25b30*/  BSYNC B0 ;  /* 0x0000000000007941 */ /* 0x000fea0003800000 */
.L_x_1874:
[----:B01----:R-:W4:Y:S01]  /*25b40*/  LDL.LU R5, [R1+0x24] ;  /* 0x0000240001057983 */ /* 0x003f220000300800 */
[----:B------:R-:W-:Y:S01]  /*25b50*/  ULDC.64 UR4, c[0x0][0x300] ;  /* 0x0000c00000047ab9 */ /* 0x000fe20000000a00 */
[----:B------:R-:W-:Y:S02]  /*25b60*/  ULDC.64 UR6, c[0x0][0x2e8] ;  /* 0x0000ba0000067ab9 */ /* 0x000fe40000000a00 */
[----:B------:R-:W5:Y:S01]  /*25b70*/  LDL R7, [R1+0xc] ;  /* 0x00000c0001077983 */ /* 0x000f620000100800 */
[----:B---3--:R-:W-:Y:S01]  /*25b80*/  IMAD R0, R26, UR4, RZ ;  /* 0x000000041a007c24 */ /* 0x008fe2000f8e02ff */
[----:B------:R-:W-:Y:S01]  /*25b90*/  LOP3.LUT P1, RZ, R22, 0x4, RZ, 0xc0, !PT ;  /* 0x0000000416ff7812 */ /* 0x000fe2000782c0ff */
[----:B------:R-:W-:-:S04]  /*25ba0*/  IMAD.WIDE.U32 R2, R8, UR4, RZ ;  /* 0x0000000408027c25 */ /* 0x000fc8000f8e00ff */
[----:B------:R-:W-:Y:S01]  /*25bb0*/  IMAD R0, R8, UR5, R0 ;  /* 0x0000000508007c24 */ /* 0x000fe2000f8e0200 */
[----:B------:R-:W-:-:S03]  /*25bc0*/  ULDC.64 UR4, c[0x0][0x310] ;  /* 0x0000c40000047ab9 */ /* 0x000fc60000000a00 */
[----:B------:R-:W-:Y:S02]  /*25bd0*/  IMAD.IADD R3, R3, 0x1, R0 ;  /* 0x0000000103037824 */ /* 0x000fe400078e0200 */
[----:B------:R-:W-:-:S04]  /*25be0*/  IMAD.WIDE.U32 R2, R6, UR4, R2 ;  /* 0x0000000406027c25 */ /* 0x000fc8000f8e0002 */
[----:B----4-:R-:W-:-:S04]  /*25bf0*/  IMAD R0, R5, UR4, RZ ;  /* 0x0000000405007c24 */ /* 0x010fc8000f8e02ff */
[----:B------:R-:W-:Y:S01]  /*25c00*/  IMAD R0, R6, UR5, R0 ;  /* 0x0000000506007c24 */ /* 0x000fe2000f8e0200 */
[----:B------:R-:W-:Y:S01]  /*25c10*/  ULDC.64 UR4, c[0x0][0x308] ;  /* 0x0000c20000047ab9 */ /* 0x000fe20000000a00 */
[----:B-----5:R-:W-:Y:S02]  /*25c20*/  IMAD R6, R24, 0x6000, R7 ;  /* 0x0000600018067824 */ /* 0x020fe400078e0207 */
        /* <DEDUP_REMOVED lines=8> */
[----:B------:R-:W0:Y:S01]  /*25cb0*/  SHFL.IDX PT, R3, R0, RZ, 0x1c1f ;  /* 0x001c1fff00037589 */ /* 0x000e2200000e0000 */
[----:B------:R-:W-:Y:S01]  /*25cc0*/  LOP3.LUT P6, RZ, R22, 0x8, RZ, 0xc0, !PT ;  /* 0x0000000816ff7812 */ /* 0x000fe200078cc0ff */
[C-C-:B------:R-:W-:Y:S02]  /*25cd0*/  @P4 IMAD.IADD R7, R23.reuse, 0x1, R6.reuse ;  /* 0x0000000117074824 */ /* 0x140fe400078e0206 */
[----:B------:R-:W1:Y:S01]  /*25ce0*/  SHFL.IDX PT, R2, R5, RZ, 0x1c1f ;  /* 0x001c1fff05027589 */ /* 0x000e6200000e0000 */
[----:B------:R-:W-:Y:S01]  /*25cf0*/  @P3 IMAD.IADD R9, R23, 0x1, R6 ;  /* 0x0000000117093824 */ /* 0x000fe200078e0206 */
[----:B0-----:R-:W-:-:S05]  /*25d00*/  @P4 IADD3 R3, P0, R36, R3, RZ ;  /* 0x0000000324034210 */ /* 0x001fca0007f1e0ff */
[----:B-1----:R-:W-:Y:S01]  /*25d10*/  @P4 IMAD.X R2, RZ, RZ, R2, P0 ;  /* 0x000000ffff024224 */ /* 0x002fe200000e0602 */
        /* <DEDUP_REMOVED lines=9> */
[----:B0-----:R-:W0:Y:S01]  /*25db0*/  SHFL.IDX PT, R3, R0, 0x1, 0x1c1f ;  /* 0x003c1f0000037f89 */ /* 0x001e2200000e0000 */
[----:B------:R-:W-:-:S03]  /*25dc0*/  @P2 IMAD.IADD R7, R23, 0x1, R6 ;  /* 0x0000000117072824 */ /* 0x000fc600078e0206 */
[----:B------:R-:W1:Y:S01]  /*25dd0*/  SHFL.IDX PT, R2, R5, 0x1, 0x1c1f ;  /* 0x003c1f0005027f89 */ /* 0x000e6200000e0000 */
[----:B0-----:R-:W-:-:S05]  /*25de0*/  @P3 IADD3 R3, P0, R36, R3, RZ ;  /* 0x0000000324033210 */ /* 0x001fca0007f1e0ff */
[----:B-1----:R-:W-:-:S05]  /*25df0*/  @P3 IMAD.X R2, RZ, RZ, R2, P0 ;  /* 0x000000ffff023224 */ /* 0x002fca00000e0602 */
[----:B------:R-:W-:-:S04]  /*25e00*/  @P3 LOP3.LUT R3, R3, R2, RZ, 0x3c, !PT ;  /* 0x0000000203033212 */ /* 0x000fc800078e3cff */
[----:B------:R-:W-:-:S04]  /*25e10*/  @P3 LOP3.LUT R2, R3, R2, RZ, 0x3c, !PT ;  /* 0x0000000203023212 */ /* 0x000fc800078e3cff */
[----:B------:R-:W-:-:S05]  /*25e20*/  @P3 LOP3.LUT R3, R3, R2, RZ, 0x3c, !PT ;  /* 0x0000000203033212 */ /* 0x000fca00078e3cff */
[----:B------:R-:W-:Y:S04]  /*25e30*/  @P3 LDGSTS.E.BYPASS.LTC128B.128 [R9+0x16c00], desc[UR38][R2.64], !P4 ;  /* 0x16c0000002093fae */ /* 0x000fe8000e101d66 */
[----:B------:R-:W-:Y:S04]  /*25e40*/  @P3 LDGSTS.E.BYPASS.LTC128B.128 [R9+0x18c00], desc[UR38][R2.64+0x40], !P6 ;  /* 0x18c0004002093fae */ /* 0x000fe8000f101d66 */
[----:B------:R0:W-:Y:S04]  /*25e50*/  @P3 LDGSTS.E.BYPASS.LTC128B.128 [R9+0x1ac00], desc[UR38][R2.64+0x80], !P1 ;  /* 0x1ac0008002093fae */ /* 0x0001e8000c901d66 */
[----:B0-----:R-:W0:Y:S04]  /*25e60*/  SHFL.IDX PT, R3, R0, 0x2, 0x1c1f ;  /* 0x005c1f0000037f89 */ /* 0x001e2800000e0000 */
[----:B------:R-:W1:Y:S04]  /*25e70*/  SHFL.IDX PT, R2, R5, 0x2, 0x1c1f ;  /* 0x005c1f0005027f89 */ /* 0x000e6800000e0000 */
[----:B------:R-:W3:Y:S01]  /*25e80*/  SHFL.IDX PT, R5, R5, 0x3, 0x1c1f ;  /* 0x007c1f0005057f89 */ /* 0x000ee200000e0000 */
        /* <DEDUP_REMOVED lines=8> */
[----:B0--3--:R0:W1:Y:S02]  /*25f10*/  SHFL.IDX PT, R2, R0, 0x3, 0x1c1f ;  /* 0x007c1f0000027f89 */ /* 0x00906400000e0000 */
.L_x_2061:
[C---:B------:R-:W-:Y:S02]  /*25f20*/  LOP3.LUT P3, RZ, R22.reuse, 0x10, RZ, 0xc0, !PT ;  /* 0x0000001016ff7812 */ /* 0x040fe4000786c0ff */
[----:B------:R-:W-:Y:S02]  /*25f30*/  LOP3.LUT P2, RZ, R22, 0x8, RZ, 0xc0, !PT ;  /* 0x0000000816ff7812 */ /* 0x000fe4000784c0ff */
[----:B-1----:R-:W-:Y:S02]  /*25f40*/  @P5 IADD3 R2, P0, R36, R2, RZ ;  /* 0x0000000224025210 */ /* 0x002fe40007f1e0ff */
[----:B------:R-:W-:-:S03]  /*25f50*/  @P5 IADD3 R6, R23, R6, RZ ;  /* 0x0000000617065210 */ /* 0x000fc60007ffe0ff */
        /* <DEDUP_REMOVED lines=9> */
.L_x_1877:
        /* <DEDUP_REMOVED lines=11> */
.L_x_1878:
[----:B-1----:R0:W5:Y:S01]  /*260a0*/  LDL.LU R2, [R1+0x20] ;  /* 0x0000200001027983 */ /* 0x0021620000300800 */
[----:B------:R0:W-:Y:S02]  /*260b0*/  SYNCS.ARRIVE.TRANS64.A1T0 RZ, [R4+URZ+0x22830], RZ ;  /* 0x022830ff04ff79a7 */ /* 0x0001e4000810003f */
[----:B------:R-:W-:Y:S05]  /*260c0*/  WARPSYNC.ALL ;  /* 0x0000000000007948 */ /* 0x000fea0003800000 */
[----:B------:R-:W-:Y:S01]  /*260d0*/  ULDC.64 UR4, c[0x0][0xa00] ;  /* 0x0002800000047ab9 */ /* 0x000fe20000000a00 */
[----:B------:R-:W-:Y:S01]  /*260e0*/  VIADD R0, R23, 0x10400 ;  /* 0x0001040017007836 */ /* 0x000fe20000000000 */
[----:B------:R-:W-:Y:S01]  /*260f0*/  BAR.SYNC.DEFER_BLOCKING 0x8, 0x180 ;  /* 0x0206000000007b1d */ /* 0x000fe20000010000 */
[----:B------:R-:W-:-:S03]  /*26100*/  ISETP.NE.U32.AND P0, PT, RZ, UR4, PT ;  /* 0x00000004ff007c0c */ /* 0x000fc6000bf05070 */
[----:B------:R-:W-:Y:S02]  /*26110*/  LOP3.LUT P1, RZ, R0, 0x1bf, RZ, 0xc0, !PT ;  /* 0x000001bf00ff7812 */ /* 0x000fe4000782c0ff */
[----:B------:R-:W-:Y:S01]  /*26120*/  ISETP.NE.AND.EX P0, PT, RZ, UR5, PT, P0 ;  /* 0x00000005ff007c0c */ /* 0x000fe2000bf05300 */
[----:B------:R-:W-:Y:S01]  /*26130*/  ULDC.64 UR4, c[0x0][0x298] ;  /* 0x0000a60000047ab9 */ /* 0x000fe20000000a00 */
[----:B------:R-:W-:Y:S01]  /*26140*/  SHF.R.S32.HI R0, RZ, 0x1f, R19 ;  /* 0x0000001fff007819 */ /* 0x000fe20000011413 */
[----:B------:R-:W-:Y:S01]  /*26150*/  BSSY B6, `(.L_x_1879) ;  /* 0x000001c000067945 */ /* 0x000fe20003800000 */
[----:B------:R-:W-:Y:S02]  /*26160*/  SEL R26, R19, RZ, !P0 ;  /* 0x000000ff131a7207 */ /* 0x000fe40004000000 */
[----:B------:R-:W-:-:S05]  /*26170*/  SEL R0, R0, RZ, !P0 ;  /* 0x000000ff00007207 */ /* 0x000fca0004000000 */
[----:B------:R1:W-:Y:S02]  /*26180*/  STL [R1+0x34], R0 ;  /* 0x0000340001007387 */ /* 0x0003e40000100800 */
[----:B-1---5:R-:W-:-:S05]  /*26190*/  SHF.R.S32.HI R0, RZ, 0x1f, R2 ;  /* 0x0000001fff007819 */ /* 0x022fca0000011402 */
[----:B------:R-:W-:-:S04]  /*261a0*/  IMAD R0, R0, UR4, RZ ;  /* 0x0000000400007c24 */ /* 0x000fc8000f8e02ff */
[C---:B------:R-:W-:Y:S02]  /*261b0*/  IMAD R0, R2.reuse, UR5, R0 ;  /* 0x0000000502007c24 */ /* 0x040fe4000f8e0200 */
[----:B------:R-:W-:-:S04]  /*261c0*/  IMAD.WIDE.U32 R2, R2, UR4, RZ ;  /* 0x0000000402027c25 */ /* 0x000fc8000f8e00ff */
[----:B------:R-:W-:Y:S01]  /*261d0*/  IMAD.IADD R0, R3, 0x1, R0 ;  /* 0x0000000103007824 */ /* 0x000fe200078e0200 */
[----:B------:R1:W-:Y:S04]  /*261e0*/  STL.64 [R1+0x20], R2 ;  /* 0x0000200201007387 */ /* 0x0003e80000100a00 */
[----:B------:R1:W-:Y:S01]  /*261f0*/  STL [R1+0x28], R0 ;  /* 0x0000280001007387 */ /* 0x0003e20000100800 */
[----:B------:R-:W-:Y:S05]  /*26200*/  @!P1 BRA `(.L_x_1880) ;  /* 0x0000000000409947 */ /* 0x000fea0003800000 */
[----:B-1----:R-:W-:Y:S01]  /*26210*/  MOV R2, 0x0 ;  /* 0x0000000000027802 */ /* 0x002fe20000000f00 */
[----:B------:R-:W-:Y:S01]  /*26220*/  ULDC.64 UR4, c[0x4][0xc8] ;  /* 0x0100320000047ab9 */ /* 0x000fe20000000a00 */
[----:B------:R-:W-:Y:S01]  /*26230*/  ULDC.64 UR6, c[0x4][0xd0] ;  /* 0x0100340000067ab9 */ /* 0x000fe20000000a00 */
[----:B------:R-:W-:Y:S01]  /*26240*/  ULDC.64 UR8, c[0x4][0x28] ;  /* 0x01000a0000087ab9 */ /* 0x000fe20000000a00 */
[----:B0-2---:R-:W-:Y:S01]  /*26250*/  IMAD.U32 R4, RZ, RZ, UR4 ;  /* 0x00000004ff047e24 */ /* 0x005fe2000f8e00ff */
        /* <DEDUP_REMOVED lines=11> */
.L_x_1880:
[----:B------:R-:W-:Y:S05]  /*26310*/  BSYNC B6 ;  /* 0x0000000000067941 */ /* 0x000fea0003800000 */
.L_x_1879:
[----:B------:R-:W3:Y:S01]  /*26320*/  LDL.LU R21, [R1+0x34] ;  /* 0x0000340001157983 */ /* 0x000ee20000300800 */
[----:B------:R-:W4:Y:S01]  /*26330*/  LDC R7, c[0x0][0x448] ;  /* 0x00011200ff077b82 */ /* 0x000f220000000800 */
[----:B------:R-:W-:Y:S02]  /*26340*/  ULDC.64 UR4, c[0x0][0x2d8] ;  /* 0x0000b60000047ab9 */ /* 0x000fe40000000a00 */
[----:B------:R-:W2:Y:S04]  /*26350*/  LDL.LU R20, [R1+0x28] ;  /* 0x0000280001147983 */ /* 0x000ea80000300800 */
[----:B-1----:R-:W2:Y:S01]  /*26360*/  LDL.LU.64 R2, [R1+0x20] ;  /* 0x0000200001027983 */ /* 0x002ea20000300a00 */
[----:B------:R-:W-:-:S03]  /*26370*/  IMAD R0, R31, UR4, RZ ;  /* 0x000000041f007c24 */ /* 0x000fc6000f8e02ff */
[----:B------:R1:W5:Y:S01]  /*26380*/  LDL R8, [R1+0x1c] ;  /* 0x00001c0001087983 */ /* 0x0003620000100800 */
[----:B------:R-:W-:Y:S01]  /*26390*/  IMAD R0, R18, UR5, R0 ;  /* 0x0000000512007c24 */ /* 0x000fe2000f8e0200 */
[----:B----4-:R-:W-:-:S13]  /*263a0*/  ISETP.NE.AND P0, PT, R7, 0x1, PT ;  /* 0x000000010700780c */ /* 0x010fda0003f05270 */
[----:B------:R-:W4:Y:S01]  /*263b0*/  @P0 LDC R6, c[0x0][0x44c] ;  /* 0x00011300ff060b82 */ /* 0x000f220000000800 */
[C---:B------:R-:W-:Y:S02]  /*263c0*/  LOP3.LUT R9, R36.reuse, 0x40, RZ, 0xfc, !PT ;  /* 0x0000004024097812 */ /* 0x040fe400078efcff */
[----:B------:R-:W-:Y:S01]  /*263d0*/  LOP3.LUT R10, R36, 0x80, RZ, 0xfc, !PT ;  /* 0x00000080240a7812 */ /* 0x000fe200078efcff */
[----:B--2---:R-:W-:Y:S02]  /*263e0*/  IMAD.MOV.U32 R3, RZ, RZ, R20 ;  /* 0x000000ffff037224 */ /* 0x004fe400078e0014 */
[----:B------:R-:W2:Y:S01]  /*263f0*/  S2R R20, SR_TID.X ;  /* 0x0000000000147919 */ /* 0x000ea20000002100 */
[----:B------:R-:W-:Y:S01]  /*26400*/  IMAD.WIDE.U32 R2, R18, UR4, R2 ;  /* 0x0000000412027c25 */ /* 0x000fe2000f8e0002 */
[----:B------:R-:W-:-:S03]  /*26410*/  ULDC.64 UR4, c[0x0][0x2e0] ;  /* 0x0000b80000047ab9 */ /* 0x000fc60000000a00 */
[----:B------:R-:W-:Y:S02]  /*26420*/  IMAD.IADD R3, R3, 0x1, R0 ;  /* 0x0000000103037824 */ /* 0x000fe400078e0200 */
[----:B---3--:R-:W-:Y:S02]  /*26430*/  IMAD R0, R21, UR4, RZ ;  /* 0x0000000415007c24 */ /* 0x008fe4000f8e02ff */
[----:B------:R-:W-:-:S04]  /*26440*/  IMAD.WIDE.U32 R2, R26, UR4, R2 ;  /* 0x000000041a027c25 */ /* 0x000fc8000f8e0002 */
[----:B------:R-:W-:Y:S01]  /*26450*/  IMAD R0, R26, UR5, R0 ;  /* 0x000000051a007c24 */ /* 0x000fe2000f8e0200 */
[----:B------:R-:W-:-:S03]  /*26460*/  ULDC.64 UR4, c[0x0][0x2d0] ;  /* 0x0000b40000047ab9 */ /* 0x000fc60000000a00 */
[----:B------:R-:W-:Y:S02]  /*26470*/  IMAD.IADD R3, R3, 0x1, R0 ;  /* 0x0000000103037824 */ /* 0x000fe400078e0200 */
[----:B------:R-:W3:Y:S01]  /*26480*/  @P0 LDC R0, c[0x0][0x450] ;  /* 0x00011400ff000b82 */ /* 0x000ee20000000800 */
[C---:B--2---:R-:W-:Y:S01]  /*26490*/  LOP3.LUT R21, R20.reuse, 0x7f, RZ, 0xc0, !PT ;  /* 0x0000007f14157812 */ /* 0x044fe200078ec0ff */
[----:B------:R-:W-:-:S03]  /*264a0*/  IMAD.SHL.U32 R20, R20, 0x20, RZ ;  /* 0x0000002014147824 */ /* 0x000fc600078e00ff */
[----:B------:R-:W-:-:S04]  /*264b0*/  SHF.R.U32.HI R21, RZ, 0x2, R21 ;  /* 0x00000002ff157819 */ /* 0x000fc80000011615 */
[----:B------:R-:W-:-:S05]  /*264c0*/  LOP3.LUT R20, R21, 0x60, R20, 0xf8, !PT ;  /* 0x0000006015147812 */ /* 0x000fca00078ef814 */
[----:B------:R-:W-:-:S04]  /*264d0*/  IMAD.IADD R5, R20, 0x1, R17 ;  /* 0x0000000114057824 */ /* 0x000fc800078e0211 */
[----:B----4-:R-:W-:-:S04]  /*264e0*/  @P0 IMAD.HI.U32 R6, R5, R6, RZ ;  /* 0x0000000605060227 */ /* 0x010fc800078e00ff */
[----:B0-----:R-:W-:Y:S01]  /*264f0*/  IMAD.MOV.U32 R4, RZ, RZ, R5 ;  /* 0x000000ffff047224 */ /* 0x001fe200078e0005 */
[----:B---3--:R-:W-:Y:S01]  /*26500*/  @P0 SHF.R.U32.HI R4, RZ, R0, R6 ;  /* 0x00000000ff040219 */ /* 0x008fe20000011606 */
[----:B------:R-:W0:Y:S04]  /*26510*/  S2R R20, SR_TID.X ;  /* 0x0000000000147919 */ /* 0x000e280000002100 */
        /* <DEDUP_REMOVED lines=15> */
[----:B0-----:R-:W-:Y:S02]  /*26610*/  LOP3.LUT R20, R20, 0x7f, RZ, 0xc0, !PT ;  /* 0x0000007f14147812 */ /* 0x001fe400078ec0ff */
[----:B------:R-:W-:Y:S01]  /*26620*/  IADD3.X R0, R3, UR5, R0, P0, !PT ;  /* 0x0000000503007c10 */ /* 0x000fe200087fe400 */
[----:B------:R-:W-:Y:S01]  /*26630*/  UMOV UR5, 0xffffffff ;  /* 0xffffffff00057882 */ /* 0x000fe20000000000 */
[----:B------:R-:W-:Y:S02]  /*26640*/  ISETP.GE.AND P3, PT, R36, UR4, PT ;  /* 0x0000000424007c0c */ /* 0x000fe4000bf66270 */
[----:B------:R-:W-:-:S02]  /*26650*/  ISETP.GE.AND P2, PT, R9, UR4, PT ;  /* 0x0000000409007c0c */ /* 0x000fc4000bf46270 */
[----:B------:R-:W-:Y:S02]  /*26660*/  ISETP.GE.AND P0, PT, R10, UR4, PT ;  /* 0x000000040a007c0c */ /* 0x000fe4000bf06270 */
[----:B------:R-:W-:Y:S01]  /*26670*/  SHF.R.U32.HI R9, RZ, 0x2, R20 ;  /* 0x00000002ff097819 */ /* 0x000fe20000011614 */
[----:B-1----:R-:W-:Y:S10]  /*26680*/  BRA.DIV UR5, `(.L_x_1881) ;  /* 0x0000005e05e07947 */ /* 0x002ff4000b800000 */
[----:B------:R-:W0:Y:S01]  /*26690*/  SHFL.IDX PT, R3, R4, RZ, 0x1c1f ;  /* 0x001c1fff04037589 */ /* 0x000e2200000e0000 */
[----:B------:R-:W-:Y:S02]  /*266a0*/  IMAD R27, R27, R7, RZ ;  /* 0x000000071b1b7224 */ /* 0x000fe400078e02ff */
[----:B------:R-:W-:Y:S01]  /*266b0*/  IMAD.IADD R17, R9, 0x1, R17 ;  /* 0x0000000109117824 */ /* 0x000fe200078e0211 */
[----:B------:R-:W1:Y:S04]  /*266c0*/  SHFL.IDX PT, R2, R0, RZ, 0x1c1f ;  /* 0x001c1fff00027589 */ /* 0x000e6800000e0000 */
[----:B------:R-:W-:-:S13]  /*266d0*/  ISETP.GE.AND P1, PT, R17, R27, PT ;  /* 0x0000001b1100720c */ /* 0x000fda0003f26270 */
[----:B0-----:R-:W-:-:S05]  /*266e0*/  @!P1 IADD3 R3, P4, R36, R3, RZ ;  /* 0x0000000324039210 */ /* 0x001fca0007f9e0ff */
[----:B-1----:R-:W-:-:S05]  /*266f0*/  @!P1 IMAD.X R2, RZ, RZ, R2, P4 ;  /* 0x000000ffff029224 */ /* 0x002fca00020e0602 */
[----:B------:R-:W-:-:S04]  /*26700*/  @!P1 LOP3.LUT R3, R3, R2, RZ, 0x3c, !PT ;  /* 0x0000000203039212 */ /* 0x000fc800078e3cff */
[----:B------:R-:W-:-:S04]  /*26710*/  @!P1 LOP3.LUT R2, R3, R2, RZ, 0x3c, !PT ;  /* 0x0000000203029212 */ /* 0x000fc800078e3cff */
[----:B------:R-:W-:-:S05]  /*26720*/  @!P1 LOP3.LUT R3, R3, R2, RZ, 0x3c, !PT ;  /* 0x0000000203039212 */ /* 0x000fca00078e3cff */
[----:B------:R-:W-:Y:S01]  /*26730*/  @!PT LDS RZ, [RZ] ;  /* 0x00000000fffff984 */ /* 0x000fe20000000800 */
[----:B-----5:R-:W-:Y:S04]  /*26740*/  @!P1 LDGSTS.E.BYPASS.LTC128B.128 [R8+0x10400], desc[UR38][R2.64], !P3 ;  /* 0x1040000002089fae */ /* 0x020fe8000d901d66 */
[----:B------:R-:W-:Y:S04]  /*26750*/  @!P1 LDGSTS.E.BYPASS.LTC128B.128 [R8+0x12400], desc[UR38][R2.64+0x40], !P2 ;  /* 0x1240004002089fae */ /* 0x000fe8000d101d66 */
[----:B------:R0:W-:Y:S02]  /*26760*/  @!P1 LDGSTS.E.BYPASS.LTC128B.128 [R8+0x14400], desc[UR38][R2.64+0x80], !P0 ;  /* 0x1440008002089fae */ /* 0x0001e4000c101d66 */
[----:B0-----:R-:W-:-:S02]  /*26770*/  VIADD R2, R17, 0x20 ;  /* 0x0000002011027836 */ /* 0x001fc40000000000 */
[----:B------:R-:W0:Y:S03]  /*26780*/  SHFL.IDX PT, R3, R4, 0x1, 0x1c1f ;  /* 0x003c1f0004037f89 */ /* 0x000e2600000e0000 */
[----:B------:R-:W-:Y:S02]  /*26790*/  ISETP.GE.AND P1, PT, R2, R27, PT ;  /* 0x0000001b0200720c */ /* 0x000fe40003f26270 */
[----:B------:R-:W1:Y:S11]  /*267a0*/  SHFL.IDX PT, R2, R0, 0x1, 0x1c1f ;  /* 0x003c1f0000027f89 */ /* 0x000e7600000e0000 */
[----:B0-----:R-:W-:-:S04]  /*267b0*/  @!P1 IADD3 R3, P4, R36, R3, RZ ;  /* 0x0000000324039210 */ /* 0x001fc80007f9e0ff */
[----:B-1----:R-:W-:-:S04]  /*267c0*/  @!P1 IADD3.X R2, RZ, R2, RZ, P4, !PT ;  /* 0x00000002ff029210 */ /* 0x002fc800027fe4ff */
[----:B------:R-:W-:-:S04]  /*267d0*/  @!P1 LOP3.LUT R3, R3, R2, RZ, 0x3c, !PT ;  /* 0x0000000203039212 */ /* 0x000fc800078e3cff */
[----:B------:R-:W-:-:S04]  /*267e0*/  @!P1 LOP3.LUT R2, R3, R2, RZ, 0x3c, !PT ;  /* 0x0000000203029212 */ /* 0x000fc800078e3cff */
[----:B------:R-:W-:-:S05]  /*267f0*/  @!P1 LOP3.LUT R3, R3, R2, RZ, 0x3c, !PT ;  /* 0x0000000203039212 */ /* 0x000fca00078e3cff */
[----:B------:R-:W-:Y:S04]  /*26800*/  @!P1 LDGSTS.E.BYPASS.LTC128B.128 [R8+0x10c00], desc[UR38][R2.64], !P3 ;  /* 0x10c0000002089fae */ /* 0x000fe8000d901d66 */
[----:B------:R-:W-:Y:S04]  /*26810*/  @!P1 LDGSTS.E.BYPASS.LTC128B.128 [R8+0x12c00], desc[UR38][R2.64+0x40], !P2 ;  /* 0x12c0004002089fae */ /* 0x000fe8000d101d66 */
[----:B------:R0:W-:Y:S02]  /*26820*/  @!P1 LDGSTS.E.BYPASS.LTC128B.128 [R8+0x14c00], desc[UR38][R2.64+0x80], !P0 ;  /* 0x14c0008002089fae */ /* 0x0001e4000c101d66 */
[----:B0-----:R-:W-:-:S02]  /*26830*/  VIADD R2, R17, 0x40 ;  /* 0x0000004011027836 */ /* 0x001fc40000000000 */
[----:B------:R-:W0:Y:S03]  /*26840*/  SHFL.IDX PT, R3, R4, 0x2, 0x1c1f ;  /* 0x005c1f0004037f89 */ /* 0x000e2600000e0000 */
        /* <DEDUP_REMOVED lines=12> */
.L_x_2070:
[----:B------:R-:W-:Y:S01]  /*26910*/  VIADD R17, R17, 0x60 ;  /* 0x0000006011117836 */ /* 0x000fe20000000000 */
[----:B------:R-:W-:Y:S04]  /*26920*/  BSSY B0, `(.L_x_1882) ;  /* 0x000000b000007945 */ /* 0x000fe80003800000 */
[----:B------:R-:W-:-:S13]  /*26930*/  ISETP.GE.AND P1, PT, R17, R27, PT ;  /* 0x0000001b1100720c */ /* 0x000fda0003f26270 */
[----:B------:R-:W-:Y:S05]  /*26940*/  @P1 BRA `(.L_x_1883) ;  /* 0x0000000000201947 */ /* 0x000fea0003800000 */
[----:B-1----:R-:W-:-:S05]  /*26950*/  IADD3 R2, P1, R36, R2, RZ ;  /* 0x0000000224027210 */ /* 0x002fca0007f3e0ff */
[----:B------:R-:W-:-:S05]  /*26960*/  IMAD.X R3, RZ, RZ, R0, P1 ;  /* 0x000000ffff037224 */ /* 0x000fca00008e0600 */
[----:B------:R-:W-:Y:S01]  /*26970*/  @!PT LDS RZ, [RZ] ;  /* 0x00000000fffff984 */ /* 0x000fe20000000800 */
[----:B------:R-:W-:Y:S01]  /*26980*/  @!PT LDS RZ, [RZ] ;  /* 0x00000000fffff984 */ /* 0x000fe20000000800 */
[----:B------:R-:W-:Y:S01]  /*26990*/  @!PT LDS RZ, [RZ] ;  /* 0x00000000fffff984 */ /* 0x000fe20000000800 */
[----:B------:R2:W-:Y:S04]  /*269a0*/  LDGSTS.E.BYPASS.LTC128B.128 [R8+0x11c00], desc[UR38][R2.64], !P3 ;  /* 0x11c0000002087fae */ /* 0x0005e8000d901d66 */
[----:B------:R2:W-:Y:S04]  /*269b0*/  LDGSTS.E.BYPASS.LTC128B.128 [R8+0x13c00], desc[UR38][R2.64+0x40], !P2 ;  /* 0x13c0004002087fae */ /* 0x0005e8000d101d66 */
[----:B------:R2:W-:Y:S02]  /*269c0*/  LDGSTS.E.BYPASS.LTC128B.128 [R8+0x15c00], desc[UR38][R2.64+0x80], !P0 ;  /* 0x15c0008002087fae */ /* 0x0005e4000c101d66 */
.L_x_1883:
[----:B------:R-:W-:Y:S05]  /*269d0*/  BSYNC B0 ;  /* 0x0000000000007941 */ /* 0x000fea0003800000 */
.L_x_1882:
[----:B------:R-:W-:Y:S01]  /*269e0*/  NOP ;  /* 0x0000000000007918 */ /* 0x000fe20000000000 */
[----:B------:R-:W-:-:S13]  /*269f0*/  PLOP3.LUT P0, PT, PT, PT, PT, 0x80, 0x0 ;  /* 0x000000000000781c */ /* 0x000fda0003f0f070 */
.L_x_1884:
        /* <DEDUP_REMOVED lines=18> */
.L_x_2071:
[----:B------:R-:W-:Y:S05]  /*26b20*/  BSYNC B0 ;  /* 0x0000000000007941 */ /* 0x000fea0003800000 */
.L_x_1885:
[----:B------:R-:W2:Y:S04]  /*26b30*/  LDL.LU R3, [R1+0x2c] ;  /* 0x00002c0001037983 */ /* 0x000ea80000300800 */
[----:B------:R-:W3:Y:S01]  /*26b40*/  LDL R2, [R1+0x4] ;  /* 0x0000040001027983 */ /* 0x000ee20000100800 */
[----:B--2---:R-:W-:-:S05]  /*26b50*/  VIADD R26, R3, 0xfffffffe ;  /* 0xfffffffe031a7836 */ /* 0x004fca0000000000 */
[----:B---3--:R-:W-:-:S13]  /*26b60*/  ISETP.GE.AND P0, PT, R26, R2, PT ;  /* 0x000000021a00720c */ /* 0x008fda0003f06270 */
[----:B------:R-:W-:Y:S05]  /*26b70*/  @!P0 BRA `(.L_x_1887) ;  /* 0x00000010009c8947 */ /* 0x000fea0003800000 */
[----:B0-----:R-:W-:Y:S02]  /*26b80*/  IMAD.MOV.U32 R4, RZ, RZ, R24 ;  /* 0x000000ffff047224 */ /* 0x001fe400078e0018 */
[----:B------:R-:W-:-:S07]  /*26b90*/  IMAD.MOV.U32 R5, RZ, RZ, R28 ;  /* 0x000000ffff057224 */ /* 0x000fce00078e001c */
.L_x_1907:
[----:B-12---:R-:W2:Y:S01]  /*26ba0*/  LDL R8, [R1] ;  /* 0x0000000001087983 */ /* 0x006ea20000100800 */
[----:B------:R-:W0:Y:S01]  /*26bb0*/  LDC R6, c[0x0][0x430] ;  /* 0x00010c00ff067b82 */ /* 0x000e220000000800 */
[----:B------:R-:W1:Y:S02]  /*26bc0*/  S2R R2, SR_TID.X ;  /* 0x0000000000027919 */ /* 0x000e640000002100 */
[----:B------:R-:W3:Y:S01]  /*26bd0*/  LDL R10, [R1+0x4] ;  /* 0x00000400010a7983 */ /* 0x000ee20000100800 */
[----:B0-----:R-:W-:Y:S02]  /*26be0*/  ISETP.NE.AND P0, PT, R6, 0x1, PT ;  /* 0x000000010600780c */ /* 0x001fe40003f05270 */
[----:B-1----:R-:W-:-:S11]  /*26bf0*/  LOP3.LUT R0, R2, 0x7f, RZ, 0xc0, !PT ;  /* 0x0000007f02007812 */ /* 0x002fd600078ec0ff */
[----:B------:R-:W0:Y:S01]  /*26c00*/  @P0 LDC R7, c[0x0][0x434] ;  /* 0x00010d00ff070b82 */ /* 0x000e220000000800 */
[----:B------:R-:W-:Y:S01]  /*26c10*/  SHF.R.U32.HI R3, RZ, 0x2, R0 ;  /* 0x00000002ff037819 */ /* 0x000fe20000011600 */
[----:B------:R-:W-:-:S06]  /*26c20*/  IMAD.SHL.U32 R2, R2, 0x20, RZ ;  /* 0x0000002002027824 */ /* 0x000fcc00078e00ff */
[----:B------:R-:W1:Y:S01]  /*26c30*/  @P0 LDC R0, c[0x0][0x438] ;  /* 0x00010e00ff000b82 */ /* 0x000e620000000800 */
[----:B------:R-:W-:Y:S01]  /*26c40*/  IMAD R3, R26, 0x80, R3 ;  /* 0x000000801a037824 */ /* 0x000fe200078e0203 */
[----:B------:R-:W-:-:S04]  /*26c50*/  LOP3.LUT R2, R2, 0x60, RZ, 0xc0, !PT ;  /* 0x0000006002027812 */ /* 0x000fc800078ec0ff */
[----:B------:R-:W-:-:S04]  /*26c60*/  IADD3 R3, R2, R3, R37 ;  /* 0x0000000302037210 */ /* 0x000fc80007ffe025 */
[----:B------:R-:W-:Y:S01]  /*26c70*/  MOV R2, R3 ;  /* 0x0000000300027202 */ /* 0x000fe20000000f00 */
[----:B0-----:R-:W-:-:S05]  /*26c80*/  @P0 IMAD.HI.U32 R7, R3, R7, RZ ;  /* 0x0000000703070227 */ /* 0x001fca00078e00ff */
[----:B-1----:R-:W-:Y:S01]  /*26c90*/  @P0 SHF.R.U32.HI R2, RZ, R0, R7 ;  /* 0x00000000ff020219 */ /* 0x002fe20000011607 */
[----:B------:R-:W-:Y:S05]  /*26ca0*/  YIELD ;  /* 0x0000000000007946 */ /* 0x000fea0003800000 */
[----:B------:R-:W-:Y:S01]  /*26cb0*/  IMAD.MOV R0, RZ, RZ, -R2 ;  /* 0x000000ffff007224 */ /* 0x000fe200078e0a02 */
[----:B------:R-:W-:-:S03]  /*26cc0*/  ULDC.64 UR4, c[0x0][0x428] ;  /* 0x00010a0000047ab9 */ /* 0x000fc60000000a00 */
[----:B------:R-:W-:Y:S01]  /*26cd0*/  IMAD R6, R6, R0, R3 ;  /* 0x0000000006067224 */ /* 0x000fe200078e0203 */
[----:B------:R-:W-:-:S03]  /*26ce0*/  SHF.R.S32.HI R3, RZ, 0x1f, R2 ;  /* 0x0000001fff037819 */ /* 0x000fc60000011402 */
[----:B------:R-:W-:-:S04]  /*26cf0*/  IMAD.WIDE.U32 R2, R30, UR4, R2 ;  /* 0x000000041e027c25 */ /* 0x000fc8000f8e0002 */
[----:B--2---:R-:W-:-:S04]  /*26d00*/  IMAD R0, R8, UR4, RZ ;  /* 0x0000000408007c24 */ /* 0x004fc8000f8e02ff */
[----:B------:R-:W-:Y:S01]  /*26d10*/  IMAD R0, R30, UR5, R0 ;  /* 0x000000051e007c24 */ /* 0x000fe2000f8e0200 */
[----:B------:R-:W-:Y:S02]  /*26d20*/  ULDC.64 UR4, c[0x0][0x418] ;  /* 0x0001060000047ab9 */ /* 0x000fe40000000a00 */
[----:B------:R-:W-:Y:S01]  /*26d30*/  LEA R8, P0, R2, UR4, 0x2 ;  /* 0x0000000402087c11 */ /* 0x000fe2000f8010ff */
[----:B------:R-:W-:-:S05]  /*26d40*/  IMAD.IADD R0, R0, 0x1, R3 ;  /* 0x0000000100007824 */ /* 0x000fca00078e0203 */
[----:B------:R-:W-:-:S05]  /*26d50*/  LEA.HI.X R9, R2, UR5, R0, 0x2, P0 ;  /* 0x0000000502097c11 */ /* 0x000fca00080f1400 */
[----:B------:R-:W2:Y:S01]  /*26d60*/  LDG.E R8, desc[UR38][R8.64] ;  /* 0x0000002608087981 */ /* 0x000ea2000c1e1900 */
[----:B------:R-:W-:-:S05]  /*26d70*/  IMAD.MOV.U32 R0, RZ, RZ, R26 ;  /* 0x000000ffff007224 */ /* 0x000fca00078e001a */
[----:B---3--:R-:W-:Y:S01]  /*26d80*/  ISETP.GT.AND P2, PT, R0, R10, PT ;  /* 0x0000000a0000720c */ /* 0x008fe20003f44270 */
[----:B------:R-:W-:Y:S02]  /*26d90*/  IMAD.U32 R10, RZ, RZ, UR41 ;  /* 0x00000029ff0a7e24 */ /* 0x000fe4000f8e00ff */
[----:B------:R-:W-:-:S03]  /*26da0*/  VIADD R24, R4, 0x1 ;  /* 0x0000000104187836 */ /* 0x000fc60000000000 */
[----:B------:R-:W-:Y:S02]  /*26db0*/  ISETP.NE.AND P1, PT, R10, 0x3, PT ;  /* 0x000000030a00780c */ /* 0x000fe40003f25270 */
[----:B------:R-:W-:-:S04]  /*26dc0*/  ISETP.NE.AND P0, PT, R24, 0x2, PT ;  /* 0x000000021800780c */ /* 0x000fc80003f05270 */
[----:B------:R-:W-:Y:S01]  /*26dd0*/  SEL R28, RZ, 0x1, P0 ;  /* 0x00000001ff1c7807 */ /* 0x000fe20000000000 */
[----:B------:R-:W-:Y:S01]  /*26de0*/  VIADD R26, R26, 0xffffffff ;  /* 0xffffffff1a1a7836 */ /* 0x000fe20000000000 */
[----:B------:R-:W-:Y:S02]  /*26df0*/  SEL R24, R24, RZ, P0 ;  /* 0x000000ff18187207 */ /* 0x000fe40000000000 */
[----:B------:R-:W-:Y:S02]  /*26e00*/  LOP3.LUT R28, R5, R28, RZ, 0x3c, !PT ;  /* 0x0000001c051c7212 */ /* 0x000fe400078e3cff */
[----:B--2---:R-:W-:Y:S01]  /*26e10*/  SHF.R.S32.HI R9, RZ, 0x1f, R8 ;  /* 0x0000001fff097819 */ /* 0x004fe20000011408 */
[----:B------:R-:W-:Y:S06]  /*26e20*/  @!P1 BRA `(.L_x_1888) ;  /* 0x0000000000049947 */ /* 0x000fec0003800000 */
[----:B------:R-:W-:Y:S01]  /*26e30*/  BPT.TRAP 0x1 ;  /* 0x000000040000795c */ /* 0x000fe20000300000 */
.L_x_1888:
[----:B------:R-:W-:Y:S01]  /*26e40*/  IMAD R0, R24, 0x8, R23 ;  /* 0x0000000818007824 */ /* 0x000fe200078e0217 */
[----:B------:R-:W-:Y:S01]  /*26e50*/  SHF.L.U32 R10, R28, 0x1f, RZ ;  /* 0x0000001f1c0a7819 */ /* 0x000fe200000006ff */
[----:B------:R-:W-:Y:S01]  /*26e60*/  BSSY B0, `(.L_x_1889) ;  /* 0x0000004000007945 */ /* 0x000fe20003800000 */
[----:B------:R-:W-:Y:S02]  /*26e70*/  SHF.R.S32.HI R7, RZ, 0x1f, R6 ;  /* 0x0000001fff077819 */ /* 0x000fe40000011406 */
[----:B------:R-:W0:Y:S02]  /*26e80*/  SYNCS.PHASECHK.TRANS64.TRYWAIT P0, [R0+URZ+0x22880], R10 ;  /* 0x0228800a000075a7 */ /* 0x000e24000800017f */
[----:B0-----:R-:W-:Y:S05]  /*26e90*/  @!P0 BRA `(.L_x_1890) ;  /* 0x0000005c004c8947 */ /* 0x001fea0003800000 */
.L_x_2072:
[----:B------:R-:W-:Y:S05]  /*26ea0*/  BSYNC B0 ;  /* 0x0000000000007941 */ /* 0x000fea0003800000 */
.L_x_1889:
[----:B------:R-:W1:Y:S01]  /*26eb0*/  S2R R12, SR_TID.X ;  /* 0x00000000000c7919 */ /* 0x000e620000002100 */
[----:B------:R-:W-:Y:S01]  /*26ec0*/  ULDC.64 UR4, c[0x0][0x328] ;  /* 0x0000ca0000047ab9 */ /* 0x000fe20000000a00 */
[----:B------:R-:W-:Y:S01]  /*26ed0*/  ULDC.64 UR6, c[0x0][0x318] ;  /* 0x0000c60000067ab9 */ /* 0x000fe20000000a00 */
[----:B------:R-:W-:Y:S01]  /*26ee0*/  IMAD R11, R7, UR4, RZ ;  /* 0x00000004070b7c24 */ /* 0x000fe2000f8e02ff */
[----:B------:R-:W-:Y:S01]  /*26ef0*/  LOP3.LUT P3, RZ, R22, 0x2, RZ, 0xc0, !PT ;  /* 0x0000000216ff7812 */ /* 0x000fe2000786c0ff */
        /* <DEDUP_REMOVED lines=15> */
[----:B------:R-:W-:Y:S02]  /*26ff0*/  IADD3 R17, P0, R2, UR6, RZ ;  /* 0x0000000602117c10 */ /* 0x000fe4000ff1e0ff */
[----:B------:R-:W-:Y:S02]  /*27000*/  SHF.R.U32.HI R12, RZ, 0x5, R12 ;  /* 0x00000005ff0c7819 */ /* 0x000fe4000001160c */
[----:B------:R-:W-:-:S03]  /*27010*/  IADD3.X R27, R27, UR7, R3, P0, !PT ;  /* 0x000000071b1b7c10 */ /* 0x000fc600087fe403 */
[----:B------:R-:W-:-:S04]  /*27020*/  IMAD.SHL.U32 R12, R12, 0x400, RZ ;  /* 0x000004000c0c7824 */ /* 0x000fc800078e00ff */
[----:B------:R-:W-:Y:S01]  /*27030*/  IMAD R20, R24, 0x4000, R12 ;  /* 0x0000400018147824 */ /* 0x000fe200078e020c */
[----:B------:R-:W-:Y:S06]  /*27040*/  BRA.DIV UR4, `(.L_x_1891) ;  /* 0x0000005a04f47947 */ /* 0x000fec000b800000 */
[----:B------:R-:W1:Y:S01]  /*27050*/  SHFL.IDX PT, R2, R17, RZ, 0x1c1f ;  /* 0x001c1fff11027589 */ /* 0x000e6200000e0000 */
[----:B------:R-:W-:-:S03]  /*27060*/  IADD3 R20, R23, R20, R33 ;  /* 0x0000001417147210 */ /* 0x000fc60007ffe021 */
[----:B------:R-:W2:Y:S02]  /*27070*/  SHFL.IDX PT, R3, R27, RZ, 0x1c1f ;  /* 0x001c1fff1b037589 */ /* 0x000ea400000e0000 */
[----:B------:R-:W-:Y:S01]  /*27080*/  IMAD.IADD R21, R34, 0x1, R20 ;  /* 0x0000000122157824 */ /* 0x000fe200078e0214 */
[----:B-1----:R-:W-:-:S04]  /*27090*/  IADD3 R2, P0, R36, R2, RZ ;  /* 0x0000000224027210 */ /* 0x002fc80007f1e0ff */
[----:B--2---:R-:W-:-:S05]  /*270a0*/  IADD3.X R3, RZ, R3, RZ, P0, !PT ;  /* 0x00000003ff037210 */ /* 0x004fca00007fe4ff */
        /* <DEDUP_REMOVED lines=17> */
.L_x_2082:
        /* <DEDUP_REMOVED lines=9> */
.L_x_1892:
        /* <DEDUP_REMOVED lines=11> */
.L_x_1893:
[----:B------:R2:W-:Y:S01]  /*27300*/  SYNCS.ARRIVE.TRANS64.A1T0 RZ, [R0+URZ+0x22870], RZ ;  /* 0x022870ff00ff79a7 */ /* 0x0005e2000810003f */
[----:B------:R-:W-:Y:S05]  /*27310*/  @!P3 BRA `(.L_x_1894) ;  /* 0x000000000004b947 */ /* 0x000fea0003800000 */
[----:B------:R-:W-:Y:S01]  /*27320*/  BPT.TRAP 0x1 ;  /* 0x000000040000795c */ /* 0x000fe20000300000 */
.L_x_1894:
[----:B------:R-:W3:Y:S01]  /*27330*/  SYNCS.PHASECHK.TRANS64.TRYWAIT P0, [R0+URZ+0x22840], R10 ;  /* 0x0228400a000075a7 */ /* 0x000ee2000800017f */
[----:B------:R-:W-:Y:S04]  /*27340*/  BSSY B0, `(.L_x_1895) ;  /* 0x0000002000007945 */ /* 0x000fe80003800000 */
[----:B---3--:R-:W-:Y:S05]  /*27350*/  @!P0 BRA `(.L_x_1896) ;  /* 0x0000005c005c8947 */ /* 0x008fea0003800000 */
.L_x_2083:
[----:B------:R-:W-:Y:S05]  /*27360*/  BSYNC B0 ;  /* 0x0000000000007941 */ /* 0x000fea0003800000 */
.L_x_1895:
[----:B------:R-:W4:Y:S01]  /*27370*/  LDL R11, [R1+0xc] ;  /* 0x00000c00010b7983 */ /* 0x000f220000100800 */
[----:B------:R-:W-:Y:S01]  /*27380*/  ULDC.64 UR4, c[0x0][0x300] ;  /* 0x0000c00000047ab9 */ /* 0x000fe20000000a00 */
[----:B------:R-:W-:Y:S01]  /*27390*/  ULDC.64 UR6, c[0x0][0x2e8] ;  /* 0x0000ba0000067ab9 */ /* 0x000fe20000000a00 */
[----:B------:R-:W-:Y:S01]  /*273a0*/  IMAD R7, R7, UR4, RZ ;  /* 0x0000000407077c24 */ /* 0x000fe2000f8e02ff */
[----:B------:R-:W-:Y:S01]  /*273b0*/  LOP3.LUT P4, RZ, R22, 0x10, RZ, 0xc0, !PT ;  /* 0x0000001016ff7812 */ /* 0x000fe2000788c0ff */
[----:B------:R-:W-:Y:S01]  /*273c0*/  IMAD.WIDE.U32 R2, R6, UR4, RZ ;  /* 0x0000000406027c25 */ /* 0x000fe2000f8e00ff */
[C---:B------:R-:W-:Y:S02]  /*273d0*/  LOP3.LUT P3, RZ, R22.reuse, 0x8, RZ, 0xc0, !PT ;  /* 0x0000000816ff7812 */ /* 0x040fe4000786c0ff */
[----:B------:R-:W-:Y:S01]  /*273e0*/  LOP3.LUT P1, RZ, R22, 0x4, RZ, 0xc0, !PT ;  /* 0x0000000416ff7812 */ /* 0x000fe2000782c0ff */
[----:B------:R-:W-:Y:S01]  /*273f0*/  IMAD R7, R6, UR5, R7 ;  /* 0x0000000506077c24 */ /* 0x000fe2000f8e0207 */
[----:B------:R-:W-:-:S02]  /*27400*/  ULDC.64 UR4, c[0x0][0x310] ;  /* 0x0000c40000047ab9 */ /* 0x000fc40000000a00 */
        /* <DEDUP_REMOVED lines=12> */
[----:B----4-:R-:W-:Y:S01]  /*274d0*/  IMAD R7, R24, 0x6000, R11 ;  /* 0x0000600018077824 */ /* 0x010fe200078e020b */
[----:B------:R-:W-:Y:S07]  /*274e0*/  BRA.DIV UR4, `(.L_x_1897) ;  /* 0x0000005e040c7947 */ /* 0x000fee000b800000 */
        /* <DEDUP_REMOVED lines=24> */
.L_x_2093:
[----:B0-----:R-:W-:-:S04]  /*27670*/  IADD3 R2, P0, R36, R2, RZ ;  /* 0x0000000224027210 */ /* 0x001fc80007f1e0ff */
        /* <DEDUP_REMOVED lines=9> */
.L_x_1898:
        /* <DEDUP_REMOVED lines=11> */
.L_x_1899:
[----:B------:R2:W-:Y:S02]  /*277c0*/  SYNCS.ARRIVE.TRANS64.A1T0 RZ, [R0+URZ+0x22830], RZ ;  /* 0x022830ff00ff79a7 */ /* 0x0005e4000810003f */
[----:B--23--:R-:W-:-:S05]  /*277d0*/  IMAD.U32 R0, RZ, RZ, UR37 ;  /* 0x00000025ff007e24 */ /* 0x00cfca000f8e00ff */
[----:B------:R-:W-:-:S13]  /*277e0*/  ISETP.NE.AND P0, PT, R0, 0x3, PT ;  /* 0x000000030000780c */ /* 0x000fda0003f05270 */
[----:B------:R-:W-:Y:S05]  /*277f0*/  @!P0 BRA `(.L_x_1900) ;  /* 0x0000000000048947 */ /* 0x000fea0003800000 */
[----:B------:R-:W-:Y:S01]  /*27800*/  BPT.TRAP 0x1 ;  /* 0x000000040000795c */ /* 0x000fe20000300000 */
.L_x_1900:
[----:B------:R-:W-:Y:S01]  /*27810*/  LOP3.LUT R2, R5, 0x1, RZ, 0x3c, !PT ;  /* 0x0000000105027812 */ /* 0x000fe200078e3cff */
[----:B------:R-:W-:Y:S01]  /*27820*/  IMAD R0, R4, 0x8, R23 ;  /* 0x0000000804007824 */ /* 0x000fe200078e0217 */
[----:B------:R-:W-:Y:S02]  /*27830*/  BSSY B0, `(.L_x_1901) ;  /* 0x0000004000007945 */ /* 0x000fe40003800000 */
[----:B------:R-:W-:-:S04]  /*27840*/  SHF.L.U32 R2, R2, 0x1f, RZ ;  /* 0x0000001f02027819 */ /* 0x000fc800000006ff */
[----:B------:R-:W0:Y:S02]  /*27850*/  SYNCS.PHASECHK.TRANS64.TRYWAIT P1, [R0+URZ+0x22870], R2 ;  /* 0x02287002000075a7 */ /* 0x000e24000802017f */
[----:B0-----:R-:W-:Y:S05]  /*27860*/  @!P1 BRA `(.L_x_1902) ;  /* 0x0000005c00609947 */ /* 0x001fea0003800000 */
.L_x_2094:
[----:B------:R-:W-:Y:S05]  /*27870*/  BSYNC B0 ;  /* 0x0000000000007941 */ /* 0x000fea0003800000 */
.L_x_1901:
[----:B------:R-:W-:-:S05]  /*27880*/  IMAD.U32 R3, RZ, RZ, UR41 ;  /* 0x00000029ff037e24 */ /* 0x000fca000f8e00ff */
[----:B------:R-:W-:-:S13]  /*27890*/  ISETP.NE.AND P1, PT, R3, 0x3, PT ;  /* 0x000000030300780c */ /* 0x000fda0003f25270 */
[----:B------:R-:W-:Y:S05]  /*278a0*/  @!P1 BRA `(.L_x_1903) ;  /* 0x0000000000049947 */ /* 0x000fea0003800000 */
[----:B------:R-:W-:Y:S01]  /*278b0*/  BPT.TRAP 0x1 ;  /* 0x000000040000795c */ /* 0x000fe20000300000 */
.L_x_1903:
[----:B0-----:R-:W-:Y:S01]  /*278c0*/  SHF.L.U32 R2, R5, 0x1f, RZ ;  /* 0x0000001f05027819 */ /* 0x001fe200000006ff */
[----:B------:R-:W-:-:S03]  /*278d0*/  IMAD.SHL.U32 R3, R4, 0x4000, RZ ;  /* 0x0000400004037824 */ /* 0x000fc600078e00ff */
[----:B------:R-:W0:Y:S02]  /*278e0*/  SYNCS.PHASECHK.TRANS64.TRYWAIT P1, [R0+URZ+0x22860], R2 ;  /* 0x02286002000075a7 */ /* 0x000e24000802017f */
[----:B0-----:R-:W-:Y:S05]  /*278f0*/  @!P1 BRA `(.L_x_1904) ;  /* 0x0000005c00509947 */ /* 0x001fea0003800000 */
.L_x_2095:
        /* <DEDUP_REMOVED lines=8> */
[----:B-1----:R-:W-:Y:S01]  /*27980*/  IMAD.IADD R17, R35, 0x1, R2 ;  /* 0x0000000123117824 */ /* 0x002fe200078e0202 */
        /* <DEDUP_REMOVED lines=59> */
.L_x_1905:
[----:B0-----:R0:W-:Y:S01]  /*27d40*/  SYNCS.ARRIVE.TRANS64.A1T0 RZ, [R0+URZ+0x22850], RZ ;  /* 0x022850ff00ff79a7 */ /* 0x0011e2000810003f */
[----:B------:R-:W-:Y:S06]  /*27d50*/  BAR.SYNC.DEFER_BLOCKING 0x2, 0x80 ;  /* 0x0082000000007b1d */ /* 0x000fec0000010000 */
[----:B------:R-:W-:Y:S05]  /*27d60*/  @!P0 BRA `(.L_x_1906) ;  /* 0x0000000000048947 */ /* 0x000fea0003800000 */
[----:B------:R-:W-:Y:S01]  /*27d70*/  BPT.TRAP 0x1 ;  /* 0x000000040000795c */ /* 0x000fe20000300000 */
.L_x_1906:
[----:B------:R-:W2:Y:S01]  /*27d80*/  LDL R2, [R1+0x8] ;  /* 0x0000080001027983 */ /* 0x000ea20000100800 */
[----:B0-----:R-:W-:Y:S01]  /*27d90*/  VIADD R0, R0, 0x22880 ;  /* 0x0002288000007836 */ /* 0x001fe20000000000 */
[----:B------:R-:W-:Y:S01]  /*27da0*/  MOV R5, R28 ;  /* 0x0000001c00057202 */ /* 0x000fe20000000f00 */
[----:B------:R-:W-:-:S03]  /*27db0*/  IMAD.MOV.U32 R4, RZ, RZ, R24 ;  /* 0x000000ffff047224 */ /* 0x000fc600078e0018 */
[----:B--2---:R-:W-:-:S04]  /*27dc0*/  PRMT R0, R2, 0x654, R0 ;  /* 0x0000065402007816 */ /* 0x004fc80000000000 */
[----:B------:R2:W-:Y:S01]  /*27dd0*/  SYNCS.ARRIVE.TRANS64.RED.A1T0 RZ, [R0+URZ], RZ ;  /* 0x000000ff00ff79a7 */ /* 0x0005e2000810043f */
[----:B------:R-:W-:Y:S05]  /*27de0*/  @P2 BRA `(.L_x_1907) ;  /* 0xffffffec006c2947 */ /* 0x000fea000383ffff */
.L_x_1887:
[----:B-12---:R-:W1:Y:S01]  /*27df0*/  S2R R0, SR_TID.X ;  /* 0x0000000000007919 */ /* 0x006e620000002100 */
[----:B------:R-:W-:Y:S01]  /*27e00*/  BSSY B0, `(.L_x_1908) ;  /* 0x0000012000007945 */ /* 0x000fe20003800000 */
[----:B-1----:R-:W-:Y:S01]  /*27e10*/  LOP3.LUT R2, R0, 0x7f, RZ, 0xc0, !PT ;  /* 0x0000007f00027812 */ /* 0x002fe200078ec0ff */
[----:B------:R-:W-:-:S03]  /*27e20*/  IMAD.U32 R0, RZ, RZ, UR37 ;  /* 0x00000025ff007e24 */ /* 0x000fc6000f8e00ff */
[----:B------:R-:W-:Y:S02]  /*27e30*/  ISETP.NE.AND P1, PT, R2, RZ, PT ;  /* 0x000000ff0200720c */ /* 0x000fe40003f25270 */
[----:B------:R-:W-:-:S11]  /*27e40*/  ISETP.NE.AND P0, PT, R0, 0x3, PT ;  /* 0x000000030000780c */ /* 0x000fd60003f05270 */
[----:B------:R-:W-:Y:S05]  /*27e50*/  @P1 BRA `(.L_x_1909) ;  /* 0x0000000000301947 */ /* 0x000fea0003800000 */
[----:B------:R-:W1:Y:S01]  /*27e60*/  S2R R5, SR_LANEID ;  /* 0x0000000000057919 */ /* 0x000e620000000000 */
[----:B------:R-:W-:Y:S01]  /*27e70*/  VOTEU.ANY UR4, UPT, PT ;  /* 0x0000000000047886 */ /* 0x000fe200038e0100 */
[----:B------:R-:W2:Y:S01]  /*27e80*/  LDC.64 R2, c[0x0][0xc60] ;  /* 0x00031800ff027b82 */ /* 0x000ea20000000a00 */
[----:B------:R-:W1:Y:S02]  /*27e90*/  FLO.U32 R0, UR4 ;  /* 0x0000000400007d00 */ /* 0x000e6400080e0000 */
[----:B-1----:R-:W-:-:S06]  /*27ea0*/  ISETP.EQ.U32.AND P1, PT, R0, R5, PT ;  /* 0x000000050000720c */ /* 0x002fcc0003f22070 */
[----:B------:R-:W2:Y:S07]  /*27eb0*/  POPC R5, UR4 ;  /* 0x0000000400057d09 */ /* 0x000eae0008000000 */
[----:B--2---:R-:W2:Y:S01]  /*27ec0*/  @P1 ATOMG.E.ADD.STRONG.GPU PT, R3, desc[UR38][R2.64], R5 ;  /* 0x00000005020319a8 */ /* 0x004ea200081ee1e6 */
[----:B0-----:R-:W0:Y:S02]  /*27ed0*/  S2R R4, SR_LTMASK ;  /* 0x0000000000047919 */ /* 0x001e240000003900 */
[----:B0-----:R-:W-:-:S04]  /*27ee0*/  LOP3.LUT R4, R4, UR4, RZ, 0xc0, !PT ;  /* 0x0000000404047c12 */ /* 0x001fc8000f8ec0ff */
[----:B------:R-:W0:Y:S01]  /*27ef0*/  POPC R7, R4 ;  /* 0x0000000400077309 */ /* 0x000e220000000000 */
[----:B--2---:R-:W0:Y:S02]  /*27f00*/  SHFL.IDX PT, R0, R3, R0, 0x1f ;  /* 0x00001f0003007589 */ /* 0x004e2400000e0000 */
[----:B0-----:R-:W-:-:S07]  /*27f10*/  IADD3 R16, R0, UR40, R7 ;  /* 0x0000002800107c10 */ /* 0x001fce000fffe007 */
.L_x_1909:
[----:B------:R-:W-:Y:S05]  /*27f20*/  BSYNC B0 ;  /* 0x0000000000007941 */ /* 0x000fea0003800000 */
.L_x_1908:
[----:B------:R-:W-:Y:S05]  /*27f30*/  @!P0 BRA `(.L_x_1910) ;  /* 0x0000000000048947 */ /* 0x000fea0003800000 */
[----:B------:R-:W-:Y:S01]  /*27f40*/  BPT.TRAP 0x1 ;  /* 0x000000040000795c */ /* 0x000fe20000300000 */
.L_x_1910:
[----:B------:R-:W-:Y:S01]  /*27f50*/  LOP3.LUT R0, R28, 0x1, RZ, 0x3c, !PT ;  /* 0x000000011c007812 */ /* 0x000fe200078e3cff */
[----:B------:R-:W-:Y:S01]  /*27f60*/  IMAD R17, R24, 0x8, R23 ;  /* 0x0000000818117824 */ /* 0x000fe200078e0217 */
[----:B------:R-:W-:Y:S02]  /*27f70*/  BSSY B0, `(.L_x_1911) ;  /* 0x0000004000007945 */ /* 0x000fe40003800000 */
[----:B------:R-:W-:-:S04]  /*27f80*/  SHF.L.U32 R0, R0, 0x1f, RZ ;  /* 0x0000001f00007819 */ /* 0x000fc800000006ff */
[----:B------:R-:W1:Y:S02]  /*27f90*/  SYNCS.PHASECHK.TRANS64.TRYWAIT P1, [R17+URZ+0x22870], R0 ;  /* 0x02287000110075a7 */ /* 0x000e64000802017f */
[----:B-1----:R-:W-:Y:S05]  /*27fa0*/  @!P1 BRA `(.L_x_1912) ;  /* 0x0000005400b89947 */ /* 0x002fea0003800000 */
.L_x_2096:
[----:B------:R-:W-:Y:S05]  /*27fb0*/  BSYNC B0 ;  /* 0x0000000000007941 */ /* 0x000fea0003800000 */
.L_x_1911:
[----:B------:R-:W-:-:S05]  /*27fc0*/  IMAD.U32 R2, RZ, RZ, UR41 ;  /* 0x00000029ff027e24 */ /* 0x000fca000f8e00ff */
[----:B------:R-:W-:-:S13]  /*27fd0*/  ISETP.NE.AND P1, PT, R2, 0x3, PT ;  /* 0x000000030200780c */ /* 0x000fda0003f25270 */
[----:B------:R-:W-:Y:S05]  /*27fe0*/  @!P1 BRA `(.L_x_1913) ;  /* 0x0000000000049947 */ /* 0x000fea0003800000 */
[----:B------:R-:W-:Y:S01]  /*27ff0*/  BPT.TRAP 0x1 ;  /* 0x000000040000795c */ /* 0x000fe20000300000 */
.L_x_1913:
[----:B-1----:R-:W-:-:S04]  /*28000*/  SHF.L.U32 R0, R28, 0x1f, RZ ;  /* 0x0000001f1c007819 */ /* 0x002fc800000006ff */
[----:B------:R-:W1:Y:S02]  /*28010*/  SYNCS.PHASECHK.TRANS64.TRYWAIT P1, [R17+URZ+0x22860], R0 ;  /* 0x02286000110075a7 */ /* 0x000e64000802017f */
[----:B-1----:R-:W-:Y:S05]  /*28020*/  @!P1 BRA `(.L_x_1914) ;  /* 0x0000005400ac9947 */ /* 0x002fea0003800000 */
.L_x_2097:
[----:B------:R-:W1:Y:S04]  /*28030*/  LDL R3, [R1+0x18] ;  /* 0x0000180001037983 */ /* 0x000e680000100800 */
[----:B------:R-:W2:Y:S01]  /*28040*/  LDL R12, [R1+0x14] ;  /* 0x00001400010c7983 */ /* 0x000ea20000100800 */
[----:B------:R-:W-:Y:S01]  /*28050*/  IMAD.SHL.U32 R2, R24, 0x4000, RZ ;  /* 0x0000400018027824 */ /* 0x000fe200078e00ff */
[----:B------:R-:W-:Y:S05]  /*28060*/  WARPSYNC.ALL ;  /* 0x0000000000007948 */ /* 0x000fea0003800000 */
[----:B------:R-:W-:-:S05]  /*28070*/  IMAD.U32 R20, RZ, RZ, UR41 ;  /* 0x00000029ff147e24 */ /* 0x000fca000f8e00ff */
[----:B------:R-:W-:Y:S02]  /*28080*/  ISETP.NE.AND P1, PT, R20, 0x3, PT ;  /* 0x000000031400780c */ /* 0x000fe40003f25270 */
[----:B-1----:R-:W-:Y:S02]  /*28090*/  LOP3.LUT R0, R2, R3, RZ, 0xfc, !PT ;  /* 0x0000000302007212 */ /* 0x002fe400078efcff */
[----:B--2---:R-:W-:-:S03]  /*280a0*/  IADD3 R2, R23, R2, R12 ;  /* 0x0000000217027210 */ /* 0x004fc60007ffe00c */
[----:B------:R-:W-:Y:S01]  /*280b0*/  IMAD.IADD R0, R23, 0x1, R0 ;  /* 0x0000000117007824 */ /* 0x000fe200078e0200 */
[----:B------:R-:W-:-:S03]  /*280c0*/  IADD3 R18, R32, 0x400, R2 ;  /* 0x0000040020127810 */ /* 0x000fc60007ffe002 */
[----:B------:R-:W-:Y:S01]  /*280d0*/  IMAD.IADD R3, R35, 0x1, R0 ;  /* 0x0000000123037824 */ /* 0x000fe200078e0200 */
[----:B0-----:R-:W0:Y:S02]  /*280e0*/  LDSM.16.MT88.4 R4, [R0+0x8400] ;  /* 0x008400000004783b */ /* 0x001e240000004200 */
        /* <DEDUP_REMOVED lines=57> */
.L_x_1915:
[----:B0-----:R0:W-:Y:S01]  /*28480*/  SYNCS.ARRIVE.TRANS64.A1T0 RZ, [R17+URZ+0x22850], RZ ;  /* 0x022850ff11ff79a7 */ /* 0x0011e2000810003f */
[----:B------:R-:W-:Y:S06]  /*28490*/  BAR.SYNC.DEFER_BLOCKING 0x2, 0x80 ;  /* 0x0082000000007b1d */ /* 0x000fec0000010000 */
[----:B------:R-:W-:Y:S05]  /*284a0*/  @!P0 BRA `(.L_x_1916) ;  /* 0x0000000000048947 */ /* 0x000fea0003800000 */
[----:B------:R-:W-:Y:S01]  /*284b0*/  BPT.TRAP 0x1 ;  /* 0x000000040000795c */ /* 0x000fe20000300000 */
.L_x_1916:
[----:B------:R-:W2:Y:S01]  /*284c0*/  LDL R0, [R1+0x8] ;  /* 0x0000080001007983 */ /* 0x000ea20000100800 */
        /* <DEDUP_REMOVED lines=8> */
.L_x_1857:
[----:B------:R-:W-:-:S13]  /*28550*/  LOP3.LUT P0, RZ, R22, 0x40, RZ, 0xc0, !PT ;  /* 0x0000004016ff7812 */ /* 0x000fda000780c0ff */
[----:B------:R-:W-:Y:S05]  /*28560*/  @!P0 BRA `(.L_x_1917) ;  /* 0x0000000000288947 */ /* 0x000fea0003800000 */
[----:B------:R-:W-:Y:S05]  /*28570*/  WARPSYNC.ALL ;  /* 0x0000000000007948 */ /* 0x000fea0003800000 */
[----:B------:R-:W2:Y:S08]  /*28580*/  S2UR UR4, SR_CgaCtaId ;  /* 0x00000000000479c3 */ /* 0x000eb00000008800 */
[----:B------:R-:W-:Y:S01]  /*28590*/  BAR.SYNC.DEFER_BLOCKING 0x5, 0x180 ;  /* 0x0146000000007b1d */ /* 0x000fe20000010000 */
[----:B0-----:R-:W-:Y:S01]  /*285a0*/  MOV R23, 0x400 ;  /* 0x0000040000177802 */ /* 0x001fe20000000f00 */
[----:B--2---:R-:W-:-:S05]  /*285b0*/  IMAD.U32 R0, RZ, RZ, UR4 ;  /* 0x00000004ff007e24 */ /* 0x004fca000f8e00ff */
[----:B------:R-:W-:Y:S01]  /*285c0*/  LEA R23, R0, R23, 0x18 ;  /* 0x0000001700177211 */ /* 0x000fe200078ec0ff */
[----:B------:R2:W-:Y:S04]  /*285d0*/  STL [R1+0x8], R0 ;  /* 0x0000080001007387 */ /* 0x0005e80000100800 */
[----:B------:R2:W3:Y:S01]  /*285e0*/  LDS.128 R16, [R23+0x228d0] ;  /* 0x0228d00017107984 */ /* 0x0004e20000000c00 */
[----:B------:R-:W-:Y:S06]  /*285f0*/  BAR.ARV 0x4, 0x180 ;  /* 0x0106000000007b1d */ /* 0x000fec0000002000 */
[----:B------:R-:W-:Y:S05]  /*28600*/  BRA `(.L_x_1918) ;  /* 0x0000000800d47947 */ /* 0x000fea0003800000 */
.L_x_1917:
[----:B------:R-:W2:Y:S01]  /*28610*/  S2R R0, SR_TID.X ;  /* 0x0000000000007919 */ /* 0x000ea20000002100 */
[----:B------:R-:W-:Y:S01]  /*28620*/  UMOV UR4, 0xffffffff ;  /* 0xffffffff00047882 */ /* 0x000fe20000000000 */
[----:B--2---:R-:W-:-:S04]  /*28630*/  LOP3.LUT R7, R0, 0x1f, RZ, 0xc0, !PT ;  /* 0x0000001f00077812 */ /* 0x004fc800078ec0ff */
[----:B------:R-:W-:Y:S01]  /*28640*/  ISETP.NE.AND P0, PT, R7, 0x1f, PT ;  /* 0x0000001f0700780c */ /* 0x000fe20003f05270 */
[----:B------:R-:W-:-:S12]  /*28650*/  BRA.DIV UR4, `(.L_x_1919) ;  /* 0x0000005204347947 */ /* 0x000fd8000b800000 */
[----:B0-----:R-:W-:Y:S01]  /*28660*/  IADD3 R5, R19, R7, RZ ;  /* 0x0000000713057210 */ /* 0x001fe20007ffe0ff */
[----:B------:R-:W-:-:S03]  /*28670*/  ULDC UR4, c[0x0][0xc3c] ;  /* 0x00030f0000047ab9 */ /* 0x000fc60000000800 */
[----:B------:R-:W-:-:S13]  /*28680*/  ISETP.GE.OR P1, PT, R5, UR4, !P0 ;  /* 0x0000000405007c0c */ /* 0x000fda000c726670 */
[----:B-1----:R-:W0:Y:S02]  /*28690*/  @!P1 LDC.64 R2, c[0x0][0xc80] ;  /* 0x00032000ff029b82 */ /* 0x002e240000000a00 */
[----:B0-----:R-:W-:-:S06]  /*286a0*/  @!P1 IMAD.WIDE R2, R5, 0x4, R2 ;  /* 0x0000000405029825 */ /* 0x001fcc00078e0202 */
[----:B------:R0:W2:Y:S01]  /*286b0*/  @!P1 LDG.E R3, desc[UR38][R2.64] ;  /* 0x0000002602039981 */ /* 0x0000a2000c1e1900 */
[C---:B------:R-:W-:Y:S02]  /*286c0*/  ISETP.GE.U32.AND P2, PT, R7.reuse, 0x2, PT ;  /* 0x000000020700780c */ /* 0x040fe40003f46070 */
[C---:B------:R-:W-:Y:S01]  /*286d0*/  ISETP.GE.U32.AND P3, PT, R7.reuse, 0x4, PT ;  /* 0x000000040700780c */ /* 0x040fe20003f66070 */
[----:B------:R-:W-:Y:S01]  /*286e0*/  SHFL.IDX PT, R0, R16, RZ, 0x1f ;  /* 0x00001fff10007589 */ /* 0x000fe200000e0000 */
[C---:B------:R-:W-:Y:S02]  /*286f0*/  ISETP.GE.U32.AND P4, PT, R7.reuse, 0x8, PT ;  /* 0x000000080700780c */ /* 0x040fe40003f86070 */
[C---:B------:R-:W-:Y:S01]  /*28700*/  ISETP.GE.U32.AND P5, PT, R7.reuse, 0x10, PT ;  /* 0x000000100700780c */ /* 0x040fe20003fa6070 */
[----:B------:R-:W-:Y:S01]  /*28710*/  SHFL.IDX PT, R16, R16, 0x1, 0x1f ;  /* 0x00201f0010107f89 */ /* 0x000fe200000e0000 */
[----:B0-----:R-:W-:Y:S02]  /*28720*/  IMAD.MOV.U32 R2, RZ, RZ, RZ ;  /* 0x000000ffff027224 */ /* 0x001fe400078e00ff */
[----:B--2---:R-:W-:Y:S01]  /*28730*/  @!P1 IMAD.MOV.U32 R2, RZ, RZ, R3 ;  /* 0x000000ffff029224 */ /* 0x004fe200078e0003 */
[----:B------:R-:W-:-:S04]  /*28740*/  ISETP.NE.AND P1, PT, R7, RZ, PT ;  /* 0x000000ff0700720c */ /* 0x000fc80003f25270 */
        /* <DEDUP_REMOVED lines=15> */
[----:B------:R0:W1:Y:S02]  /*28840*/  SHFL.IDX PT, R14, R3, 0x1f, 0x1f ;  /* 0x03e01f00030e7f89 */ /* 0x00006400000e0000 */
.L_x_2107:
[----:B------:R-:W-:Y:S02]  /*28850*/  ULDC UR4, c[0x0][0xc38] ;  /* 0x00030e0000047ab9 */ /* 0x000fe40000000800 */
[----:B------:R-:W-:-:S04]  /*28860*/  IMAD.U32 R4, RZ, RZ, UR4 ;  /* 0x00000004ff047e24 */ /* 0x000fc8000f8e00ff */
[----:B-1----:R-:W-:-:S04]  /*28870*/  IMAD R5, R14, R4, RZ ;  /* 0x000000040e057224 */ /* 0x002fc800078e02ff */
[----:B------:R-:W-:-:S05]  /*28880*/  IMAD.IADD R16, R16, 0x1, R5 ;  /* 0x0000000110107824 */ /* 0x000fca00078e0205 */
[----:B------:R-:W-:-:S13]  /*28890*/  ISETP.GT.AND P6, PT, R16, R0, PT ;  /* 0x000000001000720c */ /* 0x000fda0003fc4270 */
[----:B------:R-:W-:Y:S05]  /*288a0*/  @P6 BRA `(.L_x_1920) ;  /* 0x00000000009c6947 */ /* 0x000fea0003800000 */
.L_x_1925:
[----:B------:R-:W1:Y:S01]  /*288b0*/  LDC R4, c[0x0][0xc3c] ;  /* 0x00030f00ff047b82 */ /* 0x000e620000000800 */
[----:B------:R-:W-:-:S05]  /*288c0*/  VIADD R19, R19, 0x1f ;  /* 0x0000001f13137836 */ /* 0x000fca0000000000 */
[----:B-1----:R-:W-:-:S13]  /*288d0*/  ISETP.GE.AND P6, PT, R19, R4, PT ;  /* 0x000000041300720c */ /* 0x002fda0003fc6270 */
[----:B------:R-:W-:Y:S05]  /*288e0*/  @P6 BRA `(.L_x_1921) ;  /* 0x0000000400d06947 */ /* 0x000fea0003800000 */
[----:B------:R-:W1:Y:S01]  /*288f0*/  S2R R2, SR_TID.X ;  /* 0x0000000000027919 */ /* 0x000e620000002100 */
[----:B------:R-:W-:Y:S01]  /*28900*/  BSSY B0, `(.L_x_1922) ;  /* 0x0000009000007945 */ /* 0x000fe20003800000 */
[----:B-1----:R-:W-:-:S05]  /*28910*/  LOP3.LUT R2, R2, 0x1f, RZ, 0xc0, !PT ;  /* 0x0000001f02027812 */ /* 0x002fca00078ec0ff */
[----:B------:R-:W-:Y:S01]  /*28920*/  IMAD.IADD R5, R19, 0x1, R2 ;  /* 0x0000000113057824 */ /* 0x000fe200078e0202 */
[----:B------:R-:W-:-:S04]  /*28930*/  MOV R2, RZ ;  /* 0x000000ff00027202 */ /* 0x000fc80000000f00 */
[----:B------:R-:W-:-:S13]  /*28940*/  ISETP.GE.OR P6, PT, R5, R4, !P0 ;  /* 0x000000040500720c */ /* 0x000fda00047c6670 */
[----:B------:R-:W-:Y:S05]  /*28950*/  @P6 BRA `(.L_x_1923) ;  /* 0x00000000000c6947 */ /* 0x000fea0003800000 */
[----:B0-----:R-:W0:Y:S02]  /*28960*/  LDC.64 R2, c[0x0][0xc80] ;  /* 0x00032000ff027b82 */ /* 0x001e240000000a00 */
[----:B0-----:R-:W-:-:S06]  /*28970*/  IMAD.WIDE R2, R5, 0x4, R2 ;  /* 0x0000000405027825 */ /* 0x001fcc00078e0202 */
[----:B------:R1:W5:Y:S02]  /*28980*/  LDG.E R2, desc[UR38][R2.64] ;  /* 0x0000002602027981 */ /* 0x000364000c1e1900 */
.L_x_1923:
[----:B------:R-:W-:Y:S05]  /*28990*/  BSYNC B0 ;  /* 0x0000000000007941 */ /* 0x000fea0003800000 */
.L_x_1922:
[----:B------:R-:W-:-:S03]  /*289a0*/  UMOV UR4, 0xffffffff ;  /* 0xffffffff00047882 */ /* 0x000fc60000000000 */
[----:B------:R-:W-:Y:S05]  /*289b0*/  BRA.DIV UR4, `(.L_x_1924) ;  /* 0x0000005204807947 */ /* 0x000fea000b800000 */
[----:B-----5:R-:W2:Y:S02]  /*289c0*/  SHFL.UP PT, R14, R2, 0x1, RZ ;  /* 0x04200000020e7989 */ /* 0x020ea400000e00ff */
[----:B--2---:R-:W-:-:S05]  /*289d0*/  SEL R13, R14, RZ, P1 ;  /* 0x000000ff0e0d7207 */ /* 0x004fca0000800000 */
[----:B------:R-:W-:-:S05]  /*289e0*/  IMAD.IADD R13, R2, 0x1, R13 ;  /* 0x00000001020d7824 */ /* 0x000fca00078e020d */
[----:B------:R-:W2:Y:S02]  /*289f0*/  SHFL.UP PT, R14, R13, 0x2, RZ ;  /* 0x044000000d0e7989 */ /* 0x000ea400000e00ff */
[----:B--2---:R-:W-:-:S05]  /*28a00*/  SEL R14, R14, RZ, P2 ;  /* 0x000000ff0e0e7207 */ /* 0x004fca0001000000 */
[----:B01----:R-:W-:-:S05]  /*28a10*/  IMAD.IADD R3, R13, 0x1, R14 ;  /* 0x000000010d037824 */ /* 0x003fca00078e020e */
        /* <DEDUP_REMOVED lines=10> */
.L_x_2115:
[----:B------:R-:W-:Y:S02]  /*28ac0*/  ULDC UR4, c[0x0][0xc38] ;  /* 0x00030e0000047ab9 */ /* 0x000fe40000000800 */
[----:B------:R-:W-:-:S04]  /*28ad0*/  IMAD.U32 R4, RZ, RZ, UR4 ;  /* 0x00000004ff047e24 */ /* 0x000fc8000f8e00ff */
[----:B-1----:R-:W-:-:S04]  /*28ae0*/  IMAD R5, R14, R4, RZ ;  /* 0x000000040e057224 */ /* 0x002fc800078e02ff */
[----:B------:R-:W-:-:S05]  /*28af0*/  IMAD.IADD R16, R5, 0x1, R16 ;  /* 0x0000000105107824 */ /* 0x000fca00078e0210 */
[----:B------:R-:W-:-:S13]  /*28b00*/  ISETP.GT.AND P6, PT, R16, R0, PT ;  /* 0x000000001000720c */ /* 0x000fda0003fc4270 */
[----:B------:R-:W-:Y:S05]  /*28b10*/  @!P6 BRA `(.L_x_1925) ;  /* 0xfffffffc0064e947 */ /* 0x000fea000383ffff */
.L_x_1920:
[----:B------:R-:W-:Y:S01]  /*28b20*/  IMAD.IADD R16, R16, 0x1, -R5 ;  /* 0x0000000110107824 */ /* 0x000fe200078e0a05 */
[----:B------:R-:W-:-:S03]  /*28b30*/  UMOV UR4, 0xffffffff ;  /* 0xffffffff00047882 */ /* 0x000fc60000000000 */
[----:B------:R-:W-:-:S05]  /*28b40*/  IMAD R5, R3, R4, R16 ;  /* 0x0000000403057224 */ /* 0x000fca00078e0210 */
[----:B------:R-:W-:Y:S01]  /*28b50*/  ISETP.GT.AND P6, PT, R5, R0, PT ;  /* 0x000000000500720c */ /* 0x000fe20003fc4270 */
[----:B------:R-:W-:-:S12]  /*28b60*/  BRA.DIV UR4, `(.L_x_1926) ;  /* 0x0000005204d07947 */ /* 0x000fd8000b800000 */
[----:B------:R-:W-:-:S04]  /*28b70*/  VOTE.ANY R5, PT, !P6 ;  /* 0x0000000000057806 */ /* 0x000fc800070e0100 */
[----:B------:R-:W1:Y:S02]  /*28b80*/  POPC R6, R5 ;  /* 0x0000000500067309 */ /* 0x000e640000000000 */
[----:B-1----:R1:W2:Y:S02]  /*28b90*/  SHFL.IDX PT, R17, R2, R6, 0x1f ;  /* 0x00001f0602117589 */ /* 0x0022a400000e0000 */
.L_x_2119:
[----:B------:R-:W-:Y:S01]  /*28ba0*/  ISETP.NE.AND P0, PT, R5, RZ, PT ;  /* 0x000000ff0500720c */ /* 0x000fe20003f05270 */
[----:B------:R-:W-:-:S12]  /*28bb0*/  IMAD.MOV.U32 R5, RZ, RZ, RZ ;  /* 0x000000ffff057224 */ /* 0x000fd800078e00ff */
[----:B------:R-:W-:Y:S05]  /*28bc0*/  @!P0 BRA `(.L_x_1927) ;  /* 0x0000000000108947 */ /* 0x000fea0003800000 */
[----:B------:R-:W-:Y:S01]  /*28bd0*/  UMOV UR4, 0xffffffff ;  /* 0xffffffff00047882 */ /* 0x000fe20000000000 */
[----:B------:R-:W-:Y:S02]  /*28be0*/  VIADD R12, R6, 0xffffffff ;  /* 0xffffffff060c7836 */ /* 0x000fe40000000000 */
[----:B------:R-:W-:Y:S05]  /*28bf0*/  BRA.DIV UR4, `(.L_x_1928) ;  /* 0x0000005204f47947 */ /* 0x000fea000b800000 */
[----:B------:R3:W4:Y:S02]  /*28c00*/  SHFL.IDX PT, R5, R3, R12, 0x1f ;  /* 0x00001f0c03057589 */ /* 0x00072400000e0000 */
.L_x_1927:
[----:B01-3--:R-:W0:Y:S01]  /*28c10*/  LDC.64 R2, c[0x0][0xc90] ;  /* 0x00032400ff027b82 */ /* 0x00be220000000a00 */
[----:B------:R-:W-:-:S04]  /*28c20*/  IMAD.IADD R19, R6, 0x1, R19 ;  /* 0x0000000106137824 */ /* 0x000fc800078e0213 */
[----:B0-----:R-:W-:-:S05]  /*28c30*/  IMAD.WIDE R2, R19, 0x4, R2 ;  /* 0x0000000413027825 */ /* 0x001fca00078e0202 */
[----:B------:R0:W2:Y:S01]  /*28c40*/  LDG.E R7, desc[UR38][R2.64] ;  /* 0x0000002602077981 */ /* 0x0000a2000c1e1900 */
[----:B----4-:R-:W-:Y:S02]  /*28c50*/  IMAD R16, R5, R4, R16 ;  /* 0x0000000405107224 */ /* 0x010fe400078e0210 */
[----:B0-----:R-:W-:Y:S02]  /*28c60*/  IMAD.MOV.U32 R2, RZ, RZ, RZ ;  /* 0x000000ffff027224 */ /* 0x001fe400078e00ff */
[----:B--2---:R-:W-:-:S05]  /*28c70*/  IMAD R6, R17, R7, RZ ;  /* 0x0000000711067224 */ /* 0x004fca00078e02ff */
[----:B------:R-:W-:-:S04]  /*28c80*/  IABS R8, R6 ;  /* 0x0000000600087213 */ /* 0x000fc80000000000 */
[----:B------:R-:W0:Y:S08]  /*28c90*/  I2F.RP R9, R8 ;  /* 0x0000000800097306 */ /* 0x000e300000209400 */
[----:B0-----:R-:W0:Y:S02]  /*28ca0*/  MUFU.RCP R9, R9 ;  /* 0x0000000900097308 */ /* 0x001e240000001000 */
[----:B0-----:R-:W-:-:S06]  /*28cb0*/  IADD3 R10, R9, 0xffffffe, RZ ;  /* 0x0ffffffe090a7810 */ /* 0x001fcc0007ffe0ff */
[----:B------:R-:W0:Y:S02]  /*28cc0*/  F2I.FTZ.U32.TRUNC.NTZ R3, R10 ;  /* 0x0000000a00037305 */ /* 0x000e24000021f000 */
[----:B0-----:R-:W-:-:S04]  /*28cd0*/  IMAD.MOV R5, RZ, RZ, -R3 ;  /* 0x000000ffff057224 */ /* 0x001fc800078e0a03 */
[----:B------:R-:W-:-:S04]  /*28ce0*/  IMAD R5, R5, R8, RZ ;  /* 0x0000000805057224 */ /* 0x000fc800078e02ff */
[----:B------:R-:W-:-:S04]  /*28cf0*/  IMAD.HI.U32 R2, R3, R5, R2 ;  /* 0x0000000503027227 */ /* 0x000fc800078e0002 */
[----:B------:R-:W-:Y:S01]  /*28d00*/  IMAD.IADD R5, R0, 0x1, -R16 ;  /* 0x0000000100057824 */ /* 0x000fe200078e0a10 */
[----:B------:R-:W-:-:S04]  /*28d10*/  IABS R0, R6 ;  /* 0x0000000600007213 */ /* 0x000fc80000000000 */
[----:B------:R-:W-:Y:S01]  /*28d20*/  IABS R3, R5 ;  /* 0x0000000500037213 */ /* 0x000fe20000000000 */
[----:B------:R-:W-:-:S04]  /*28d30*/  IMAD.MOV R0, RZ, RZ, -R0 ;  /* 0x000000ffff007224 */ /* 0x000fc800078e0a00 */
        /* <DEDUP_REMOVED lines=11> */
[----:B------:R-:W-:-:S05]  /*28df0*/  @!P1 LOP3.LUT R2, RZ, R6, RZ, 0x33, !PT ;  /* 0x00000006ff029212 */ /* 0x000fca00078e33ff */
[----:B------:R-:W-:Y:S02]  /*28e00*/  IMAD R0, R7, R2, RZ ;  /* 0x0000000207007224 */ /* 0x000fe400078e02ff */
[----:B------:R-:W-:Y:S02]  /*28e10*/  IMAD.MOV R2, RZ, RZ, -R2 ;  /* 0x000000ffff027224 */ /* 0x000fe400078e0a02 */
[----:B------:R-:W-:Y:S02]  /*28e20*/  IMAD.MOV R3, RZ, RZ, -R0 ;  /* 0x000000ffff037224 */ /* 0x000fe400078e0a00 */
[----:B------:R-:W-:-:S03]  /*28e30*/  IMAD R5, R6, R2, R5 ;  /* 0x0000000206057224 */ /* 0x000fc600078e0205 */
[----:B------:R-:W-:-:S04]  /*28e40*/  VIADDMNMX R4, R3, R4, R7, PT ;  /* 0x0000000403047246 */ /* 0x000fc80003800107 */
[-C--:B------:R-:W-:Y:S02]  /*28e50*/  IABS R7, R4.reuse ;  /* 0x0000000400077213 */ /* 0x080fe40000000000 */
[----:B------:R-:W-:Y:S02]  /*28e60*/  IABS R6, R4 ;  /* 0x0000000400067213 */ /* 0x000fe40000000000 */
[----:B------:R-:W0:Y:S03]  /*28e70*/  I2F.RP R8, R7 ;  /* 0x0000000700087306 */ /* 0x000e260000209400 */
[----:B------:R-:W-:-:S05]  /*28e80*/  IMAD.MOV R6, RZ, RZ, -R6 ;  /* 0x000000ffff067224 */ /* 0x000fca00078e0a06 */
[----:B0-----:R-:W0:Y:S02]  /*28e90*/  MUFU.RCP R8, R8 ;  /* 0x0000000800087308 */ /* 0x001e240000001000 */
[----:B0-----:R-:W-:-:S06]  /*28ea0*/  VIADD R9, R8, 0xffffffe ;  /* 0x0ffffffe08097836 */ /* 0x001fcc0000000000 */
[----:B------:R-:W0:Y:S02]  /*28eb0*/  F2I.FTZ.U32.TRUNC.NTZ R3, R9 ;  /* 0x0000000900037305 */ /* 0x000e24000021f000 */
[----:B0-----:R-:W-:-:S05]  /*28ec0*/  IADD3 R2, RZ, -R3, RZ ;  /* 0x80000003ff027210 */ /* 0x001fca0007ffe0ff */
[----:B------:R-:W-:Y:S02]  /*28ed0*/  IMAD R11, R2, R7, RZ ;  /* 0x00000007020b7224 */ /* 0x000fe400078e02ff */
[----:B------:R-:W-:-:S04]  /*28ee0*/  IMAD.MOV.U32 R2, RZ, RZ, RZ ;  /* 0x000000ffff027224 */ /* 0x000fc800078e00ff */
[----:B------:R-:W-:Y:S01]  /*28ef0*/  IMAD.HI.U32 R2, R3, R11, R2 ;  /* 0x0000000b03027227 */ /* 0x000fe200078e0002 */
[----:B------:R-:W-:-:S05]  /*28f00*/  IABS R3, R5 ;  /* 0x0000000500037213 */ /* 0x000fca0000000000 */
[----:B------:R-:W-:-:S04]  /*28f10*/  IMAD.HI.U32 R2, R2, R3, RZ ;  /* 0x0000000302027227 */ /* 0x000fc800078e00ff */
[----:B------:R-:W-:Y:S01]  /*28f20*/  IMAD R6, R2, R6, R3 ;  /* 0x0000000602067224 */ /* 0x000fe200078e0203 */
[C---:B------:R-:W-:Y:S01]  /*28f30*/  LOP3.LUT R3, R5.reuse, R4, RZ, 0x3c, !PT ;  /* 0x0000000405037212 */ /* 0x040fe200078e3cff */
[----:B------:R-:W-:-:S03]  /*28f40*/  IMAD.IADD R5, R5, 0x1, R0 ;  /* 0x0000000105057824 */ /* 0x000fc600078e0200 */
        /* <DEDUP_REMOVED lines=8> */
[----:B------:R-:W-:Y:S01]  /*28fd0*/  @!P1 LOP3.LUT R2, RZ, R4, RZ, 0x33, !PT ;  /* 0x00000004ff029212 */ /* 0x000fe200078e33ff */
[----:B------:R-:W-:-:S04]  /*28fe0*/  IMAD.MOV R4, RZ, RZ, -R4 ;  /* 0x000000ffff047224 */ /* 0x000fc800078e0a04 */
[----:B------:R-:W-:Y:S01]  /*28ff0*/  IMAD R18, R2, R4, R5 ;  /* 0x0000000402127224 */ /* 0x000fe200078e0205 */
[----:B------:R-:W-:-:S05]  /*29000*/  LOP3.LUT R2, RZ, R2, RZ, 0x33, !PT ;  /* 0x00000002ff027212 */ /* 0x000fca00078e33ff */
[----:B------:R-:W-:Y:S01]  /*29010*/  IMAD.IADD R17, R17, 0x1, R2 ;  /* 0x0000000111117824 */ /* 0x000fe200078e0202 */
[----:B------:R-:W-:Y:S06]  /*29020*/  BRA `(.L_x_1929) ;  /* 0x00000000001c7947 */ /* 0x000fec0003800000 */
.L_x_1921:
[----:B------:R-:W-:Y:S01]  /*29030*/  UMOV UR4, URZ ;  /* 0x0000003f00047c82 */ /* 0x000fe20008000000 */
[----:B------:R-:W-:Y:S01]  /*29040*/  UMOV UR5, URZ ;  /* 0x0000003f00057c82 */ /* 0x000fe20008000000 */
[----:B------:R-:W-:Y:S01]  /*29050*/  ULDC UR6, c[0x0][0xc3c] ;  /* 0x00030f0000067ab9 */ /* 0x000fe20000000800 */
[----:B------:R-:W-:Y:S01]  /*29060*/  IMAD.MOV.U32 R16, RZ, RZ, R0 ;  /* 0x000000ffff107224 */ /* 0x000fe200078e0000 */
[----:B------:R-:W-:Y:S01]  /*29070*/  MOV R18, UR5 ;  /* 0x0000000500127c02 */ /* 0x000fe20008000f00 */
[----:B------:R-:W-:Y:S02]  /*29080*/  IMAD.U32 R17, RZ, RZ, UR4 ;  /* 0x00000004ff117e24 */ /* 0x000fe4000f8e00ff */
[----:B------:R-:W-:-:S07]  /*29090*/  IMAD.U32 R19, RZ, RZ, UR6 ;  /* 0x00000006ff137e24 */ /* 0x000fce000f8e00ff */
.L_x_1929:
[----:B------:R1:W2:Y:S01]  /*290a0*/  LDL R2, [R1+0x8] ;  /* 0x0000080001027983 */ /* 0x0002a20000100800 */
[----:B------:R-:W3:Y:S01]  /*290b0*/  S2R R0, SR_TID.X ;  /* 0x0000000000007919 */ /* 0x000ee20000002100 */
[----:B------:R-:W-:Y:S05]  /*290c0*/  WARPSYNC.ALL ;  /* 0x0000000000007948 */ /* 0x000fea0003800000 */
[----:B---3--:R-:W-:Y:S01]  /*290d0*/  LOP3.LUT R0, R0, 0x1f, RZ, 0xc0, !PT ;  /* 0x0000001f00007812 */ /* 0x008fe200078ec0ff */
[----:B------:R-:W-:Y:S03]  /*290e0*/  BAR.SYNC.DEFER_BLOCKING 0x4, 0x180 ;  /* 0x0106000000007b1d */ /* 0x000fe60000010000 */
[----:B------:R-:W-:-:S13]  /*290f0*/  ISETP.NE.AND P0, PT, R0, RZ, PT ;  /* 0x000000ff0000720c */ /* 0x000fda0003f05270 */
[----:B------:R-:W-:Y:S01]  /*29100*/  @!P0 MOV R0, 0x400 ;  /* 0x0000040000008802 */ /* 0x000fe20000000f00 */
[----:B--2---:R-:W2:Y:S03]  /*29110*/  @!P0 S2R R2, SR_CgaCtaId ;  /* 0x0000000000028919 */ /* 0x004ea60000008800 */
[----:B--2---:R-:W-:Y:S01]  /*29120*/  @!P0 LEA R23, R2, R0, 0x18 ;  /* 0x0000000002178211 */ /* 0x004fe200078ec0ff */
[----:B------:R1:W-:Y:S04]  /*29130*/  @!P0 STL [R1+0x8], R2 ;  /* 0x0000080201008387 */ /* 0x0003e80000100800 */
[----:B------:R1:W-:Y:S01]  /*29140*/  @!P0 STS.128 [R23+0x228d0], R16 ;  /* 0x0228d01017008388 */ /* 0x0003e20000000c00 */
[----:B------:R-:W-:Y:S06]  /*29150*/  BAR.ARV 0x5, 0x180 ;  /* 0x0146000000007b1d */ /* 0x000fec0000002000 */
.L_x_1918:
[----:B------:R-:W-:Y:S02]  /*29160*/  ULDC UR4, c[0x0][0xc3c] ;  /* 0x00030f0000047ab9 */ /* 0x000fe40000000800 */
[----:B---3--:R-:W-:-:S13]  /*29170*/  ISETP.GE.AND P0, PT, R19, UR4, PT ;  /* 0x0000000413007c0c */ /* 0x008fda000bf06270 */
[----:B------:R-:W-:Y:S05]  /*29180*/  @!P0 BRA `(.L_x_1930) ;  /* 0xffffff9800948947 */ /* 0x000fea000383ffff */
[----:B------:R-:W-:Y:S05]  /*29190*/  BSYNC B7 ;  /* 0x0000000000077941 */ /* 0x000fea0003800000 */
.L_x_1800:
        /* <DEDUP_REMOVED lines=12> */
.L_x_2122:
[----:B------:R-:W-:Y:S05]  /*29260*/  BSYNC B0 ;  /* 0x0000000000007941 */ /* 0x000fea0003800000 */
.L_x_1931:
[----:B------:R-:W-:-:S03]  /*29270*/  UMOV UR4, 0xffffffff ;  /* 0xffffffff00047882 */ /* 0x000fc60000000000 */
[----:B------:R-:W-:Y:S05]  /*29280*/  BRA.DIV UR4, `(.L_x_1933) ;  /* 0x0000004e048c7947 */ /* 0x000fea000b800000 */
[----:B0-----:R-:W0:Y:S02]  /*29290*/  S2R R0, SR_TID.X ;  /* 0x0000000000007919 */ /* 0x001e240000002100 */
[----:B0-----:R-:W-:-:S04]  /*292a0*/  SHF.R.U32.HI R0, RZ, 0x5, R0 ;  /* 0x00000005ff007819 */ /* 0x001fc80000011600 */
[----:B------:R-:W-:-:S05]  /*292b0*/  LOP3.LUT R0, R0, 0x3, RZ, 0xc0, !PT ;  /* 0x0000000300007812 */ /* 0x000fca00078ec0ff */
[----:B------:R0:W1:Y:S02]  /*292c0*/  SHFL.IDX PT, R14, R0, RZ, 0x1f ;  /* 0x00001fff000e7589 */ /* 0x00006400000e0000 */
.L_x_2125:
[----:B-1----:R-:W-:-:S13]  /*292d0*/  ISETP.NE.AND P0, PT, R14, RZ, PT ;  /* 0x000000ff0e00720c */ /* 0x002fda0003f05270 */
[----:B------:R-:W-:Y:S05]  /*292e0*/  @P0 BRA `(.L_x_1561) ;  /* 0x0000000000a80947 */ /* 0x000fea0003800000 */
[----:B------:R-:W-:-:S03]  /*292f0*/  UMOV UR4, 0xffffffff ;  /* 0xffffffff00047882 */ /* 0x000fc60000000000 */
[----:B------:R-:W-:Y:S05]  /*29300*/  BRA.DIV UR4, `(.L_x_1934) ;  /* 0x0000004e04a07947 */ /* 0x000fea000b800000 */
[----:B------:R-:W-:-:S13]  /*29310*/  ELECT P6, URZ, PT ;  /* 0x00000000003f782f */ /* 0x000fda00038c0000 */
.L_x_2128:
[----:B------:R-:W-:Y:S05]  /*29320*/  @!P6 BRA `(.L_x_1561) ;  /* 0x000000000098e947 */ /* 0x000fea0003800000 */
[----:B------:R-:W-:-:S06]  /*29330*/  ULOP3.LUT UR4, UR36, 0x2, URZ, 0xfc, !UPT ;  /* 0x0000000224047892 */ /* 0x000fcc000f8efc3f */
[----:B0-----:R-:W-:-:S05]  /*29340*/  IMAD.U32 R0, RZ, RZ, UR4 ;  /* 0x00000004ff007e24 */ /* 0x001fca000f8e00ff */
[----:B------:R-:W-:-:S13]  /*29350*/  ISETP.NE.AND P0, PT, R0, 0x3, PT ;  /* 0x000000030000780c */ /* 0x000fda0003f05270 */
[----:B------:R-:W-:Y:S05]  /*29360*/  @!P0 BRA `(.L_x_1935) ;  /* 0x0000000000048947 */ /* 0x000fea0003800000 */
[----:B------:R-:W-:Y:S01]  /*29370*/  BPT.TRAP 0x1 ;  /* 0x000000040000795c */ /* 0x000fe20000300000 */
.L_x_1935:
[----:B------:R-:W-:Y:S01]  /*29380*/  IMAD R5, R24, 0x8, R7 ;  /* 0x0000000818057824 */ /* 0x000fe200078e0207 */
[----:B------:R-:W-:Y:S01]  /*29390*/  SHF.L.U32 R0, R28, 0x1f, RZ ;  /* 0x0000001f1c007819 */ /* 0x000fe200000006ff */
[----:B------:R-:W-:-:S03]  /*293a0*/  VIADD R24, R24, 0x1 ;  /* 0x0000000118187836 */ /* 0x000fc60000000000 */
[----:B------:R-:W0:Y:S02]  /*293b0*/  SYNCS.PHASECHK.TRANS64.TRYWAIT P1, [R5+URZ+0x22840], R0 ;  /* 0x02284000050075a7 */ /* 0x000e24000802017f */
[----:B------:R-:W-:-:S04]  /*293c0*/  ISETP.NE.AND P2, PT, R24, 0x2, PT ;  /* 0x000000021800780c */ /* 0x000fc80003f45270 */
[----:B------:R-:W-:Y:S01]  /*293d0*/  SEL R3, RZ, 0x1, P2 ;  /* 0x00000001ff037807 */ /* 0x000fe20001000000 */
[----:B0-----:R-:W-:Y:S08]  /*293e0*/  @!P1 BRA `(.L_x_1936) ;  /* 0x0000004c00889947 */ /* 0x001ff00003800000 */
.L_x_2129:
[----:B------:R-:W-:Y:S02]  /*293f0*/  SEL R24, R24, RZ, P2 ;  /* 0x000000ff18187207 */ /* 0x000fe40001000000 */
[----:B------:R-:W-:Y:S01]  /*29400*/  LOP3.LUT R2, R28, R3, RZ, 0x3c, !PT ;  /* 0x000000031c027212 */ /* 0x000fe200078e3cff */
[----:B------:R-:W-:Y:S06]  /*29410*/  @!P0 BRA `(.L_x_1937) ;  /* 0x0000000000048947 */ /* 0x000fec0003800000 */
[----:B------:R-:W-:Y:S01]  /*29420*/  BPT.TRAP 0x1 ;  /* 0x000000040000795c */ /* 0x000fe20000300000 */
.L_x_1937:
[----:B------:R-:W-:Y:S01]  /*29430*/  IMAD R3, R24, 0x8, R7 ;  /* 0x0000000818037824 */ /* 0x000fe200078e0207 */
[----:B------:R-:W-:-:S04]  /*29440*/  SHF.L.U32 R2, R2, 0x1f, RZ ;  /* 0x0000001f02027819 */ /* 0x000fc800000006ff */
[----:B------:R-:W1:Y:S02]  /*29450*/  SYNCS.PHASECHK.TRANS64.TRYWAIT P1, [R3+URZ+0x22840], R2 ;  /* 0x02284002030075a7 */ /* 0x000e64000802017f */
[----:B-1----:R-:W-:Y:S05]  /*29460*/  @!P1 BRA `(.L_x_1938) ;  /* 0x0000004c007c9947 */ /* 0x002fea0003800000 */
.L_x_2130:
[----:B------:R-:W-:Y:S05]  /*29470*/  @!P0 BRA `(.L_x_1939) ;  /* 0x0000000000048947 */ /* 0x000fea0003800000 */
[----:B------:R-:W-:Y:S01]  /*29480*/  BPT.TRAP 0x1 ;  /* 0x000000040000795c */ /* 0x000fe20000300000 */
.L_x_1939:
[----:B------:R-:W2:Y:S02]  /*29490*/  SYNCS.PHASECHK.TRANS64.TRYWAIT P1, [R5+URZ+0x22860], R0 ;  /* 0x02286000050075a7 */ /* 0x000ea4000802017f */
[----:B--2---:R-:W-:Y:S05]  /*294a0*/  @!P1 BRA `(.L_x_1940) ;  /* 0x0000004c00809947 */ /* 0x004fea0003800000 */
.L_x_2131:
[----:B------:R-:W-:Y:S05]  /*294b0*/  @!P0 BRA `(.L_x_1941) ;  /* 0x0000000000048947 */ /* 0x000fea0003800000 */
[----:B------:R-:W-:Y:S01]  /*294c0*/  BPT.TRAP 0x1 ;  /* 0x000000040000795c */ /* 0x000fe20000300000 */
.L_x_1941:
[----:B------:R-:W3:Y:S02]  /*294d0*/  SYNCS.PHASECHK.TRANS64.TRYWAIT P1, [R3+URZ+0x22860], R2 ;  /* 0x02286002030075a7 */ /* 0x000ee4000802017f */
[----:B---3--:R-:W-:Y:S05]  /*294e0*/  @!P1 BRA `(.L_x_1942) ;  /* 0x0000004c00849947 */ /* 0x008fea0003800000 */
.L_x_2132:
[----:B------:R-:W-:Y:S05]  /*294f0*/  @!P0 BRA `(.L_x_1943) ;  /* 0x0000000000048947 */ /* 0x000fea0003800000 */
[----:B------:R-:W-:Y:S01]  /*29500*/  BPT.TRAP 0x1 ;  /* 0x000000040000795c */ /* 0x000fe20000300000 */
.L_x_1943:
[----:B------:R-:W4:Y:S02]  /*29510*/  SYNCS.PHASECHK.TRANS64.TRYWAIT P1, [R5+URZ+0x22880], R0 ;  /* 0x02288000050075a7 */ /* 0x000f24000802017f */
[----:B----4-:R-:W-:Y:S05]  /*29520*/  @!P1 BRA `(.L_x_1944) ;  /* 0x0000004c00889947 */ /* 0x010fea0003800000 */
.L_x_2133:
[----:B------:R-:W-:Y:S05]  /*29530*/  @!P0 BRA `(.L_x_1945) ;  /* 0x0000000000048947 */ /* 0x000fea0003800000 */
[----:B------:R-:W-:Y:S01]  /*29540*/  BPT.TRAP 0x1 ;  /* 0x000000040000795c */ /* 0x000fe20000300000 */
.L_x_1945:
[----:B------:R0:W0:Y:S02]  /*29550*/  SYNCS.PHASECHK.TRANS64.TRYWAIT P0, [R3+URZ+0x22880], R2 ;  /* 0x02288002030075a7 */ /* 0x000024000800017f */
[----:B0-----:R-:W-:Y:S05]  /*29560*/  @!P0 NANOSLEEP.SYNCS 0x989680 ;  /* 0x009896800000895d */ /* 0x001fea0003900000 */
[----:B------:R-:W0:Y:S02]  /*29570*/  @!P0 SYNCS.PHASECHK.TRANS64 P0, [R3+URZ+0x22880], R2 ;  /* 0x02288002030085a7 */ /* 0x000e24000800007f */
[----:B0-----:R-:W-:Y:S05]  /*29580*/  @!P0 BRA `(.L_x_1945) ;  /* 0xfffffffc00f08947 */ /* 0x001fea000383ffff */
.L_x_1561:
[----:B------:R-:W-:Y:S05]  /*29590*/  BSYNC B8 ;  /* 0x0000000000087941 */ /* 0x000fea0003800000 */
.L_x_1558:
[----:B------:R-:W-:Y:S05]  /*295a0*/  EXIT ;  /* 0x000000000000794d */ /* 0x000fea0003800000 */
.L_x_1585:
[----:B-1----:R1:W2:Y:S02]  /*295b0*/  SYNCS.PHASECHK.TRANS64.TRYWAIT P4, [R84+URZ+0x22890], R93 ;  /* 0x0228905d540075a7 */ /* 0x0022a4000808017f */
[----:B--2---:R-:W-:Y:S05]  /*295c0*/  @!P4 NANOSLEEP.SYNCS 0x989680 ;  /* 0x009896800000c95d */ /* 0x004fea0003900000 */
[----:B------:R-:W2:Y:S02]  /*295d0*/  @!P4 SYNCS.PHASECHK.TRANS64 P4, [R84+URZ+0x22890], R93 ;  /* 0x0228905d5400c5a7 */ /* 0x000ea4000808007f */
[----:B--2---:R-:W-:Y:S05]  /*295e0*/  @!P4 BRA `(.L_x_1585) ;  /* 0xfffffffc00f0c947 */ /* 0x004fea000383ffff */
[----:B------:R-:W-:Y:S05]  /*295f0*/  BRA `(.L_x_1946) ;  /* 0xfffffd9800a87947 */ /* 0x000fea000383ffff */
.L_x_1586:
[----:B------:R-:W-:Y:S01]  /*29600*/  BSSY B1, `(.L_x_1947) ;  /* 0x0000008000017945 */ /* 0x000fe20003800000 */
[----:B0-----:R-:W-:Y:S02]  /*29610*/  IMAD.MOV.U32 R13, RZ, RZ, R97 ;  /* 0x000000ffff0d7224 */ /* 0x001fe400078e0061 */
[----:B------:R-:W-:Y:S02]  /*29620*/  IMAD.MOV.U32 R12, RZ, RZ, RZ ;  /* 0x000000ffff0c7224 */ /* 0x000fe400078e00ff */
[----:B------:R-:W-:Y:S02]  /*29630*/  IMAD.MOV.U32 R11, RZ, RZ, 0x1e1f ;  /* 0x00001e1fff0b7424 */ /* 0x000fe400078e00ff */
[----:B------:R-:W-:-:S07]  /*29640*/  IMAD.MOV.U32 R15, RZ, RZ, -0x1 ;  /* 0xffffffffff0f7424 */ /* 0x000fce00078e00ff */
[----:B-1----:R-:W-:Y:S05]  /*29650*/  WARPSYNC.COLLECTIVE R15, `(.L_x_1948) ;  /* 0x000000000f087348 */ /* 0x002fea0003c00000 */
[----:B------:R0:W2:Y:S02]  /*29660*/  SHFL.IDX P6, R14, R13, R12, R11 ;  /* 0x0000000c0d0e7389 */ /* 0x0000a400000c000b */
[----:B012---:R-:W-:Y:S01]  /*29670*/  ENDCOLLECTIVE ;  /* 0x000000000000791b */ /* 0x007fe20003800000 */
.L_x_1948:
[----:B------:R-:W-:Y:S05]  /*29680*/  BSYNC B1 ;  /* 0x0000000000017941 */ /* 0x000fea0003800000 */
.L_x_1947:
[----:B------:R-:W-:Y:S01]  /*29690*/  IMAD.MOV.U32 R13, RZ, RZ, R101 ;  /* 0x000000ffff0d7224 */ /* 0x000fe200078e0065 */
[----:B------:R-:W-:Y:S01]  /*296a0*/  MOV R97, R14 ;  /* 0x0000000e00617202 */ /* 0x000fe20000000f00 */
[----:B------:R-:W-:Y:S02]  /*296b0*/  IMAD.MOV.U32 R12, RZ, RZ, RZ ;  /* 0x000000ffff0c7224 */ /* 0x000fe400078e00ff */
[----:B------:R-:W-:Y:S02]  /*296c0*/  IMAD.MOV.U32 R11, RZ, RZ, 0x1e1f ;  /* 0x00001e1fff0b7424 */ /* 0x000fe400078e00ff */
[----:B------:R-:W-:-:S07]  /*296d0*/  IMAD.MOV.U32 R15, RZ, RZ, -0x1 ;  /* 0xffffffffff0f7424 */ /* 0x000fce00078e00ff */
[----:B------:R-:W-:Y:S05]  /*296e0*/  WARPSYNC.COLLECTIVE R15, `(.L_x_1949) ;  /* 0x000000000f087348 */ /* 0x000fea0003c00000 */
[----:B------:R0:W1:Y:S02]  /*296f0*/  SHFL.IDX P6, R14, R13, R12, R11 ;  /* 0x0000000c0d0e7389 */ /* 0x00006400000c000b */
[----:B01----:R-:W-:Y:S01]  /*29700*/  ENDCOLLECTIVE ;  /* 0x000000000000791b */ /* 0x003fe20003800000 */
.L_x_1949:
[----:B------:R-:W-:Y:S05]  /*29710*/  BRA `(.L_x_1950) ;  /* 0xfffffd9800747947 */ /* 0x000fea000383ffff */
.L_x_1614:
[----:B-1----:R1:W2:Y:S02]  /*29720*/  SYNCS.PHASECHK.TRANS64.TRYWAIT P4, [R84+URZ+0x22890], R93 ;  /* 0x0228905d540075a7 */ /* 0x0022a4000808017f */
[----:B--2---:R-:W-:Y:S05]  /*29730*/  @!P4 NANOSLEEP.SYNCS 0x989680 ;  /* 0x009896800000c95d */ /* 0x004fea0003900000 */
[----:B------:R-:W2:Y:S02]  /*29740*/  @!P4 SYNCS.PHASECHK.TRANS64 P4, [R84+URZ+0x22890], R93 ;  /* 0x0228905d5400c5a7 */ /* 0x000ea4000808007f */
[----:B--2---:R-:W-:Y:S05]  /*29750*/  @!P4 BRA `(.L_x_1614) ;  /* 0xfffffffc00f0c947 */ /* 0x004fea000383ffff */
[----:B------:R-:W-:Y:S05]  /*29760*/  BRA `(.L_x_1951) ;  /* 0xfffffdc800447947 */ /* 0x000fea000383ffff */
.L_x_1615:
        /* <DEDUP_REMOVED lines=8> */
.L_x_1953:
[----:B------:R-:W-:Y:S05]  /*297f0*/  BSYNC B1 ;  /* 0x0000000000017941 */ /* 0x000fea0003800000 */
.L_x_1952:
[----:B------:R-:W-:Y:S01]  /*29800*/  IMAD.MOV.U32 R13, RZ, RZ, R101 ;  /* 0x000000ffff0d7224 */ /* 0x000fe200078e0065 */
[----:B------:R-:W-:Y:S01]  /*29810*/  MOV R11, 0x1e1f ;  /* 0x00001e1f000b7802 */ /* 0x000fe20000000f00 */
[----:B------:R-:W-:Y:S02]  /*29820*/  IMAD.MOV.U32 R12, RZ, RZ, RZ ;  /* 0x000000ffff0c7224 */ /* 0x000fe400078e00ff */
[----:B------:R-:W-:Y:S02]  /*29830*/  IMAD.MOV.U32 R15, RZ, RZ, -0x1 ;  /* 0xffffffffff0f7424 */ /* 0x000fe400078e00ff */
[----:B------:R-:W-:-:S07]  /*29840*/  IMAD.MOV.U32 R99, RZ, RZ, R14 ;  /* 0x000000ffff637224 */ /* 0x000fce00078e000e */
[----:B------:R-:W-:Y:S05]  /*29850*/  WARPSYNC.COLLECTIVE R15, `(.L_x_1954) ;  /* 0x000000000f087348 */ /* 0x000fea0003c00000 */
[----:B------:R0:W1:Y:S02]  /*29860*/  SHFL.IDX P6, R14, R13, R12, R11 ;  /* 0x0000000c0d0e7389 */ /* 0x00006400000c000b */
[----:B01----:R-:W-:Y:S01]  /*29870*/  ENDCOLLECTIVE ;  /* 0x000000000000791b */ /* 0x003fe20003800000 */
.L_x_1954:
[----:B------:R-:W-:Y:S01]  /*29880*/  IMAD.MOV.U32 R101, RZ, RZ, R14 ;  /* 0x000000ffff657224 */ /* 0x000fe200078e000e */
[----:B------:R-:W-:Y:S06]  /*29890*/  BRA `(.L_x_1955) ;  /* 0xfffffdc8000c7947 */ /* 0x000fec000383ffff */
.L_x_1628:
[----:B0-----:R0:W1:Y:S02]  /*298a0*/  SYNCS.PHASECHK.TRANS64.TRYWAIT P2, [R84+URZ+0x22890], R93 ;  /* 0x0228905d540075a7 */ /* 0x001064000804017f */
[----:B-1----:R-:W-:Y:S05]  /*298b0*/  @!P2 NANOSLEEP.SYNCS 0x989680 ;  /* 0x009896800000a95d */ /* 0x002fea0003900000 */
[----:B------:R-:W1:Y:S02]  /*298c0*/  @!P2 SYNCS.PHASECHK.TRANS64 P2, [R84+URZ+0x22890], R93 ;  /* 0x0228905d5400a5a7 */ /* 0x000e64000804007f */
[----:B-1----:R-:W-:Y:S05]  /*298d0*/  @!P2 BRA `(.L_x_1628) ;  /* 0xfffffffc00f0a947 */ /* 0x002fea000383ffff */
[----:B------:R-:W-:Y:S05]  /*298e0*/  BRA `(.L_x_1956) ;  /* 0xfffffdf400ac7947 */ /* 0x000fea000383ffff */
.L_x_1629:
[----:B------:R-:W-:Y:S01]  /*298f0*/  BSSY B1, `(.L_x_1957) ;  /* 0x0000007000017945 */ /* 0x000fe20003800000 */
[----:B------:R-:W-:Y:S02]  /*29900*/  IMAD.MOV.U32 R12, RZ, RZ, RZ ;  /* 0x000000ffff0c7224 */ /* 0x000fe400078e00ff */
[----:B------:R-:W-:Y:S02]  /*29910*/  IMAD.MOV.U32 R11, RZ, RZ, 0x1e1f ;  /* 0x00001e1fff0b7424 */ /* 0x000fe400078e00ff */
[----:B------:R-:W-:-:S07]  /*29920*/  IMAD.MOV.U32 R15, RZ, RZ, -0x1 ;  /* 0xffffffffff0f7424 */ /* 0x000fce00078e00ff */
[----:B0-----:R-:W-:Y:S05]  /*29930*/  WARPSYNC.COLLECTIVE R15, `(.L_x_1958) ;  /* 0x000000000f087348 */ /* 0x001fea0003c00000 */
[----:B------:R1:W2:Y:S02]  /*29940*/  SHFL.IDX P6, R14, R13, R12, R11 ;  /* 0x0000000c0d0e7389 */ /* 0x0002a400000c000b */
[----:B012---:R-:W-:Y:S01]  /*29950*/  ENDCOLLECTIVE ;  /* 0x000000000000791b */ /* 0x007fe20003800000 */
.L_x_1958:
[----:B------:R-:W-:Y:S05]  /*29960*/  BSYNC B1 ;  /* 0x0000000000017941 */ /* 0x000fea0003800000 */
.L_x_1957:
[----:B------:R-:W-:Y:S02]  /*29970*/  IMAD.MOV.U32 R13, RZ, RZ, R4 ;  /* 0x000000ffff0d7224 */ /* 0x000fe400078e0004 */
[----:B------:R-:W-:Y:S02]  /*29980*/  IMAD.MOV.U32 R12, RZ, RZ, RZ ;  /* 0x000000ffff0c7224 */ /* 0x000fe400078e00ff */
[----:B------:R-:W-:Y:S02]  /*29990*/  IMAD.MOV.U32 R11, RZ, RZ, 0x1e1f ;  /* 0x00001e1fff0b7424 */ /* 0x000fe400078e00ff */
[----:B------:R-:W-:Y:S02]  /*299a0*/  IMAD.MOV.U32 R15, RZ, RZ, -0x1 ;  /* 0xffffffffff0f7424 */ /* 0x000fe400078e00ff */
[----:B------:R-:W-:-:S07]  /*299b0*/  IMAD.MOV.U32 R29, RZ, RZ, R14 ;  /* 0x000000ffff1d7224 */ /* 0x000fce00078e000e */
[----:B------:R-:W-:Y:S05]  /*299c0*/  WARPSYNC.COLLECTIVE R15, `(.L_x_1959) ;  /* 0x000000000f087348 */ /* 0x000fea0003c00000 */
[----:B------:R0:W1:Y:S02]  /*299d0*/  SHFL.IDX P6, R14, R13, R12, R11 ;  /* 0x0000000c0d0e7389 */ /* 0x00006400000c000b */
[----:B01----:R-:W-:Y:S01]  /*299e0*/  ENDCOLLECTIVE ;  /* 0x000000000000791b */ /* 0x003fe20003800000 */
.L_x_1959:
[----:B------:R-:W-:Y:S05]  /*299f0*/  BRA `(.L_x_1960) ;  /* 0xfffffdf400d07947 */ /* 0x000fea000383ffff */
.L_x_1633:
[----:B0-----:R0:W3:Y:S02]  /*29a00*/  SYNCS.PHASECHK.TRANS64.TRYWAIT P1, [R84+URZ+0x228b0], R93 ;  /* 0x0228b05d540075a7 */ /* 0x0010e4000802017f */
[----:B---3--:R-:W-:Y:S05]  /*29a10*/  @!P1 NANOSLEEP.SYNCS 0x989680 ;  /* 0x009896800000995d */ /* 0x008fea0003900000 */
[----:B------:R-:W3:Y:S02]  /*29a20*/  @!P1 SYNCS.PHASECHK.TRANS64 P1, [R84+URZ+0x228b0], R93 ;  /* 0x0228b05d540095a7 */ /* 0x000ee4000802007f */
[----:B---3--:R-:W-:Y:S05]  /*29a30*/  @!P1 BRA `(.L_x_1633) ;  /* 0xfffffffc00f09947 */ /* 0x008fea000383ffff */
[----:B------:R-:W-:Y:S05]  /*29a40*/  BRA `(.L_x_1961) ;  /* 0xfffffdf800987947 */ /* 0x000fea000383ffff */
.L_x_1651:
[----:B------:R-:W-:Y:S01]  /*29a50*/  BSSY B0, `(.L_x_1962) ;  /* 0x0000008000007945 */ /* 0x000fe20003800000 */
[----:B------:R-:W-:Y:S01]  /*29a60*/  IMAD.MOV.U32 R13, RZ, RZ, R218 ;  /* 0x000000ffff0d7224 */ /* 0x000fe200078e00da */
[----:B------:R-:W-:Y:S01]  /*29a70*/  MOV R12, RZ ;  /* 0x000000ff000c7202 */ /* 0x000fe20000000f00 */
[----:B------:R-:W-:Y:S02]  /*29a80*/  IMAD.MOV.U32 R11, RZ, RZ, 0x1f ;  /* 0x0000001fff0b7424 */ /* 0x000fe400078e00ff */
[----:B------:R-:W-:-:S07]  /*29a90*/  IMAD.MOV.U32 R15, RZ, RZ, -0x1 ;  /* 0xffffffffff0f7424 */ /* 0x000fce00078e00ff */
[----:B0----5:R-:W-:Y:S05]  /*29aa0*/  WARPSYNC.COLLECTIVE R15, `(.L_x_1963) ;  /* 0x000000000f087348 */ /* 0x021fea0003c00000 */
[----:B------:R1:W2:Y:S02]  /*29ab0*/  SHFL.IDX P6, R14, R13, R12, R11 ;  /* 0x0000000c0d0e7389 */ /* 0x0002a400000c000b */
[----:B012--5:R-:W-:Y:S01]  /*29ac0*/  ENDCOLLECTIVE ;  /* 0x000000000000791b */ /* 0x027fe20003800000 */
.L_x_1963:
[----:B------:R-:W-:Y:S05]  /*29ad0*/  BSYNC B0 ;  /* 0x0000000000007941 */ /* 0x000fea0003800000 */
.L_x_1962:
[----:B------:R-:W-:Y:S01]  /*29ae0*/  IMAD.MOV.U32 R184, RZ, RZ, R14 ;  /* 0x000000ffffb87224 */ /* 0x000fe200078e000e */
[----:B------:R-:W-:Y:S06]  /*29af0*/  BRA `(.L_x_1964) ;  /* 0xfffffe0400a07947 */ /* 0x000fec000383ffff */
.L_x_1661:
[----:B------:R-:W-:Y:S01]  /*29b00*/  BSSY B1, `(.L_x_1965) ;  /* 0x0000007000017945 */ /* 0x000fe20003800000 */
[----:B------:R-:W-:Y:S02]  /*29b10*/  IMAD.MOV.U32 R12, RZ, RZ, RZ ;  /* 0x000000ffff0c7224 */ /* 0x000fe400078e00ff */
[----:B------:R-:W-:Y:S02]  /*29b20*/  IMAD.MOV.U32 R11, RZ, RZ, 0x1e1f ;  /* 0x00001e1fff0b7424 */ /* 0x000fe400078e00ff */
[----:B------:R-:W-:-:S07]  /*29b30*/  IMAD.MOV.U32 R15, RZ, RZ, -0x1 ;  /* 0xffffffffff0f7424 */ /* 0x000fce00078e00ff */
[----:B-1----:R-:W-:Y:S05]  /*29b40*/  WARPSYNC.COLLECTIVE R15, `(.L_x_1966) ;  /* 0x000000000f087348 */ /* 0x002fea0003c00000 */
[----:B------:R0:W2:Y:S02]  /*29b50*/  SHFL.IDX P6, R14, R13, R12, R11 ;  /* 0x0000000c0d0e7389 */ /* 0x0000a400000c000b */
[----:B012---:R-:W-:Y:S01]  /*29b60*/  ENDCOLLECTIVE ;  /* 0x000000000000791b */ /* 0x007fe20003800000 */
.L_x_1966:
[----:B------:R-:W-:Y:S05]  /*29b70*/  BSYNC B1 ;  /* 0x0000000000017941 */ /* 0x000fea0003800000 */
.L_x_1965:
        /* <DEDUP_REMOVED lines=8> */
.L_x_1967:
[----:B------:R-:W-:Y:S01]  /*29c00*/  IMAD.MOV.U32 R13, RZ, RZ, R5 ;  /* 0x000000ffff0d7224 */ /* 0x000fe200078e0005 */
[----:B------:R-:W-:-:S07]  /*29c10*/  MOV R0, R14 ;  /* 0x0000000e00007202 */ /* 0x000fce0000000f00 */
[----:B------:R-:W-:Y:S05]  /*29c20*/  WARPSYNC.COLLECTIVE R15, `(.L_x_1968) ;  /* 0x000000000f087348 */ /* 0x000fea0003c00000 */
[----:B------:R0:W1:Y:S02]  /*29c30*/  SHFL.IDX P6, R14, R13, R12, R11 ;  /* 0x0000000c0d0e7389 */ /* 0x00006400000c000b */
[----:B01----:R-:W-:Y:S01]  /*29c40*/  ENDCOLLECTIVE ;  /* 0x000000000000791b */ /* 0x003fe20003800000 */
.L_x_1968:
[----:B------:R-:W-:Y:S02]  /*29c50*/  IMAD.MOV.U32 R13, RZ, RZ, R4 ;  /* 0x000000ffff0d7224 */ /* 0x000fe400078e0004 */
[----:B------:R-:W-:-:S07]  /*29c60*/  IMAD.MOV.U32 R5, RZ, RZ, R14 ;  /* 0x000000ffff057224 */ /* 0x000fce00078e000e */
[----:B------:R-:W-:Y:S05]  /*29c70*/  WARPSYNC.COLLECTIVE R15, `(.L_x_1969) ;  /* 0x000000000f087348 */ /* 0x000fea0003c00000 */
[----:B------:R0:W1:Y:S02]  /*29c80*/  SHFL.IDX P6, R14, R13, R12, R11 ;  /* 0x0000000c0d0e7389 */ /* 0x00006400000c000b */
[----:B01----:R-:W-:Y:S01]  /*29c90*/  ENDCOLLECTIVE ;  /* 0x000000000000791b */ /* 0x003fe20003800000 */
.L_x_1969:
[----:B------:R-:W-:Y:S05]  /*29ca0*/  BRA `(.L_x_1970) ;  /* 0xfffffe0c00947947 */ /* 0x000fea000383ffff */
.L_x_1665:
[----:B--2---:R2:W4:Y:S02]  /*29cb0*/  SYNCS.PHASECHK.TRANS64.TRYWAIT P0, [R16+URZ+0x22800], R5 ;  /* 0x02280005100075a7 */ /* 0x004524000800017f */
[----:B----4-:R-:W-:Y:S05]  /*29cc0*/  @!P0 NANOSLEEP.SYNCS 0x989680 ;  /* 0x009896800000895d */ /* 0x010fea0003900000 */
[----:B------:R-:W4:Y:S02]  /*29cd0*/  @!P0 SYNCS.PHASECHK.TRANS64 P0, [R16+URZ+0x22800], R5 ;  /* 0x02280005100085a7 */ /* 0x000f24000800007f */
[----:B----4-:R-:W-:Y:S05]  /*29ce0*/  @!P0 BRA `(.L_x_1665) ;  /* 0xfffffffc00f08947 */ /* 0x010fea000383ffff */
[----:B------:R-:W-:Y:S05]  /*29cf0*/  BRA `(.L_x_1971) ;  /* 0xfffffe1000cc7947 */ /* 0x000fea000383ffff */
.L_x_1677:
[----:B------:R-:W-:Y:S01]  /*29d00*/  BSSY B1, `(.L_x_1972) ;  /* 0x0000007000017945 */ /* 0x000fe20003800000 */
[----:B------:R-:W-:Y:S02]  /*29d10*/  IMAD.MOV.U32 R12, RZ, RZ, RZ ;  /* 0x000000ffff0c7224 */ /* 0x000fe400078e00ff */
[----:B------:R-:W-:Y:S02]  /*29d20*/  IMAD.MOV.U32 R11, RZ, RZ, 0x1e1f ;  /* 0x00001e1fff0b7424 */ /* 0x000fe400078e00ff */
[----:B------:R-:W-:-:S07]  /*29d30*/  IMAD.MOV.U32 R15, RZ, RZ, -0x1 ;  /* 0xffffffffff0f7424 */ /* 0x000fce00078e00ff */
[----:B-1----:R-:W-:Y:S05]  /*29d40*/  WARPSYNC.COLLECTIVE R15, `(.L_x_1973) ;  /* 0x000000000f087348 */ /* 0x002fea0003c00000 */
[----:B------:R0:W2:Y:S02]  /*29d50*/  SHFL.IDX P6, R14, R13, R12, R11 ;  /* 0x0000000c0d0e7389 */ /* 0x0000a400000c000b */
[----:B012---:R-:W-:Y:S01]  /*29d60*/  ENDCOLLECTIVE ;  /* 0x000000000000791b */ /* 0x007fe20003800000 */
.L_x_1973:
[----:B------:R-:W-:Y:S05]  /*29d70*/  BSYNC B1 ;  /* 0x0000000000017941 */ /* 0x000fea0003800000 */
.L_x_1972:
        /* <DEDUP_REMOVED lines=8> */
.L_x_1974:
[----:B------:R-:W-:Y:S01]  /*29e00*/  IMAD.MOV.U32 R13, RZ, RZ, R20 ;  /* 0x000000ffff0d7224 */ /* 0x000fe200078e0014 */
[----:B------:R-:W-:-:S07]  /*29e10*/  MOV R3, R14 ;  /* 0x0000000e00037202 */ /* 0x000fce0000000f00 */
[----:B------:R-:W-:Y:S05]  /*29e20*/  WARPSYNC.COLLECTIVE R15, `(.L_x_1975) ;  /* 0x000000000f087348 */ /* 0x000fea0003c00000 */
[----:B------:R0:W1:Y:S02]  /*29e30*/  SHFL.IDX P6, R14, R13, R12, R11 ;  /* 0x0000000c0d0e7389 */ /* 0x00006400000c000b */
[----:B01----:R-:W-:Y:S01]  /*29e40*/  ENDCOLLECTIVE ;  /* 0x000000000000791b */ /* 0x003fe20003800000 */
.L_x_1975:
[----:B------:R-:W-:Y:S02]  /*29e50*/  IMAD.MOV.U32 R13, RZ, RZ, R21 ;  /* 0x000000ffff0d7224 */ /* 0x000fe400078e0015 */
[----:B------:R-:W-:-:S07]  /*29e60*/  IMAD.MOV.U32 R20, RZ, RZ, R14 ;  /* 0x000000ffff147224 */ /* 0x000fce00078e000e */
[----:B------:R-:W-:Y:S05]  /*29e70*/  WARPSYNC.COLLECTIVE R15, `(.L_x_1976) ;  /* 0x000000000f087348 */ /* 0x000fea0003c00000 */
[----:B------:R0:W1:Y:S02]  /*29e80*/  SHFL.IDX P6, R14, R13, R12, R11 ;  /* 0x0000000c0d0e7389 */ /* 0x00006400000c000b */
[----:B01----:R-:W-:Y:S01]  /*29e90*/  ENDCOLLECTIVE ;  /* 0x000000000000791b */ /* 0x003fe20003800000 */
.L_x_1976:
[----:B------:R-:W-:Y:S01]  /*29ea0*/  IMAD.MOV.U32 R21, RZ, RZ, R14 ;  /* 0x000000ffff157224 */ /* 0x000fe200078e000e */
[----:B------:R-:W-:Y:S06]  /*29eb0*/  BRA `(.L_x_1977) ;  /* 0xfffffe4000887947 */ /* 0x000fec000383ffff */
.L_x_1681:
[----:B---3--:R3:W0:Y:S02]  /*29ec0*/  SYNCS.PHASECHK.TRANS64.TRYWAIT P0, [R16+URZ+0x22800], R21 ;  /* 0x02280015100075a7 */ /* 0x008624000800017f */
[----:B0-----:R-:W-:Y:S05]  /*29ed0*/  @!P0 NANOSLEEP.SYNCS 0x989680 ;  /* 0x009896800000895d */ /* 0x001fea0003900000 */
[----:B------:R-:W0:Y:S02]  /*29ee0*/  @!P0 SYNCS.PHASECHK.TRANS64 P0, [R16+URZ+0x22800], R21 ;  /* 0x02280015100085a7 */ /* 0x000e24000800007f */
[----:B0-----:R-:W-:Y:S05]  /*29ef0*/  @!P0 BRA `(.L_x_1681) ;  /* 0xfffffffc00f08947 */ /* 0x001fea000383ffff */
[----:B------:R-:W-:Y:S05]  /*29f00*/  BRA `(.L_x_1978) ;  /* 0xfffffe4400847947 */ /* 0x000fea000383ffff */
.L_x_1689:
[----:B--2---:R2:W3:Y:S02]  /*29f10*/  SYNCS.PHASECHK.TRANS64.TRYWAIT P1, [R8+URZ+0x22830], R3 ;  /* 0x02283003080075a7 */ /* 0x0044e4000802017f */
[----:B---3--:R-:W-:Y:S05]  /*29f20*/  @!P1 NANOSLEEP.SYNCS 0x989680 ;  /* 0x009896800000995d */ /* 0x008fea0003900000 */
[----:B------:R-:W3:Y:S02]  /*29f30*/  @!P1 SYNCS.PHASECHK.TRANS64 P1, [R8+URZ+0x22830], R3 ;  /* 0x02283003080095a7 */ /* 0x000ee4000802007f */
[----:B---3--:R-:W-:Y:S05]  /*29f40*/  @!P1 BRA `(.L_x_1689) ;  /* 0xfffffffc00f09947 */ /* 0x008fea000383ffff */
[----:B------:R-:W-:Y:S05]  /*29f50*/  BRA `(.L_x_1688) ;  /* 0xfffffe7400a87947 */ /* 0x000fea000383ffff */
.L_x_1708:
[----:B--2---:R2:W3:Y:S02]  /*29f60*/  SYNCS.PHASECHK.TRANS64.TRYWAIT P4, [R7+URZ+0x22830], R6 ;  /* 0x02283006070075a7 */ /* 0x0044e4000808017f */
[----:B---3--:R-:W-:Y:S05]  /*29f70*/  @!P4 NANOSLEEP.SYNCS 0x989680 ;  /* 0x009896800000c95d */ /* 0x008fea0003900000 */
[----:B------:R-:W3:Y:S02]  /*29f80*/  @!P4 SYNCS.PHASECHK.TRANS64 P4, [R7+URZ+0x22830], R6 ;  /* 0x022830060700c5a7 */ /* 0x000ee4000808007f */
[----:B---3--:R-:W-:Y:S05]  /*29f90*/  @!P4 BRA `(.L_x_1708) ;  /* 0xfffffffc00f0c947 */ /* 0x008fea000383ffff */
[----:B------:R-:W-:Y:S05]  /*29fa0*/  BRA `(.L_x_1707) ;  /* 0xfffffeb0003c7947 */ /* 0x000fea000383ffff */
.L_x_1712:
[----:B--2---:R2:W3:Y:S02]  /*29fb0*/  SYNCS.PHASECHK.TRANS64.TRYWAIT P3, [R7+URZ+0x22850], R6 ;  /* 0x02285006070075a7 */ /* 0x0044e4000806017f */
[----:B---3--:R-:W-:Y:S05]  /*29fc0*/  @!P3 NANOSLEEP.SYNCS 0x989680 ;  /* 0x009896800000b95d */ /* 0x008fea0003900000 */
[----:B------:R-:W3:Y:S02]  /*29fd0*/  @!P3 SYNCS.PHASECHK.TRANS64 P3, [R7+URZ+0x22850], R6 ;  /* 0x022850060700b5a7 */ /* 0x000ee4000806007f */
[----:B---3--:R-:W-:Y:S05]  /*29fe0*/  @!P3 BRA `(.L_x_1712) ;  /* 0xfffffffc00f0b947 */ /* 0x008fea000383ffff */
[----:B------:R-:W-:Y:S05]  /*29ff0*/  BRA `(.L_x_1709) ;  /* 0xfffffeb400147947 */ /* 0x000fea000383ffff */
.L_x_1733:
[----:B--2---:R2:W3:Y:S02]  /*2a000*/  SYNCS.PHASECHK.TRANS64.TRYWAIT P2, [R7+URZ+0x22830], R6 ;  /* 0x02283006070075a7 */ /* 0x0044e4000804017f */
[----:B---3--:R-:W-:Y:S05]  /*2a010*/  @!P2 NANOSLEEP.SYNCS 0x989680 ;  /* 0x009896800000a95d */ /* 0x008fea0003900000 */
[----:B------:R-:W3:Y:S02]  /*2a020*/  @!P2 SYNCS.PHASECHK.TRANS64 P2, [R7+URZ+0x22830], R6 ;  /* 0x022830060700a5a7 */ /* 0x000ee4000804007f */
[----:B---3--:R-:W-:Y:S05]  /*2a030*/  @!P2 BRA `(.L_x_1733) ;  /* 0xfffffffc00f0a947 */ /* 0x008fea000383ffff */
[----:B------:R-:W-:Y:S05]  /*2a040*/  BRA `(.L_x_1732) ;  /* 0xfffffee800d47947 */ /* 0x000fea000383ffff */
.L_x_1737:
[----:B--2---:R2:W3:Y:S02]  /*2a050*/  SYNCS.PHASECHK.TRANS64.TRYWAIT P1, [R7+URZ+0x22850], R6 ;  /* 0x02285006070075a7 */ /* 0x0044e4000802017f */
[----:B---3--:R-:W-:Y:S05]  /*2a060*/  @!P1 NANOSLEEP.SYNCS 0x989680 ;  /* 0x009896800000995d */ /* 0x008fea0003900000 */
[----:B------:R-:W3:Y:S02]  /*2a070*/  @!P1 SYNCS.PHASECHK.TRANS64 P1, [R7+URZ+0x22850], R6 ;  /* 0x02285006070095a7 */ /* 0x000ee4000802007f */
[----:B---3--:R-:W-:Y:S05]  /*2a080*/  @!P1 BRA `(.L_x_1737) ;  /* 0xfffffffc00f09947 */ /* 0x008fea000383ffff */
[----:B------:R-:W-:Y:S05]  /*2a090*/  BRA `(.L_x_1734) ;  /* 0xfffffeec00b87947 */ /* 0x000fea000383ffff */
.L_x_1746:
[----:B--2---:R2:W3:Y:S02]  /*2a0a0*/  SYNCS.PHASECHK.TRANS64.TRYWAIT P2, [R7+URZ+0x22830], R6 ;  /* 0x02283006070075a7 */ /* 0x0044e4000804017f */
[----:B---3--:R-:W-:Y:S05]  /*2a0b0*/  @!P2 NANOSLEEP.SYNCS 0x989680 ;  /* 0x009896800000a95d */ /* 0x008fea0003900000 */
[----:B------:R-:W3:Y:S02]  /*2a0c0*/  @!P2 SYNCS.PHASECHK.TRANS64 P2, [R7+URZ+0x22830], R6 ;  /* 0x022830060700a5a7 */ /* 0x000ee4000804007f */
[----:B---3--:R-:W-:Y:S05]  /*2a0d0*/  @!P2 BRA `(.L_x_1746) ;  /* 0xfffffffc00f0a947 */ /* 0x008fea000383ffff */
[----:B------:R-:W-:Y:S05]  /*2a0e0*/  BRA `(.L_x_1745) ;  /* 0xffffff1000c07947 */ /* 0x000fea000383ffff */
.L_x_1750:
[----:B--2---:R2:W3:Y:S02]  /*2a0f0*/  SYNCS.PHASECHK.TRANS64.TRYWAIT P1, [R7+URZ+0x22850], R6 ;  /* 0x02285006070075a7 */ /* 0x0044e4000802017f */
[----:B---3--:R-:W-:Y:S05]  /*2a100*/  @!P1 NANOSLEEP.SYNCS 0x989680 ;  /* 0x009896800000995d */ /* 0x008fea0003900000 */
[----:B------:R-:W3:Y:S02]  /*2a110*/  @!P1 SYNCS.PHASECHK.TRANS64 P1, [R7+URZ+0x22850], R6 ;  /* 0x02285006070095a7 */ /* 0x000ee4000802007f */
[----:B---3--:R-:W-:Y:S05]  /*2a120*/  @!P1 BRA `(.L_x_1750) ;  /* 0xfffffffc00f09947 */ /* 0x008fea000383ffff */
[----:B------:R-:W-:Y:S05]  /*2a130*/  BRA `(.L_x_1747) ;  /* 0xffffff1400a47947 */ /* 0x000fea000383ffff */
.L_x_1765:
[----:B--2---:R2:W3:Y:S02]  /*2a140*/  SYNCS.PHASECHK.TRANS64.TRYWAIT P1, [R13+URZ+0x22850], R2 ;  /* 0x022850020d0075a7 */ /* 0x0044e4000802017f */
[----:B---3--:R-:W-:Y:S05]  /*2a150*/  @!P1 NANOSLEEP.SYNCS 0x989680 ;  /* 0x009896800000995d */ /* 0x008fea0003900000 */
[----:B------:R-:W3:Y:S02]  /*2a160*/  @!P1 SYNCS.PHASECHK.TRANS64 P1, [R13+URZ+0x22850], R2 ;  /* 0x022850020d0095a7 */ /* 0x000ee4000802007f */
[----:B---3--:R-:W-:Y:S05]  /*2a170*/  @!P1 BRA `(.L_x_1765) ;  /* 0xfffffffc00f09947 */ /* 0x008fea000383ffff */
[----:B------:R-:W-:Y:S05]  /*2a180*/  BRA `(.L_x_1764) ;  /* 0xffffff4800a07947 */ /* 0x000fea000383ffff */
.L_x_1769:
[----:B------:R-:W-:Y:S01]  /*2a190*/  IMAD.MOV.U32 R12, RZ, RZ, R0 ;  /* 0x000000ffff0c7224 */ /* 0x000fe200078e0000 */
[----:B------:R-:W-:Y:S01]  /*2a1a0*/  SEL R5, R39, R40, P0 ;  /* 0x0000002827057207 */ /* 0x000fe20000000000 */
[----:B------:R-:W-:Y:S01]  /*2a1b0*/  IMAD.MOV.U32 R11, RZ, RZ, 0x1c1f ;  /* 0x00001c1fff0b7424 */ /* 0x000fe200078e00ff */
[----:B------:R-:W-:Y:S01]  /*2a1c0*/  SEL R7, R40, R39, P0 ;  /* 0x0000002728077207 */ /* 0x000fe20000000000 */
[----:B------:R-:W-:Y:S01]  /*2a1d0*/  IMAD.MOV.U32 R15, RZ, RZ, -0x1 ;  /* 0xffffffffff0f7424 */ /* 0x000fe200078e00ff */
[----:B------:R-:W-:Y:S02]  /*2a1e0*/  SEL R9, R35, R36, P0 ;  /* 0x0000002423097207 */ /* 0x000fe40000000000 */
[----:B------:R-:W-:-:S07]  /*2a1f0*/  SEL R25, R36, R35, P0 ;  /* 0x0000002324197207 */ /* 0x000fce0000000000 */
[----:B-1----:R-:W-:Y:S05]  /*2a200*/  WARPSYNC.COLLECTIVE R15, `(.L_x_1979) ;  /* 0x000000000f087348 */ /* 0x002fea0003c00000 */
[----:B------:R0:W2:Y:S02]  /*2a210*/  SHFL.IDX P6, R14, R13, R12, R11 ;  /* 0x0000000c0d0e7389 */ /* 0x0000a400000c000b */
[----:B012---:R-:W-:Y:S01]  /*2a220*/  ENDCOLLECTIVE ;  /* 0x000000000000791b */ /* 0x007fe20003800000 */
.L_x_1979:
        /* <DEDUP_REMOVED lines=8> */
[----:B------:R-:W-:Y:S01]  /*2a2b0*/  SEL R63, R30, R63, P0 ;  /* 0x0000003f1e3f7207 */ /* 0x000fe20000000000 */
[----:B------:R-:W-:Y:S01]  /*2a2c0*/  IMAD.MOV.U32 R12, RZ, RZ, R2 ;  /* 0x000000ffff0c7224 */ /* 0x000fe200078e0002 */
        /* <DEDUP_REMOVED lines=9> */
.L_x_1980:
        /* <DEDUP_REMOVED lines=18> */
.L_x_1981:
[----:B------:R-:W-:Y:S02]  /*2a480*/  SEL R79, R62, R79, P0 ;  /* 0x0000004f3e4f7207 */ /* 0x000fe40000000000 */
[----:B------:R-:W-:Y:S02]  /*2a490*/  SEL R4, R6, R3, P0 ;  /* 0x0000000306047207 */ /* 0x000fe40000000000 */
[----:B------:R-:W-:Y:S01]  /*2a4a0*/  SEL R6, R3, R6, P0 ;  /* 0x0000000603067207 */ /* 0x000fe20000000000 */
[----:B------:R-:W-:Y:S02]  /*2a4b0*/  IMAD.MOV.U32 R13, RZ, RZ, R7 ;  /* 0x000000ffff0d7224 */ /* 0x000fe400078e0007 */
[----:B------:R-:W-:Y:S02]  /*2a4c0*/  IMAD.MOV.U32 R12, RZ, RZ, R2 ;  /* 0x000000ffff0c7224 */ /* 0x000fe400078e0002 */
[----:B------:R-:W-:-:S07]  /*2a4d0*/  IMAD.MOV.U32 R10, RZ, RZ, R14 ;  /* 0x000000ffff0a7224 */ /* 0x000fce00078e000e */
[----:B------:R-:W-:Y:S05]  /*2a4e0*/  WARPSYNC.COLLECTIVE R15, `(.L_x_1982) ;  /* 0x000000000f087348 */ /* 0x000fea0003c00000 */
[----:B------:R0:W1:Y:S02]  /*2a4f0*/  SHFL.IDX P6, R14, R13, R12, R11 ;  /* 0x0000000c0d0e7389 */ /* 0x00006400000c000b */
[----:B01----:R-:W-:Y:S01]  /*2a500*/  ENDCOLLECTIVE ;  /* 0x000000000000791b */ /* 0x003fe20003800000 */
.L_x_1982:
[----:B------:R-:W-:Y:S02]  /*2a510*/  IMAD.MOV.U32 R13, RZ, RZ, R9 ;  /* 0x000000ffff0d7224 */ /* 0x000fe400078e0009 */
[----:B------:R-:W-:Y:S02]  /*2a520*/  IMAD.MOV.U32 R12, RZ, RZ, R0 ;  /* 0x000000ffff0c7224 */ /* 0x000fe400078e0000 */
[----:B------:R-:W-:-:S07]  /*2a530*/  IMAD.MOV.U32 R7, RZ, RZ, R14 ;  /* 0x000000ffff077224 */ /* 0x000fce00078e000e */
[----:B------:R-:W-:Y:S05]  /*2a540*/  WARPSYNC.COLLECTIVE R15, `(.L_x_1983) ;  /* 0x000000000f087348 */ /* 0x000fea0003c00000 */
[----:B------:R0:W1:Y:S02]  /*2a550*/  SHFL.IDX P6, R14, R13, R12, R11 ;  /* 0x0000000c0d0e7389 */ /* 0x00006400000c000b */
[----:B01----:R-:W-:Y:S01]  /*2a560*/  ENDCOLLECTIVE ;  /* 0x000000000000791b */ /* 0x003fe20003800000 */
.L_x_1983:
        /* <DEDUP_REMOVED lines=8> */
.L_x_1984:
[----:B------:R-:W-:Y:S01]  /*2a5f0*/  MOV R13, R27 ;  /* 0x0000001b000d7202 */ /* 0x000fe20000000f00 */
[----:B------:R-:W-:Y:S02]  /*2a600*/  IMAD.MOV.U32 R12, RZ, RZ, R0 ;  /* 0x000000ffff0c7224 */ /* 0x000fe400078e0000 */
[----:B------:R-:W-:-:S07]  /*2a610*/  IMAD.MOV.U32 R20, RZ, RZ, R14 ;  /* 0x000000ffff147224 */ /* 0x000fce00078e000e */
[----:B------:R-:W-:Y:S05]  /*2a620*/  WARPSYNC.COLLECTIVE R15, `(.L_x_1985) ;  /* 0x000000000f087348 */ /* 0x000fea0003c00000 */
[----:B------:R0:W1:Y:S02]  /*2a630*/  SHFL.IDX P6, R14, R13, R12, R11 ;  /* 0x0000000c0d0e7389 */ /* 0x00006400000c000b */
[----:B01----:R-:W-:Y:S01]  /*2a640*/  ENDCOLLECTIVE ;  /* 0x000000000000791b */ /* 0x003fe20003800000 */
.L_x_1985:
[----:B------:R-:W-:Y:S02]  /*2a650*/  IMAD.MOV.U32 R13, RZ, RZ, R29 ;  /* 0x000000ffff0d7224 */ /* 0x000fe400078e001d */
[----:B------:R-:W-:Y:S02]  /*2a660*/  IMAD.MOV.U32 R12, RZ, RZ, R2 ;  /* 0x000000ffff0c7224 */ /* 0x000fe400078e0002 */
[----:B------:R-:W-:-:S07]  /*2a670*/  IMAD.MOV.U32 R26, RZ, RZ, R14 ;  /* 0x000000ffff1a7224 */ /* 0x000fce00078e000e */
[----:B------:R-:W-:Y:S05]  /*2a680*/  WARPSYNC.COLLECTIVE R15, `(.L_x_1986) ;  /* 0x000000000f087348 */ /* 0x000fea0003c00000 */
[----:B------:R0:W1:Y:S02]  /*2a690*/  SHFL.IDX P6, R14, R13, R12, R11 ;  /* 0x0000000c0d0e7389 */ /* 0x00006400000c000b */
[----:B01----:R-:W-:Y:S01]  /*2a6a0*/  ENDCOLLECTIVE ;  /* 0x000000000000791b */ /* 0x003fe20003800000 */
.L_x_1986:
[----:B------:R-:W-:Y:S02]  /*2a6b0*/  IMAD.MOV.U32 R13, RZ, RZ, R31 ;  /* 0x000000ffff0d7224 */ /* 0x000fe400078e001f */
[----:B------:R-:W-:Y:S02]  /*2a6c0*/  IMAD.MOV.U32 R12, RZ, RZ, R0 ;  /* 0x000000ffff0c7224 */ /* 0x000fe400078e0000 */
[----:B------:R-:W-:-:S07]  /*2a6d0*/  IMAD.MOV.U32 R29, RZ, RZ, R14 ;  /* 0x000000ffff1d7224 */ /* 0x000fce00078e000e */
[----:B------:R-:W-:Y:S05]  /*2a6e0*/  WARPSYNC.COLLECTIVE R15, `(.L_x_1987) ;  /* 0x000000000f087348 */ /* 0x000fea0003c00000 */
[----:B------:R0:W1:Y:S02]  /*2a6f0*/  SHFL.IDX P6, R14, R13, R12, R11 ;  /* 0x0000000c0d0e7389 */ /* 0x00006400000c000b */
[----:B01----:R-:W-:Y:S01]  /*2a700*/  ENDCOLLECTIVE ;  /* 0x000000000000791b */ /* 0x003fe20003800000 */
.L_x_1987:
        /* <DEDUP_REMOVED lines=8> */
.L_x_1988:
[----:B------:R-:W-:Y:S01]  /*2a790*/  MOV R13, R35 ;  /* 0x00000023000d7202 */ /* 0x000fe20000000f00 */
[----:B------:R-:W-:Y:S02]  /*2a7a0*/  IMAD.MOV.U32 R12, RZ, RZ, R0 ;  /* 0x000000ffff0c7224 */ /* 0x000fe400078e0000 */
[----:B------:R-:W-:-:S07]  /*2a7b0*/  IMAD.MOV.U32 R33, RZ, RZ, R14 ;  /* 0x000000ffff217224 */ /* 0x000fce00078e000e */
[----:B------:R-:W-:Y:S05]  /*2a7c0*/  WARPSYNC.COLLECTIVE R15, `(.L_x_1989) ;  /* 0x000000000f087348 */ /* 0x000fea0003c00000 */
[----:B------:R0:W1:Y:S02]  /*2a7d0*/  SHFL.IDX P6, R14, R13, R12, R11 ;  /* 0x0000000c0d0e7389 */ /* 0x00006400000c000b */
[----:B01----:R-:W-:Y:S01]  /*2a7e0*/  ENDCOLLECTIVE ;  /* 0x000000000000791b */ /* 0x003fe20003800000 */
.L_x_1989:
        /* <DEDUP_REMOVED lines=8> */
.L_x_1990:
[----:B------:R-:W-:Y:S02]  /*2a870*/  IMAD.MOV.U32 R13, RZ, RZ, R39 ;  /* 0x000000ffff0d7224 */ /* 0x000fe400078e0027 */
[----:B------:R-:W-:Y:S02]  /*2a880*/  IMAD.MOV.U32 R12, RZ, RZ, R0 ;  /* 0x000000ffff0c7224 */ /* 0x000fe400078e0000 */
[----:B------:R-:W-:-:S07]  /*2a890*/  IMAD.MOV.U32 R37, RZ, RZ, R14 ;  /* 0x000000ffff257224 */ /* 0x000fce00078e000e */
[----:B------:R-:W-:Y:S05]  /*2a8a0*/  WARPSYNC.COLLECTIVE R15, `(.L_x_1991) ;  /* 0x000000000f087348 */ /* 0x000fea0003c00000 */
[----:B------:R0:W1:Y:S02]  /*2a8b0*/  SHFL.IDX P6, R14, R13, R12, R11 ;  /* 0x0000000c0d0e7389 */ /* 0x00006400000c000b */
[----:B01----:R-:W-:Y:S01]  /*2a8c0*/  ENDCOLLECTIVE ;  /* 0x000000000000791b */ /* 0x003fe20003800000 */
.L_x_1991:
        /* <DEDUP_REMOVED lines=8> */
.L_x_1992:
[----:B------:R-:W-:Y:S01]  /*2a950*/  MOV R13, R43 ;  /* 0x0000002b000d7202 */ /* 0x000fe20000000f00 */
[----:B------:R-:W-:Y:S02]  /*2a960*/  IMAD.MOV.U32 R12, RZ, RZ, R0 ;  /* 0x000000ffff0c7224 */ /* 0x000fe400078e0000 */
[----:B------:R-:W-:-:S07]  /*2a970*/  IMAD.MOV.U32 R41, RZ, RZ, R14 ;  /* 0x000000ffff297224 */ /* 0x000fce00078e000e */
[----:B------:R-:W-:Y:S05]  /*2a980*/  WARPSYNC.COLLECTIVE R15, `(.L_x_1993) ;  /* 0x000000000f087348 */ /* 0x000fea0003c00000 */
[----:B------:R0:W1:Y:S02]  /*2a990*/  SHFL.IDX P6, R14, R13, R12, R11 ;  /* 0x0000000c0d0e7389 */ /* 0x00006400000c000b */
[----:B01----:R-:W-:Y:S01]  /*2a9a0*/  ENDCOLLECTIVE ;  /* 0x000000000000791b */ /* 0x003fe20003800000 */
.L_x_1993:
        /* <DEDUP_REMOVED lines=8> */
.L_x_1994:
[----:B------:R-:W-:Y:S02]  /*2aa30*/  IMAD.MOV.U32 R13, RZ, RZ, R49 ;  /* 0x000000ffff0d7224 */ /* 0x000fe400078e0031 */
[----:B------:R-:W-:Y:S02]  /*2aa40*/  IMAD.MOV.U32 R12, RZ, RZ, R0 ;  /* 0x000000ffff0c7224 */ /* 0x000fe400078e0000 */
[----:B------:R-:W-:-:S07]  /*2aa50*/  IMAD.MOV.U32 R45, RZ, RZ, R14 ;  /* 0x000000ffff2d7224 */ /* 0x000fce00078e000e */
[----:B------:R-:W-:Y:S05]  /*2aa60*/  WARPSYNC.COLLECTIVE R15, `(.L_x_1995) ;  /* 0x000000000f087348 */ /* 0x000fea0003c00000 */
[----:B------:R0:W1:Y:S02]  /*2aa70*/  SHFL.IDX P6, R14, R13, R12, R11 ;  /* 0x0000000c0d0e7389 */ /* 0x00006400000c000b */
[----:B01----:R-:W-:Y:S01]  /*2aa80*/  ENDCOLLECTIVE ;  /* 0x000000000000791b */ /* 0x003fe20003800000 */
.L_x_1995:
        /* <DEDUP_REMOVED lines=8> */
.L_x_1996:
[----:B------:R-:W-:Y:S01]  /*2ab10*/  MOV R13, R53 ;  /* 0x00000035000d7202 */ /* 0x000fe20000000f00 */
[----:B------:R-:W-:Y:S02]  /*2ab20*/  IMAD.MOV.U32 R12, RZ, RZ, R0 ;  /* 0x000000ffff0c7224 */ /* 0x000fe400078e0000 */
[----:B------:R-:W-:-:S07]  /*2ab30*/  IMAD.MOV.U32 R44, RZ, RZ, R14 ;  /* 0x000000ffff2c7224 */ /* 0x000fce00078e000e */
[----:B------:R-:W-:Y:S05]  /*2ab40*/  WARPSYNC.COLLECTIVE R15, `(.L_x_1997) ;  /* 0x000000000f087348 */ /* 0x000fea0003c00000 */
[----:B------:R0:W1:Y:S02]  /*2ab50*/  SHFL.IDX P6, R14, R13, R12, R11 ;  /* 0x0000000c0d0e7389 */ /* 0x00006400000c000b */
[----:B01----:R-:W-:Y:S01]  /*2ab60*/  ENDCOLLECTIVE ;  /* 0x000000000000791b */ /* 0x003fe20003800000 */
.L_x_1997:
        /* <DEDUP_REMOVED lines=8> */
.L_x_1998:
[----:B------:R-:W-:Y:S02]  /*2abf0*/  IMAD.MOV.U32 R13, RZ, RZ, R57 ;  /* 0x000000ffff0d7224 */ /* 0x000fe400078e0039 */
[----:B------:R-:W-:Y:S02]  /*2ac00*/  IMAD.MOV.U32 R12, RZ, RZ, R0 ;  /* 0x000000ffff0c7224 */ /* 0x000fe400078e0000 */
[----:B------:R-:W-:-:S07]  /*2ac10*/  IMAD.MOV.U32 R48, RZ, RZ, R14 ;  /* 0x000000ffff307224 */ /* 0x000fce00078e000e */
[----:B------:R-:W-:Y:S05]  /*2ac20*/  WARPSYNC.COLLECTIVE R15, `(.L_x_1999) ;  /* 0x000000000f087348 */ /* 0x000fea0003c00000 */
[----:B------:R0:W1:Y:S02]  /*2ac30*/  SHFL.IDX P6, R14, R13, R12, R11 ;  /* 0x0000000c0d0e7389 */ /* 0x00006400000c000b */
[----:B01----:R-:W-:Y:S01]  /*2ac40*/  ENDCOLLECTIVE ;  /* 0x000000000000791b */ /* 0x003fe20003800000 */
.L_x_1999:
[----:B------:R-:W-:Y:S02]  /*2ac50*/  IMAD.MOV.U32 R13, RZ, RZ, R59 ;  /* 0x000000ffff0d7224 */ /* 0x000fe400078e003b */
[----:B------:R-:W-:Y:S02]  /*2ac60*/  IMAD.MOV.U32 R12, RZ, RZ, R2 ;  /* 0x000000ffff0c7224 */ /* 0x000fe400078e0002 */
[----:B------:R-:W-:-:S07]  /*2ac70*/  IMAD.MOV.U32 R57, RZ, RZ, R14 ;  /* 0x000000ffff397224 */ /* 0x000fce00078e000e */
[----:B------:R-:W-:Y:S05]  /*2ac80*/  WARPSYNC.COLLECTIVE R15, `(.L_x_2000) ;  /* 0x000000000f087348 */ /* 0x000fea0003c00000 */
[----:B------:R0:W1:Y:S02]  /*2ac90*/  SHFL.IDX P6, R14, R13, R12, R11 ;  /* 0x0000000c0d0e7389 */ /* 0x00006400000c000b */
[----:B01----:R-:W-:Y:S01]  /*2aca0*/  ENDCOLLECTIVE ;  /* 0x000000000000791b */ /* 0x003fe20003800000 */
.L_x_2000:
[----:B------:R-:W-:Y:S01]  /*2acb0*/  MOV R13, R61 ;  /* 0x0000003d000d7202 */ /* 0x000fe20000000f00 */
[----:B------:R-:W-:Y:S02]  /*2acc0*/  IMAD.MOV.U32 R12, RZ, RZ, R0 ;  /* 0x000000ffff0c7224 */ /* 0x000fe400078e0000 */
[----:B------:R-:W-:-:S07]  /*2acd0*/  IMAD.MOV.U32 R50, RZ, RZ, R14 ;  /* 0x000000ffff327224 */ /* 0x000fce00078e000e */
[----:B------:R-:W-:Y:S05]  /*2ace0*/  WARPSYNC.COLLECTIVE R15, `(.L_x_2001) ;  /* 0x000000000f087348 */ /* 0x000fea0003c00000 */
[----:B------:R0:W1:Y:S02]  /*2acf0*/  SHFL.IDX P6, R14, R13, R12, R11 ;  /* 0x0000000c0d0e7389 */ /* 0x00006400000c000b */
[----:B01----:R-:W-:Y:S01]  /*2ad00*/  ENDCOLLECTIVE ;  /* 0x000000000000791b */ /* 0x003fe20003800000 */
.L_x_2001:
[----:B------:R-:W-:Y:S02]  /*2ad10*/  IMAD.MOV.U32 R13, RZ, RZ, R63 ;  /* 0x000000ffff0d7224 */ /* 0x000fe400078e003f */
[----:B------:R-:W-:Y:S02]  /*2ad20*/  IMAD.MOV.U32 R12, RZ, RZ, R2 ;  /* 0x000000ffff0c7224 */ /* 0x000fe400078e0002 */
[----:B------:R-:W-:-:S07]  /*2ad30*/  IMAD.MOV.U32 R27, RZ, RZ, R14 ;  /* 0x000000ffff1b7224 */ /* 0x000fce00078e000e */
[----:B------:R-:W-:Y:S05]  /*2ad40*/  WARPSYNC.COLLECTIVE R15, `(.L_x_2002) ;  /* 0x000000000f087348 */ /* 0x000fea0003c00000 */
[----:B------:R0:W1:Y:S02]  /*2ad50*/  SHFL.IDX P6, R14, R13, R12, R11 ;  /* 0x0000000c0d0e7389 */ /* 0x00006400000c000b */
[----:B01----:R-:W-:Y:S01]  /*2ad60*/  ENDCOLLECTIVE ;  /* 0x000000000000791b */ /* 0x003fe20003800000 */
.L_x_2002:
[----:B------:R-:W-:Y:S02]  /*2ad70*/  IMAD.MOV.U32 R13, RZ, RZ, R65 ;  /* 0x000000ffff0d7224 */ /* 0x000fe400078e0041 */
[----:B------:R-:W-:Y:S02]  /*2ad80*/  IMAD.MOV.U32 R12, RZ, RZ, R0 ;  /* 0x000000ffff0c7224 */ /* 0x000fe400078e0000 */
[----:B------:R-:W-:-:S07]  /*2ad90*/  IMAD.MOV.U32 R52, RZ, RZ, R14 ;  /* 0x000000ffff347224 */ /* 0x000fce00078e000e */
[----:B------:R-:W-:Y:S05]  /*2ada0*/  WARPSYNC.COLLECTIVE R15, `(.L_x_2003) ;  /* 0x000000000f087348 */ /* 0x000fea0003c00000 */
[----:B------:R0:W1:Y:S02]  /*2adb0*/  SHFL.IDX P6, R14, R13, R12, R11 ;  /* 0x0000000c0d0e7389 */ /* 0x00006400000c000b */
[----:B01----:R-:W-:Y:S01]  /*2adc0*/  ENDCOLLECTIVE ;  /* 0x000000000000791b */ /* 0x003fe20003800000 */
.L_x_2003:
        /* <DEDUP_REMOVED lines=8> */
.L_x_2004:
[----:B------:R-:W-:Y:S01]  /*2ae50*/  MOV R13, R69 ;  /* 0x00000045000d7202 */ /* 0x000fe20000000f00 */
[----:B------:R-:W-:Y:S02]  /*2ae60*/  IMAD.MOV.U32 R12, RZ, RZ, R0 ;  /* 0x000000ffff0c7224 */ /* 0x000fe400078e0000 */
[----:B------:R-:W-:-:S07]  /*2ae70*/  IMAD.MOV.U32 R54, RZ, RZ, R14 ;  /* 0x000000ffff367224 */ /* 0x000fce00078e000e */
[----:B------:R-:W-:Y:S05]  /*2ae80*/  WARPSYNC.COLLECTIVE R15, `(.L_x_2005) ;  /* 0x000000000f087348 */ /* 0x000fea0003c00000 */
[----:B------:R0:W1:Y:S02]  /*2ae90*/  SHFL.IDX P6, R14, R13, R12, R11 ;  /* 0x0000000c0d0e7389 */ /* 0x00006400000c000b */
[----:B01----:R-:W-:Y:S01]  /*2aea0*/  ENDCOLLECTIVE ;  /* 0x000000000000791b */ /* 0x003fe20003800000 */
.L_x_2005:
        /* <DEDUP_REMOVED lines=8> */
.L_x_2006:
[----:B------:R-:W-:Y:S02]  /*2af30*/  IMAD.MOV.U32 R13, RZ, RZ, R73 ;  /* 0x000000ffff0d7224 */ /* 0x000fe400078e0049 */
[----:B------:R-:W-:Y:S02]  /*2af40*/  IMAD.MOV.U32 R12, RZ, RZ, R0 ;  /* 0x000000ffff0c7224 */ /* 0x000fe400078e0000 */
[----:B------:R-:W-:-:S07]  /*2af50*/  IMAD.MOV.U32 R60, RZ, RZ, R14 ;  /* 0x000000ffff3c7224 */ /* 0x000fce00078e000e */
[----:B------:R-:W-:Y:S05]  /*2af60*/  WARPSYNC.COLLECTIVE R15, `(.L_x_2007) ;  /* 0x000000000f087348 */ /* 0x000fea0003c00000 */
[----:B------:R0:W1:Y:S02]  /*2af70*/  SHFL.IDX P6, R14, R13, R12, R11 ;  /* 0x0000000c0d0e7389 */ /* 0x00006400000c000b */
[----:B01----:R-:W-:Y:S01]  /*2af80*/  ENDCOLLECTIVE ;  /* 0x000000000000791b */ /* 0x003fe20003800000 */
.L_x_2007:
        /* <DEDUP_REMOVED lines=8> */
.L_x_2008:
[----:B------:R-:W-:Y:S01]  /*2b010*/  MOV R13, R77 ;  /* 0x0000004d000d7202 */ /* 0x000fe20000000f00 */
[----:B------:R-:W-:Y:S02]  /*2b020*/  IMAD.MOV.U32 R12, RZ, RZ, R0 ;  /* 0x000000ffff0c7224 */ /* 0x000fe400078e0000 */
[----:B------:R-:W-:-:S07]  /*2b030*/  IMAD.MOV.U32 R62, RZ, RZ, R14 ;  /* 0x000000ffff3e7224 */ /* 0x000fce00078e000e */
[----:B------:R-:W-:Y:S05]  /*2b040*/  WARPSYNC.COLLECTIVE R15, `(.L_x_2009) ;  /* 0x000000000f087348 */ /* 0x000fea0003c00000 */
[----:B------:R0:W1:Y:S02]  /*2b050*/  SHFL.IDX P6, R14, R13, R12, R11 ;  /* 0x0000000c0d0e7389 */ /* 0x00006400000c000b */
[----:B01----:R-:W-:Y:S01]  /*2b060*/  ENDCOLLECTIVE ;  /* 0x000000000000791b */ /* 0x003fe20003800000 */
.L_x_2009:
[----:B------:R-:W-:Y:S02]  /*2b070*/  SEL R37, R73, R62, P0 ;  /* 0x0000003e49257207 */ /* 0x000fe40000000000 */
[----:B------:R-:W-:Y:S01]  /*2b080*/  SEL R39, R62, R73, P0 ;  /* 0x000000493e277207 */ /* 0x000fe20000000000 */
[----:B------:R-:W-:Y:S02]  /*2b090*/  IMAD.MOV.U32 R13, RZ, RZ, R79 ;  /* 0x000000ffff0d7224 */ /* 0x000fe400078e004f */
[----:B------:R-:W-:Y:S02]  /*2b0a0*/  IMAD.MOV.U32 R12, RZ, RZ, R2 ;  /* 0x000000ffff0c7224 */ /* 0x000fe400078e0002 */
[----:B------:R-:W-:Y:S02]  /*2b0b0*/  IMAD.MOV.U32 R2, RZ, RZ, RZ ;  /* 0x000000ffff027224 */ /* 0x000fe400078e00ff */
[----:B------:R-:W-:-:S07]  /*2b0c0*/  IMAD.MOV.U32 R77, RZ, RZ, R14 ;  /* 0x000000ffff4d7224 */ /* 0x000fce00078e000e */
[----:B------:R-:W-:Y:S05]  /*2b0d0*/  WARPSYNC.COLLECTIVE R15, `(.L_x_2010) ;  /* 0x000000000f087348 */ /* 0x000fea0003c00000 */
[----:B------:R0:W1:Y:S02]  /*2b0e0*/  SHFL.IDX P6, R14, R13, R12, R11 ;  /* 0x0000000c0d0e7389 */ /* 0x00006400000c000b */
[----:B01----:R-:W-:Y:S01]  /*2b0f0*/  ENDCOLLECTIVE ;  /* 0x000000000000791b */ /* 0x003fe20003800000 */
.L_x_2010:
        /* <DEDUP_REMOVED lines=8> */
.L_x_1781:
[----:B------:R-:W-:Y:S02]  /*2b180*/  IMAD.MOV.U32 R13, RZ, RZ, R3 ;  /* 0x000000ffff0d7224 */ /* 0x000fe400078e0003 */
[----:B------:R-:W-:Y:S02]  /*2b190*/  IMAD.MOV.U32 R12, RZ, RZ, RZ ;  /* 0x000000ffff0c7224 */ /* 0x000fe400078e00ff */
[----:B------:R-:W-:Y:S02]  /*2b1a0*/  IMAD.MOV.U32 R11, RZ, RZ, 0x181f ;  /* 0x0000181fff0b7424 */ /* 0x000fe400078e00ff */
[----:B------:R-:W-:-:S07]  /*2b1b0*/  IMAD.MOV.U32 R15, RZ, RZ, -0x1 ;  /* 0xffffffffff0f7424 */ /* 0x000fce00078e00ff */
[----:B-123--:R-:W-:Y:S05]  /*2b1c0*/  WARPSYNC.COLLECTIVE R15, `(.L_x_2012) ;  /* 0x000000000f087348 */ /* 0x00efea0003c00000 */
[----:B------:R0:W4:Y:S02]  /*2b1d0*/  SHFL.IDX P6, R14, R13, R12, R11 ;  /* 0x0000000c0d0e7389 */ /* 0x00012400000c000b */
[----:B01234-:R-:W-:Y:S01]  /*2b1e0*/  ENDCOLLECTIVE ;  /* 0x000000000000791b */ /* 0x01ffe20003800000 */
.L_x_2012:
[----:B------:R-:W-:Y:S01]  /*2b1f0*/  MOV R13, R2 ;  /* 0x00000002000d7202 */ /* 0x000fe20000000f00 */
[----:B------:R-:W-:-:S07]  /*2b200*/  IMAD.MOV.U32 R0, RZ, RZ, R14 ;  /* 0x000000ffff007224 */ /* 0x000fce00078e000e */
[----:B------:R-:W-:Y:S05]  /*2b210*/  WARPSYNC.COLLECTIVE R15, `(.L_x_2013) ;  /* 0x000000000f087348 */ /* 0x000fea0003c00000 */
[----:B------:R0:W1:Y:S02]  /*2b220*/  SHFL.IDX P6, R14, R13, R12, R11 ;  /* 0x0000000c0d0e7389 */ /* 0x00006400000c000b */
[----:B01----:R-:W-:Y:S01]  /*2b230*/  ENDCOLLECTIVE ;  /* 0x000000000000791b */ /* 0x003fe20003800000 */
.L_x_2013:
[----:B------:R-:W-:Y:S05]  /*2b240*/  BRA `(.L_x_2014) ;  /* 0xffffff6400847947 */ /* 0x000fea000383ffff */
.L_x_1784:
[----:B------:R-:W-:Y:S01]  /*2b250*/  BSSY B1, `(.L_x_2015) ;  /* 0x0000008000017945 */ /* 0x000fe20003800000 */
[----:B------:R-:W-:Y:S02]  /*2b260*/  IMAD.MOV.U32 R13, RZ, RZ, R3 ;  /* 0x000000ffff0d7224 */ /* 0x000fe400078e0003 */
[----:B------:R-:W-:Y:S02]  /*2b270*/  IMAD.MOV.U32 R12, RZ, RZ, 0x1 ;  /* 0x00000001ff0c7424 */ /* 0x000fe400078e00ff */
[----:B------:R-:W-:Y:S02]  /*2b280*/  IMAD.MOV.U32 R11, RZ, RZ, 0x181f ;  /* 0x0000181fff0b7424 */ /* 0x000fe400078e00ff */
[----:B0-----:R-:W-:-:S07]  /*2b290*/  IMAD.MOV.U32 R15, RZ, RZ, -0x1 ;  /* 0xffffffffff0f7424 */ /* 0x001fce00078e00ff */
[----:B-1234-:R-:W-:Y:S05]  /*2b2a0*/  WARPSYNC.COLLECTIVE R15, `(.L_x_2016) ;  /* 0x000000000f087348 */ /* 0x01efea0003c00000 */
[----:B------:R0:W0:Y:S02]  /*2b2b0*/  SHFL.IDX P6, R14, R13, R12, R11 ;  /* 0x0000000c0d0e7389 */ /* 0x00002400000c000b */
[----:B01234-:R-:W-:Y:S01]  /*2b2c0*/  ENDCOLLECTIVE ;  /* 0x000000000000791b */ /* 0x01ffe20003800000 */
.L_x_2016:
[----:B------:R-:W-:Y:S05]  /*2b2d0*/  BSYNC B1 ;  /* 0x0000000000017941 */ /* 0x000fea0003800000 */
.L_x_2015:
[----:B------:R-:W-:Y:S02]  /*2b2e0*/  IMAD.MOV.U32 R13, RZ, RZ, R2 ;  /* 0x000000ffff0d7224 */ /* 0x000fe400078e0002 */
[----:B------:R-:W-:Y:S02]  /*2b2f0*/  IMAD.MOV.U32 R12, RZ, RZ, 0x1 ;  /* 0x00000001ff0c7424 */ /* 0x000fe400078e00ff */
[----:B------:R-:W-:Y:S02]  /*2b300*/  IMAD.MOV.U32 R11, RZ, RZ, 0x181f ;  /* 0x0000181fff0b7424 */ /* 0x000fe400078e00ff */
[----:B------:R-:W-:Y:S02]  /*2b310*/  IMAD.MOV.U32 R15, RZ, RZ, -0x1 ;  /* 0xffffffffff0f7424 */ /* 0x000fe400078e00ff */
[----:B------:R-:W-:-:S07]  /*2b320*/  IMAD.MOV.U32 R0, RZ, RZ, R14 ;  /* 0x000000ffff007224 */ /* 0x000fce00078e000e */
[----:B------:R-:W-:Y:S05]  /*2b330*/  WARPSYNC.COLLECTIVE R15, `(.L_x_2017) ;  /* 0x000000000f087348 */ /* 0x000fea0003c00000 */
[----:B------:R0:W1:Y:S02]  /*2b340*/  SHFL.IDX P6, R14, R13, R12, R11 ;  /* 0x0000000c0d0e7389 */ /* 0x00006400000c000b */
[----:B01----:R-:W-:Y:S01]  /*2b350*/  ENDCOLLECTIVE ;  /* 0x000000000000791b */ /* 0x003fe20003800000 */
.L_x_2017:
[----:B------:R-:W-:Y:S05]  /*2b360*/  BRA `(.L_x_2018) ;  /* 0xffffff6400887947 */ /* 0x000fea000383ffff */
.L_x_1787:
[----:B------:R-:W-:Y:S01]  /*2b370*/  BSSY B1, `(.L_x_2019) ;  /* 0x0000008000017945 */ /* 0x000fe20003800000 */
[----:B------:R-:W-:Y:S01]  /*2b380*/  IMAD.MOV.U32 R13, RZ, RZ, R3 ;  /* 0x000000ffff0d7224 */ /* 0x000fe200078e0003 */
[----:B------:R-:W-:Y:S01]  /*2b390*/  MOV R11, 0x181f ;  /* 0x0000181f000b7802 */ /* 0x000fe20000000f00 */
[----:B------:R-:W-:Y:S02]  /*2b3a0*/  IMAD.MOV.U32 R12, RZ, RZ, 0x2 ;  /* 0x00000002ff0c7424 */ /* 0x000fe400078e00ff */
[----:B0-----:R-:W-:-:S07]  /*2b3b0*/  IMAD.MOV.U32 R15, RZ, RZ, -0x1 ;  /* 0xffffffffff0f7424 */ /* 0x001fce00078e00ff */
[----:B-1234-:R-:W-:Y:S05]  /*2b3c0*/  WARPSYNC.COLLECTIVE R15, `(.L_x_2020) ;  /* 0x000000000f087348 */ /* 0x01efea0003c00000 */
[----:B------:R0:W0:Y:S02]  /*2b3d0*/  SHFL.IDX P6, R14, R13, R12, R11 ;  /* 0x0000000c0d0e7389 */ /* 0x00002400000c000b */
[----:B01234-:R-:W-:Y:S01]  /*2b3e0*/  ENDCOLLECTIVE ;  /* 0x000000000000791b */ /* 0x01ffe20003800000 */
.L_x_2020:
[----:B------:R-:W-:Y:S05]  /*2b3f0*/  BSYNC B1 ;  /* 0x0000000000017941 */ /* 0x000fea0003800000 */
.L_x_2019:
        /* <DEDUP_REMOVED lines=8> */
.L_x_2021:
[----:B------:R-:W-:Y:S05]  /*2b480*/  BRA `(.L_x_2022) ;  /* 0xffffff6400887947 */ /* 0x000fea000383ffff */
.L_x_1790:
        /* <DEDUP_REMOVED lines=8> */
.L_x_2024:
[----:B------:R-:W-:Y:S05]  /*2b510*/  BSYNC B1 ;  /* 0x0000000000017941 */ /* 0x000fea0003800000 */
.L_x_2023:
[----:B------:R-:W-:Y:S01]  /*2b520*/  MOV R13, R2 ;  /* 0x00000002000d7202 */ /* 0x000fe20000000f00 */
[----:B------:R-:W-:Y:S02]  /*2b530*/  IMAD.MOV.U32 R12, RZ, RZ, 0x3 ;  /* 0x00000003ff0c7424 */ /* 0x000fe400078e00ff */
[----:B------:R-:W-:Y:S02]  /*2b540*/  IMAD.MOV.U32 R11, RZ, RZ, 0x181f ;  /* 0x0000181fff0b7424 */ /* 0x000fe400078e00ff */
[----:B------:R-:W-:Y:S02]  /*2b550*/  IMAD.MOV.U32 R15, RZ, RZ, -0x1 ;  /* 0xffffffffff0f7424 */ /* 0x000fe400078e00ff */
[----:B------:R-:W-:-:S07]  /*2b560*/  IMAD.MOV.U32 R0, RZ, RZ, R14 ;  /* 0x000000ffff007224 */ /* 0x000fce00078e000e */
[----:B------:R-:W-:Y:S05]  /*2b570*/  WARPSYNC.COLLECTIVE R15, `(.L_x_2025) ;  /* 0x000000000f087348 */ /* 0x000fea0003c00000 */
[----:B------:R0:W1:Y:S02]  /*2b580*/  SHFL.IDX P6, R14, R13, R12, R11 ;  /* 0x0000000c0d0e7389 */ /* 0x00006400000c000b */
[----:B01----:R-:W-:Y:S01]  /*2b590*/  ENDCOLLECTIVE ;  /* 0x000000000000791b */ /* 0x003fe20003800000 */
.L_x_2025:
[----:B------:R-:W-:Y:S05]  /*2b5a0*/  BRA `(.L_x_2026) ;  /* 0xffffff6400887947 */ /* 0x000fea000383ffff */
.L_x_1814:
[----:B------:R-:W0:Y:S01]  /*2b5b0*/  S2R R5, SR_TID.X ;  /* 0x0000000000057919 */ /* 0x000e220000002100 */
[----:B------:R-:W-:Y:S01]  /*2b5c0*/  BSSY B1, `(.L_x_2027) ;  /* 0x000000a000017945 */ /* 0x000fe20003800000 */
[----:B------:R-:W-:Y:S02]  /*2b5d0*/  IMAD.MOV.U32 R12, RZ, RZ, RZ ;  /* 0x000000ffff0c7224 */ /* 0x000fe400078e00ff */
[----:B------:R-:W-:Y:S02]  /*2b5e0*/  IMAD.MOV.U32 R11, RZ, RZ, 0x1f ;  /* 0x0000001fff0b7424 */ /* 0x000fe400078e00ff */
[----:B------:R-:W-:Y:S01]  /*2b5f0*/  IMAD.MOV.U32 R15, RZ, RZ, -0x1 ;  /* 0xffffffffff0f7424 */ /* 0x000fe200078e00ff */
[----:B0-----:R-:W-:-:S04]  /*2b600*/  SHF.R.U32.HI R5, RZ, 0x5, R5 ;  /* 0x00000005ff057819 */ /* 0x001fc80000011605 */
[----:B------:R-:W-:-:S05]  /*2b610*/  LOP3.LUT R5, R5, 0x3, RZ, 0xc0, !PT ;  /* 0x0000000305057812 */ /* 0x000fca00078ec0ff */
[----:B------:R-:W-:-:S07]  /*2b620*/  IMAD.MOV.U32 R13, RZ, RZ, R5 ;  /* 0x000000ffff0d7224 */ /* 0x000fce00078e0005 */
[----:B------:R-:W-:Y:S05]  /*2b630*/  WARPSYNC.COLLECTIVE R15, `(.L_x_2028) ;  /* 0x000000000f087348 */ /* 0x000fea0003c00000 */
[----:B------:R0:W1:Y:S02]  /*2b640*/  SHFL.IDX P6, R14, R13, R12, R11 ;  /* 0x0000000c0d0e7389 */ /* 0x00006400000c000b */
[----:B01----:R-:W-:Y:S01]  /*2b650*/  ENDCOLLECTIVE ;  /* 0x000000000000791b */ /* 0x003fe20003800000 */
.L_x_2028:
[----:B------:R-:W-:Y:S05]  /*2b660*/  BSYNC B1 ;  /* 0x0000000000017941 */ /* 0x000fea0003800000 */
.L_x_2027:
[----:B------:R-:W-:Y:S05]  /*2b670*/  BRA `(.L_x_2029) ;  /* 0xffffff7c00e07947 */ /* 0x000fea000383ffff */
.L_x_1816:
[----:B------:R-:W-:Y:S01]  /*2b680*/  BSSY B1, `(.L_x_2030) ;  /* 0x0000006000017945 */ /* 0x000fe20003800000 */
[----:B------:R-:W-:-:S07]  /*2b690*/  IMAD.MOV.U32 R15, RZ, RZ, -0x1 ;  /* 0xffffffffff0f7424 */ /* 0x000fce00078e00ff */
[----:B0-----:R-:W-:Y:S05]  /*2b6a0*/  WARPSYNC.COLLECTIVE R15, `(.L_x_2031) ;  /* 0x000000000f0c7348 */ /* 0x001fea0003c00000 */
[----:B------:R-:W-:Y:S02]  /*2b6b0*/  ELECT P6, UR62, PT ;  /* 0x00000000003e782f */ /* 0x000fe400038c0000 */
[----:B------:R-:W-:Y:S01]  /*2b6c0*/  MOV R14, UR62 ;  /* 0x0000003e000e7c02 */ /* 0x000fe20008000f00 */
[----:B0-----:R-:W-:Y:S10]  /*2b6d0*/  ENDCOLLECTIVE ;  /* 0x000000000000791b */ /* 0x001ff40003800000 */
.L_x_2031:
[----:B------:R-:W-:Y:S05]  /*2b6e0*/  BSYNC B1 ;  /* 0x0000000000017941 */ /* 0x000fea0003800000 */
.L_x_2030:
[----:B------:R-:W-:Y:S05]  /*2b6f0*/  BRA `(.L_x_1815) ;  /* 0xffffff7c00d87947 */ /* 0x000fea000383ffff */
.L_x_1818:
[----:B0-----:R0:W1:Y:S02]  /*2b700*/  SYNCS.PHASECHK.TRANS64.TRYWAIT P0, [R23+URZ+0x22820], R5 ;  /* 0x02282005170075a7 */ /* 0x001064000800017f */
[----:B-1----:R-:W-:Y:S05]  /*2b710*/  @!P0 NANOSLEEP.SYNCS 0x989680 ;  /* 0x009896800000895d */ /* 0x002fea0003900000 */
[----:B------:R-:W1:Y:S02]  /*2b720*/  @!P0 SYNCS.PHASECHK.TRANS64 P0, [R23+URZ+0x22820], R5 ;  /* 0x02282005170085a7 */ /* 0x000e64000800007f */
[----:B-1----:R-:W-:Y:S05]  /*2b730*/  @!P0 BRA `(.L_x_1818) ;  /* 0xfffffffc00f08947 */ /* 0x002fea000383ffff */
[----:B------:R-:W-:Y:S05]  /*2b740*/  BRA `(.L_x_2032) ;  /* 0xffffff7c00e87947 */ /* 0x000fea000383ffff */
.L_x_1822:
[----:B-1----:R1:W2:Y:S02]  /*2b750*/  SYNCS.PHASECHK.TRANS64.TRYWAIT P0, [R10+URZ+0x228a0], R9 ;  /* 0x0228a0090a0075a7 */ /* 0x0022a4000800017f */
[----:B--2---:R-:W-:Y:S05]  /*2b760*/  @!P0 NANOSLEEP.SYNCS 0x989680 ;  /* 0x009896800000895d */ /* 0x004fea0003900000 */
[----:B------:R-:W2:Y:S02]  /*2b770*/  @!P0 SYNCS.PHASECHK.TRANS64 P0, [R10+URZ+0x228a0], R9 ;  /* 0x0228a0090a0085a7 */ /* 0x000ea4000800007f */
[----:B--2---:R-:W-:Y:S05]  /*2b780*/  @!P0 BRA `(.L_x_1822) ;  /* 0xfffffffc00f08947 */ /* 0x004fea000383ffff */
[----:B------:R-:W-:Y:S05]  /*2b790*/  BRA `(.L_x_2033) ;  /* 0xffffff8000007947 */ /* 0x000fea000383ffff */
.L_x_1829:
[----:B0-----:R0:W2:Y:S02]  /*2b7a0*/  SYNCS.PHASECHK.TRANS64.TRYWAIT P0, [R10+URZ+0x228c0], R9 ;  /* 0x0228c0090a0075a7 */ /* 0x0010a4000800017f */
[----:B--2---:R-:W-:Y:S05]  /*2b7b0*/  @!P0 NANOSLEEP.SYNCS 0x989680 ;  /* 0x009896800000895d */ /* 0x004fea0003900000 */
[----:B------:R-:W2:Y:S02]  /*2b7c0*/  @!P0 SYNCS.PHASECHK.TRANS64 P0, [R10+URZ+0x228c0], R9 ;  /* 0x0228c0090a0085a7 */ /* 0x000ea4000800007f */
[----:B--2---:R-:W-:Y:S05]  /*2b7d0*/  @!P0 BRA `(.L_x_1829) ;  /* 0xfffffffc00f08947 */ /* 0x004fea000383ffff */
[----:B------:R-:W-:Y:S05]  /*2b7e0*/  BRA `(.L_x_2034) ;  /* 0xffffff8000f47947 */ /* 0x000fea000383ffff */
.L_x_1836:
[----:B-1----:R1:W2:Y:S02]  /*2b7f0*/  SYNCS.PHASECHK.TRANS64.TRYWAIT P1, [R9+URZ+0x228a0], R7 ;  /* 0x0228a007090075a7 */ /* 0x0022a4000802017f */
[----:B--2---:R-:W-:Y:S05]  /*2b800*/  @!P1 NANOSLEEP.SYNCS 0x989680 ;  /* 0x009896800000995d */ /* 0x004fea0003900000 */
[----:B------:R-:W2:Y:S02]  /*2b810*/  @!P1 SYNCS.PHASECHK.TRANS64 P1, [R9+URZ+0x228a0], R7 ;  /* 0x0228a007090095a7 */ /* 0x000ea4000802007f */
[----:B--2---:R-:W-:Y:S05]  /*2b820*/  @!P1 BRA `(.L_x_1836) ;  /* 0xfffffffc00f09947 */ /* 0x004fea000383ffff */
[----:B------:R-:W-:Y:S05]  /*2b830*/  BRA `(.L_x_2035) ;  /* 0xffffff8400b47947 */ /* 0x000fea000383ffff */
.L_x_1843:
[----:B0-----:R0:W2:Y:S02]  /*2b840*/  SYNCS.PHASECHK.TRANS64.TRYWAIT P1, [R9+URZ+0x228c0], R7 ;  /* 0x0228c007090075a7 */ /* 0x0010a4000802017f */
[----:B--2---:R-:W-:Y:S05]  /*2b850*/  @!P1 NANOSLEEP.SYNCS 0x989680 ;  /* 0x009896800000995d */ /* 0x004fea0003900000 */
[----:B------:R-:W2:Y:S02]  /*2b860*/  @!P1 SYNCS.PHASECHK.TRANS64 P1, [R9+URZ+0x228c0], R7 ;  /* 0x0228c007090095a7 */ /* 0x000ea4000802007f */
[----:B--2---:R-:W-:Y:S05]  /*2b870*/  @!P1 BRA `(.L_x_1843) ;  /* 0xfffffffc00f09947 */ /* 0x004fea000383ffff */
[----:B------:R-:W-:Y:S05]  /*2b880*/  BRA `(.L_x_2036) ;  /* 0xffffff8800a47947 */ /* 0x000fea000383ffff */
.L_x_1866:
[----:B------:R-:W0:Y:S01]  /*2b890*/  S2R R20, SR_TID.X ;  /* 0x0000000000147919 */ /* 0x000e220000002100 */
[----:B------:R-:W-:Y:S01]  /*2b8a0*/  BSSY B0, `(.L_x_2037) ;  /* 0x000000a000007945 */ /* 0x000fe20003800000 */
[----:B------:R-:W-:Y:S01]  /*2b8b0*/  IMAD.MOV.U32 R12, RZ, RZ, RZ ;  /* 0x000000ffff0c7224 */ /* 0x000fe200078e00ff */
[----:B------:R-:W-:Y:S01]  /*2b8c0*/  MOV R15, 0xffffffff ;  /* 0xffffffff000f7802 */ /* 0x000fe20000000f00 */
[----:B------:R-:W-:Y:S01]  /*2b8d0*/  IMAD.MOV.U32 R11, RZ, RZ, 0x1f ;  /* 0x0000001fff0b7424 */ /* 0x000fe200078e00ff */
[----:B0-----:R-:W-:-:S04]  /*2b8e0*/  SHF.R.U32.HI R10, RZ, 0x5, R20 ;  /* 0x00000005ff0a7819 */ /* 0x001fc80000011614 */
[----:B------:R-:W-:-:S05]  /*2b8f0*/  LOP3.LUT R10, R10, 0x3, RZ, 0xc0, !PT ;  /* 0x000000030a0a7812 */ /* 0x000fca00078ec0ff */
[----:B------:R-:W-:-:S07]  /*2b900*/  IMAD.MOV.U32 R13, RZ, RZ, R10 ;  /* 0x000000ffff0d7224 */ /* 0x000fce00078e000a */
[----:B-----5:R-:W-:Y:S05]  /*2b910*/  WARPSYNC.COLLECTIVE R15, `(.L_x_2038) ;  /* 0x000000000f087348 */ /* 0x020fea0003c00000 */
[----:B------:R0:W1:Y:S02]  /*2b920*/  SHFL.IDX P6, R14, R13, R12, R11 ;  /* 0x0000000c0d0e7389 */ /* 0x00006400000c000b */
[----:B01---5:R-:W-:Y:S01]  /*2b930*/  ENDCOLLECTIVE ;  /* 0x000000000000791b */ /* 0x023fe20003800000 */
.L_x_2038:
[----:B------:R-:W-:Y:S05]  /*2b940*/  BSYNC B0 ;  /* 0x0000000000007941 */ /* 0x000fea0003800000 */
.L_x_2037:
[----:B------:R-:W-:Y:S05]  /*2b950*/  BRA `(.L_x_2039) ;  /* 0xffffff9800d07947 */ /* 0x000fea000383ffff */
.L_x_1869:
[----:B0-----:R-:W2:Y:S02]  /*2b960*/  LDL R0, [R1+0x28] ;  /* 0x0000280001007983 */ /* 0x001ea40000100800 */
[----:B--2---:R0:W1:Y:S02]  /*2b970*/  SYNCS.PHASECHK.TRANS64.TRYWAIT P0, [R4+URZ+0x22880], R0 ;  /* 0x02288000040075a7 */ /* 0x004064000800017f */
[----:B-1----:R-:W-:Y:S05]  /*2b980*/  @!P0 NANOSLEEP.SYNCS 0x989680 ;  /* 0x009896800000895d */ /* 0x002fea0003900000 */
[----:B------:R-:W1:Y:S02]  /*2b990*/  @!P0 SYNCS.PHASECHK.TRANS64 P0, [R4+URZ+0x22880], R0 ;  /* 0x02288000040085a7 */ /* 0x000e64000800007f */
[----:B-1----:R-:W-:Y:S05]  /*2b9a0*/  @!P0 BRA `(.L_x_1869) ;  /* 0xfffffffc00ec8947 */ /* 0x002fea000383ffff */
[----:B------:R-:W-:Y:S05]  /*2b9b0*/  BRA `(.L_x_2040) ;  /* 0xffffff9800f07947 */ /* 0x000fea000383ffff */
.L_x_1870:
[----:B------:R-:W-:Y:S01]  /*2b9c0*/  BSSY B0, `(.L_x_2041) ;  /* 0x0000008000007945 */ /* 0x000fe20003800000 */
[----:B------:R-:W-:Y:S02]  /*2b9d0*/  IMAD.MOV.U32 R13, RZ, RZ, R2 ;  /* 0x000000ffff0d7224 */ /* 0x000fe400078e0002 */
[----:B------:R-:W-:Y:S02]  /*2b9e0*/  IMAD.MOV.U32 R12, RZ, RZ, RZ ;  /* 0x000000ffff0c7224 */ /* 0x000fe400078e00ff */
[----:B------:R-:W-:Y:S02]  /*2b9f0*/  IMAD.MOV.U32 R11, RZ, RZ, 0x1c1f ;  /* 0x00001c1fff0b7424 */ /* 0x000fe400078e00ff */
[----:B------:R-:W-:-:S07]  /*2ba00*/  IMAD.MOV.U32 R15, RZ, RZ, -0x1 ;  /* 0xffffffffff0f7424 */ /* 0x000fce00078e00ff */
[----:B------:R-:W-:Y:S05]  /*2ba10*/  WARPSYNC.COLLECTIVE R15, `(.L_x_2042) ;  /* 0x000000000f087348 */ /* 0x000fea0003c00000 */
[----:B------:R0:W1:Y:S02]  /*2ba20*/  SHFL.IDX P6, R14, R13, R12, R11 ;  /* 0x0000000c0d0e7389 */ /* 0x00006400000c000b */
[----:B01----:R-:W-:Y:S01]  /*2ba30*/  ENDCOLLECTIVE ;  /* 0x000000000000791b */ /* 0x003fe20003800000 */
.L_x_2042:
[----:B------:R-:W-:Y:S05]  /*2ba40*/  BSYNC B0 ;  /* 0x0000000000007941 */ /* 0x000fea0003800000 */
.L_x_2041:
[----:B------:R-:W-:Y:S01]  /*2ba50*/  IMAD.MOV.U32 R13, RZ, RZ, R0 ;  /* 0x000000ffff0d7224 */ /* 0x000fe200078e0000 */
[----:B------:R-:W-:Y:S01]  /*2ba60*/  LOP3.LUT P2, RZ, R22, 0x2, RZ, 0xc0, !PT ;  /* 0x0000000216ff7812 */ /* 0x000fe2000784c0ff */
[----:B------:R-:W-:Y:S01]  /*2ba70*/  IMAD.MOV.U32 R12, RZ, RZ, RZ ;  /* 0x000000ffff0c7224 */ /* 0x000fe200078e00ff */
[C---:B------:R-:W-:Y:S01]  /*2ba80*/  ISETP.GE.AND P3, PT, R7.reuse, 0x21, PT ;  /* 0x000000210700780c */ /* 0x040fe20003f66270 */
[----:B------:R-:W-:Y:S01]  /*2ba90*/  IMAD.MOV.U32 R11, RZ, RZ, 0x1c1f ;  /* 0x00001c1fff0b7424 */ /* 0x000fe200078e00ff */
[----:B------:R-:W-:Y:S01]  /*2baa0*/  ISETP.GE.AND P5, PT, R7, 0x61, PT ;  /* 0x000000610700780c */ /* 0x000fe20003fa6270 */
[----:B------:R-:W-:Y:S02]  /*2bab0*/  IMAD.MOV.U32 R15, RZ, RZ, -0x1 ;  /* 0xffffffffff0f7424 */ /* 0x000fe400078e00ff */
[----:B------:R-:W-:-:S10]  /*2bac0*/  IMAD.MOV.U32 R3, RZ, RZ, R14 ;  /* 0x000000ffff037224 */ /* 0x000fd400078e000e */
[----:B------:R-:W-:Y:S05]  /*2bad0*/  WARPSYNC.COLLECTIVE R15, `(.L_x_2043) ;  /* 0x000000000f087348 */ /* 0x000fea0003c00000 */
[----:B------:R0:W1:Y:S02]  /*2bae0*/  SHFL.IDX P6, R14, R13, R12, R11 ;  /* 0x0000000c0d0e7389 */ /* 0x00006400000c000b */
[----:B01----:R-:W-:Y:S01]  /*2baf0*/  ENDCOLLECTIVE ;  /* 0x000000000000791b */ /* 0x003fe20003800000 */
.L_x_2043:
[----:B------:R-:W-:Y:S02]  /*2bb00*/  IMAD.MOV.U32 R13, RZ, RZ, R2 ;  /* 0x000000ffff0d7224 */ /* 0x000fe400078e0002 */
[----:B------:R-:W-:Y:S02]  /*2bb10*/  IMAD.MOV.U32 R12, RZ, RZ, 0x1 ;  /* 0x00000001ff0c7424 */ /* 0x000fe400078e00ff */
[----:B------:R-:W-:-:S07]  /*2bb20*/  IMAD.MOV.U32 R10, RZ, RZ, R14 ;  /* 0x000000ffff0a7224 */ /* 0x000fce00078e000e */
[----:B------:R-:W-:Y:S05]  /*2bb30*/  WARPSYNC.COLLECTIVE R15, `(.L_x_2044) ;  /* 0x000000000f087348 */ /* 0x000fea0003c00000 */
[----:B------:R0:W1:Y:S02]  /*2bb40*/  SHFL.IDX P6, R14, R13, R12, R11 ;  /* 0x0000000c0d0e7389 */ /* 0x00006400000c000b */
[----:B01----:R-:W-:Y:S01]  /*2bb50*/  ENDCOLLECTIVE ;  /* 0x000000000000791b */ /* 0x003fe20003800000 */
.L_x_2044:
[----:B------:R-:W-:-:S05]  /*2bb60*/  IADD3 R20, P0, R36, R10, RZ ;  /* 0x0000000a24147210 */ /* 0x000fca0007f1e0ff */
[----:B------:R-:W-:Y:S01]  /*2bb70*/  IMAD.X R21, RZ, RZ, R3, P0 ;  /* 0x000000ffff157224 */ /* 0x000fe200000e0603 */
[----:B------:R-:W-:Y:S02]  /*2bb80*/  ISETP.LT.OR P0, PT, R7, 0x1, P2 ;  /* 0x000000010700780c */ /* 0x000fe40001701670 */
[----:B------:R-:W-:Y:S01]  /*2bb90*/  IADD3 R3, R23, R5, R33 ;  /* 0x0000000517037210 */ /* 0x000fe20007ffe021 */
[----:B------:R-:W-:-:S03]  /*2bba0*/  IMAD.MOV.U32 R13, RZ, RZ, R0 ;  /* 0x000000ffff0d7224 */ /* 0x000fc600078e0000 */
[----:B------:R-:W-:-:S07]  /*2bbb0*/  IADD3 R5, R34, R3, RZ ;  /* 0x0000000322057210 */ /* 0x000fce0007ffe0ff */
        /* <DEDUP_REMOVED lines=9> */
.L_x_2045:
[----:B------:R-:W-:Y:S01]  /*2bc50*/  @!PT LDS RZ, [RZ] ;  /* 0x00000000fffff984 */ /* 0x000fe20000000800 */
[----:B------:R-:W-:Y:S01]  /*2bc60*/  @!PT LDS RZ, [RZ] ;  /* 0x00000000fffff984 */ /* 0x000fe20000000800 */
[----:B------:R-:W-:Y:S01]  /*2bc70*/  @!PT LDS RZ, [RZ] ;  /* 0x00000000fffff984 */ /* 0x000fe20000000800 */
[----:B------:R0:W-:Y:S01]  /*2bc80*/  LDGSTS.E.BYPASS.LTC128B.128 [R5+0x8400], desc[UR38][R20.64+0x40], !P0 ;  /* 0x0840004014057fae */ /* 0x0001e2000c101d66 */
[----:B------:R-:W-:Y:S02]  /*2bc90*/  IMAD.MOV.U32 R13, RZ, RZ, R2 ;  /* 0x000000ffff0d7224 */ /* 0x000fe400078e0002 */
[----:B------:R-:W-:Y:S02]  /*2bca0*/  IMAD.MOV.U32 R12, RZ, RZ, 0x2 ;  /* 0x00000002ff0c7424 */ /* 0x000fe400078e00ff */
[----:B------:R-:W-:-:S07]  /*2bcb0*/  IMAD.MOV.U32 R10, RZ, RZ, R14 ;  /* 0x000000ffff0a7224 */ /* 0x000fce00078e000e */
[----:B0-----:R-:W-:Y:S05]  /*2bcc0*/  WARPSYNC.COLLECTIVE R15, `(.L_x_2046) ;  /* 0x000000000f087348 */ /* 0x001fea0003c00000 */
[----:B------:R1:W2:Y:S02]  /*2bcd0*/  SHFL.IDX P6, R14, R13, R12, R11 ;  /* 0x0000000c0d0e7389 */ /* 0x0002a400000c000b */
[----:B012---:R-:W-:Y:S01]  /*2bce0*/  ENDCOLLECTIVE ;  /* 0x000000000000791b */ /* 0x007fe20003800000 */
.L_x_2046:
        /* <DEDUP_REMOVED lines=13> */
.L_x_2047:
        /* <DEDUP_REMOVED lines=10> */
.L_x_2048:
[----:B------:R-:W-:-:S04]  /*2be60*/  IADD3 R20, P0, R36, R10, RZ ;  /* 0x0000000a24147210 */ /* 0x000fc80007f1e0ff */
[----:B------:R-:W-:Y:S02]  /*2be70*/  IADD3.X R21, RZ, R9, RZ, P0, !PT ;  /* 0x00000009ff157210 */ /* 0x000fe400007fe4ff */
        /* <DEDUP_REMOVED lines=12> */
.L_x_2049:
[----:B------:R-:W-:Y:S01]  /*2bf40*/  @!PT LDS RZ, [RZ] ;  /* 0x00000000fffff984 */ /* 0x000fe20000000800 */
[----:B------:R-:W-:Y:S01]  /*2bf50*/  @!PT LDS RZ, [RZ] ;  /* 0x00000000fffff984 */ /* 0x000fe20000000800 */
[----:B------:R-:W-:Y:S01]  /*2bf60*/  @!PT LDS RZ, [RZ] ;  /* 0x00000000fffff984 */ /* 0x000fe20000000800 */
[----:B------:R0:W-:Y:S01]  /*2bf70*/  LDGSTS.E.BYPASS.LTC128B.128 [R5+0xa400], desc[UR38][R20.64+0x40], !P0 ;  /* 0x0a40004014057fae */ /* 0x0001e2000c101d66 */
[----:B------:R-:W-:Y:S01]  /*2bf80*/  IMAD.MOV.U32 R0, RZ, RZ, R14 ;  /* 0x000000ffff007224 */ /* 0x000fe200078e000e */
[----:B------:R-:W-:Y:S06]  /*2bf90*/  BRA `(.L_x_2050) ;  /* 0xffffff98006c7947 */ /* 0x000fec000383ffff */
.L_x_1875:
[----:B---3--:R-:W3:Y:S02]  /*2bfa0*/  LDL R0, [R1+0x28] ;  /* 0x0000280001007983 */ /* 0x008ee40000100800 */
[----:B---3--:R3:W4:Y:S02]  /*2bfb0*/  SYNCS.PHASECHK.TRANS64.TRYWAIT P0, [R4+URZ+0x22840], R0 ;  /* 0x02284000040075a7 */ /* 0x008724000800017f */
[----:B----4-:R-:W-:Y:S05]  /*2bfc0*/  @!P0 NANOSLEEP.SYNCS 0x989680 ;  /* 0x009896800000895d */ /* 0x010fea0003900000 */
[----:B------:R-:W4:Y:S02]  /*2bfd0*/  @!P0 SYNCS.PHASECHK.TRANS64 P0, [R4+URZ+0x22840], R0 ;  /* 0x02284000040085a7 */ /* 0x000f24000800007f */
[----:B----4-:R-:W-:Y:S05]  /*2bfe0*/  @!P0 BRA `(.L_x_1875) ;  /* 0xfffffffc00ec8947 */ /* 0x010fea000383ffff */
[----:B------:R-:W-:Y:S05]  /*2bff0*/  BRA `(.L_x_2051) ;  /* 0xffffff9800cc7947 */ /* 0x000fea000383ffff */
.L_x_1876:
[----:B------:R-:W-:Y:S01]  /*2c000*/  BSSY B0, `(.L_x_2052) ;  /* 0x0000008000007945 */ /* 0x000fe20003800000 */
[----:B------:R-:W-:Y:S02]  /*2c010*/  IMAD.MOV.U32 R13, RZ, RZ, R5 ;  /* 0x000000ffff0d7224 */ /* 0x000fe400078e0005 */
[----:B------:R-:W-:Y:S02]  /*2c020*/  IMAD.MOV.U32 R12, RZ, RZ, RZ ;  /* 0x000000ffff0c7224 */ /* 0x000fe400078e00ff */
[----:B------:R-:W-:Y:S02]  /*2c030*/  IMAD.MOV.U32 R11, RZ, RZ, 0x1c1f ;  /* 0x00001c1fff0b7424 */ /* 0x000fe400078e00ff */
[----:B------:R-:W-:-:S07]  /*2c040*/  IMAD.MOV.U32 R15, RZ, RZ, -0x1 ;  /* 0xffffffffff0f7424 */ /* 0x000fce00078e00ff */
[----:B--2---:R-:W-:Y:S05]  /*2c050*/  WARPSYNC.COLLECTIVE R15, `(.L_x_2053) ;  /* 0x000000000f087348 */ /* 0x004fea0003c00000 */
[----:B------:R0:W1:Y:S02]  /*2c060*/  SHFL.IDX P6, R14, R13, R12, R11 ;  /* 0x0000000c0d0e7389 */ /* 0x00006400000c000b */
[----:B012---:R-:W-:Y:S01]  /*2c070*/  ENDCOLLECTIVE ;  /* 0x000000000000791b */ /* 0x007fe20003800000 */
.L_x_2053:
[----:B------:R-:W-:Y:S05]  /*2c080*/  BSYNC B0 ;  /* 0x0000000000007941 */ /* 0x000fea0003800000 */
.L_x_2052:
[----:B------:R-:W-:Y:S01]  /*2c090*/  IMAD.MOV.U32 R13, RZ, RZ, R0 ;  /* 0x000000ffff0d7224 */ /* 0x000fe200078e0000 */
[----:B------:R-:W-:Y:S01]  /*2c0a0*/  MOV R12, RZ ;  /* 0x000000ff000c7202 */ /* 0x000fe20000000f00 */
[----:B------:R-:W-:Y:S01]  /*2c0b0*/  IMAD.MOV.U32 R11, RZ, RZ, 0x1c1f ;  /* 0x00001c1fff0b7424 */ /* 0x000fe200078e00ff */
[----:B------:R-:W-:Y:S01]  /*2c0c0*/  LOP3.LUT R22, R22, 0xbfffffff, RZ, 0xc0, !PT ;  /* 0xbfffffff16167812 */ /* 0x000fe200078ec0ff */
[----:B------:R-:W-:Y:S01]  /*2c0d0*/  IMAD.MOV.U32 R15, RZ, RZ, -0x1 ;  /* 0xffffffffff0f7424 */ /* 0x000fe200078e00ff */
[C---:B------:R-:W-:Y:S01]  /*2c0e0*/  @P3 IADD3 R9, R23.reuse, R6, RZ ;  /* 0x0000000617093210 */ /* 0x040fe20007ffe0ff */
[----:B------:R-:W-:Y:S01]  /*2c0f0*/  IMAD.MOV.U32 R2, RZ, RZ, R14 ;  /* 0x000000ffff027224 */ /* 0x000fe200078e000e */
[----:B------:R-:W-:Y:S01]  /*2c100*/  @P5 LOP3.LUT R22, R22, 0x40000000, RZ, 0xfc, !PT ;  /* 0x4000000016165812 */ /* 0x000fe200078efcff */
[----:B------:R-:W-:-:S07]  /*2c110*/  @P4 IMAD.IADD R7, R23, 0x1, R6 ;  /* 0x0000000117074824 */ /* 0x000fce00078e0206 */
[----:B------:R-:W-:Y:S05]  /*2c120*/  WARPSYNC.COLLECTIVE R15, `(.L_x_2054) ;  /* 0x000000000f087348 */ /* 0x000fea0003c00000 */
[----:B------:R0:W1:Y:S02]  /*2c130*/  SHFL.IDX P6, R14, R13, R12, R11 ;  /* 0x0000000c0d0e7389 */ /* 0x00006400000c000b */
[----:B01----:R-:W-:Y:S01]  /*2c140*/  ENDCOLLECTIVE ;  /* 0x000000000000791b */ /* 0x003fe20003800000 */
.L_x_2054:
[C---:B------:R-:W-:Y:S01]  /*2c150*/  LOP3.LUT P5, RZ, R22.reuse, 0x8, RZ, 0xc0, !PT ;  /* 0x0000000816ff7812 */ /* 0x040fe200078ac0ff */
        /* <DEDUP_REMOVED lines=16> */
.L_x_2055:
        /* <DEDUP_REMOVED lines=12> */
.L_x_2056:
[----:B------:R-:W-:Y:S02]  /*2c320*/  IMAD.MOV.U32 R13, RZ, RZ, R5 ;  /* 0x000000ffff0d7224 */ /* 0x000fe400078e0005 */
[----:B------:R-:W-:Y:S02]  /*2c330*/  IMAD.MOV.U32 R12, RZ, RZ, 0x2 ;  /* 0x00000002ff0c7424 */ /* 0x000fe400078e00ff */
[----:B------:R-:W-:-:S07]  /*2c340*/  IMAD.MOV.U32 R3, RZ, RZ, R14 ;  /* 0x000000ffff037224 */ /* 0x000fce00078e000e */
[----:B------:R-:W-:Y:S05]  /*2c350*/  WARPSYNC.COLLECTIVE R15, `(.L_x_2057) ;  /* 0x000000000f087348 */ /* 0x000fea0003c00000 */
[----:B------:R0:W1:Y:S02]  /*2c360*/  SHFL.IDX P6, R14, R13, R12, R11 ;  /* 0x0000000c0d0e7389 */ /* 0x00006400000c000b */
[----:B01----:R-:W-:Y:S01]  /*2c370*/  ENDCOLLECTIVE ;  /* 0x000000000000791b */ /* 0x003fe20003800000 */
.L_x_2057:
        /* <DEDUP_REMOVED lines=16> */
.L_x_2058:
[----:B------:R-:W-:Y:S02]  /*2c480*/  IMAD.MOV.U32 R13, RZ, RZ, R5 ;  /* 0x000000ffff0d7224 */ /* 0x000fe400078e0005 */
[----:B------:R-:W-:Y:S02]  /*2c490*/  IMAD.MOV.U32 R12, RZ, RZ, 0x3 ;  /* 0x00000003ff0c7424 */ /* 0x000fe400078e00ff */
[----:B------:R-:W-:-:S07]  /*2c4a0*/  IMAD.MOV.U32 R3, RZ, RZ, R14 ;  /* 0x000000ffff037224 */ /* 0x000fce00078e000e */
[----:B------:R-:W-:Y:S05]  /*2c4b0*/  WARPSYNC.COLLECTIVE R15, `(.L_x_2059) ;  /* 0x000000000f087348 */ /* 0x000fea0003c00000 */
[----:B------:R0:W1:Y:S02]  /*2c4c0*/  SHFL.IDX P6, R14, R13, R12, R11 ;  /* 0x0000000c0d0e7389 */ /* 0x00006400000c000b */
[----:B01----:R-:W-:Y:S01]  /*2c4d0*/  ENDCOLLECTIVE ;  /* 0x000000000000791b */ /* 0x003fe20003800000 */
.L_x_2059:
        /* <DEDUP_REMOVED lines=10> */
.L_x_2060:
[----:B------:R-:W-:Y:S01]  /*2c580*/  @!PT LDS RZ, [RZ] ;  /* 0x00000000fffff984 */ /* 0x000fe20000000800 */
[----:B------:R-:W-:Y:S01]  /*2c590*/  @!PT LDS RZ, [RZ] ;  /* 0x00000000fffff984 */ /* 0x000fe20000000800 */
[----:B------:R-:W-:Y:S01]  /*2c5a0*/  @!PT LDS RZ, [RZ] ;  /* 0x00000000fffff984 */ /* 0x000fe20000000800 */
[----:B------:R-:W-:Y:S04]  /*2c5b0*/  @P2 LDGSTS.E.BYPASS.LTC128B.128 [R7+0x17400], desc[UR38][R2.64], !P4 ;  /* 0x1740000002072fae */ /* 0x000fe8000e101d66 */
[----:B------:R-:W-:Y:S01]  /*2c5c0*/  @P2 LDGSTS.E.BYPASS.LTC128B.128 [R7+0x19400], desc[UR38][R2.64+0x40], !P5 ;  /* 0x1940004002072fae */ /* 0x000fe2000e901d66 */
[----:B------:R-:W-:-:S03]  /*2c5d0*/  LOP3.LUT P5, RZ, R22, 0x40000000, RZ, 0xc0, !PT ;  /* 0x4000000016ff7812 */ /* 0x000fc600078ac0ff */
[----:B------:R0:W-:Y:S02]  /*2c5e0*/  @P2 LDGSTS.E.BYPASS.LTC128B.128 [R7+0x1b400], desc[UR38][R2.64+0x80], !P1 ;  /* 0x1b40008002072fae */ /* 0x0001e4000c901d66 */
[----:B0-----:R-:W-:Y:S01]  /*2c5f0*/  MOV R2, R14 ;  /* 0x0000000e00027202 */ /* 0x001fe20000000f00 */
[----:B------:R-:W-:Y:S07]  /*2c600*/  BRA `(.L_x_2061) ;  /* 0xffffff9800447947 */ /* 0x000fee000383ffff */
.L_x_1881:
[----:B------:R-:W-:Y:S02]  /*2c610*/  IMAD.MOV.U32 R13, RZ, RZ, R0 ;  /* 0x000000ffff0d7224 */ /* 0x000fe400078e0000 */
[----:B------:R-:W-:Y:S02]  /*2c620*/  IMAD.MOV.U32 R12, RZ, RZ, RZ ;  /* 0x000000ffff0c7224 */ /* 0x000fe400078e00ff */
[----:B------:R-:W-:Y:S02]  /*2c630*/  IMAD.MOV.U32 R11, RZ, RZ, 0x1c1f ;  /* 0x00001c1fff0b7424 */ /* 0x000fe400078e00ff */
[----:B------:R-:W-:Y:S02]  /*2c640*/  IMAD.MOV.U32 R15, RZ, RZ, -0x1 ;  /* 0xffffffffff0f7424 */ /* 0x000fe400078e00ff */
[----:B------:R-:W-:Y:S02]  /*2c650*/  IMAD R27, R27, R7, RZ ;  /* 0x000000071b1b7224 */ /* 0x000fe400078e02ff */
[----:B------:R-:W-:-:S07]  /*2c660*/  IMAD.IADD R17, R9, 0x1, R17 ;  /* 0x0000000109117824 */ /* 0x000fce00078e0211 */
[----:B-----5:R-:W-:Y:S05]  /*2c670*/  WARPSYNC.COLLECTIVE R15, `(.L_x_2062) ;  /* 0x000000000f087348 */ /* 0x020fea0003c00000 */
[----:B------:R0:W1:Y:S02]  /*2c680*/  SHFL.IDX P6, R14, R13, R12, R11 ;  /* 0x0000000c0d0e7389 */ /* 0x00006400000c000b */
[----:B01---5:R-:W-:Y:S01]  /*2c690*/  ENDCOLLECTIVE ;  /* 0x000000000000791b */ /* 0x023fe20003800000 */
.L_x_2062:
[C---:B------:R-:W-:Y:S01]  /*2c6a0*/  VIADD R6, R17.reuse, 0x20 ;  /* 0x0000002011067836 */ /* 0x040fe20000000000 */
[----:B------:R-:W-:Y:S01]  /*2c6b0*/  ISETP.GE.AND P1, PT, R17, R27, PT ;  /* 0x0000001b1100720c */ /* 0x000fe20003f26270 */
[----:B------:R-:W-:Y:S02]  /*2c6c0*/  IMAD.MOV.U32 R13, RZ, RZ, R4 ;  /* 0x000000ffff0d7224 */ /* 0x000fe400078e0004 */
[----:B------:R-:W-:-:S10]  /*2c6d0*/  IMAD.MOV.U32 R2, RZ, RZ, R14 ;  /* 0x000000ffff027224 */ /* 0x000fd400078e000e */
[----:B------:R-:W-:Y:S05]  /*2c6e0*/  WARPSYNC.COLLECTIVE R15, `(.L_x_2063) ;  /* 0x000000000f087348 */ /* 0x000fea0003c00000 */
[----:B------:R0:W1:Y:S02]  /*2c6f0*/  SHFL.IDX P6, R14, R13, R12, R11 ;  /* 0x0000000c0d0e7389 */ /* 0x00006400000c000b */
[----:B01----:R-:W-:Y:S01]  /*2c700*/  ENDCOLLECTIVE ;  /* 0x000000000000791b */ /* 0x003fe20003800000 */
.L_x_2063:
[----:B------:R-:W-:Y:S01]  /*2c710*/  IMAD.MOV.U32 R13, RZ, RZ, R0 ;  /* 0x000000ffff0d7224 */ /* 0x000fe200078e0000 */
[----:B------:R-:W-:Y:S01]  /*2c720*/  MOV R12, 0x1 ;  /* 0x00000001000c7802 */ /* 0x000fe20000000f00 */
[----:B------:R-:W-:-:S07]  /*2c730*/  IMAD.MOV.U32 R3, RZ, RZ, R14 ;  /* 0x000000ffff037224 */ /* 0x000fce00078e000e */
[----:B------:R-:W-:Y:S05]  /*2c740*/  WARPSYNC.COLLECTIVE R15, `(.L_x_2064) ;  /* 0x000000000f087348 */ /* 0x000fea0003c00000 */
[----:B------:R0:W1:Y:S02]  /*2c750*/  SHFL.IDX P6, R14, R13, R12, R11 ;  /* 0x0000000c0d0e7389 */ /* 0x00006400000c000b */
[----:B01----:R-:W-:Y:S01]  /*2c760*/  ENDCOLLECTIVE ;  /* 0x000000000000791b */ /* 0x003fe20003800000 */
.L_x_2064:
        /* <DEDUP_REMOVED lines=17> */
.L_x_2065:
[----:B------:R-:W-:Y:S02]  /*2c880*/  IMAD.MOV.U32 R13, RZ, RZ, R0 ;  /* 0x000000ffff0d7224 */ /* 0x000fe400078e0000 */
[----:B------:R-:W-:Y:S02]  /*2c890*/  IMAD.MOV.U32 R12, RZ, RZ, 0x2 ;  /* 0x00000002ff0c7424 */ /* 0x000fe400078e00ff */
[----:B------:R-:W-:-:S07]  /*2c8a0*/  IMAD.MOV.U32 R3, RZ, RZ, R14 ;  /* 0x000000ffff037224 */ /* 0x000fce00078e000e */
[----:B------:R-:W-:Y:S05]  /*2c8b0*/  WARPSYNC.COLLECTIVE R15, `(.L_x_2066) ;  /* 0x000000000f087348 */ /* 0x000fea0003c00000 */
[----:B------:R0:W1:Y:S02]  /*2c8c0*/  SHFL.IDX P6, R14, R13, R12, R11 ;  /* 0x0000000c0d0e7389 */ /* 0x00006400000c000b */
[----:B01----:R-:W-:Y:S01]  /*2c8d0*/  ENDCOLLECTIVE ;  /* 0x000000000000791b */ /* 0x003fe20003800000 */
.L_x_2066:
        /* <DEDUP_REMOVED lines=18> */
.L_x_2067:
[----:B------:R-:W-:Y:S01]  /*2ca00*/  MOV R13, R0 ;  /* 0x00000000000d7202 */ /* 0x000fe20000000f00 */
[----:B------:R-:W-:Y:S02]  /*2ca10*/  IMAD.MOV.U32 R12, RZ, RZ, 0x3 ;  /* 0x00000003ff0c7424 */ /* 0x000fe400078e00ff */
[----:B------:R-:W-:-:S07]  /*2ca20*/  IMAD.MOV.U32 R3, RZ, RZ, R14 ;  /* 0x000000ffff037224 */ /* 0x000fce00078e000e */
[----:B------:R-:W-:Y:S05]  /*2ca30*/  WARPSYNC.COLLECTIVE R15, `(.L_x_2068) ;  /* 0x000000000f087348 */ /* 0x000fea0003c00000 */
[----:B------:R0:W1:Y:S02]  /*2ca40*/  SHFL.IDX P6, R14, R13, R12, R11 ;  /* 0x0000000c0d0e7389 */ /* 0x00006400000c000b */
[----:B01----:R-:W-:Y:S01]  /*2ca50*/  ENDCOLLECTIVE ;  /* 0x000000000000791b */ /* 0x003fe20003800000 */
.L_x_2068:
[----:B------:R-:W-:-:S05]  /*2ca60*/  @!P1 IADD3 R3, P4, R36, R3, RZ ;  /* 0x0000000324039210 */ /* 0x000fca0007f9e0ff */
[----:B------:R-:W-:-:S05]  /*2ca70*/  @!P1 IMAD.X R2, RZ, RZ, R2, P4 ;  /* 0x000000ffff029224 */ /* 0x000fca00020e0602 */
[----:B------:R-:W-:Y:S01]  /*2ca80*/  @!P1 LOP3.LUT R3, R3, R2, RZ, 0x3c, !PT ;  /* 0x0000000203039212 */ /* 0x000fe200078e3cff */
[----:B------:R-:W-:-:S03]  /*2ca90*/  IMAD.MOV.U32 R13, RZ, RZ, R4 ;  /* 0x000000ffff0d7224 */ /* 0x000fc600078e0004 */
[----:B------:R-:W-:-:S04]  /*2caa0*/  @!P1 LOP3.LUT R2, R3, R2, RZ, 0x3c, !PT ;  /* 0x0000000203029212 */ /* 0x000fc800078e3cff */
[----:B------:R-:W-:Y:S01]  /*2cab0*/  @!P1 LOP3.LUT R3, R3, R2, RZ, 0x3c, !PT ;  /* 0x0000000203039212 */ /* 0x000fe200078e3cff */
[----:B------:R-:W-:-:S07]  /*2cac0*/  IMAD.MOV.U32 R0, RZ, RZ, R14 ;  /* 0x000000ffff007224 */ /* 0x000fce00078e000e */
[----:B------:R-:W-:Y:S05]  /*2cad0*/  WARPSYNC.COLLECTIVE R15, `(.L_x_2069) ;  /* 0x000000000f087348 */ /* 0x000fea0003c00000 */
[----:B------:R0:W1:Y:S02]  /*2cae0*/  SHFL.IDX P6, R14, R13, R12, R11 ;  /* 0x0000000c0d0e7389 */ /* 0x00006400000c000b */
[----:B01----:R-:W-:Y:S01]  /*2caf0*/  ENDCOLLECTIVE ;  /* 0x000000000000791b */ /* 0x003fe20003800000 */
.L_x_2069:
        /* <DEDUP_REMOVED lines=8> */
.L_x_1886:
[----:B-1----:R1:W2:Y:S02]  /*2cb80*/  SYNCS.PHASECHK.TRANS64.TRYWAIT P0, [R23+URZ+0x22820], R0 ;  /* 0x02282000170075a7 */ /* 0x0022a4000800017f */
[----:B--2---:R-:W-:Y:S05]  /*2cb90*/  @!P0 NANOSLEEP.SYNCS 0x989680 ;  /* 0x009896800000895d */ /* 0x004fea0003900000 */
[----:B------:R-:W2:Y:S02]  /*2cba0*/  @!P0 SYNCS.PHASECHK.TRANS64 P0, [R23+URZ+0x22820], R0 ;  /* 0x02282000170085a7 */ /* 0x000ea4000800007f */
[----:B--2---:R-:W-:Y:S05]  /*2cbb0*/  @!P0 BRA `(.L_x_1886) ;  /* 0xfffffffc00f08947 */ /* 0x004fea000383ffff */
[----:B------:R-:W-:Y:S05]  /*2cbc0*/  BRA `(.L_x_2071) ;  /* 0xffffff9c00d47947 */ /* 0x000fea000383ffff */
.L_x_1890:
[----:B0-----:R0:W1:Y:S02]  /*2cbd0*/  SYNCS.PHASECHK.TRANS64.TRYWAIT P0, [R0+URZ+0x22880], R10 ;  /* 0x0228800a000075a7 */ /* 0x001064000800017f */
[----:B-1----:R-:W-:Y:S05]  /*2cbe0*/  @!P0 NANOSLEEP.SYNCS 0x989680 ;  /* 0x009896800000895d */ /* 0x002fea0003900000 */
[----:B------:R-:W1:Y:S02]  /*2cbf0*/  @!P0 SYNCS.PHASECHK.TRANS64 P0, [R0+URZ+0x22880], R10 ;  /* 0x0228800a000085a7 */ /* 0x000e64000800007f */
[----:B-1----:R-:W-:Y:S05]  /*2cc00*/  @!P0 BRA `(.L_x_1890) ;  /* 0xfffffffc00f08947 */ /* 0x002fea000383ffff */
[----:B------:R-:W-:Y:S05]  /*2cc10*/  BRA `(.L_x_2072) ;  /* 0xffffffa000a07947 */ /* 0x000fea000383ffff */
.L_x_1891:
        /* <DEDUP_REMOVED lines=8> */
.L_x_2074:
[----:B------:R-:W-:Y:S05]  /*2cca0*/  BSYNC B0 ;  /* 0x0000000000007941 */ /* 0x000fea0003800000 */
.L_x_2073:
[----:B------:R-:W-:Y:S01]  /*2ccb0*/  IMAD.MOV.U32 R13, RZ, RZ, R17 ;  /* 0x000000ffff0d7224 */ /* 0x000fe200078e0011 */
[----:B------:R-:W-:Y:S01]  /*2ccc0*/  MOV R11, 0x1c1f ;  /* 0x00001c1f000b7802 */ /* 0x000fe20000000f00 */
[----:B------:R-:W-:Y:S01]  /*2ccd0*/  IMAD.MOV.U32 R12, RZ, RZ, RZ ;  /* 0x000000ffff0c7224 */ /* 0x000fe200078e00ff */
[----:B------:R-:W-:Y:S01]  /*2cce0*/  IADD3 R20, R23, R20, R33 ;  /* 0x0000001417147210 */ /* 0x000fe20007ffe021 */
[----:B------:R-:W-:Y:S02]  /*2ccf0*/  IMAD.MOV.U32 R15, RZ, RZ, -0x1 ;  /* 0xffffffffff0f7424 */ /* 0x000fe400078e00ff */
[----:B------:R-:W-:Y:S02]  /*2cd00*/  IMAD.MOV.U32 R3, RZ, RZ, R14 ;  /* 0x000000ffff037224 */ /* 0x000fe400078e000e */
[----:B------:R-:W-:-:S07]  /*2cd10*/  IMAD.IADD R21, R34, 0x1, R20 ;  /* 0x0000000122157824 */ /* 0x000fce00078e0214 */
[----:B------:R-:W-:Y:S05]  /*2cd20*/  WARPSYNC.COLLECTIVE R15, `(.L_x_2075) ;  /* 0x000000000f087348 */ /* 0x000fea0003c00000 */
[----:B------:R0:W1:Y:S02]  /*2cd30*/  SHFL.IDX P6, R14, R13, R12, R11 ;  /* 0x0000000c0d0e7389 */ /* 0x00006400000c000b */
[----:B01----:R-:W-:Y:S01]  /*2cd40*/  ENDCOLLECTIVE ;  /* 0x000000000000791b */ /* 0x003fe20003800000 */
.L_x_2075:
[----:B------:R-:W-:Y:S02]  /*2cd50*/  IMAD.MOV.U32 R13, RZ, RZ, R27 ;  /* 0x000000ffff0d7224 */ /* 0x000fe400078e001b */
[----:B------:R-:W-:Y:S02]  /*2cd60*/  IMAD.MOV.U32 R12, RZ, RZ, 0x1 ;  /* 0x00000001ff0c7424 */ /* 0x000fe400078e00ff */
[----:B------:R-:W-:-:S07]  /*2cd70*/  IMAD.MOV.U32 R2, RZ, RZ, R14 ;  /* 0x000000ffff027224 */ /* 0x000fce00078e000e */
[----:B------:R-:W-:Y:S05]  /*2cd80*/  WARPSYNC.COLLECTIVE R15, `(.L_x_2076) ;  /* 0x000000000f087348 */ /* 0x000fea0003c00000 */
[----:B------:R0:W1:Y:S02]  /*2cd90*/  SHFL.IDX P6, R14, R13, R12, R11 ;  /* 0x0000000c0d0e7389 */ /* 0x00006400000c000b */
[----:B01----:R-:W-:Y:S01]  /*2cda0*/  ENDCOLLECTIVE ;  /* 0x000000000000791b */ /* 0x003fe20003800000 */
.L_x_2076:
        /* <DEDUP_REMOVED lines=12> */
.L_x_2077:
[----:B------:R-:W-:Y:S01]  /*2ce70*/  IMAD.MOV.U32 R13, RZ, RZ, R27 ;  /* 0x000000ffff0d7224 */ /* 0x000fe200078e001b */
[----:B------:R-:W-:Y:S01]  /*2ce80*/  MOV R12, 0x2 ;  /* 0x00000002000c7802 */ /* 0x000fe20000000f00 */
[----:B------:R-:W-:-:S07]  /*2ce90*/  IMAD.MOV.U32 R2, RZ, RZ, R14 ;  /* 0x000000ffff027224 */ /* 0x000fce00078e000e */
[----:B------:R-:W-:Y:S05]  /*2cea0*/  WARPSYNC.COLLECTIVE R15, `(.L_x_2078) ;  /* 0x000000000f087348 */ /* 0x000fea0003c00000 */
[----:B------:R0:W1:Y:S02]  /*2ceb0*/  SHFL.IDX P6, R14, R13, R12, R11 ;  /* 0x0000000c0d0e7389 */ /* 0x00006400000c000b */
[----:B01----:R-:W-:Y:S01]  /*2cec0*/  ENDCOLLECTIVE ;  /* 0x000000000000791b */ /* 0x003fe20003800000 */
.L_x_2078:
        /* <DEDUP_REMOVED lines=12> */
.L_x_2079:
[----:B------:R-:W-:Y:S02]  /*2cf90*/  IMAD.MOV.U32 R13, RZ, RZ, R27 ;  /* 0x000000ffff0d7224 */ /* 0x000fe400078e001b */
[----:B------:R-:W-:Y:S02]  /*2cfa0*/  IMAD.MOV.U32 R12, RZ, RZ, 0x3 ;  /* 0x00000003ff0c7424 */ /* 0x000fe400078e00ff */
[----:B------:R-:W-:-:S07]  /*2cfb0*/  IMAD.MOV.U32 R2, RZ, RZ, R14 ;  /* 0x000000ffff027224 */ /* 0x000fce00078e000e */
[----:B------:R-:W-:Y:S05]  /*2cfc0*/  WARPSYNC.COLLECTIVE R15, `(.L_x_2080) ;  /* 0x000000000f087348 */ /* 0x000fea0003c00000 */
[----:B------:R0:W1:Y:S02]  /*2cfd0*/  SHFL.IDX P6, R14, R13, R12, R11 ;  /* 0x0000000c0d0e7389 */ /* 0x00006400000c000b */
[----:B01----:R-:W-:Y:S01]  /*2cfe0*/  ENDCOLLECTIVE ;  /* 0x000000000000791b */ /* 0x003fe20003800000 */
.L_x_2080:
        /* <DEDUP_REMOVED lines=12> */
.L_x_2081:
[----:B------:R-:W-:Y:S01]  /*2d0b0*/  IMAD.MOV.U32 R2, RZ, RZ, R14 ;  /* 0x000000ffff027224 */ /* 0x000fe200078e000e */
[----:B------:R-:W-:Y:S06]  /*2d0c0*/  BRA `(.L_x_2082) ;  /* 0xffffffa0003c7947 */ /* 0x000fec000383ffff */
.L_x_1896:
[----:B---3--:R3:W4:Y:S02]  /*2d0d0*/  SYNCS.PHASECHK.TRANS64.TRYWAIT P0, [R0+URZ+0x22840], R10 ;  /* 0x0228400a000075a7 */ /* 0x008724000800017f */
[----:B----4-:R-:W-:Y:S05]  /*2d0e0*/  @!P0 NANOSLEEP.SYNCS 0x989680 ;  /* 0x009896800000895d */ /* 0x010fea0003900000 */
[----:B------:R-:W4:Y:S02]  /*2d0f0*/  @!P0 SYNCS.PHASECHK.TRANS64 P0, [R0+URZ+0x22840], R10 ;  /* 0x0228400a000085a7 */ /* 0x000f24000800007f */
[----:B----4-:R-:W-:Y:S05]  /*2d100*/  @!P0 BRA `(.L_x_1896) ;  /* 0xfffffffc00f08947 */ /* 0x010fea000383ffff */
[----:B------:R-:W-:Y:S05]  /*2d110*/  BRA `(.L_x_2083) ;  /* 0xffffffa000907947 */ /* 0x000fea000383ffff */
.L_x_1897:
        /* <DEDUP_REMOVED lines=8> */
.L_x_2085:
[----:B------:R-:W-:Y:S05]  /*2d1a0*/  BSYNC B0 ;  /* 0x0000000000007941 */ /* 0x000fea0003800000 */
.L_x_2084:
        /* <DEDUP_REMOVED lines=9> */
.L_x_2086:
[----:B------:R-:W-:Y:S02]  /*2d240*/  IMAD.MOV.U32 R13, RZ, RZ, R8 ;  /* 0x000000ffff0d7224 */ /* 0x000fe400078e0008 */
[----:B------:R-:W-:Y:S02]  /*2d250*/  IMAD.MOV.U32 R12, RZ, RZ, 0x1 ;  /* 0x00000001ff0c7424 */ /* 0x000fe400078e00ff */
[----:B------:R-:W-:-:S07]  /*2d260*/  IMAD.MOV.U32 R2, RZ, RZ, R14 ;  /* 0x000000ffff027224 */ /* 0x000fce00078e000e */
[----:B------:R-:W-:Y:S05]  /*2d270*/  WARPSYNC.COLLECTIVE R15, `(.L_x_2087) ;  /* 0x000000000f087348 */ /* 0x000fea0003c00000 */
[----:B------:R0:W1:Y:S02]  /*2d280*/  SHFL.IDX P6, R14, R13, R12, R11 ;  /* 0x0000000c0d0e7389 */ /* 0x00006400000c000b */
[----:B01----:R-:W-:Y:S01]  /*2d290*/  ENDCOLLECTIVE ;  /* 0x000000000000791b */ /* 0x003fe20003800000 */
.L_x_2087:
        /* <DEDUP_REMOVED lines=9> */
[----:B0-----:R-:W-:-:S07]  /*2d330*/  MOV R3, R14 ;  /* 0x0000000e00037202 */ /* 0x001fce0000000f00 */
[----:B------:R-:W-:Y:S05]  /*2d340*/  WARPSYNC.COLLECTIVE R15, `(.L_x_2088) ;  /* 0x000000000f087348 */ /* 0x000fea0003c00000 */
[----:B------:R0:W1:Y:S02]  /*2d350*/  SHFL.IDX P6, R14, R13, R12, R11 ;  /* 0x0000000c0d0e7389 */ /* 0x00006400000c000b */
[----:B01----:R-:W-:Y:S01]  /*2d360*/  ENDCOLLECTIVE ;  /* 0x000000000000791b */ /* 0x003fe20003800000 */
.L_x_2088:
[----:B------:R-:W-:Y:S02]  /*2d370*/  IMAD.MOV.U32 R13, RZ, RZ, R8 ;  /* 0x000000ffff0d7224 */ /* 0x000fe400078e0008 */
[----:B------:R-:W-:Y:S02]  /*2d380*/  IMAD.MOV.U32 R12, RZ, RZ, 0x2 ;  /* 0x00000002ff0c7424 */ /* 0x000fe400078e00ff */
[----:B------:R-:W-:-:S07]  /*2d390*/  IMAD.MOV.U32 R2, RZ, RZ, R14 ;  /* 0x000000ffff027224 */ /* 0x000fce00078e000e */
[----:B------:R-:W-:Y:S05]  /*2d3a0*/  WARPSYNC.COLLECTIVE R15, `(.L_x_2089) ;  /* 0x000000000f087348 */ /* 0x000fea0003c00000 */
[----:B------:R0:W1:Y:S02]  /*2d3b0*/  SHFL.IDX P6, R14, R13, R12, R11 ;  /* 0x0000000c0d0e7389 */ /* 0x00006400000c000b */
[----:B01----:R-:W-:Y:S01]  /*2d3c0*/  ENDCOLLECTIVE ;  /* 0x000000000000791b */ /* 0x003fe20003800000 */
.L_x_2089:
        /* <DEDUP_REMOVED lines=13> */
.L_x_2090:
[----:B------:R-:W-:Y:S02]  /*2d4a0*/  IMAD.MOV.U32 R13, RZ, RZ, R8 ;  /* 0x000000ffff0d7224 */ /* 0x000fe400078e0008 */
[----:B------:R-:W-:Y:S02]  /*2d4b0*/  IMAD.MOV.U32 R12, RZ, RZ, 0x3 ;  /* 0x00000003ff0c7424 */ /* 0x000fe400078e00ff */
[----:B------:R-:W-:-:S07]  /*2d4c0*/  IMAD.MOV.U32 R2, RZ, RZ, R14 ;  /* 0x000000ffff027224 */ /* 0x000fce00078e000e */
[----:B------:R-:W-:Y:S05]  /*2d4d0*/  WARPSYNC.COLLECTIVE R15, `(.L_x_2091) ;  /* 0x000000000f087348 */ /* 0x000fea0003c00000 */
[----:B------:R0:W1:Y:S02]  /*2d4e0*/  SHFL.IDX P6, R14, R13, R12, R11 ;  /* 0x0000000c0d0e7389 */ /* 0x00006400000c000b */
[----:B01----:R-:W-:Y:S01]  /*2d4f0*/  ENDCOLLECTIVE ;  /* 0x000000000000791b */ /* 0x003fe20003800000 */
.L_x_2091:
        /* <DEDUP_REMOVED lines=9> */
[----:B------:R-:W-:-:S07]  /*2d590*/  MOV R9, R14 ;  /* 0x0000000e00097202 */ /* 0x000fce0000000f00 */
[----:B0-----:R-:W-:Y:S05]  /*2d5a0*/  WARPSYNC.COLLECTIVE R15, `(.L_x_2092) ;  /* 0x000000000f087348 */ /* 0x001fea0003c00000 */
[----:B------:R1:W2:Y:S02]  /*2d5b0*/  SHFL.IDX P6, R14, R13, R12, R11 ;  /* 0x0000000c0d0e7389 */ /* 0x0002a400000c000b */
[----:B012---:R-:W-:Y:S01]  /*2d5c0*/  ENDCOLLECTIVE ;  /* 0x000000000000791b */ /* 0x007fe20003800000 */
.L_x_2092:
[----:B------:R-:W-:Y:S01]  /*2d5d0*/  IMAD.MOV.U32 R2, RZ, RZ, R14 ;  /* 0x000000ffff027224 */ /* 0x000fe200078e000e */
[----:B------:R-:W-:Y:S06]  /*2d5e0*/  BRA `(.L_x_2093) ;  /* 0xffffffa000207947 */ /* 0x000fec000383ffff */
.L_x_1902:
[----:B0-----:R0:W2:Y:S02]  /*2d5f0*/  SYNCS.PHASECHK.TRANS64.TRYWAIT P1, [R0+URZ+0x22870], R2 ;  /* 0x02287002000075a7 */ /* 0x0010a4000802017f */
[----:B--2---:R-:W-:Y:S05]  /*2d600*/  @!P1 NANOSLEEP.SYNCS 0x989680 ;  /* 0x009896800000995d */ /* 0x004fea0003900000 */
[----:B------:R-:W2:Y:S02]  /*2d610*/  @!P1 SYNCS.PHASECHK.TRANS64 P1, [R0+URZ+0x22870], R2 ;  /* 0x02287002000095a7 */ /* 0x000ea4000802007f */
[----:B--2---:R-:W-:Y:S05]  /*2d620*/  @!P1 BRA `(.L_x_1902) ;  /* 0xfffffffc00f09947 */ /* 0x004fea000383ffff */
[----:B------:R-:W-:Y:S05]  /*2d630*/  BRA `(.L_x_2094) ;  /* 0xffffffa0008c7947 */ /* 0x000fea000383ffff */
.L_x_1904:
[----:B0-----:R0:W2:Y:S02]  /*2d640*/  SYNCS.PHASECHK.TRANS64.TRYWAIT P1, [R0+URZ+0x22860], R2 ;  /* 0x02286002000075a7 */ /* 0x0010a4000802017f */
[----:B--2---:R-:W-:Y:S05]  /*2d650*/  @!P1 NANOSLEEP.SYNCS 0x989680 ;  /* 0x009896800000995d */ /* 0x004fea0003900000 */
[----:B------:R-:W2:Y:S02]  /*2d660*/  @!P1 SYNCS.PHASECHK.TRANS64 P1, [R0+URZ+0x22860], R2 ;  /* 0x02286002000095a7 */ /* 0x000ea4000802007f */
[----:B--2---:R-:W-:Y:S05]  /*2d670*/  @!P1 BRA `(.L_x_1904) ;  /* 0xfffffffc00f09947 */ /* 0x004fea000383ffff */
[----:B------:R-:W-:Y:S05]  /*2d680*/  BRA `(.L_x_2095) ;  /* 0xffffffa0009c7947 */ /* 0x000fea000383ffff */
.L_x_1912:
[----:B-1----:R1:W2:Y:S02]  /*2d690*/  SYNCS.PHASECHK.TRANS64.TRYWAIT P1, [R17+URZ+0x22870], R0 ;  /* 0x02287000110075a7 */ /* 0x0022a4000802017f */
[----:B--2---:R-:W-:Y:S05]  /*2d6a0*/  @!P1 NANOSLEEP.SYNCS 0x989680 ;  /* 0x009896800000995d */ /* 0x004fea0003900000 */
[----:B------:R-:W2:Y:S02]  /*2d6b0*/  @!P1 SYNCS.PHASECHK.TRANS64 P1, [R17+URZ+0x22870], R0 ;  /* 0x02287000110095a7 */ /* 0x000ea4000802007f */
[----:B--2---:R-:W-:Y:S05]  /*2d6c0*/  @!P1 BRA `(.L_x_1912) ;  /* 0xfffffffc00f09947 */ /* 0x004fea000383ffff */
[----:B------:R-:W-:Y:S05]  /*2d6d0*/  BRA `(.L_x_2096) ;  /* 0xffffffa800347947 */ /* 0x000fea000383ffff */
.L_x_1914:
[----:B-1----:R1:W2:Y:S02]  /*2d6e0*/  SYNCS.PHASECHK.TRANS64.TRYWAIT P1, [R17+URZ+0x22860], R0 ;  /* 0x02286000110075a7 */ /* 0x0022a4000802017f */
[----:B--2---:R-:W-:Y:S05]  /*2d6f0*/  @!P1 NANOSLEEP.SYNCS 0x989680 ;  /* 0x009896800000995d */ /* 0x004fea0003900000 */
[----:B------:R-:W2:Y:S02]  /*2d700*/  @!P1 SYNCS.PHASECHK.TRANS64 P1, [R17+URZ+0x22860], R0 ;  /* 0x02286000110095a7 */ /* 0x000ea4000802007f */
[----:B--2---:R-:W-:Y:S05]  /*2d710*/  @!P1 BRA `(.L_x_1914) ;  /* 0xfffffffc00f09947 */ /* 0x004fea000383ffff */
[----:B------:R-:W-:Y:S05]  /*2d720*/  BRA `(.L_x_2097) ;  /* 0xffffffa800407947 */ /* 0x000fea000383ffff */
.L_x_1919:
[----:B------:R-:W-:Y:S01]  /*2d730*/  BSSY B0, `(.L_x_2098) ;  /* 0x0000008000007945 */ /* 0x000fe20003800000 */
[----:B-1----:R-:W-:Y:S02]  /*2d740*/  IMAD.MOV.U32 R13, RZ, RZ, R16 ;  /* 0x000000ffff0d7224 */ /* 0x002fe400078e0010 */
[----:B------:R-:W-:Y:S02]  /*2d750*/  IMAD.MOV.U32 R12, RZ, RZ, RZ ;  /* 0x000000ffff0c7224 */ /* 0x000fe400078e00ff */
[----:B------:R-:W-:Y:S02]  /*2d760*/  IMAD.MOV.U32 R11, RZ, RZ, 0x1f ;  /* 0x0000001fff0b7424 */ /* 0x000fe400078e00ff */
[----:B------:R-:W-:-:S07]  /*2d770*/  IMAD.MOV.U32 R15, RZ, RZ, -0x1 ;  /* 0xffffffffff0f7424 */ /* 0x000fce00078e00ff */
[----:B0-----:R-:W-:Y:S05]  /*2d780*/  WARPSYNC.COLLECTIVE R15, `(.L_x_2099) ;  /* 0x000000000f087348 */ /* 0x001fea0003c00000 */
[----:B------:R1:W2:Y:S02]  /*2d790*/  SHFL.IDX P6, R14, R13, R12, R11 ;  /* 0x0000000c0d0e7389 */ /* 0x0002a400000c000b */
[----:B012---:R-:W-:Y:S01]  /*2d7a0*/  ENDCOLLECTIVE ;  /* 0x000000000000791b */ /* 0x007fe20003800000 */
.L_x_2099:
[----:B------:R-:W-:Y:S05]  /*2d7b0*/  BSYNC B0 ;  /* 0x0000000000007941 */ /* 0x000fea0003800000 */
.L_x_2098:
[----:B------:R-:W-:Y:S02]  /*2d7c0*/  IMAD.MOV.U32 R13, RZ, RZ, R16 ;  /* 0x000000ffff0d7224 */ /* 0x000fe400078e0010 */
[----:B------:R-:W-:Y:S02]  /*2d7d0*/  IMAD.MOV.U32 R12, RZ, RZ, 0x1 ;  /* 0x00000001ff0c7424 */ /* 0x000fe400078e00ff */
[----:B------:R-:W-:Y:S02]  /*2d7e0*/  IMAD.MOV.U32 R11, RZ, RZ, 0x1f ;  /* 0x0000001fff0b7424 */ /* 0x000fe400078e00ff */
[----:B------:R-:W-:Y:S02]  /*2d7f0*/  IMAD.MOV.U32 R15, RZ, RZ, -0x1 ;  /* 0xffffffffff0f7424 */ /* 0x000fe400078e00ff */
[----:B------:R-:W-:Y:S02]  /*2d800*/  IMAD.IADD R5, R19, 0x1, R7 ;  /* 0x0000000113057824 */ /* 0x000fe400078e0207 */
[----:B------:R-:W-:-:S07]  /*2d810*/  IMAD.MOV.U32 R0, RZ, RZ, R14 ;  /* 0x000000ffff007224 */ /* 0x000fce00078e000e */
[----:B------:R-:W-:Y:S05]  /*2d820*/  WARPSYNC.COLLECTIVE R15, `(.L_x_2100) ;  /* 0x000000000f087348 */ /* 0x000fea0003c00000 */
[----:B------:R0:W1:Y:S02]  /*2d830*/  SHFL.IDX P6, R14, R13, R12, R11 ;  /* 0x0000000c0d0e7389 */ /* 0x00006400000c000b */
[----:B01----:R-:W-:Y:S01]  /*2d840*/  ENDCOLLECTIVE ;  /* 0x000000000000791b */ /* 0x003fe20003800000 */
.L_x_2100:
[----:B------:R-:W-:Y:S02]  /*2d850*/  ULDC UR4, c[0x0][0xc3c] ;  /* 0x00030f0000047ab9 */ /* 0x000fe40000000800 */
[----:B------:R-:W-:-:S13]  /*2d860*/  ISETP.GE.OR P1, PT, R5, UR4, !P0 ;  /* 0x0000000405007c0c */ /* 0x000fda000c726670 */
[----:B------:R-:W0:Y:S01]  /*2d870*/  @!P1 LDC.64 R2, c[0x0][0xc80] ;  /* 0x00032000ff029b82 */ /* 0x000e220000000a00 */
[----:B------:R-:W-:Y:S01]  /*2d880*/  IMAD.MOV.U32 R11, RZ, RZ, RZ ;  /* 0x000000ffff0b7224 */ /* 0x000fe200078e00ff */
[----:B------:R-:W-:Y:S01]  /*2d890*/  MOV R16, R14 ;  /* 0x0000000e00107202 */ /* 0x000fe20000000f00 */
[----:B0-----:R-:W-:-:S06]  /*2d8a0*/  @!P1 IMAD.WIDE R2, R5, 0x4, R2 ;  /* 0x0000000405029825 */ /* 0x001fcc00078e0202 */
[----:B------:R0:W2:Y:S01]  /*2d8b0*/  @!P1 LDG.E R3, desc[UR38][R2.64] ;  /* 0x0000002602039981 */ /* 0x0000a2000c1e1900 */
[C---:B------:R-:W-:Y:S02]  /*2d8c0*/  ISETP.GE.U32.AND P2, PT, R7.reuse, 0x2, PT ;  /* 0x000000020700780c */ /* 0x040fe40003f46070 */
[C---:B------:R-:W-:Y:S02]  /*2d8d0*/  ISETP.GE.U32.AND P3, PT, R7.reuse, 0x4, PT ;  /* 0x000000040700780c */ /* 0x040fe40003f66070 */
[C---:B------:R-:W-:Y:S02]  /*2d8e0*/  ISETP.GE.U32.AND P4, PT, R7.reuse, 0x8, PT ;  /* 0x000000080700780c */ /* 0x040fe40003f86070 */
[C---:B------:R-:W-:Y:S01]  /*2d8f0*/  ISETP.GE.U32.AND P5, PT, R7.reuse, 0x10, PT ;  /* 0x000000100700780c */ /* 0x040fe20003fa6070 */
[----:B0-----:R-:W-:Y:S02]  /*2d900*/  IMAD.MOV.U32 R2, RZ, RZ, RZ ;  /* 0x000000ffff027224 */ /* 0x001fe400078e00ff */
[----:B--2---:R-:W-:Y:S01]  /*2d910*/  @!P1 IMAD.MOV.U32 R2, RZ, RZ, R3 ;  /* 0x000000ffff029224 */ /* 0x004fe200078e0003 */
[----:B------:R-:W-:-:S03]  /*2d920*/  ISETP.NE.AND P1, PT, R7, RZ, PT ;  /* 0x000000ff0700720c */ /* 0x000fc60003f25270 */
[----:B------:R-:W-:-:S10]  /*2d930*/  IMAD.MOV.U32 R13, RZ, RZ, R2 ;  /* 0x000000ffff0d7224 */ /* 0x000fd400078e0002 */
[----:B------:R-:W-:Y:S05]  /*2d940*/  WARPSYNC.COLLECTIVE R15, `(.L_x_2101) ;  /* 0x000000000f087348 */ /* 0x000fea0003c00000 */
[----:B------:R0:W1:Y:S02]  /*2d950*/  SHFL.UP P6, R14, R13, R12, R11 ;  /* 0x0400000c0d0e7389 */ /* 0x00006400000c000b */
[----:B01----:R-:W-:Y:S01]  /*2d960*/  ENDCOLLECTIVE ;  /* 0x000000000000791b */ /* 0x003fe20003800000 */
.L_x_2101:
[----:B------:R-:W-:Y:S01]  /*2d970*/  IMAD.MOV.U32 R12, RZ, RZ, 0x2 ;  /* 0x00000002ff0c7424 */ /* 0x000fe200078e00ff */
[----:B------:R-:W-:-:S05]  /*2d980*/  SEL R5, R14, RZ, P1 ;  /* 0x000000ff0e057207 */ /* 0x000fca0000800000 */
[----:B------:R-:W-:-:S04]  /*2d990*/  IMAD.IADD R4, R2, 0x1, R5 ;  /* 0x0000000102047824 */ /* 0x000fc800078e0205 */
[----:B------:R-:W-:-:S07]  /*2d9a0*/  IMAD.MOV.U32 R13, RZ, RZ, R4 ;  /* 0x000000ffff0d7224 */ /* 0x000fce00078e0004 */
[----:B------:R-:W-:Y:S05]  /*2d9b0*/  WARPSYNC.COLLECTIVE R15, `(.L_x_2102) ;  /* 0x000000000f087348 */ /* 0x000fea0003c00000 */
[----:B------:R0:W1:Y:S02]  /*2d9c0*/  SHFL.UP P6, R14, R13, R12, R11 ;  /* 0x0400000c0d0e7389 */ /* 0x00006400000c000b */
[----:B01----:R-:W-:Y:S01]  /*2d9d0*/  ENDCOLLECTIVE ;  /* 0x000000000000791b */ /* 0x003fe20003800000 */
.L_x_2102:
[----:B------:R-:W-:Y:S01]  /*2d9e0*/  IMAD.MOV.U32 R12, RZ, RZ, 0x4 ;  /* 0x00000004ff0c7424 */ /* 0x000fe200078e00ff */
[----:B------:R-:W-:-:S05]  /*2d9f0*/  SEL R5, R14, RZ, P2 ;  /* 0x000000ff0e057207 */ /* 0x000fca0001000000 */
[----:B------:R-:W-:-:S04]  /*2da00*/  IMAD.IADD R5, R4, 0x1, R5 ;  /* 0x0000000104057824 */ /* 0x000fc800078e0205 */
[----:B------:R-:W-:-:S07]  /*2da10*/  IMAD.MOV.U32 R13, RZ, RZ, R5 ;  /* 0x000000ffff0d7224 */ /* 0x000fce00078e0005 */
[----:B------:R-:W-:Y:S05]  /*2da20*/  WARPSYNC.COLLECTIVE R15, `(.L_x_2103) ;  /* 0x000000000f087348 */ /* 0x000fea0003c00000 */
[----:B------:R0:W1:Y:S02]  /*2da30*/  SHFL.UP P6, R14, R13, R12, R11 ;  /* 0x0400000c0d0e7389 */ /* 0x00006400000c000b */
[----:B01----:R-:W-:Y:S01]  /*2da40*/  ENDCOLLECTIVE ;  /* 0x000000000000791b */ /* 0x003fe20003800000 */
.L_x_2103:
[----:B------:R-:W-:Y:S01]  /*2da50*/  IMAD.MOV.U32 R12, RZ, RZ, 0x8 ;  /* 0x00000008ff0c7424 */ /* 0x000fe200078e00ff */
[----:B------:R-:W-:-:S04]  /*2da60*/  SEL R6, R14, RZ, P3 ;  /* 0x000000ff0e067207 */ /* 0x000fc80001800000 */
[----:B------:R-:W-:-:S05]  /*2da70*/  IADD3 R6, R5, R6, RZ ;  /* 0x0000000605067210 */ /* 0x000fca0007ffe0ff */
[----:B------:R-:W-:-:S07]  /*2da80*/  IMAD.MOV.U32 R13, RZ, RZ, R6 ;  /* 0x000000ffff0d7224 */ /* 0x000fce00078e0006 */
[----:B------:R-:W-:Y:S05]  /*2da90*/  WARPSYNC.COLLECTIVE R15, `(.L_x_2104) ;  /* 0x000000000f087348 */ /* 0x000fea0003c00000 */
[----:B------:R0:W1:Y:S02]  /*2daa0*/  SHFL.UP P6, R14, R13, R12, R11 ;  /* 0x0400000c0d0e7389 */ /* 0x00006400000c000b */
[----:B01----:R-:W-:Y:S01]  /*2dab0*/  ENDCOLLECTIVE ;  /* 0x000000000000791b */ /* 0x003fe20003800000 */
.L_x_2104:
[----:B------:R-:W-:Y:S01]  /*2dac0*/  IMAD.MOV.U32 R12, RZ, RZ, 0x10 ;  /* 0x00000010ff0c7424 */ /* 0x000fe200078e00ff */
[----:B------:R-:W-:-:S05]  /*2dad0*/  SEL R3, R14, RZ, P4 ;  /* 0x000000ff0e037207 */ /* 0x000fca0002000000 */
[----:B------:R-:W-:-:S04]  /*2dae0*/  IMAD.IADD R4, R6, 0x1, R3 ;  /* 0x0000000106047824 */ /* 0x000fc800078e0203 */
[----:B------:R-:W-:-:S07]  /*2daf0*/  IMAD.MOV.U32 R13, RZ, RZ, R4 ;  /* 0x000000ffff0d7224 */ /* 0x000fce00078e0004 */
[----:B------:R-:W-:Y:S05]  /*2db00*/  WARPSYNC.COLLECTIVE R15, `(.L_x_2105) ;  /* 0x000000000f087348 */ /* 0x000fea0003c00000 */
[----:B------:R0:W1:Y:S02]  /*2db10*/  SHFL.UP P6, R14, R13, R12, R11 ;  /* 0x0400000c0d0e7389 */ /* 0x00006400000c000b */
[----:B01----:R-:W-:Y:S01]  /*2db20*/  ENDCOLLECTIVE ;  /* 0x000000000000791b */ /* 0x003fe20003800000 */
.L_x_2105:
[----:B------:R-:W-:Y:S02]  /*2db30*/  IMAD.MOV.U32 R12, RZ, RZ, 0x1f ;  /* 0x0000001fff0c7424 */ /* 0x000fe400078e00ff */
[----:B------:R-:W-:Y:S01]  /*2db40*/  IMAD.MOV.U32 R11, RZ, RZ, 0x1f ;  /* 0x0000001fff0b7424 */ /* 0x000fe200078e00ff */
[----:B------:R-:W-:-:S05]  /*2db50*/  SEL R3, R14, RZ, P5 ;  /* 0x000000ff0e037207 */ /* 0x000fca0002800000 */
[----:B------:R-:W-:-:S04]  /*2db60*/  IMAD.IADD R3, R4, 0x1, R3 ;  /* 0x0000000104037824 */ /* 0x000fc800078e0203 */
[----:B------:R-:W-:-:S07]  /*2db70*/  IMAD.MOV.U32 R13, RZ, RZ, R3 ;  /* 0x000000ffff0d7224 */ /* 0x000fce00078e0003 */
[----:B------:R-:W-:Y:S05]  /*2db80*/  WARPSYNC.COLLECTIVE R15, `(.L_x_2106) ;  /* 0x000000000f087348 */ /* 0x000fea0003c00000 */
[----:B------:R0:W1:Y:S02]  /*2db90*/  SHFL.IDX P6, R14, R13, R12, R11 ;  /* 0x0000000c0d0e7389 */ /* 0x00006400000c000b */
[----:B01----:R-:W-:Y:S01]  /*2dba0*/  ENDCOLLECTIVE ;  /* 0x000000000000791b */ /* 0x003fe20003800000 */
.L_x_2106:
[----:B------:R-:W-:Y:S05]  /*2dbb0*/  BRA `(.L_x_2107) ;  /* 0xffffffac00247947 */ /* 0x000fea000383ffff */
.L_x_1924:
[----:B------:R-:W-:Y:S01]  /*2dbc0*/  BSSY B0, `(.L_x_2108) ;  /* 0x0000008000007945 */ /* 0x000fe20003800000 */
[----:B-----5:R-:W-:Y:S01]  /*2dbd0*/  IMAD.MOV.U32 R13, RZ, RZ, R2 ;  /* 0x000000ffff0d7224 */ /* 0x020fe200078e0002 */
[----:B------:R-:W-:Y:S01]  /*2dbe0*/  MOV R11, RZ ;  /* 0x000000ff000b7202 */ /* 0x000fe20000000f00 */
[----:B------:R-:W-:Y:S02]  /*2dbf0*/  IMAD.MOV.U32 R12, RZ, RZ, 0x1 ;  /* 0x00000001ff0c7424 */ /* 0x000fe400078e00ff */
[----:B------:R-:W-:-:S07]  /*2dc00*/  IMAD.MOV.U32 R15, RZ, RZ, -0x1 ;  /* 0xffffffffff0f7424 */ /* 0x000fce00078e00ff */
[----:B01----:R-:W-:Y:S05]  /*2dc10*/  WARPSYNC.COLLECTIVE R15, `(.L_x_2109) ;  /* 0x000000000f087348 */ /* 0x003fea0003c00000 */
[----:B------:R2:W3:Y:S02]  /*2dc20*/  SHFL.UP P6, R14, R13, R12, R11 ;  /* 0x0400000c0d0e7389 */ /* 0x0004e400000c000b */
[----:B0123--:R-:W-:Y:S01]  /*2dc30*/  ENDCOLLECTIVE ;  /* 0x000000000000791b */ /* 0x00ffe20003800000 */
.L_x_2109:
[----:B------:R-:W-:Y:S05]  /*2dc40*/  BSYNC B0 ;  /* 0x0000000000007941 */ /* 0x000fea0003800000 */
.L_x_2108:
[----:B------:R-:W-:Y:S01]  /*2dc50*/  SEL R13, R14, RZ, P1 ;  /* 0x000000ff0e0d7207 */ /* 0x000fe20000800000 */
[----:B------:R-:W-:Y:S02]  /*2dc60*/  IMAD.MOV.U32 R12, RZ, RZ, 0x2 ;  /* 0x00000002ff0c7424 */ /* 0x000fe400078e00ff */
[----:B------:R-:W-:Y:S02]  /*2dc70*/  IMAD.MOV.U32 R11, RZ, RZ, RZ ;  /* 0x000000ffff0b7224 */ /* 0x000fe400078e00ff */
[----:B------:R-:W-:Y:S02]  /*2dc80*/  IMAD.IADD R13, R2, 0x1, R13 ;  /* 0x00000001020d7824 */ /* 0x000fe400078e020d */
[----:B------:R-:W-:-:S07]  /*2dc90*/  IMAD.MOV.U32 R15, RZ, RZ, -0x1 ;  /* 0xffffffffff0f7424 */ /* 0x000fce00078e00ff */
[----:B------:R-:W-:Y:S05]  /*2dca0*/  WARPSYNC.COLLECTIVE R15, `(.L_x_2110) ;  /* 0x000000000f087348 */ /* 0x000fea0003c00000 */
[----:B------:R0:W1:Y:S02]  /*2dcb0*/  SHFL.UP P6, R14, R13, R12, R11 ;  /* 0x0400000c0d0e7389 */ /* 0x00006400000c000b */
[----:B01----:R-:W-:Y:S01]  /*2dcc0*/  ENDCOLLECTIVE ;  /* 0x000000000000791b */ /* 0x003fe20003800000 */
.L_x_2110:
[----:B------:R-:W-:Y:S01]  /*2dcd0*/  IMAD.MOV.U32 R12, RZ, RZ, 0x4 ;  /* 0x00000004ff0c7424 */ /* 0x000fe200078e00ff */
[----:B------:R-:W-:-:S05]  /*2dce0*/  SEL R14, R14, RZ, P2 ;  /* 0x000000ff0e0e7207 */ /* 0x000fca0001000000 */
[----:B------:R-:W-:-:S04]  /*2dcf0*/  IMAD.IADD R3, R13, 0x1, R14 ;  /* 0x000000010d037824 */ /* 0x000fc800078e020e */
[----:B------:R-:W-:-:S07]  /*2dd00*/  IMAD.MOV.U32 R13, RZ, RZ, R3 ;  /* 0x000000ffff0d7224 */ /* 0x000fce00078e0003 */
[----:B------:R-:W-:Y:S05]  /*2dd10*/  WARPSYNC.COLLECTIVE R15, `(.L_x_2111) ;  /* 0x000000000f087348 */ /* 0x000fea0003c00000 */
[----:B------:R0:W1:Y:S02]  /*2dd20*/  SHFL.UP P6, R14, R13, R12, R11 ;  /* 0x0400000c0d0e7389 */ /* 0x00006400000c000b */
[----:B01----:R-:W-:Y:S01]  /*2dd30*/  ENDCOLLECTIVE ;  /* 0x000000000000791b */ /* 0x003fe20003800000 */
.L_x_2111:
[----:B------:R-:W-:Y:S01]  /*2dd40*/  IMAD.MOV.U32 R12, RZ, RZ, 0x8 ;  /* 0x00000008ff0c7424 */ /* 0x000fe200078e00ff */
[----:B------:R-:W-:-:S05]  /*2dd50*/  SEL R4, R14, RZ, P3 ;  /* 0x000000ff0e047207 */ /* 0x000fca0001800000 */
[----:B------:R-:W-:-:S04]  /*2dd60*/  IMAD.IADD R4, R3, 0x1, R4 ;  /* 0x0000000103047824 */ /* 0x000fc800078e0204 */
[----:B------:R-:W-:-:S07]  /*2dd70*/  IMAD.MOV.U32 R13, RZ, RZ, R4 ;  /* 0x000000ffff0d7224 */ /* 0x000fce00078e0004 */
[----:B------:R-:W-:Y:S05]  /*2dd80*/  WARPSYNC.COLLECTIVE R15, `(.L_x_2112) ;  /* 0x000000000f087348 */ /* 0x000fea0003c00000 */
[----:B------:R0:W1:Y:S02]  /*2dd90*/  SHFL.UP P6, R14, R13, R12, R11 ;  /* 0x0400000c0d0e7389 */ /* 0x00006400000c000b */
[----:B01----:R-:W-:Y:S01]  /*2dda0*/  ENDCOLLECTIVE ;  /* 0x000000000000791b */ /* 0x003fe20003800000 */
.L_x_2112:
[----:B------:R-:W-:Y:S01]  /*2ddb0*/  IMAD.MOV.U32 R12, RZ, RZ, 0x10 ;  /* 0x00000010ff0c7424 */ /* 0x000fe200078e00ff */
[----:B------:R-:W-:-:S04]  /*2ddc0*/  SEL R5, R14, RZ, P4 ;  /* 0x000000ff0e057207 */ /* 0x000fc80002000000 */
[----:B------:R-:W-:-:S05]  /*2ddd0*/  IADD3 R5, R4, R5, RZ ;  /* 0x0000000504057210 */ /* 0x000fca0007ffe0ff */
[----:B------:R-:W-:-:S07]  /*2dde0*/  IMAD.MOV.U32 R13, RZ, RZ, R5 ;  /* 0x000000ffff0d7224 */ /* 0x000fce00078e0005 */
[----:B------:R-:W-:Y:S05]  /*2ddf0*/  WARPSYNC.COLLECTIVE R15, `(.L_x_2113) ;  /* 0x000000000f087348 */ /* 0x000fea0003c00000 */
[----:B------:R0:W1:Y:S02]  /*2de00*/  SHFL.UP P6, R14, R13, R12, R11 ;  /* 0x0400000c0d0e7389 */ /* 0x00006400000c000b */
[----:B01----:R-:W-:Y:S01]  /*2de10*/  ENDCOLLECTIVE ;  /* 0x000000000000791b */ /* 0x003fe20003800000 */
.L_x_2113:
        /* <DEDUP_REMOVED lines=8> */
.L_x_2114:
[----:B------:R-:W-:Y:S05]  /*2dea0*/  BRA `(.L_x_2115) ;  /* 0xffffffac00047947 */ /* 0x000fea000383ffff */
.L_x_1926:
[----:B------:R-:W-:Y:S01]  /*2deb0*/  BSSY B0, `(.L_x_2116) ;  /* 0x0000006000007945 */ /* 0x000fe20003800000 */
[----:B------:R-:W-:Y:S01]  /*2dec0*/  PLOP3.LUT P6, PT, P6, PT, PT, 0x8, 0x0 ;  /* 0x000000000000781c */ /* 0x000fe200037ce170 */
[----:B------:R-:W-:-:S12]  /*2ded0*/  IMAD.MOV.U32 R15, RZ, RZ, -0x1 ;  /* 0xffffffffff0f7424 */ /* 0x000fd800078e00ff */
[----:B0-----:R-:W-:Y:S05]  /*2dee0*/  WARPSYNC.COLLECTIVE R15, `(.L_x_2117) ;  /* 0x000000000f087348 */ /* 0x001fea0003c00000 */
[----:B------:R-:W-:Y:S01]  /*2def0*/  VOTE.ANY R14, PT, P6 ;  /* 0x00000000000e7806 */ /* 0x000fe200030e0100 */
[----:B0-----:R-:W-:Y:S06]  /*2df00*/  ENDCOLLECTIVE ;  /* 0x000000000000791b */ /* 0x001fec0003800000 */
.L_x_2117:
[----:B------:R-:W-:Y:S05]  /*2df10*/  BSYNC B0 ;  /* 0x0000000000007941 */ /* 0x000fea0003800000 */
.L_x_2116:
[----:B------:R-:W-:Y:S01]  /*2df20*/  IMAD.MOV.U32 R5, RZ, RZ, R14 ;  /* 0x000000ffff057224 */ /* 0x000fe200078e000e */
[----:B------:R-:W-:Y:S01]  /*2df30*/  MOV R15, 0xffffffff ;  /* 0xffffffff000f7802 */ /* 0x000fe20000000f00 */
[----:B------:R-:W-:Y:S02]  /*2df40*/  IMAD.MOV.U32 R13, RZ, RZ, R2 ;  /* 0x000000ffff0d7224 */ /* 0x000fe400078e0002 */
[----:B------:R-:W0:Y:S01]  /*2df50*/  POPC R6, R5 ;  /* 0x0000000500067309 */ /* 0x000e220000000000 */
[----:B------:R-:W-:Y:S02]  /*2df60*/  IMAD.MOV.U32 R11, RZ, RZ, 0x1f ;  /* 0x0000001fff0b7424 */ /* 0x000fe400078e00ff */
[----:B0-----:R-:W-:-:S07]  /*2df70*/  IMAD.MOV.U32 R12, RZ, RZ, R6 ;  /* 0x000000ffff0c7224 */ /* 0x001fce00078e0006 */
[----:B------:R-:W-:Y:S05]  /*2df80*/  WARPSYNC.COLLECTIVE R15, `(.L_x_2118) ;  /* 0x000000000f087348 */ /* 0x000fea0003c00000 */
[----:B------:R0:W1:Y:S02]  /*2df90*/  SHFL.IDX P6, R14, R13, R12, R11 ;  /* 0x0000000c0d0e7389 */ /* 0x00006400000c000b */
[----:B01----:R-:W-:Y:S01]  /*2dfa0*/  ENDCOLLECTIVE ;  /* 0x000000000000791b */ /* 0x003fe20003800000 */
.L_x_2118:
[----:B------:R-:W-:Y:S01]  /*2dfb0*/  IMAD.MOV.U32 R17, RZ, RZ, R14 ;  /* 0x000000ffff117224 */ /* 0x000fe200078e000e */
[----:B------:R-:W-:Y:S06]  /*2dfc0*/  BRA `(.L_x_2119) ;  /* 0xffffffa800f47947 */ /* 0x000fec000383ffff */
.L_x_1928:
[----:B------:R-:W-:Y:S01]  /*2dfd0*/  BSSY B0, `(.L_x_2120) ;  /* 0x0000007000007945 */ /* 0x000fe20003800000 */
[----:B------:R-:W-:Y:S02]  /*2dfe0*/  IMAD.MOV.U32 R13, RZ, RZ, R3 ;  /* 0x000000ffff0d7224 */ /* 0x000fe400078e0003 */
[----:B------:R-:W-:Y:S02]  /*2dff0*/  IMAD.MOV.U32 R11, RZ, RZ, 0x1f ;  /* 0x0000001fff0b7424 */ /* 0x000fe400078e00ff */
[----:B------:R-:W-:-:S07]  /*2e000*/  IMAD.MOV.U32 R15, RZ, RZ, -0x1 ;  /* 0xffffffffff0f7424 */ /* 0x000fce00078e00ff */
[----:B012---:R-:W-:Y:S05]  /*2e010*/  WARPSYNC.COLLECTIVE R15, `(.L_x_2121) ;  /* 0x000000000f087348 */ /* 0x007fea0003c00000 */
[----:B------:R3:W4:Y:S02]  /*2e020*/  SHFL.IDX P6, R14, R13, R12, R11 ;  /* 0x0000000c0d0e7389 */ /* 0x00072400000c000b */
[----:B01234-:R-:W-:Y:S01]  /*2e030*/  ENDCOLLECTIVE ;  /* 0x000000000000791b */ /* 0x01ffe20003800000 */
.L_x_2121:
[----:B------:R-:W-:Y:S05]  /*2e040*/  BSYNC B0 ;  /* 0x0000000000007941 */ /* 0x000fea0003800000 */
.L_x_2120:
[----:B------:R-:W-:Y:S01]  /*2e050*/  IMAD.MOV.U32 R5, RZ, RZ, R14 ;  /* 0x000000ffff057224 */ /* 0x000fe200078e000e */
[----:B------:R-:W-:Y:S06]  /*2e060*/  BRA `(.L_x_1927) ;  /* 0xffffffa800e87947 */ /* 0x000fec000383ffff */
.L_x_1932:
[----:B0-----:R0:W1:Y:S02]  /*2e070*/  SYNCS.PHASECHK.TRANS64.TRYWAIT P0, [R7+URZ+0x22820], R0 ;  /* 0x02282000070075a7 */ /* 0x001064000800017f */
[----:B-1----:R-:W-:Y:S05]  /*2e080*/  @!P0 NANOSLEEP.SYNCS 0x989680 ;  /* 0x009896800000895d */ /* 0x002fea0003900000 */
[----:B------:R-:W1:Y:S02]  /*2e090*/  @!P0 SYNCS.PHASECHK.TRANS64 P0, [R7+URZ+0x22820], R0 ;  /* 0x02282000070085a7 */ /* 0x000e64000800007f */
[----:B-1----:R-:W-:Y:S05]  /*2e0a0*/  @!P0 BRA `(.L_x_1932) ;  /* 0xfffffffc00f08947 */ /* 0x002fea000383ffff */
[----:B------:R-:W-:Y:S05]  /*2e0b0*/  BRA `(.L_x_2122) ;  /* 0xffffffb000687947 */ /* 0x000fea000383ffff */
.L_x_1933:
        /* <DEDUP_REMOVED lines=11> */
.L_x_2124:
[----:B------:R-:W-:Y:S05]  /*2e170*/  BSYNC B0 ;  /* 0x0000000000007941 */ /* 0x000fea0003800000 */
.L_x_2123:
[----:B------:R-:W-:Y:S05]  /*2e180*/  BRA `(.L_x_2125) ;  /* 0xffffffb000507947 */ /* 0x000fea000383ffff */
.L_x_1934:
[----:B------:R-:W-:Y:S01]  /*2e190*/  BSSY B0, `(.L_x_2126) ;  /* 0x0000006000007945 */ /* 0x000fe20003800000 */
[----:B------:R-:W-:-:S07]  /*2e1a0*/  IMAD.MOV.U32 R15, RZ, RZ, -0x1 ;  /* 0xffffffffff0f7424 */ /* 0x000fce00078e00ff */
[----:B0-----:R-:W-:Y:S05]  /*2e1b0*/  WARPSYNC.COLLECTIVE R15, `(.L_x_2127) ;  /* 0x000000000f0c7348 */ /* 0x001fea0003c00000 */
[----:B------:R-:W-:Y:S02]  /*2e1c0*/  ELECT P6, UR62, PT ;  /* 0x00000000003e782f */ /* 0x000fe400038c0000 */
[----:B------:R-:W-:Y:S01]  /*2e1d0*/  MOV R14, UR62 ;  /* 0x0000003e000e7c02 */ /* 0x000fe20008000f00 */
[----:B0-----:R-:W-:Y:S10]  /*2e1e0*/  ENDCOLLECTIVE ;  /* 0x000000000000791b */ /* 0x001ff40003800000 */
.L_x_2127:
[----:B------:R-:W-:Y:S05]  /*2e1f0*/  BSYNC B0 ;  /* 0x0000000000007941 */ /* 0x000fea0003800000 */
.L_x_2126:
[----:B------:R-:W-:Y:S05]  /*2e200*/  BRA `(.L_x_2128) ;  /* 0xffffffb000447947 */ /* 0x000fea000383ffff */
.L_x_1936:
[----:B0-----:R0:W1:Y:S02]  /*2e210*/  SYNCS.PHASECHK.TRANS64.TRYWAIT P1, [R5+URZ+0x22840], R0 ;  /* 0x02284000050075a7 */ /* 0x001064000802017f */
[----:B-1----:R-:W-:Y:S05]  /*2e220*/  @!P1 NANOSLEEP.SYNCS 0x989680 ;  /* 0x009896800000995d */ /* 0x002fea0003900000 */
[----:B------:R-:W1:Y:S02]  /*2e230*/  @!P1 SYNCS.PHASECHK.TRANS64 P1, [R5+URZ+0x22840], R0 ;  /* 0x02284000050095a7 */ /* 0x000e64000802007f */
[----:B-1----:R-:W-:Y:S05]  /*2e240*/  @!P1 BRA `(.L_x_1936) ;  /* 0xfffffffc00f09947 */ /* 0x002fea000383ffff */
[----:B------:R-:W-:Y:S05]  /*2e250*/  BRA `(.L_x_2129) ;  /* 0xffffffb000647947 */ /* 0x000fea000383ffff */
.L_x_1938:
[----:B-1----:R1:W2:Y:S02]  /*2e260*/  SYNCS.PHASECHK.TRANS64.TRYWAIT P1, [R3+URZ+0x22840], R2 ;  /* 0x02284002030075a7 */ /* 0x0022a4000802017f */
[----:B--2---:R-:W-:Y:S05]  /*2e270*/  @!P1 NANOSLEEP.SYNCS 0x989680 ;  /* 0x009896800000995d */ /* 0x004fea0003900000 */
[----:B------:R-:W2:Y:S02]  /*2e280*/  @!P1 SYNCS.PHASECHK.TRANS64 P1, [R3+URZ+0x22840], R2 ;  /* 0x02284002030095a7 */ /* 0x000ea4000802007f */
[----:B--2---:R-:W-:Y:S05]  /*2e290*/  @!P1 BRA `(.L_x_1938) ;  /* 0xfffffffc00f09947 */ /* 0x004fea000383ffff */
[----:B------:R-:W-:Y:S05]  /*2e2a0*/  BRA `(.L_x_2130) ;  /* 0xffffffb000707947 */ /* 0x000fea000383ffff */
.L_x_1940:
[----:B--2---:R2:W3:Y:S02]  /*2e2b0*/  SYNCS.PHASECHK.TRANS64.TRYWAIT P1, [R5+URZ+0x22860], R0 ;  /* 0x02286000050075a7 */ /* 0x0044e4000802017f */
[----:B---3--:R-:W-:Y:S05]  /*2e2c0*/  @!P1 NANOSLEEP.SYNCS 0x989680 ;  /* 0x009896800000995d */ /* 0x008fea0003900000 */
[----:B------:R-:W3:Y:S02]  /*2e2d0*/  @!P1 SYNCS.PHASECHK.TRANS64 P1, [R5+URZ+0x22860], R0 ;  /* 0x02286000050095a7 */ /* 0x000ee4000802007f */
[----:B---3--:R-:W-:Y:S05]  /*2e2e0*/  @!P1 BRA `(.L_x_1940) ;  /* 0xfffffffc00f09947 */ /* 0x008fea000383ffff */
[----:B------:R-:W-:Y:S05]  /*2e2f0*/  BRA `(.L_x_2131) ;  /* 0xffffffb0006c7947 */ /* 0x000fea000383ffff */
.L_x_1942:
[----:B---3--:R3:W4:Y:S02]  /*2e300*/  SYNCS.PHASECHK.TRANS64.TRYWAIT P1, [R3+URZ+0x22860], R2 ;  /* 0x02286002030075a7 */ /* 0x008724000802017f */
[----:B----4-:R-:W-:Y:S05]  /*2e310*/  @!P1 NANOSLEEP.SYNCS 0x989680 ;  /* 0x009896800000995d */ /* 0x010fea0003900000 */
[----:B------:R-:W4:Y:S02]  /*2e320*/  @!P1 SYNCS.PHASECHK.TRANS64 P1, [R3+URZ+0x22860], R2 ;  /* 0x02286002030095a7 */ /* 0x000f24000802007f */
[----:B----4-:R-:W-:Y:S05]  /*2e330*/  @!P1 BRA `(.L_x_1942) ;  /* 0xfffffffc00f09947 */ /* 0x010fea000383ffff */
[----:B------:R-:W-:Y:S05]  /*2e340*/  BRA `(.L_x_2132) ;  /* 0xffffffb000687947 */ /* 0x000fea000383ffff */
.L_x_1944:
[----:B----4-:R4:W0:Y:S02]  /*2e350*/  SYNCS.PHASECHK.TRANS64.TRYWAIT P1, [R5+URZ+0x22880], R0 ;  /* 0x02288000050075a7 */ /* 0x010824000802017f */
[----:B0-----:R-:W-:Y:S05]  /*2e360*/  @!P1 NANOSLEEP.SYNCS 0x989680 ;  /* 0x009896800000995d */ /* 0x001fea0003900000 */
[----:B------:R-:W0:Y:S02]  /*2e370*/  @!P1 SYNCS.PHASECHK.TRANS64 P1, [R5+URZ+0x22880], R0 ;  /* 0x02288000050095a7 */ /* 0x000e24000802007f */
[----:B0-----:R-:W-:Y:S05]  /*2e380*/  @!P1 BRA `(.L_x_1944) ;  /* 0xfffffffc00f09947 */ /* 0x001fea000383ffff */
[----:B------:R-:W-:Y:S05]  /*2e390*/  BRA `(.L_x_2133) ;  /* 0xffffffb000647947 */ /* 0x000fea000383ffff */
.L_x_2134:
        /* <DEDUP_REMOVED lines=14> */
.L_x_3195:


//--------------------- .text._ZN7cutlass13device_kernelIN5flash11enable_sm90INS1_16FlashAttnFwdSm90INS1_25CollectiveMainloopFwdSm90ILi2EN4cute5tupleIJNS5_1CILi1EEES8_S8_EEENS6_IJNS7_ILi128EEENS7_ILi160EEENS7_ILi192EEEEEELi128ENS_12float_e4m3_tEfNS_4arch4Sm90ELb1ELb0ELb1ELb0ELb1ELb0ELb0ELb1ELb1ELb1ELb0ELb0EEENS1_21CollectiveEpilogueFwdINS6_IJSA_SA_SB_EEES9_NS_10bfloat16_tESG_Li256ELb0ELb1ELb0ELb1EEENS1_30DynamicPersistentTileSchedulerILi256ELi128ELb0ELb1ELb1EEEEEEEEEvNT_6ParamsE --------------------------
	.section	.text._ZN7cutlass13device_kernelIN5flash11enable_sm90INS1_16FlashAttnFwdSm90INS1_25CollectiveMainloopFwdSm90ILi2EN4cute5tupleIJNS5_1CILi1EEES8_S8_EEENS6_IJNS7_ILi128EEENS7_ILi160EEENS7_ILi192EEEEEELi128ENS_12float_e4m3_tEfNS_4arch4Sm90ELb1ELb0ELb1ELb0ELb1ELb0ELb0ELb1ELb1ELb1ELb0ELb0EEENS1_21CollectiveEpilogueFwdINS6_IJSA_SA_SB_EEES9_NS_10bfloat16_tESG_Li256ELb0ELb1ELb0ELb1EEENS1_30DynamicPersistentTileSchedulerILi256ELi128ELb0ELb1ELb1EEEEEEEEEvNT_6ParamsE,"ax",@progbits
	.align	128
.text._ZN7cutlass13device_kernelIN5flash11enable_sm90INS1_16FlashAttnFwdSm90INS1_25CollectiveMainloopFwdSm90ILi2EN4cute5tupleIJNS5_1CILi1EEES8_S8_EEENS6_IJNS7_ILi128EEENS7_ILi160EEENS7_ILi192EEEEEELi128ENS_12float_e4m3_tEfNS_4arch4Sm90ELb1ELb0ELb1ELb0ELb1ELb0ELb0ELb1ELb1ELb1ELb0ELb0EEENS1_21CollectiveEpilogueFwdINS6_IJSA_SA_SB_EEES9_NS_10bfloat16_tESG_Li256ELb0ELb1ELb0ELb1EEENS1_30DynamicPersistentTileSchedulerILi256ELi128ELb0ELb1ELb1EEEEEEEEEvNT_6ParamsE:
        .type           _ZN7cutlass13device_kernelIN5flash11enable_sm90INS1_16FlashAttnFwdSm90INS1_25CollectiveMainloopFwdSm90ILi2EN4cute5tupleIJNS5_1CILi1EEES8_S8_EEENS6_IJNS7_ILi128EEENS7_ILi160EEENS7_ILi192EEEEEELi128ENS_12float_e4m3_tEfNS_4arch4Sm90ELb1ELb0ELb1ELb0ELb1ELb0ELb0ELb1ELb1ELb1ELb0ELb0EEENS1_21CollectiveEpilogueFwdINS6_IJSA_SA_SB_EEES9_NS_10bfloat16_tESG_Li256ELb0ELb1ELb0ELb1EEENS1_30DynamicPersistentTileSchedulerILi256ELi128ELb0ELb1ELb1EEEEEEEEEvNT_6ParamsE,@function
        .size           _ZN7cutlass13device_kernelIN5flash11enable_sm90INS1_16FlashAttnFwdSm90INS1_25CollectiveMainloopFwdSm90ILi2EN4cute5tupleIJNS5_1CILi1EEES8_S8_EEENS6_IJNS7_ILi128EEENS7_ILi160EEENS7_ILi192EEEEEELi128ENS_12float_e4m3_tEfNS_4arch4Sm90ELb1ELb0ELb1ELb0ELb1ELb0ELb0ELb1ELb1ELb1ELb0ELb0EEENS1_21CollectiveEpilogueFwdINS6_IJSA_SA_SB_EEES9_NS_10bfloat16_tESG_Li256ELb0ELb1ELb0ELb1EEENS1_30DynamicPersistentTileSchedulerILi256ELi128ELb0ELb1ELb1EEEEEEEEEvNT_6ParamsE,(.L_x_3196 - _ZN7cutlass13device_kernelIN5flash11enable_sm90INS1_16FlashAttnFwdSm90INS1_25CollectiveMainloopFwdSm90ILi2EN4cute5tupleIJNS5_1CILi1EEES8_S8_EEENS6_IJNS7_ILi128EEENS7_ILi160EEENS7_ILi192EEEEEELi128ENS_12float_e4m3_tEfNS_4arch4Sm90ELb1ELb0ELb1ELb0ELb1ELb0ELb0ELb1ELb1ELb1ELb0ELb0EEENS1_21CollectiveEpilogueFwdINS6_IJSA_SA_SB_EEES9_NS_10bfloat16_tESG_Li256ELb0ELb1ELb0ELb1EEENS1_30DynamicPersistentTileSchedulerILi256ELi128ELb0ELb1ELb1EEEEEEEEEvNT_6ParamsE)
        .other          _ZN7cutlass13device_kernelIN5flash11enable_sm90INS1_16FlashAttnFwdSm90INS1_25CollectiveMainloopFwdSm90ILi2EN4cute5tupleIJNS5_1CILi1EEES8_S8_EEENS6_IJNS7_ILi128EEENS7_ILi160EEENS7_ILi192EEEEEELi128ENS_12float_e4m3_tEfNS_4arch4Sm90ELb1ELb0ELb1ELb0ELb1ELb0ELb0ELb1ELb1ELb1ELb0ELb0EEENS1_21CollectiveEpilogueFwdINS6_IJSA_SA_SB_EEES9_NS_10bfloat16_tESG_Li256ELb0ELb1ELb0ELb1EEENS1_30DynamicPersistentTileSchedulerILi256ELi128ELb0ELb1ELb1EEEEEEEEEvNT_6ParamsE,@"STO_CUDA_ENTRY STV_DEFAULT"
_ZN7cutlass13device_kernelIN5flash11enable_sm90INS1_16FlashAttnFwdSm90INS1_25CollectiveMainloopFwdSm90ILi2EN4cute5tupleIJNS5_1CILi1EEES8_S8_EEENS6_IJNS7_ILi128EEENS7_ILi160EEENS7_ILi192EEEEEELi128ENS_12float_e4m3_tEfNS_4arch4Sm90ELb1ELb0ELb1ELb0ELb1ELb0ELb0ELb1ELb1ELb1ELb0ELb0EEENS1_21CollectiveEpilogueFwdINS6_IJSA_SA_SB_EEES9_NS_10bfloat16_tESG_Li256ELb0ELb1ELb0ELb1EEENS1_30DynamicPersistentTileSchedulerILi256ELi128ELb0ELb1ELb1EEEEEEEEEvNT_6ParamsE:
        /* <DEDUP_REMOVED lines=45> */
.L_x_2135:
        /* <DEDUP_REMOVED lines=22> */
.L_x_2136:
        /* <DEDUP_REMOVED lines=18> */
.L_x_2137:
        /* <DEDUP_REMOVED lines=22> */
.L_x_2138:
        /* <DEDUP_REMOVED lines=24> */
.L_x_2139:
[----:B------:R-:W-:Y:S01]  /*0830*/  IMAD.U32 R2, RZ, RZ, UR10 ;  /* 0x0000000aff027e24 */ /* 0x000fe2000f8e00ff */
[----:B------:R-:W-:Y:S01]  /*0840*/  UISETP.NE.AND UP0, UPT, UR9, URZ, UPT ;  /* 0x0000003f0900728c */ /* 0x000fe2000bf05270 */
[----:B------:R-:W-:Y:S01]  /*0850*/  NOP ;  /* 0x0000000000007918 */ /* 0x000fe20000000000 */
[----:B------:R-:W-:Y:S01]  /*0860*/  UMOV UR36, 0x1 ;  /* 0x0000000100247882 */ /* 0x000fe20000000000 */
[----:B------:R-:W-:Y:S01]  /*0870*/  ULDC.64 UR50, c[0x0][0x208] ;  /* 0x0000820000327ab9 */ /* 0x000fe20000000a00 */
[----:B------:R0:W-:Y:S01]  /*0880*/  STL [R1+0x4], R2 ;  /* 0x0000040201007387 */ /* 0x0001e20000100800 */
[----:B------:R-:W-:Y:S01]  /*0890*/  USEL UR36, UR36, 0x2, !UP0 ;  /* 0x0000000224247887 */ /* 0x000fe2000c000000 */
[----:B01234-:R-:W-:Y:S01]  /*08a0*/  BAR.SYNC.DEFER_BLOCKING 0x0 ;  /* 0x0000000000007b1d */ /* 0x01ffe20000010000 */
[----:B------:R-:W-:-:S13]  /*08b0*/  PLOP3.LUT P0, PT, PT, PT, UP0, 0x80, 0x0 ;  /* 0x000000000000781c */ /* 0x000fda0003f0f008 */
[----:B------:R-:W-:Y:S05]  /*08c0*/  @!P0 BRA `(.L_x_2140) ;  /* 0x000000f400888947 */ /* 0x000fea0003800000 */
.L_x_2141:
        /* <DEDUP_REMOVED lines=16> */
[----:B------:R-:W-:Y:S01]  /*09d0*/  UMOV UR45, URZ ;  /* 0x0000003f002d7c82 */ /* 0x000fe20008000000 */
[----:B------:R-:W-:Y:S02]  /*09e0*/  UMOV UR44, URZ ;  /* 0x0000003f002c7c82 */ /* 0x000fe40008000000 */
[----:B------:R-:W-:Y:S01]  /*09f0*/  SHF.R.S32.HI R3, RZ, 0x1f, R194 ;  /* 0x0000001fff037819 */ /* 0x000fe200000114c2 */
[----:B------:R-:W-:-:S03]  /*0a00*/  UMOV UR43, URZ ;  /* 0x0000003f002b7c82 */ /* 0x000fc60008000000 */
        /* <DEDUP_REMOVED lines=47> */
.L_x_2198:
        /* <DEDUP_REMOVED lines=21> */
.L_x_2142:
[----:B------:R-:W-:Y:S01]  /*0e50*/  ULDC UR8, c[0x0][0xc54] ;  /* 0x0003150000087ab9 */ /* 0x000fe20000000800 */
[----:B------:R-:W-:Y:S01]  /*0e60*/  UMOV UR4, UR9 ;  /* 0x0000000900047c82 */ /* 0x000fe20008000000 */
[----:B------:R-:W-:-:S11]  /*0e70*/  UISETP.NE.AND UP0, UPT, UR8, 0x1, UPT ;  /* 0x000000010800788c */ /* 0x000fd6000bf05270 */
[----:B------:R-:W-:Y:S02]  /*0e80*/  @UP0 ULDC.64 UR10, c[0x0][0xc58] ;  /* 0x00031600000a0ab9 */ /* 0x000fe40000000a00 */
[----:B------:R-:W-:-:S04]  /*0e90*/  UIMAD.WIDE.U32 UR6, UR9, UR10, URZ ;  /* 0x0000000a090672a5 */ /* 0x000fc8000f8e003f */
[----:B------:R-:W-:-:S04]  /*0ea0*/  @UP0 USHF.R.U32.HI UR4, URZ, UR11, UR7 ;  /* 0x0000000b3f040299 */ /* 0x000fc80008011607 */
[----:B------:R-:W-:-:S12]  /*0eb0*/  UIMAD UR6, UR4, UR8, URZ ;  /* 0x00000008040672a4 */ /* 0x000fd8000f8e023f */
.L_x_2143:
[----:B------:R-:W-:Y:S01]  /*0ec0*/  ULOP3.LUT UR4, URZ, UR4, URZ, 0x33, !UPT ;  /* 0x000000043f047292 */ /* 0x000fe2000f8e333f */
[----:B------:R-:W-:Y:S01]  /*0ed0*/  PLOP3.LUT P0, PT, PT, PT, PT, 0x80, 0x0 ;  /* 0x000000000000781c */ /* 0x000fe20003f0f070 */
[----:B------:R-:W-:Y:S01]  /*0ee0*/  UIADD3 UR10, UR9, -UR6, URZ ;  /* 0x80000006090a7290 */ /* 0x000fe2000fffe03f */
[----:B------:R-:W-:Y:S01]  /*0ef0*/  IMAD.MOV.U32 R0, RZ, RZ, RZ ;  /* 0x000000ffff007224 */ /* 0x000fe200078e00ff */
[----:B------:R-:W-:Y:S01]  /*0f00*/  ULDC UR7, c[0x0][0x448] ;  /* 0x0001120000077ab9 */ /* 0x000fe20000000800 */
[----:B------:R-:W-:Y:S01]  /*0f10*/  ULDC UR6, c[0x0][0xc3c] ;  /* 0x00030f0000067ab9 */ /* 0x000fe20000000800 */
[----:B------:R-:W-:Y:S01]  /*0f20*/  UISETP.NE.AND UP2, UPT, UR7, 0x1, UPT ;  /* 0x000000010700788c */ /* 0x000fe2000bf45270 */
[----:B------:R-:W-:Y:S01]  /*0f30*/  IMAD.MOV.U32 R2, RZ, RZ, RZ ;  /* 0x000000ffff027224 */ /* 0x000fe200078e00ff */
[----:B------:R-:W-:Y:S01]  /*0f40*/  UIADD3 UR4, UR4, UR6, URZ ;  /* 0x0000000604047290 */ /* 0x000fe2000fffe03f */
[----:B------:R-:W-:Y:S01]  /*0f50*/  CS2R R86, SRZ ;  /* 0x0000000000567805 */ /* 0x000fe2000001ff00 */
[----:B------:R-:W-:Y:S01]  /*0f60*/  ULDC.64 UR12, c[0x0][0x418] ;  /* 0x00010600000c7ab9 */ /* 0x000fe20000000a00 */
[----:B------:R-:W-:Y:S01]  /*0f70*/  ULDC UR48, c[0x0][0x424] ;  /* 0x0001090000307ab9 */ /* 0x000fe20000000800 */
[----:B------:R-:W-:Y:S01]  /*0f80*/  UISETP.NE.U32.AND UP0, UPT, UR12, URZ, UPT ;  /* 0x0000003f0c00728c */ /* 0x000fe2000bf05070 */
[----:B------:R-:W-:Y:S01]  /*0f90*/  CS2R R4, SRZ ;  /* 0x0000000000047805 */ /* 0x000fe2000001ff00 */
[----:B------:R-:W-:Y:S01]  /*0fa0*/  USHF.L.U32 UR37, UR4, 0x7, URZ ;  /* 0x0000000704257899 */ /* 0x000fe2000800063f */
[----:B------:R-:W-:Y:S01]  /*0fb0*/  CS2R R84, SRZ ;  /* 0x0000000000547805 */ /* 0x000fe2000001ff00 */
[----:B------:R-:W-:Y:S01]  /*0fc0*/  UISETP.NE.AND.EX UP0, UPT, UR13, URZ, UPT, UP0 ;  /* 0x0000003f0d00728c */ /* 0x000fe2000bf05300 */
[----:B------:R-:W-:Y:S01]  /*0fd0*/  CS2R R6, SRZ ;  /* 0x0000000000067805 */ /* 0x000fe2000001ff00 */
[----:B------:R-:W-:Y:S01]  /*0fe0*/  UIADD3 UR4, UR37, 0x7f, URZ ;  /* 0x0000007f25047890 */ /* 0x000fe2000fffe03f */
[----:B------:R-:W-:Y:S01]  /*0ff0*/  CS2R R78, SRZ ;  /* 0x00000000004e7805 */ /* 0x000fe2000001ff00 */
[----:B------:R-:W-:Y:S01]  /*1000*/  ULDC UR8, c[0x0][0x288] ;  /* 0x0000a20000087ab9 */ /* 0x000fe20000000800 */
[----:B------:R-:W-:Y:S01]  /*1010*/  @UP2 ULDC UR6, c[0x0][0x44c] ;  /* 0x0001130000062ab9 */ /* 0x000fe20000000800 */
[----:B------:R-:W-:Y:S01]  /*1020*/  UIADD3 UR8, -UR8, 0xa0, URZ ;  /* 0x000000a008087890 */ /* 0x000fe2000fffe13f */
[----:B------:R-:W-:Y:S01]  /*1030*/  CS2R R8, SRZ ;  /* 0x0000000000087805 */ /* 0x000fe2000001ff00 */
[----:B------:R-:W-:Y:S01]  /*1040*/  UIMAD.WIDE.U32 UR6, UR4, UR6, URZ ;  /* 0x00000006040672a5 */ /* 0x000fe2000f8e003f */
[----:B------:R-:W-:Y:S01]  /*1050*/  CS2R R76, SRZ ;  /* 0x00000000004c7805 */ /* 0x000fe2000001ff00 */
[----:B------:R-:W-:Y:S01]  /*1060*/  USEL UR48, UR48, 0x1, UP0 ;  /* 0x0000000130307887 */ /* 0x000fe20008000000 */
[----:B------:R-:W-:Y:S01]  /*1070*/  CS2R R10, SRZ ;  /* 0x00000000000a7805 */ /* 0x000fe2000001ff00 */
[----:B------:R-:W-:Y:S01]  /*1080*/  ULDC UR9, c[0x0][0x2f0] ;  /* 0x0000bc0000097ab9 */ /* 0x000fe20000000800 */
[----:B------:R-:W-:Y:S01]  /*1090*/  @UP2 ULDC UR12, c[0x0][0x450] ;  /* 0x00011400000c2ab9 */ /* 0x000fe20000000800 */
[----:B------:R-:W-:Y:S01]  /*10a0*/  UIMAD UR8, UR48, UR9, UR8 ;  /* 0x00000009300872a4 */ /* 0x000fe2000f8e0208 */
[----:B------:R-:W-:Y:S01]  /*10b0*/  CS2R R70, SRZ ;  /* 0x0000000000467805 */ /* 0x000fe2000001ff00 */
[----:B------:R-:W-:Y:S01]  /*10c0*/  @UP2 USHF.R.U32.HI UR4, URZ, UR12, UR7 ;  /* 0x0000000c3f042299 */ /* 0x000fe20008011607 */
[----:B------:R-:W-:Y:S01]  /*10d0*/  CS2R R12, SRZ ;  /* 0x00000000000c7805 */ /* 0x000fe2000001ff00 */
[----:B------:R-:W-:Y:S01]  /*10e0*/  UIMAD UR6, UR48, UR9, 0x9f ;  /* 0x0000009f300674a4 */ /* 0x000fe2000f8e0209 */
[----:B------:R-:W-:Y:S01]  /*10f0*/  CS2R R68, SRZ ;  /* 0x0000000000447805 */ /* 0x000fe2000001ff00 */
[----:B------:R-:W-:Y:S01]  /*1100*/  UIADD3 UR8, UR8, UR4, URZ ;  /* 0x0000000408087290 */ /* 0x000fe2000fffe03f */
[----:B------:R-:W-:Y:S01]  /*1110*/  CS2R R14, SRZ ;  /* 0x00000000000e7805 */ /* 0x000fe2000001ff00 */
[----:B------:R-:W-:Y:S01]  /*1120*/  UIMAD.WIDE UR6, UR6, 0x66666667, URZ ;  /* 0x66666667060678a5 */ /* 0x000fe2000f8e023f */
[----:B------:R-:W-:Y:S01]  /*1130*/  CS2R R62, SRZ ;  /* 0x00000000003e7805 */ /* 0x000fe2000001ff00 */
[----:B------:R-:W-:Y:S01]  /*1140*/  UIMAD.WIDE UR8, UR8, 0x66666667, URZ ;  /* 0x66666667080878a5 */ /* 0x000fe2000f8e023f */
[----:B------:R-:W-:Y:S01]  /*1150*/  CS2R R20, SRZ ;  /* 0x0000000000147805 */ /* 0x000fe2000001ff00 */
[----:B------:R-:W-:Y:S01]  /*1160*/  ULDC UR11, c[0x0][0xc54] ;  /* 0x00031500000b7ab9 */ /* 0x000fe20000000800 */
[----:B------:R-:W-:Y:S01]  /*1170*/  USHF.R.U32.HI UR4, URZ, 0x1f, UR7 ;  /* 0x0000001f3f047899 */ /* 0x000fe20008011607 */
[----:B------:R-:W-:Y:S01]  /*1180*/  CS2R R60, SRZ ;  /* 0x00000000003c7805 */ /* 0x000fe2000001ff00 */
[----:B------:R-:W-:Y:S01]  /*1190*/  UIMAD UR11, UR5, UR11, UR10 ;  /* 0x0000000b050b72a4 */ /* 0x000fe2000f8e020a */
[----:B------:R-:W-:Y:S01]  /*11a0*/  CS2R R28, SRZ ;  /* 0x00000000001c7805 */ /* 0x000fe2000001ff00 */
[----:B------:R-:W-:Y:S01]  /*11b0*/  USHF.R.U32.HI UR5, URZ, 0x1f, UR9 ;  /* 0x0000001f3f057899 */ /* 0x000fe20008011609 */
[----:B------:R-:W-:Y:S01]  /*11c0*/  CS2R R54, SRZ ;  /* 0x0000000000367805 */ /* 0x000fe2000001ff00 */
[----:B------:R-:W-:Y:S01]  /*11d0*/  ULEA.HI.SX32 UR7, UR7, UR4, 0x1a ;  /* 0x0000000407077291 */ /* 0x000fe2000f8fd23f */
[----:B------:R-:W-:Y:S01]  /*11e0*/  CS2R R26, SRZ ;  /* 0x00000000001a7805 */ /* 0x000fe2000001ff00 */
[----:B------:R-:W-:Y:S01]  /*11f0*/  ULEA.HI.SX32 UR9, UR9, UR5, 0x1a ;  /* 0x0000000509097291 */ /* 0x000fe2000f8fd23f */
[----:B------:R-:W-:Y:S01]  /*1200*/  CS2R R52, SRZ ;  /* 0x0000000000347805 */ /* 0x000fe2000001ff00 */
[----:B------:R-:W-:Y:S01]  /*1210*/  ULDC UR38, c[0x0][0xc48] ;  /* 0x0003120000267ab9 */ /* 0x000fe20000000800 */
[----:B------:R-:W-:Y:S01]  /*1220*/  UMOV UR42, UR11 ;  /* 0x0000000b002a7c82 */ /* 0x000fe20008000000 */
[----:B------:R-:W-:Y:S01]  /*1230*/  UISETP.LT.AND UP0, UPT, UR7, UR9, UPT ;  /* 0x000000090700728c */ /* 0x000fe2000bf01270 */
[----:B------:R-:W-:Y:S01]  /*1240*/  CS2R R32, SRZ ;  /* 0x0000000000207805 */ /* 0x000fe2000001ff00 */
[----:B------:R-:W-:Y:S01]  /*1250*/  UISETP.NE.AND UP1, UPT, UR38, 0x1, UPT ;  /* 0x000000012600788c */ /* 0x000fe2000bf25270 */
[----:B------:R-:W-:Y:S01]  /*1260*/  CS2R R46, SRZ ;  /* 0x00000000002e7805 */ /* 0x000fe2000001ff00 */
[----:B------:R-:W-:Y:S01]  /*1270*/  USEL UR52, UR7, UR9, UP0 ;  /* 0x0000000907347287 */ /* 0x000fe20008000000 */
[----:B------:R-:W-:Y:S01]  /*1280*/  CS2R R30, SRZ ;  /* 0x00000000001e7805 */ /* 0x000fe2000001ff00 */
[----:B------:R-:W-:Y:S01]  /*1290*/  UP2UR UR49, UPR, URZ, 0x4 ;  /* 0x000000043f317883 */ /* 0x000fe20008000000 */
[----:B------:R-:W-:Y:S01]  /*12a0*/  CS2R R44, SRZ ;  /* 0x00000000002c7805 */ /* 0x000fe2000001ff00 */
[----:B------:R-:W-:Y:S01]  /*12b0*/  UISETP.GE.AND UP0, UPT, UR52, 0x1, UPT ;  /* 0x000000013400788c */ /* 0x000fe2000bf06270 */
[----:B------:R-:W-:-:S02]  /*12c0*/  CS2R R36, SRZ ;  /* 0x0000000000247805 */ /* 0x000fc4000001ff00 */
[----:B------:R-:W-:Y:S01]  /*12d0*/  CS2R R38, SRZ ;  /* 0x0000000000267805 */ /* 0x000fe2000001ff00 */
[----:B------:R-:W-:Y:S01]  /*12e0*/  IMAD.MOV.U32 R34, RZ, RZ, RZ ;  /* 0x000000ffff227224 */ /* 0x000fe200078e00ff */
[----:B------:R-:W-:Y:S01]  /*12f0*/  CS2R R88, SRZ ;  /* 0x0000000000587805 */ /* 0x000fe2000001ff00 */
[----:B------:R-:W-:Y:S01]  /*1300*/  @UP1 ULDC UR10, c[0x0][0xc4c] ;  /* 0x00031300000a1ab9 */ /* 0x000fe20000000800 */
[----:B------:R-:W-:Y:S01]  /*1310*/  PLOP3.LUT P1, PT, PT, PT, UP0, 0x80, 0x0 ;  /* 0x000000000000781c */ /* 0x000fe20003f2f008 */
[----:B------:R-:W-:Y:S01]  /*1320*/  UIMAD.WIDE.U32 UR4, UR11, UR10, URZ ;  /* 0x0000000a0b0472a5 */ /* 0x000fe2000f8e003f */
[----:B------:R-:W-:Y:S01]  /*1330*/  CS2R R40, SRZ ;  /* 0x0000000000287805 */ /* 0x000fe2000001ff00 */
[----:B------:R-:W-:Y:S01]  /*1340*/  @UP1 ULDC UR6, c[0x0][0xc50] ;  /* 0x0003140000061ab9 */ /* 0x000fe20000000800 */
[----:B------:R-:W-:Y:S01]  /*1350*/  CS2R R90, SRZ ;  /* 0x00000000005a7805 */ /* 0x000fe2000001ff00 */
[----:B------:R-:W-:Y:S01]  /*1360*/  @UP1 USHF.R.U32.HI UR42, URZ, UR6, UR5 ;  /* 0x000000063f2a1299 */ /* 0x000fe20008011605 */
[----:B------:R-:W-:-:S02]  /*1370*/  CS2R R48, SRZ ;  /* 0x0000000000307805 */ /* 0x000fc4000001ff00 */
[----:B------:R-:W-:Y:S01]  /*1380*/  CS2R R92, SRZ ;  /* 0x00000000005c7805 */ /* 0x000fe2000001ff00 */
[----:B------:R-:W-:Y:S01]  /*1390*/  IMAD.MOV.U32 R57, RZ, RZ, RZ ;  /* 0x000000ffff397224 */ /* 0x000fe200078e00ff */
[----:B------:R-:W-:Y:S01]  /*13a0*/  UIADD3 UR4, -UR42, URZ, URZ ;  /* 0x0000003f2a047290 */ /* 0x000fe2000fffe13f */
[----:B------:R-:W-:-:S03]  /*13b0*/  CS2R R94, SRZ ;  /* 0x00000000005e7805 */ /* 0x000fc6000001ff00 */
[----:B------:R-:W-:Y:S01]  /*13c0*/  UIMAD UR38, UR38, UR4, UR11 ;  /* 0x00000004262672a4 */ /* 0x000fe2000f8e020b */
[----:B------:R-:W-:Y:S11]  /*13d0*/  @!P1 BRA `(.L_x_2144) ;  /* 0x000000c400e49947 */ /* 0x000ff60003800000 */
        /* <DEDUP_REMOVED lines=18> */
[----:B------:R-:W-:Y:S01]  /*1500*/  MOV R4, UR4 ;  /* 0x0000000400047c02 */ /* 0x000fe20008000f00 */
        /* <DEDUP_REMOVED lines=12> */
.L_x_2145:
        /* <DEDUP_REMOVED lines=11> */
[----:B------:R-:W-:Y:S01]  /*1680*/  @UP1 USHF.R.S32.HI UR12, URZ, 0x1f, UR42 ;  /* 0x0000001f3f0c1899 */ /* 0x000fe2000801142a */
[----:B------:R-:W-:Y:S01]  /*1690*/  @UP0 ULDC.64 UR16, c[0x0][0x9a8] ;  /* 0x00026a0000100ab9 */ /* 0x000fe20000000a00 */
[----:B------:R-:W-:Y:S01]  /*16a0*/  @UP1 ULDC.64 UR14, c[0x0][0x9b8] ;  /* 0x00026e00000e1ab9 */ /* 0x000fe20000000a00 */
[----:B------:R-:W-:Y:S02]  /*16b0*/  @UP0 UIMAD UR10, UR10, UR16, URZ ;  /* 0x000000100a0a02a4 */ /* 0x000fe4000f8e023f */
[----:B------:R-:W-:Y:S02]  /*16c0*/  @UP1 UIMAD UR12, UR12, UR14, URZ ;  /* 0x0000000e0c0c12a4 */ /* 0x000fe4000f8e023f */
[----:B------:R-:W-:Y:S02]  /*16d0*/  @UP0 UIMAD.WIDE.U32 UR8, UR42, UR16, URZ ;  /* 0x000000102a0802a5 */ /* 0x000fe4000f8e003f */
[----:B------:R-:W-:-:S02]  /*16e0*/  @UP0 UIMAD UR17, UR42, UR17, UR10 ;  /* 0x000000112a1102a4 */ /* 0x000fc4000f8e020a */
[----:B------:R-:W-:Y:S02]  /*16f0*/  @UP0 USHF.R.S32.HI UR16, URZ, 0x1f, UR38 ;  /* 0x0000001f3f100899 */ /* 0x000fe40008011426 */
[----:B------:R-:W-:Y:S02]  /*1700*/  @UP1 UIMAD.WIDE.U32 UR10, UR42, UR14, URZ ;  /* 0x0000000e2a0a12a5 */ /* 0x000fe4000f8e003f */
[----:B------:R-:W-:Y:S02]  /*1710*/  @UP1 UIMAD UR18, UR42, UR15, UR12 ;  /* 0x0000000f2a1212a4 */ /* 0x000fe4000f8e020c */
[----:B------:R-:W-:Y:S01]  /*1720*/  @UP1 USHF.R.S32.HI UR19, URZ, 0x1f, UR38 ;  /* 0x0000001f3f131899 */ /* 0x000fe20008011426 */
[----:B------:R-:W-:Y:S01]  /*1730*/  @UP0 ULDC.64 UR14, c[0x0][0x9b0] ;  /* 0x00026c00000e0ab9 */ /* 0x000fe20000000a00 */
[----:B------:R-:W-:Y:S01]  /*1740*/  @UP1 ULDC.64 UR12, c[0x0][0x9c0] ;  /* 0x00027000000c1ab9 */ /* 0x000fe20000000a00 */
[----:B------:R-:W-:Y:S02]  /*1750*/  @UP0 UIMAD UR16, UR16, UR14, URZ ;  /* 0x0000000e101002a4 */ /* 0x000fe4000f8e023f */
[----:B------:R-:W-:-:S02]  /*1760*/  @UP0 UIADD3 UR9, UR9, UR17, URZ ;  /* 0x0000001109090290 */ /* 0x000fc4000fffe03f */
[----:B------:R-:W-:Y:S02]  /*1770*/  @UP1 UIMAD UR17, UR19, UR12, URZ ;  /* 0x0000000c131112a4 */ /* 0x000fe4000f8e023f */
[----:B------:R-:W-:Y:S02]  /*1780*/  @UP1 UIADD3 UR11, UR11, UR18, URZ ;  /* 0x000000120b0b1290 */ /* 0x000fe4000fffe03f */
[----:B------:R-:W-:Y:S02]  /*1790*/  @UP0 UIMAD UR16, UR38, UR15, UR16 ;  /* 0x0000000f261002a4 */ /* 0x000fe4000f8e0210 */
[----:B------:R-:W-:Y:S02]  /*17a0*/  @UP0 UIMAD.WIDE.U32 UR14, UR38, UR14, UR8 ;  /* 0x0000000e260e02a5 */ /* 0x000fe4000f8e0008 */
[----:B------:R-:W-:Y:S02]  /*17b0*/  @UP1 UIMAD UR8, UR38, UR13, UR17 ;  /* 0x0000000d260812a4 */ /* 0x000fe4000f8e0211 */
[----:B------:R-:W-:-:S02]  /*17c0*/  @UP1 UIMAD.WIDE.U32 UR12, UR38, UR12, UR10 ;  /* 0x0000000c260c12a5 */ /* 0x000fc4000f8e000a */
[----:B------:R-:W-:Y:S02]  /*17d0*/  @UP0 UIADD3 UR9, UR15, UR16, URZ ;  /* 0x000000100f090290 */ /* 0x000fe4000fffe03f */
[----:B------:R-:W-:Y:S02]  /*17e0*/  @UP0 ULEA UR6, UP2, UR14, UR6, 0x2 ;  /* 0x000000060e060291 */ /* 0x000fe4000f84103f */
[----:B------:R-:W-:Y:S02]  /*17f0*/  @UP1 UIADD3 UR8, UR13, UR8, URZ ;  /* 0x000000080d081290 */ /* 0x000fe4000fffe03f */
[----:B------:R-:W-:Y:S02]  /*1800*/  @UP1 ULEA UR4, UP3, UR12, UR4, 0x2 ;  /* 0x000000040c041291 */ /* 0x000fe4000f86103f */
[----:B------:R-:W-:Y:S01]  /*1810*/  @UP0 ULEA.HI.X UR7, UR14, UR7, UR9, 0x2, UP2 ;  /* 0x000000070e070291 */ /* 0x000fe200090f1409 */
[----:B------:R-:W-:Y:S01]  /*1820*/  IMAD.U32 R2, RZ, RZ, UR6 ;  /* 0x00000006ff027e24 */ /* 0x000fe2000f8e00ff */
[----:B------:R-:W-:-:S02]  /*1830*/  @UP1 ULEA.HI.X UR5, UR12, UR5, UR8, 0x2, UP3 ;  /* 0x000000050c051291 */ /* 0x000fc400098f1408 */
[----:B------:R-:W-:Y:S02]  /*1840*/  IMAD.U32 R4, RZ, RZ, UR4 ;  /* 0x00000004ff047e24 */ /* 0x000fe4000f8e00ff */
        /* <DEDUP_REMOVED lines=16> */
.L_x_2284:
[----:B------:R-:W-:Y:S05]  /*1950*/  @!P0 BRA `(.L_x_2147) ;  /* 0x0000000000048947 */ /* 0x000fea0003800000 */
[----:B------:R-:W-:Y:S01]  /*1960*/  BPT.TRAP 0x1 ;  /* 0x000000040000795c */ /* 0x000fe20000300000 */
.L_x_2147:
[----:B------:R-:W-:Y:S02]  /*1970*/  IMAD.U32 R2, RZ, RZ, UR43 ;  /* 0x0000002bff027e24 */ /* 0x000fe4000f8e00ff */
[----:B0-----:R-:W-:-:S03]  /*1980*/  IMAD.U32 R3, RZ, RZ, UR44 ;  /* 0x0000002cff037e24 */ /* 0x001fc6000f8e00ff */
[----:B------:R-:W-:Y:S02]  /*1990*/  LEA R2, R2, UR41, 0x3 ;  /* 0x0000002902027c11 */ /* 0x000fe4000f8e18ff */
[----:B------:R-:W-:-:S04]  /*19a0*/  SHF.L.U32 R3, R3, 0x1f, RZ ;  /* 0x0000001f03037819 */ /* 0x000fc800000006ff */
[----:B------:R0:W1:Y:S01]  /*19b0*/  SYNCS.PHASECHK.TRANS64.TRYWAIT P1, [R2+URZ+0x29830], R3 ;  /* 0x02983003020075a7 */ /* 0x000062000802017f */
[----:B------:R-:W-:Y:S05]  /*19c0*/  @!P0 BRA `(.L_x_2148) ;  /* 0x0000000000048947 */ /* 0x000fea0003800000 */
[----:B------:R-:W-:Y:S01]  /*19d0*/  BPT.TRAP 0x1 ;  /* 0x000000040000795c */ /* 0x000fe20000300000 */
.L_x_2148:
[----:B-1----:R-:W-:Y:S05]  /*19e0*/  @P1 BRA `(.L_x_2149) ;  /* 0x0000000000081947 */ /* 0x002fea0003800000 */
[----:B------:R-:W1:Y:S02]  /*19f0*/  SYNCS.PHASECHK.TRANS64.TRYWAIT P1, [R2+URZ+0x29830], R3 ;  /* 0x02983003020075a7 */ /* 0x000e64000802017f */
[----:B-1----:R-:W-:Y:S05]  /*1a00*/  @!P1 BRA `(.L_x_2150) ;  /* 0x0000013800789947 */ /* 0x002fea0003800000 */
.L_x_2149:
        /* <DEDUP_REMOVED lines=204> */
.L_x_2151:
[----:B------:R-:W-:Y:S01]  /*26d0*/  UISETP.NE.AND UP0, UPT, UR49, URZ, UPT ;  /* 0x0000003f3100728c */ /* 0x000fe2000bf05270 */
[C---:B------:R-:W-:Y:S01]  /*26e0*/  FMUL.FTZ R75, R0.reuse, R75 ;  /* 0x0000004b004b7220 */ /* 0x040fe20000410000 */
[C---:B------:R-:W-:Y:S01]  /*26f0*/  FMUL.FTZ R7, R0.reuse, R58 ;  /* 0x0000003a00077220 */ /* 0x040fe20000410000 */
[C---:B------:R-:W-:Y:S01]  /*2700*/  FMUL.FTZ R6, R0.reuse, R93 ;  /* 0x0000005d00067220 */ /* 0x040fe20000410000 */
[C---:B------:R-:W-:Y:S01]  /*2710*/  FMUL.FTZ R74, R0.reuse, R74 ;  /* 0x0000004a004a7220 */ /* 0x040fe20000410000 */
[----:B------:R2:W-:Y:S01]  /*2720*/  MUFU.TANH R115, R75 ;  /* 0x0000004b00737308 */ /* 0x0005e20000002400 */
[----:B------:R-:W-:Y:S01]  /*2730*/  PLOP3.LUT P1, PT, PT, PT, UP0, 0x80, 0x0 ;  /* 0x000000000000781c */ /* 0x000fe20003f2f008 */
[C---:B------:R-:W-:Y:S01]  /*2740*/  FMUL.FTZ R66, R0.reuse, R66 ;  /* 0x0000004200427220 */ /* 0x040fe20000410000 */
[----:B------:R-:W-:Y:S01]  /*2750*/  PLOP3.LUT P2, PT, PT, PT, UP0, 0x80, 0x0 ;  /* 0x000000000000781c */ /* 0x000fe20003f4f008 */
[----:B------:R-:W-:Y:S01]  /*2760*/  ULDC UR11, c[0x0][0x2f0] ;  /* 0x0000bc00000b7ab9 */ /* 0x000fe20000000800 */
[C---:B------:R-:W-:Y:S01]  /*2770*/  FMUL.FTZ R63, R0.reuse, R63 ;  /* 0x0000003f003f7220 */ /* 0x040fe20000410000 */
[----:B------:R-:W-:Y:S01]  /*2780*/  @UP0 ULDC UR6, c[0x0][0x44c] ;  /* 0x0001130000060ab9 */ /* 0x000fe20000000800 */
[C---:B------:R-:W-:Y:S01]  /*2790*/  FMUL.FTZ R90, R0.reuse, R90 ;  /* 0x0000005a005a7220 */ /* 0x040fe20000410000 */
[----:B------:R3:W-:Y:S01]  /*27a0*/  MUFU.TANH R93, R7 ;  /* 0x00000007005d7308 */ /* 0x0007e20000002400 */
[C---:B--2---:R-:W-:Y:S01]  /*27b0*/  FMUL.FTZ R75, R0.reuse, R59 ;  /* 0x0000003b004b7220 */ /* 0x044fe20000410000 */
[----:B------:R-:W-:Y:S01]  /*27c0*/  FMUL.FTZ R59, R0, R64 ;  /* 0x00000040003b7220 */ /* 0x000fe20000410000 */
[----:B------:R-:W-:-:S02]  /*27d0*/  VIADD R64, R18, UR37 ;  /* 0x0000002512407c36 */ /* 0x000fc40008000000 */
[C---:B------:R-:W-:Y:S01]  /*27e0*/  FMUL.FTZ R91, R0.reuse, R91 ;  /* 0x0000005b005b7220 */ /* 0x040fe20000410000 */
[C---:B------:R-:W-:Y:S01]  /*27f0*/  FMUL.FTZ R15, R0.reuse, R77 ;  /* 0x0000004d000f7220 */ /* 0x040fe20000410000 */
[C---:B------:R-:W-:Y:S01]  /*2800*/  FMUL.FTZ R62, R0.reuse, R62 ;  /* 0x0000003e003e7220 */ /* 0x040fe20000410000 */
[----:B------:R-:W-:Y:S01]  /*2810*/  FMUL.FTZ R4, R0, R89 ;  /* 0x0000005900047220 */ /* 0x000fe20000410000 */
[----:B------:R2:W-:Y:S01]  /*2820*/  MUFU.TANH R111, R74 ;  /* 0x0000004a006f7308 */ /* 0x0005e20000002400 */
[----:B---3--:R-:W-:Y:S01]  /*2830*/  @P1 IMAD.HI.U32 R7, R64, UR6, RZ ;  /* 0x0000000640071c27 */ /* 0x008fe2000f8e00ff */
[----:B------:R-:W-:-:S03]  /*2840*/  @UP0 ULDC UR6, c[0x0][0x450] ;  /* 0x0001140000060ab9 */ /* 0x000fc60000000800 */
[C---:B------:R-:W-:Y:S01]  /*2850*/  FMUL.FTZ R94, R0.reuse, R94 ;  /* 0x0000005e005e7220 */ /* 0x040fe20000410000 */
[C---:B------:R-:W-:Y:S01]  /*2860*/  FMUL.FTZ R95, R0.reuse, R95 ;  /* 0x0000005f005f7220 */ /* 0x040fe20000410000 */
[----:B------:R-:W-:Y:S01]  /*2870*/  ULDC UR14, c[0x0][0x288] ;  /* 0x0000a200000e7ab9 */ /* 0x000fe20000000800 */
[----:B------:R-:W-:Y:S01]  /*2880*/  @P2 SHF.R.U32.HI R64, RZ, UR6, R7 ;  /* 0x00000006ff402c19 */ /* 0x000fe20008011607 */
[----:B------:R-:W-:Y:S01]  /*2890*/  UIMAD UR6, UR52, -0xa0, URZ ;  /* 0xffffff60340678a4 */ /* 0x000fe2000f8e023f */
[----:B------:R3:W-:Y:S01]  /*28a0*/  MUFU.TANH R77, R63 ;  /* 0x0000003f004d7308 */ /* 0x0007e20000002400 */
[C---:B--2---:R-:W-:Y:S01]  /*28b0*/  FMUL.FTZ R74, R0.reuse, R56 ;  /* 0x00000038004a7220 */ /* 0x044fe20000410000 */
[C---:B------:R-:W-:Y:S01]  /*28c0*/  FMUL.FTZ R56, R0.reuse, R57 ;  /* 0x0000003900387220 */ /* 0x040fe20000410000 */
[----:B------:R-:W2:Y:S01]  /*28d0*/  SHFL.IDX PT, R7, R64, 0x1, 0x1c1f ;  /* 0x003c1f0040077f89 */ /* 0x000ea200000e0000 */
[----:B------:R-:W-:Y:S01]  /*28e0*/  UIADD3 UR7, UR6, 0xa1, URZ ;  /* 0x000000a106077890 */ /* 0x000fe2000fffe03f */
[C---:B------:R-:W-:Y:S01]  /*28f0*/  FMUL.FTZ R57, R0.reuse, R60 ;  /* 0x0000003c00397220 */ /* 0x040fe20000410000 */
[----:B------:R-:W-:Y:S01]  /*2900*/  FMUL.FTZ R60, R0, R65 ;  /* 0x00000041003c7220 */ /* 0x000fe20000410000 */
[----:B------:R-:W-:Y:S01]  /*2910*/  UIMAD UR6, UR48, UR11, UR6 ;  /* 0x0000000b300672a4 */ /* 0x000fe2000f8e0206 */
[----:B------:R4:W-:Y:S01]  /*2920*/  MUFU.TANH R65, R66 ;  /* 0x0000004200417308 */ /* 0x0009e20000002400 */
[----:B---3--:R-:W-:-:S02]  /*2930*/  IMAD.U32 R63, RZ, RZ, UR11 ;  /* 0x0000000bff3f7e24 */ /* 0x008fc4000f8e00ff */
[C---:B------:R-:W-:Y:S01]  /*2940*/  FMUL.FTZ R98, R0.reuse, R98 ;  /* 0x0000006200627220 */ /* 0x040fe20000410000 */
[----:B------:R-:W-:Y:S01]  /*2950*/  UIADD3 UR6, UR6, 0xa0, URZ ;  /* 0x000000a006067890 */ /* 0x000fe2000fffe03f */
[C---:B------:R-:W-:Y:S01]  /*2960*/  FMUL.FTZ R14, R0.reuse, R76 ;  /* 0x0000004c000e7220 */ /* 0x040fe20000410000 */
[C---:B------:R-:W-:Y:S01]  /*2970*/  FMUL.FTZ R99, R0.reuse, R99 ;  /* 0x0000006300637220 */ /* 0x040fe20000410000 */
[C---:B------:R-:W-:Y:S01]  /*2980*/  FMUL.FTZ R102, R0.reuse, R102 ;  /* 0x0000006600667220 */ /* 0x040fe20000410000 */
[C---:B------:R-:W-:Y:S01]  /*2990*/  FMUL.FTZ R70, R0.reuse, R70 ;  /* 0x0000004600467220 */ /* 0x040fe20000410000 */
[----:B------:R3:W-:Y:S01]  /*29a0*/  MUFU.TANH R89, R62 ;  /* 0x0000003e00597308 */ /* 0x0007e20000002400 */
[----:B----4-:R-:W-:Y:S02]  /*29b0*/  IMAD.U32 R66, RZ, RZ, UR7 ;  /* 0x00000007ff427e24 */ /* 0x010fe4000f8e00ff */
[C---:B------:R-:W-:Y:S01]  /*29c0*/  FMUL.FTZ R103, R0.reuse, R103 ;  /* 0x0000006700677220 */ /* 0x040fe20000410000 */
[C---:B------:R-:W-:Y:S01]  /*29d0*/  FMUL.FTZ R58, R0.reuse, R61 ;  /* 0x0000003d003a7220 */ /* 0x040fe20000410000 */
[----:B------:R-:W-:Y:S01]  /*29e0*/  FMUL.FTZ R61, R0, R69 ;  /* 0x00000045003d7220 */ /* 0x000fe20000410000 */
[----:B------:R-:W-:-:S02]  /*29f0*/  IMAD R66, R17, -0x2, R66 ;  /* 0xfffffffe11427824 */ /* 0x000fc400078e0242 */
[C---:B------:R-:W-:Y:S01]  /*2a00*/  FMUL.FTZ R78, R0.reuse, R78 ;  /* 0x0000004e004e7220 */ /* 0x040fe20000410000 */
[C---:B------:R-:W-:Y:S01]  /*2a10*/  FMUL.FTZ R79, R0.reuse, R79 ;  /* 0x0000004f004f7220 */ /* 0x040fe20000410000 */
[----:B------:R-:W4:Y:S01]  /*2a20*/  MUFU.TANH R90, R90 ;  /* 0x0000005a005a7308 */ /* 0x000f220000002400 */
[C---:B---3--:R-:W-:Y:S01]  /*2a30*/  FMUL.FTZ R62, R0.reuse, R68 ;  /* 0x00000044003e7220 */ /* 0x048fe20000410000 */
[----:B------:R-:W-:Y:S02]  /*2a40*/  IMAD.U32 R68, RZ, RZ, UR6 ;  /* 0x00000006ff447e24 */ /* 0x000fe4000f8e00ff */
[C---:B------:R-:W-:Y:S01]  /*2a50*/  FMUL.FTZ R82, R0.reuse, R82 ;  /* 0x0000005200527220 */ /* 0x040fe20000410000 */
[----:B------:R-:W-:Y:S02]  /*2a60*/  IMAD R66, R63, UR48, R66 ;  /* 0x000000303f427c24 */ /* 0x000fe4000f8e0242 */
[----:B------:R-:W-:Y:S01]  /*2a70*/  FMUL.FTZ R83, R0, R83 ;  /* 0x0000005300537220 */ /* 0x000fe20000410000 */
[----:B------:R-:W-:-:S02]  /*2a80*/  IMAD R68, R17, -0x2, R68 ;  /* 0xfffffffe11447824 */ /* 0x000fc400078e0244 */
[C---:B------:R-:W-:Y:S01]  /*2a90*/  FMUL.FTZ R86, R0.reuse, R86 ;  /* 0x0000005600567220 */ /* 0x040fe20000410000 */
[----:B------:R-:W3:Y:S01]  /*2aa0*/  MUFU.TANH R91, R91 ;  /* 0x0000005b005b7308 */ /* 0x000ee20000002400 */
[----:B--2---:R-:W-:Y:S01]  /*2ab0*/  IADD3 R7, R7, -UR14, R66 ;  /* 0x8000000e07077c10 */ /* 0x004fe2000fffe042 */
[C---:B------:R-:W-:Y:S01]  /*2ac0*/  FMUL.FTZ R87, R0.reuse, R87 ;  /* 0x0000005700577220 */ /* 0x040fe20000410000 */
[C---:B------:R-:W-:Y:S01]  /*2ad0*/  FMUL.FTZ R10, R0.reuse, R101 ;  /* 0x00000065000a7220 */ /* 0x040fe20000410000 */
[----:B------:R-:W-:Y:S01]  /*2ae0*/  FMUL.FTZ R9, R0, R97 ;  /* 0x0000006100097220 */ /* 0x000fe20000410000 */
[----:B------:R-:W-:Y:S01]  /*2af0*/  VIMNMX R76, R68, R7, PT ;  /* 0x00000007444c7248 */ /* 0x000fe20003fe0100 */
[C---:B------:R-:W-:Y:S01]  /*2b00*/  FMUL.FTZ R67, R0.reuse, R67 ;  /* 0x0000004300437220 */ /* 0x040fe20000410000 */
[----:B------:R-:W-:Y:S01]  /*2b10*/  FMUL.FTZ R20, R0, R80 ;  /* 0x0000005000147220 */ /* 0x000fe20000410000 */
[----:B------:R-:W2:Y:S01]  /*2b20*/  MUFU.TANH R94, R94 ;  /* 0x0000005e005e7308 */ /* 0x000ea20000002400 */
[----:B------:R-:W-:Y:S01]  /*2b30*/  ISETP.GT.AND P1, PT, R76, RZ, PT ;  /* 0x000000ff4c00720c */ /* 0x000fe20003f24270 */
[----:B------:R-:W-:Y:S01]  /*2b40*/  FMUL.FTZ R71, R0, R71 ;  /* 0x0000004700477220 */ /* 0x000fe20000410000 */
[----:B------:R-:W-:Y:S01]  /*2b50*/  ISETP.GT.AND P2, PT, R76, 0x1, PT ;  /* 0x000000014c00780c */ /* 0x000fe20003f44270 */
[----:B------:R-:W-:Y:S01]  /*2b60*/  FMUL.FTZ R42, R0, R42 ;  /* 0x0000002a002a7220 */ /* 0x000fe20000410000 */
[----:B------:R-:W-:Y:S01]  /*2b70*/  ISETP.GT.AND P3, PT, R76, 0x8, PT ;  /* 0x000000084c00780c */ /* 0x000fe20003f64270 */
[----:B------:R-:W-:Y:S01]  /*2b80*/  FMUL.FTZ R63, R0, R40 ;  /* 0x00000028003f7220 */ /* 0x000fe20000410000 */
[----:B----4-:R-:W-:Y:S01]  /*2b90*/  FSEL R125, R90, -INF , P1 ;  /* 0xff8000005a7d7808 */ /* 0x010fe20000800000 */
[----:B------:R-:W4:Y:S01]  /*2ba0*/  MUFU.TANH R95, R95 ;  /* 0x0000005f005f7308 */ /* 0x000f220000002400 */
[----:B---3--:R-:W-:Y:S01]  /*2bb0*/  FSEL R123, R91, -INF , P2 ;  /* 0xff8000005b7b7808 */ /* 0x008fe20001000000 */
[----:B------:R-:W-:Y:S01]  /*2bc0*/  FMUL.FTZ R40, R0, R41 ;  /* 0x0000002900287220 */ /* 0x000fe20000410000 */
[----:B------:R-:W-:Y:S01]  /*2bd0*/  ISETP.GT.AND P1, PT, R76, 0x9, PT ;  /* 0x000000094c00780c */ /* 0x000fe20003f24270 */
[----:B------:R-:W-:Y:S01]  /*2be0*/  FMUL.FTZ R43, R0, R43 ;  /* 0x0000002b002b7220 */ /* 0x000fe20000410000 */
[----:B------:R-:W-:Y:S01]  /*2bf0*/  ISETP.GT.AND P2, PT, R76, 0x10, PT ;  /* 0x000000104c00780c */ /* 0x000fe20003f44270 */
[C---:B------:R-:W-:Y:S01]  /*2c00*/  FMUL.FTZ R46, R0.reuse, R46 ;  /* 0x0000002e002e7220 */ /* 0x040fe20000410000 */
[----:B------:R-:W-:Y:S01]  /*2c10*/  FMUL.FTZ R21, R0, R81 ;  /* 0x0000005100157220 */ /* 0x000fe20000410000 */
[----:B------:R-:W3:Y:S01]  /*2c20*/  MUFU.TANH R98, R98 ;  /* 0x0000006200627308 */ /* 0x000ee20000002400 */
[----:B--2---:R-:W-:Y:S01]  /*2c30*/  FSEL R121, R94, -INF , P3 ;  /* 0xff8000005e797808 */ /* 0x004fe20001800000 */
[C---:B------:R-:W-:Y:S01]  /*2c40*/  FMUL.FTZ R51, R0.reuse, R51 ;  /* 0x0000003300337220 */ /* 0x040fe20000410000 */
[C---:B------:R-:W-:Y:S01]  /*2c50*/  FMUL.FTZ R7, R0.reuse, R55 ;  /* 0x0000003700077220 */ /* 0x040fe20000410000 */
[C---:B------:R-:W-:Y:S01]  /*2c60*/  FMUL.FTZ R47, R0.reuse, R47 ;  /* 0x0000002f002f7220 */ /* 0x040fe20000410000 */
[C---:B------:R-:W-:Y:S01]  /*2c70*/  FMUL.FTZ R50, R0.reuse, R50 ;  /* 0x0000003200327220 */ /* 0x040fe20000410000 */
[C---:B------:R-:W-:Y:S01]  /*2c80*/  FMUL.FTZ R54, R0.reuse, R54 ;  /* 0x0000003600367220 */ /* 0x040fe20000410000 */
[C---:B------:R-:W-:Y:S01]  /*2c90*/  FMUL.FTZ R26, R0.reuse, R26 ;  /* 0x0000001a001a7220 */ /* 0x040fe20000410000 */
[----:B------:R-:W2:Y:S01]  /*2ca0*/  MUFU.TANH R99, R99 ;  /* 0x0000006300637308 */ /* 0x000ea20000002400 */
[----:B----4-:R-:W-:Y:S01]  /*2cb0*/  FSEL R117, R95, -INF , P1 ;  /* 0xff8000005f757808 */ /* 0x010fe20000800000 */
[----:B------:R-:W-:Y:S01]  /*2cc0*/  FMUL.FTZ R27, R0, R27 ;  /* 0x0000001b001b7220 */ /* 0x000fe20000410000 */
[----:B------:R-:W-:Y:S01]  /*2cd0*/  ISETP.GT.AND P1, PT, R76, 0x11, PT ;  /* 0x000000114c00780c */ /* 0x000fe20003f24270 */
[C---:B------:R-:W-:Y:S01]  /*2ce0*/  FMUL.FTZ R30, R0.reuse, R30 ;  /* 0x0000001e001e7220 */ /* 0x040fe20000410000 */
[C---:B------:R-:W-:Y:S01]  /*2cf0*/  FMUL.FTZ R34, R0.reuse, R34 ;  /* 0x0000002200227220 */ /* 0x040fe20000410000 */
[C---:B------:R-:W-:Y:S01]  /*2d00*/  FMUL.FTZ R35, R0.reuse, R35 ;  /* 0x0000002300237220 */ /* 0x040fe20000410000 */
[----:B------:R-:W-:Y:S01]  /*2d10*/  FMUL.FTZ R38, R0, R38 ;  /* 0x0000002600267220 */ /* 0x000fe20000410000 */
[----:B------:R-:W4:Y:S01]  /*2d20*/  MUFU.TANH R102, R102 ;  /* 0x0000006600667308 */ /* 0x000f220000002400 */
[----:B---3--:R-:W-:Y:S01]  /*2d30*/  FSEL R113, R98, -INF , P2 ;  /* 0xff80000062717808 */ /* 0x008fe20001000000 */
[----:B------:R-:W-:Y:S01]  /*2d40*/  FMUL.FTZ R12, R0, R72 ;  /* 0x00000048000c7220 */ /* 0x000fe20000410000 */
[----:B------:R-:W-:Y:S01]  /*2d50*/  ISETP.GT.AND P2, PT, R76, 0x18, PT ;  /* 0x000000184c00780c */ /* 0x000fe20003f44270 */
[C---:B------:R-:W-:Y:S01]  /*2d60*/  FMUL.FTZ R72, R0.reuse, R85 ;  /* 0x0000005500487220 */ /* 0x040fe20000410000 */
[----:B------:R-:W-:Y:S01]  /*2d70*/  SHFL.IDX PT, R64, R64, RZ, 0x1c1f ;  /* 0x001c1fff40407589 */ /* 0x000fe200000e0000 */
[C---:B01----:R-:W-:Y:S01]  /*2d80*/  FMUL.FTZ R3, R0.reuse, R88 ;  /* 0x0000005800037220 */ /* 0x043fe20000410000 */
[----:B------:R-:W-:Y:S01]  /*2d90*/  FMUL.FTZ R5, R0, R92 ;  /* 0x0000005c00057220 */ /* 0x000fe20000410000 */
[----:B------:R0:W-:Y:S01]  /*2da0*/  MUFU.TANH R69, R70 ;  /* 0x0000004600457308 */ /* 0x0001e20000002400 */
[----:B--2---:R-:W-:Y:S01]  /*2db0*/  FSEL R109, R99, -INF , P1 ;  /* 0xff800000636d7808 */ /* 0x004fe20000800000 */
[----:B------:R-:W-:Y:S01]  /*2dc0*/  ULDC UR6, c[0x0][0x988] ;  /* 0x0002620000067ab9 */ /* 0x000fe20000000800 */
[----:B------:R-:W-:Y:S01]  /*2dd0*/  ISETP.GT.AND P1, PT, R76, 0x19, PT ;  /* 0x000000194c00780c */ /* 0x000fe20003f24270 */
[----:B------:R-:W-:Y:S01]  /*2de0*/  FMUL.FTZ R24, R0, R24 ;  /* 0x0000001800187220 */ /* 0x000fe20000410000 */
[----:B------:R-:W-:-:S02]  /*2df0*/  IMAD.U32 R88, RZ, RZ, UR6 ;  /* 0x00000006ff587e24 */ /* 0x000fc4000f8e00ff */
[C---:B------:R-:W-:Y:S01]  /*2e00*/  FMUL.FTZ R8, R0.reuse, R96 ;  /* 0x0000006000087220 */ /* 0x040fe20000410000 */
[C---:B------:R-:W-:Y:S01]  /*2e10*/  FMUL.FTZ R49, R0.reuse, R49 ;  /* 0x0000003100317220 */ /* 0x040fe20000410000 */
[----:B------:R-:W1:Y:S01]  /*2e20*/  MUFU.TANH R103, R103 ;  /* 0x0000006700677308 */ /* 0x000e620000002400 */
[----:B0-----:R-:W-:Y:S01]  /*2e30*/  FMNMX.FTZ R70, R125, R123, !PT ;  /* 0x0000007b7d467209 */ /* 0x001fe20007810000 */
[----:B------:R-:W-:Y:S01]  /*2e40*/  FMUL.FTZ R11, R0, R100 ;  /* 0x00000064000b7220 */ /* 0x000fe20000410000 */
[----:B----4-:R-:W-:Y:S01]  /*2e50*/  FSEL R105, R102, -INF , P2 ;  /* 0xff80000066697808 */ /* 0x010fe20001000000 */
[C---:B------:R-:W-:Y:S01]  /*2e60*/  FMUL.FTZ R131, R0.reuse, R37 ;  /* 0x0000002500837220 */ /* 0x040fe20000410000 */
[----:B------:R-:W-:Y:S01]  /*2e70*/  FMNMX.FTZ R70, R121, R70, !PT ;  /* 0x0000004679467209 */ /* 0x000fe20007810000 */
[----:B------:R-:W-:Y:S01]  /*2e80*/  FMUL.FTZ R53, R0, R53 ;  /* 0x0000003500357220 */ /* 0x000fe20000410000 */
[----:B------:R-:W-:Y:S01]  /*2e90*/  ISETP.GT.AND P2, PT, R76, 0x20, PT ;  /* 0x000000204c00780c */ /* 0x000fe20003f44270 */
[----:B------:R-:W0:Y:S01]  /*2ea0*/  MUFU.TANH R78, R78 ;  /* 0x0000004e004e7308 */ /* 0x000e220000002400 */
[----:B------:R-:W-:Y:S01]  /*2eb0*/  FMNMX.FTZ R70, R117, R70, !PT ;  /* 0x0000004675467209 */ /* 0x000fe20007810000 */
[C---:B------:R-:W-:Y:S01]  /*2ec0*/  FMUL.FTZ R13, R0.reuse, R73 ;  /* 0x00000049000d7220 */ /* 0x040fe20000410000 */
[----:B------:R-:W-:Y:S01]  /*2ed0*/  FSEL R111, R111, -INF , P2 ;  /* 0xff8000006f6f7808 */ /* 0x000fe20001000000 */
[C---:B------:R-:W-:Y:S01]  /*2ee0*/  FMUL.FTZ R129, R0.reuse, R36 ;  /* 0x0000002400817220 */ /* 0x040fe20000410000 */
[----:B------:R-:W-:Y:S01]  /*2ef0*/  FMNMX.FTZ R70, R113, R70, !PT ;  /* 0x0000004671467209 */ /* 0x000fe20007810000 */
[----:B------:R-:W-:Y:S01]  /*2f00*/  FMUL.FTZ R73, R0, R84 ;  /* 0x0000005400497220 */ /* 0x000fe20000410000 */
[----:B------:R-:W-:Y:S01]  /*2f10*/  ISETP.GT.AND P2, PT, R76, 0x28, PT ;  /* 0x000000284c00780c */ /* 0x000fe20003f44270 */
[----:B------:R-:W2:Y:S01]  /*2f20*/  MUFU.TANH R79, R79 ;  /* 0x0000004f004f7308 */ /* 0x000ea20000002400 */
[----:B------:R-:W-:Y:S01]  /*2f30*/  FMNMX.FTZ R70, R109, R70, !PT ;  /* 0x000000466d467209 */ /* 0x000fe20007810000 */
[C---:B------:R-:W-:Y:S01]  /*2f40*/  FMUL.FTZ R29, R0.reuse, R29 ;  /* 0x0000001d001d7220 */ /* 0x040fe20000410000 */
[----:B-1----:R-:W-:Y:S01]  /*2f50*/  FSEL R107, R103, -INF , P1 ;  /* 0xff800000676b7808 */ /* 0x002fe20000800000 */
[C---:B------:R-:W-:Y:S01]  /*2f60*/  FMUL.FTZ R28, R0.reuse, R28 ;  /* 0x0000001c001c7220 */ /* 0x040fe20000410000 */
[----:B------:R-:W-:Y:S01]  /*2f70*/  FMNMX.FTZ R70, R105, R70, !PT ;  /* 0x0000004669467209 */ /* 0x000fe20007810000 */
[----:B------:R-:W-:Y:S01]  /*2f80*/  FMUL.FTZ R48, R0, R48 ;  /* 0x0000003000307220 */ /* 0x000fe20000410000 */
[----:B------:R-:W-:Y:S01]  /*2f90*/  ISETP.GT.AND P1, PT, R76, 0x21, PT ;  /* 0x000000214c00780c */ /* 0x000fe20003f24270 */
[----:B------:R-:W1:Y:S01]  /*2fa0*/  MUFU.TANH R82, R82 ;  /* 0x0000005200527308 */ /* 0x000e620000002400 */
[----:B------:R-:W-:Y:S01]  /*2fb0*/  FMNMX.FTZ R70, R107, R70, !PT ;  /* 0x000000466b467209 */ /* 0x000fe20007810000 */
[C---:B------:R-:W-:Y:S01]  /*2fc0*/  FMUL.FTZ R52, R0.reuse, R52 ;  /* 0x0000003400347220 */ /* 0x040fe20000410000 */
[----:B------:R-:W-:Y:S01]  /*2fd0*/  FSEL R115, R115, -INF , P1 ;  /* 0xff80000073737808 */ /* 0x000fe20000800000 */
[----:B------:R-:W-:Y:S01]  /*2fe0*/  FMUL.FTZ R25, R0, R25 ;  /* 0x0000001900197220 */ /* 0x000fe20000410000 */
[----:B------:R-:W-:Y:S01]  /*2ff0*/  FMNMX.FTZ R70, R111, R70, !PT ;  /* 0x000000466f467209 */ /* 0x000fe20007810000 */
[----:B------:R-:W-:Y:S01]  /*3000*/  @UP0 ULDC UR6, c[0x0][0x44c] ;  /* 0x0001130000060ab9 */ /* 0x000fe20000000800 */
[----:B------:R-:W-:Y:S01]  /*3010*/  ISETP.GT.AND P1, PT, R76, 0x29, PT ;  /* 0x000000294c00780c */ /* 0x000fe20003f24270 */
[----:B------:R-:W3:Y:S01]  /*3020*/  MUFU.TANH R83, R83 ;  /* 0x0000005300537308 */ /* 0x000ee20000002400 */
[----:B0-----:R-:W-:Y:S01]  /*3030*/  FSEL R119, R78, -INF , P2 ;  /* 0xff8000004e777808 */ /* 0x001fe20001000000 */
[----:B------:R-:W-:Y:S01]  /*3040*/  UIMAD.WIDE.U32 UR6, UR37, UR6, URZ ;  /* 0x00000006250672a5 */ /* 0x000fe2000f8e003f */
[----:B------:R-:W-:Y:S01]  /*3050*/  FMNMX.FTZ R70, R115, R70, !PT ;  /* 0x0000004673467209 */ /* 0x000fe20007810000 */
[----:B------:R-:W-:Y:S01]  /*3060*/  @UP0 ULDC UR18, c[0x0][0x450] ;  /* 0x0001140000120ab9 */ /* 0x000fe20000000800 */
[C---:B------:R-:W-:Y:S01]  /*3070*/  ISETP.GT.AND P2, PT, R76.reuse, 0x30, PT ;  /* 0x000000304c00780c */ /* 0x040fe20003f44270 */
[----:B------:R-:W-:Y:S01]  /*3080*/  UMOV UR10, UR37 ;  /* 0x00000025000a7c82 */ /* 0x000fe20008000000 */
[----:B--2---:R-:W-:Y:S01]  /*3090*/  FSEL R103, R79, -INF , P1 ;  /* 0xff8000004f677808 */ /* 0x004fe20000800000 */
[----:B------:R-:W0:Y:S01]  /*30a0*/  MUFU.TANH R86, R86 ;  /* 0x0000005600567308 */ /* 0x000e220000002400 */
[----:B------:R-:W-:Y:S01]  /*30b0*/  FMNMX.FTZ R70, R119, R70, !PT ;  /* 0x0000004677467209 */ /* 0x000fe20007810000 */
[----:B------:R-:W-:Y:S01]  /*30c0*/  UIMAD UR11, UR48, UR11, -UR14 ;  /* 0x0000000b300b72a4 */ /* 0x000fe2000f8e0a0e */
[----:B------:R-:W-:Y:S01]  /*30d0*/  ISETP.GT.AND P1, PT, R76, 0x31, PT ;  /* 0x000000314c00780c */ /* 0x000fe20003f24270 */
[----:B------:R-:W-:Y:S01]  /*30e0*/  @UP0 USHF.R.U32.HI UR10, URZ, UR18, UR7 ;  /* 0x000000123f0a0299 */ /* 0x000fe20008011607 */
[----:B-1----:R-:W-:Y:S01]  /*30f0*/  FSEL R101, R82, -INF , P2 ;  /* 0xff80000052657808 */ /* 0x002fe20001000000 */
[----:B------:R-:W-:Y:S01]  /*3100*/  UIADD3 UR55, UR52, -0x2, URZ ;  /* 0xfffffffe34377890 */ /* 0x000fe2000fffe03f */
[----:B------:R-:W-:Y:S01]  /*3110*/  FMNMX.FTZ R70, R103, R70, !PT ;  /* 0x0000004667467209 */ /* 0x000fe20007810000 */
[----:B------:R-:W1:Y:S01]  /*3120*/  MUFU.TANH R87, R87 ;  /* 0x0000005700577308 */ /* 0x000e620000002400 */
[----:B------:R-:W-:Y:S01]  /*3130*/  ISETP.GT.AND P2, PT, R76, 0x38, PT ;  /* 0x000000384c00780c */ /* 0x000fe20003f44270 */
[----:B------:R-:W-:Y:S01]  /*3140*/  UIADD3 UR6, UR11, UR10, URZ ;  /* 0x0000000a0b067290 */ /* 0x000fe2000fffe03f */
[----:B---3--:R-:W-:-:S02]  /*3150*/  FSEL R99, R83, -INF , P1 ;  /* 0xff80000053637808 */ /* 0x008fc40000800000 */
[----:B------:R-:W-:Y:S01]  /*3160*/  FMNMX.FTZ R70, R101, R70, !PT ;  /* 0x0000004665467209 */ /* 0x000fe20007810000 */
[----:B------:R-:W-:Y:S01]  /*3170*/  UIMAD.WIDE UR6, UR6, 0x66666667, URZ ;  /* 0x66666667060678a5 */ /* 0x000fe2000f8e023f */
[----:B------:R-:W-:Y:S01]  /*3180*/  ISETP.GT.AND P1, PT, R76, 0x39, PT ;  /* 0x000000394c00780c */ /* 0x000fe20003f24270 */
[----:B------:R-:W2:Y:S01]  /*3190*/  MUFU.TANH R75, R75 ;  /* 0x0000004b004b7308 */ /* 0x000ea20000002400 */
[----:B0-----:R-:W-:Y:S01]  /*31a0*/  FSEL R97, R86, -INF , P2 ;  /* 0xff80000056617808 */ /* 0x001fe20001000000 */
[----:B------:R-:W-:Y:S01]  /*31b0*/  USHF.R.U32.HI UR6, URZ, 0x1f, UR7 ;  /* 0x0000001f3f067899 */ /* 0x000fe20008011607 */
[----:B------:R-:W-:Y:S02]  /*31c0*/  FMNMX.FTZ R70, R99, R70, !PT ;  /* 0x0000004663467209 */ /* 0x000fe40007810000 */
[C---:B------:R-:W-:Y:S01]  /*31d0*/  ISETP.GT.AND P2, PT, R76.reuse, 0x40, PT ;  /* 0x000000404c00780c */ /* 0x040fe20003f44270 */
[----:B------:R-:W-:Y:S01]  /*31e0*/  ULEA.HI.SX32 UR7, UR7, UR6, 0x1a ;  /* 0x0000000607077291 */ /* 0x000fe2000f8fd23f */
[----:B------:R-:W-:Y:S01]  /*31f0*/  FMNMX.FTZ R70, R97, R70, !PT ;  /* 0x0000004661467209 */ /* 0x000fe20007810000 */
[----:B------:R0:W3:Y:S01]  /*3200*/  MUFU.TANH R80, R67 ;  /* 0x0000004300507308 */ /* 0x0000e20000002400 */
[----:B-1----:R-:W-:Y:S01]  /*3210*/  FSEL R95, R87, -INF , P1 ;  /* 0xff800000575f7808 */ /* 0x002fe20000800000 */
[----:B------:R-:W-:Y:S01]  /*3220*/  UISETP.LT.AND UP0, UPT, URZ, UR7, UPT ;  /* 0x000000073f00728c */ /* 0x000fe2000bf01270 */
[----:B------:R-:W-:-:S02]  /*3230*/  ISETP.GT.AND P1, PT, R76, 0x41, PT ;  /* 0x000000414c00780c */ /* 0x000fc40003f24270 */
[----:B------:R-:W-:Y:S01]  /*3240*/  FSEL R93, R93, -INF , P2 ;  /* 0xff8000005d5d7808 */ /* 0x000fe20001000000 */
[----:B------:R-:W-:Y:S01]  /*3250*/  USEL UR53, URZ, UR7, !UP0 ;  /* 0x000000073f357287 */ /* 0x000fe2000c000000 */
[----:B------:R-:W-:Y:S01]  /*3260*/  FMNMX.FTZ R70, R95, R70, !PT ;  /* 0x000000465f467209 */ /* 0x000fe20007810000 */
[----:B------:R-:W1:Y:S01]  /*3270*/  MUFU.TANH R71, R71 ;  /* 0x0000004700477308 */ /* 0x000e620000002400 */
[C---:B------:R-:W-:Y:S01]  /*3280*/  ISETP.GT.AND P2, PT, R76.reuse, 0x48, PT ;  /* 0x000000484c00780c */ /* 0x040fe20003f44270 */
[----:B------:R-:W-:Y:S01]  /*3290*/  UISETP.GE.AND UP0, UPT, UR55, UR53, UPT ;  /* 0x000000353700728c */ /* 0x000fe2000bf06270 */
[----:B--2---:R-:W-:Y:S02]  /*32a0*/  FSEL R91, R75, -INF , P1 ;  /* 0xff8000004b5b7808 */ /* 0x004fe40000800000 */
[----:B------:R-:W-:Y:S02]  /*32b0*/  FMNMX.FTZ R70, R93, R70, !PT ;  /* 0x000000465d467209 */ /* 0x000fe40007810000 */
[----:B------:R-:W-:Y:S01]  /*32c0*/  ISETP.GT.AND P1, PT, R76, 0x49, PT ;  /* 0x000000494c00780c */ /* 0x000fe20003f24270 */
[----:B------:R-:W2:Y:S01]  /*32d0*/  MUFU.TANH R41, R42 ;  /* 0x0000002a00297308 */ /* 0x000ea20000002400 */
[----:B------:R-:W-:-:S02]  /*32e0*/  FSEL R89, R89, -INF , P2 ;  /* 0xff80000059597808 */ /* 0x000fc40001000000 */
[----:B------:R-:W-:Y:S02]  /*32f0*/  FMNMX.FTZ R70, R91, R70, !PT ;  /* 0x000000465b467209 */ /* 0x000fe40007810000 */
[C---:B------:R-:W-:Y:S02]  /*3300*/  ISETP.GT.AND P2, PT, R76.reuse, 0x50, PT ;  /* 0x000000504c00780c */ /* 0x040fe40003f44270 */
[----:B------:R-:W-:Y:S01]  /*3310*/  FSEL R75, R77, -INF , P1 ;  /* 0xff8000004d4b7808 */ /* 0x000fe20000800000 */
[----:B------:R1:W4:Y:S01]  /*3320*/  MUFU.TANH R81, R43 ;  /* 0x0000002b00517308 */ /* 0x0003220000002400 */
[----:B------:R-:W-:Y:S02]  /*3330*/  FMNMX.FTZ R70, R89, R70, !PT ;  /* 0x0000004659467209 */ /* 0x000fe40007810000 */
[----:B------:R-:W-:Y:S02]  /*3340*/  ISETP.GT.AND P1, PT, R76, 0x51, PT ;  /* 0x000000514c00780c */ /* 0x000fe40003f24270 */
[----:B0-----:R-:W-:-:S02]  /*3350*/  FSEL R67, R65, -INF , P2 ;  /* 0xff80000041437808 */ /* 0x001fc40001000000 */
[----:B------:R-:W-:Y:S01]  /*3360*/  FMNMX.FTZ R70, R75, R70, !PT ;  /* 0x000000464b467209 */ /* 0x000fe20007810000 */
[----:B------:R-:W-:Y:S01]  /*3370*/  MUFU.TANH R46, R46 ;  /* 0x0000002e002e7308 */ /* 0x000fe20000002400 */
[----:B------:R-:W-:Y:S02]  /*3380*/  ISETP.GT.AND P2, PT, R76, 0x58, PT ;  /* 0x000000584c00780c */ /* 0x000fe40003f44270 */
[----:B---3--:R-:W-:Y:S02]  /*3390*/  FSEL R55, R80, -INF , P1 ;  /* 0xff80000050377808 */ /* 0x008fe40000800000 */
[----:B------:R-:W-:Y:S02]  /*33a0*/  FMNMX.FTZ R70, R67, R70, !PT ;  /* 0x0000004643467209 */ /* 0x000fe40007810000 */
[----:B------:R-:W-:Y:S01]  /*33b0*/  ISETP.GT.AND P1, PT, R76, 0x59, PT ;  /* 0x000000594c00780c */ /* 0x000fe20003f24270 */
[----:B------:R0:W-:Y:S01]  /*33c0*/  MUFU.TANH R78, R51 ;  /* 0x00000033004e7308 */ /* 0x0001e20000002400 */
[----:B------:R-:W-:-:S02]  /*33d0*/  FMNMX.FTZ R70, R55, R70, !PT ;  /* 0x0000004637467209 */ /* 0x000fc40007810000 */
[----:B-1----:R-:W-:Y:S02]  /*33e0*/  FSEL R43, R71, -INF , P1 ;  /* 0xff800000472b7808 */ /* 0x002fe40000800000 */
[----:B------:R-:W-:Y:S02]  /*33f0*/  ISETP.GT.AND P1, PT, R76, 0x61, PT ;  /* 0x000000614c00780c */ /* 0x000fe40003f24270 */
[----:B------:R-:W-:Y:S01]  /*3400*/  R2UR UR15, R2 ;  /* 0x00000000020f72ca */ /* 0x000fe200000e0000 */
[----:B------:R4:W1:Y:S01]  /*3410*/  MUFU.TANH R42, R47 ;  /* 0x0000002f002a7308 */ /* 0x0008620000002400 */
[----:B0-----:R-:W-:Y:S02]  /*3420*/  FSEL R51, R69, -INF , P2 ;  /* 0xff80000045337808 */ /* 0x001fe40001000000 */
[----:B------:R-:W-:Y:S02]  /*3430*/  ISETP.GT.AND P2, PT, R76, 0x60, PT ;  /* 0x000000604c00780c */ /* 0x000fe40003f44270 */
[----:B------:R-:W-:-:S02]  /*3440*/  FMNMX.FTZ R70, R51, R70, !PT ;  /* 0x0000004633467209 */ /* 0x000fc40007810000 */
[----:B--2---:R-:W-:Y:S01]  /*3450*/  FSEL R41, R41, -INF , P2 ;  /* 0xff80000029297808 */ /* 0x004fe20001000000 */
[----:B------:R-:W0:Y:S01]  /*3460*/  MUFU.TANH R50, R50 ;  /* 0x0000003200327308 */ /* 0x000e220000002400 */
[----:B------:R-:W-:Y:S02]  /*3470*/  FMNMX.FTZ R70, R43, R70, !PT ;  /* 0x000000462b467209 */ /* 0x000fe40007810000 */
[C---:B------:R-:W-:Y:S01]  /*3480*/  ISETP.GT.AND P2, PT, R76.reuse, 0x68, PT ;  /* 0x000000684c00780c */ /* 0x040fe20003f44270 */
[----:B------:R-:W-:Y:S01]  /*3490*/  UIADD3 UR6, UR15, 0x29840, URZ ;  /* 0x000298400f067890 */ /* 0x000fe2000fffe03f */
[----:B----4-:R-:W-:Y:S02]  /*34a0*/  FSEL R47, R81, -INF , P1 ;  /* 0xff800000512f7808 */ /* 0x010fe40000800000 */
[----:B------:R-:W-:Y:S01]  /*34b0*/  FMNMX.FTZ R70, R41, R70, !PT ;  /* 0x0000004629467209 */ /* 0x000fe20007810000 */
[----:B------:R2:W-:Y:S01]  /*34c0*/  MUFU.TANH R79, R7 ;  /* 0x00000007004f7308 */ /* 0x0005e20000002400 */
[----:B------:R-:W-:Y:S01]  /*34d0*/  ISETP.GT.AND P1, PT, R76, 0x69, PT ;  /* 0x000000694c00780c */ /* 0x000fe20003f24270 */
[----:B------:R-:W-:Y:S01]  /*34e0*/  UPRMT UR6, UR39, 0x654, UR6 ;  /* 0x0000065427067896 */ /* 0x000fe20008000006 */
[----:B------:R-:W-:-:S02]  /*34f0*/  FMNMX.FTZ R70, R47, R70, !PT ;  /* 0x000000462f467209 */ /* 0x000fc40007810000 */
[----:B-1----:R-:W-:Y:S02]  /*3500*/  FSEL R65, R42, -INF , P1 ;  /* 0xff8000002a417808 */ /* 0x002fe40000800000 */
[----:B------:R-:W-:Y:S01]  /*3510*/  ISETP.GT.AND P1, PT, R76, 0x71, PT ;  /* 0x000000714c00780c */ /* 0x000fe20003f24270 */
[----:B------:R-:W1:Y:S01]  /*3520*/  MUFU.TANH R54, R54 ;  /* 0x0000003600367308 */ /* 0x000e620000002400 */
[----:B--2---:R-:W-:Y:S01]  /*3530*/  FMUL.FTZ R7, R0, R31 ;  /* 0x0000001f00077220 */ /* 0x004fe20000410000 */
[----:B------:R-:W-:Y:S01]  /*3540*/  FSEL R31, R46, -INF , P2 ;  /* 0xff8000002e1f7808 */ /* 0x000fe20001000000 */
[----:B------:R-:W-:Y:S01]  /*3550*/  SYNCS.ARRIVE.TRANS64.RED.A1T0 RZ, [UR6], RZ ;  /* 0x000000ffffff79a7 */ /* 0x000fe20008100406 */
[----:B------:R-:W-:Y:S02]  /*3560*/  ISETP.GT.AND P2, PT, R76, 0x70, PT ;  /* 0x000000704c00780c */ /* 0x000fe40003f44270 */
[----:B------:R-:W-:Y:S02]  /*3570*/  FMNMX.FTZ R70, R31, R70, !PT ;  /* 0x000000461f467209 */ /* 0x000fe40007810000 */
[----:B------:R-:W2:Y:S01]  /*3580*/  MUFU.TANH R26, R26 ;  /* 0x0000001a001a7308 */ /* 0x000ea20000002400 */
[----:B0-----:R-:W-:-:S02]  /*3590*/  FSEL R69, R50, -INF , P2 ;  /* 0xff80000032457808 */ /* 0x001fc40001000000 */
[----:B------:R-:W-:Y:S02]  /*35a0*/  FMNMX.FTZ R70, R65, R70, !PT ;  /* 0x0000004641467209 */ /* 0x000fe40007810000 */
[----:B------:R-:W-:Y:S02]  /*35b0*/  ISETP.GT.AND P2, PT, R76, 0x78, PT ;  /* 0x000000784c00780c */ /* 0x000fe40003f44270 */
[----:B------:R-:W-:Y:S01]  /*35c0*/  FSEL R71, R78, -INF , P1 ;  /* 0xff8000004e477808 */ /* 0x000fe20000800000 */
[----:B------:R-:W0:Y:S01]  /*35d0*/  MUFU.TANH R27, R27 ;  /* 0x0000001b001b7308 */ /* 0x000e220000002400 */
[----:B------:R-:W-:Y:S02]  /*35e0*/  FMNMX.FTZ R70, R69, R70, !PT ;  /* 0x0000004645467209 */ /* 0x000fe40007810000 */
[----:B------:R-:W-:Y:S02]  /*35f0*/  ISETP.GT.AND P1, PT, R76, 0x79, PT ;  /* 0x000000794c00780c */ /* 0x000fe40003f24270 */
[----:B-1----:R-:W-:-:S02]  /*3600*/  FSEL R77, R54, -INF , P2 ;  /* 0xff800000364d7808 */ /* 0x002fc40001000000 */
[----:B------:R-:W-:Y:S01]  /*3610*/  FMNMX.FTZ R70, R71, R70, !PT ;  /* 0x0000004647467209 */ /* 0x000fe20007810000 */
[----:B------:R-:W1:Y:S01]  /*3620*/  MUFU.TANH R30, R30 ;  /* 0x0000001e001e7308 */ /* 0x000e620000002400 */
[C---:B------:R-:W-:Y:S02]  /*3630*/  ISETP.GT.AND P2, PT, R76.reuse, 0x80, PT ;  /* 0x000000804c00780c */ /* 0x040fe40003f44270 */
[----:B------:R-:W-:Y:S02]  /*3640*/  FSEL R79, R79, -INF , P1 ;  /* 0xff8000004f4f7808 */ /* 0x000fe40000800000 */
[----:B------:R-:W-:Y:S02]  /*3650*/  FMNMX.FTZ R70, R77, R70, !PT ;  /* 0x000000464d467209 */ /* 0x000fe40007810000 */
[----:B------:R-:W-:Y:S01]  /*3660*/  ISETP.GT.AND P1, PT, R76, 0x81, PT ;  /* 0x000000814c00780c */ /* 0x000fe20003f24270 */
[----:B------:R3:W4:Y:S01]  /*3670*/  MUFU.TANH R81, R7 ;  /* 0x0000000700517308 */ /* 0x0007220000002400 */
[----:B--2---:R-:W-:-:S02]  /*3680*/  FSEL R87, R26, -INF , P2 ;  /* 0xff8000001a577808 */ /* 0x004fc40001000000 */
[----:B------:R-:W-:Y:S02]  /*3690*/  FMNMX.FTZ R70, R79, R70, !PT ;  /* 0x000000464f467209 */ /* 0x000fe40007810000 */
[----:B------:R-:W-:Y:S02]  /*36a0*/  ISETP.GT.AND P2, PT, R76, 0x88, PT ;  /* 0x000000884c00780c */ /* 0x000fe40003f44270 */
[----:B0-----:R-:W-:Y:S01]  /*36b0*/  FSEL R85, R27, -INF , P1 ;  /* 0xff8000001b557808 */ /* 0x001fe20000800000 */
[----:B------:R0:W2:Y:S01]  /*36c0*/  MUFU.TANH R42, R34 ;  /* 0x00000022002a7308 */ /* 0x0000a20000002400 */
[----:B------:R-:W-:Y:S01]  /*36d0*/  FMNMX.FTZ R70, R87, R70, !PT ;  /* 0x0000004657467209 */ /* 0x000fe20007810000 */
[----:B---3--:R-:W-:Y:S01]  /*36e0*/  FMUL.FTZ R7, R0, R39 ;  /* 0x0000002700077220 */ /* 0x008fe20000410000 */
[----:B------:R-:W-:Y:S02]  /*36f0*/  ISETP.GT.AND P1, PT, R76, 0x89, PT ;  /* 0x000000894c00780c */ /* 0x000fe40003f24270 */
[----:B-1----:R-:W-:-:S02]  /*3700*/  FSEL R83, R30, -INF , P2 ;  /* 0xff8000001e537808 */ /* 0x002fc40001000000 */
[----:B------:R-:W-:Y:S01]  /*3710*/  FMNMX.FTZ R70, R85, R70, !PT ;  /* 0x0000004655467209 */ /* 0x000fe20007810000 */
[----:B------:R2:W1:Y:S01]  /*3720*/  MUFU.TANH R46, R35 ;  /* 0x00000023002e7308 */ /* 0x0004620000002400 */
[----:B------:R-:W-:Y:S01]  /*3730*/  ISETP.GT.AND P2, PT, R76, 0x90, PT ;  /* 0x000000904c00780c */ /* 0x000fe20003f44270 */
[----:B0-----:R-:W-:Y:S01]  /*3740*/  FMUL.FTZ R34, R0, R44 ;  /* 0x0000002c00227220 */ /* 0x001fe20000410000 */
[----:B----4-:R-:W-:Y:S02]  /*3750*/  FSEL R81, R81, -INF , P1 ;  /* 0xff80000051517808 */ /* 0x010fe40000800000 */
[----:B------:R-:W-:Y:S02]  /*3760*/  FMNMX.FTZ R70, R83, R70, !PT ;  /* 0x0000004653467209 */ /* 0x000fe40007810000 */
[----:B------:R-:W-:Y:S01]  /*3770*/  ISETP.GT.AND P1, PT, R76, 0x91, PT ;  /* 0x000000914c00780c */ /* 0x000fe20003f24270 */
[----:B------:R-:W0:Y:S01]  /*3780*/  MUFU.TANH R38, R38 ;  /* 0x0000002600267308 */ /* 0x000e220000002400 */
[----:B--2---:R-:W-:-:S02]  /*3790*/  FSEL R35, R42, -INF , P2 ;  /* 0xff8000002a237808 */ /* 0x004fc40001000000 */
[----:B------:R-:W-:Y:S02]  /*37a0*/  FMNMX.FTZ R70, R81, R70, !PT ;  /* 0x0000004651467209 */ /* 0x000fe40007810000 */
[----:B------:R-:W-:Y:S02]  /*37b0*/  ISETP.GT.AND P2, PT, R76, 0x98, PT ;  /* 0x000000984c00780c */ /* 0x000fe40003f44270 */
[----:B------:R-:W-:Y:S01]  /*37c0*/  FMNMX.FTZ R70, R35, R70, !PT ;  /* 0x0000004623467209 */ /* 0x000fe20007810000 */
[----:B------:R2:W3:Y:S01]  /*37d0*/  MUFU.TANH R27, R7 ;  /* 0x00000007001b7308 */ /* 0x0004e20000002400 */
[----:B-1----:R-:W-:Y:S02]  /*37e0*/  FSEL R39, R46, -INF , P1 ;  /* 0xff8000002e277808 */ /* 0x002fe40000800000 */
[----:B------:R-:W-:Y:S02]  /*37f0*/  ISETP.GT.AND P1, PT, R76, 0x99, PT ;  /* 0x000000994c00780c */ /* 0x000fe40003f24270 */
[----:B------:R-:W-:-:S03]  /*3800*/  FMNMX.FTZ R70, R39, R70, !PT ;  /* 0x0000004627467209 */ /* 0x000fc60007810000 */
[----:B------:R-:W-:Y:S01]  /*3810*/  MUFU.TANH R3, R3 ;  /* 0x0000000300037308 */ /* 0x000fe20000002400 */
[----:B--2---:R-:W-:Y:S01]  /*3820*/  FMUL.FTZ R7, R0, R45 ;  /* 0x0000002d00077220 */ /* 0x004fe20000410000 */
[----:B0-----:R-:W-:Y:S01]  /*3830*/  FSEL R45, R38, -INF , P2 ;  /* 0xff800000262d7808 */ /* 0x001fe20001000000 */
[----:B------:R-:W-:-:S03]  /*3840*/  FMUL.FTZ R38, R0, R32 ;  /* 0x0000002000267220 */ /* 0x000fc60000410000 */
[----:B------:R-:W-:Y:S02]  /*3850*/  FMNMX.FTZ R70, R45, R70, !PT ;  /* 0x000000462d467209 */ /* 0x000fe40007810000 */
[----:B------:R0:W-:Y:S01]  /*3860*/  MUFU.TANH R42, R7 ;  /* 0x00000007002a7308 */ /* 0x0001e20000002400 */
[----:B---3--:R-:W-:-:S04]  /*3870*/  FSEL R27, R27, -INF , P1 ;  /* 0xff8000001b1b7808 */ /* 0x008fc80000800000 */
[----:B------:R-:W-:-:S03]  /*3880*/  FMNMX.FTZ R70, R27, R70, !PT ;  /* 0x000000461b467209 */ /* 0x000fc60007810000 */
[----:B------:R-:W1:Y:S02]  /*3890*/  MUFU.TANH R4, R4 ;  /* 0x0000000400047308 */ /* 0x000e640000002400 */
[----:B------:R-:W2:Y:S06]  /*38a0*/  SHFL.BFLY PT, R127, R70, 0x2, 0x1f ;  /* 0x0c401f00467f7f89 */ /* 0x000eac00000e0000 */
[----:B------:R-:W3:Y:S08]  /*38b0*/  MUFU.TANH R5, R5 ;  /* 0x0000000500057308 */ /* 0x000ef00000002400 */
[----:B------:R4:W-:Y:S08]  /*38c0*/  MUFU.TANH R50, R24 ;  /* 0x0000001800327308 */ /* 0x0009f00000002400 */
[----:B------:R-:W5:Y:S01]  /*38d0*/  MUFU.TANH R6, R6 ;  /* 0x0000000600067308 */ /* 0x000f620000002400 */
[----:B--2---:R-:W-:Y:S01]  /*38e0*/  FMNMX.FTZ R26, R70, R127, !PT ;  /* 0x0000007f461a7209 */ /* 0x004fe20007810000 */
[----:B------:R-:W-:Y:S01]  /*38f0*/  FMUL.FTZ R127, R0, R33 ;  /* 0x00000021007f7220 */ /* 0x000fe20000410000 */
[----:B------:R-:W-:-:S03]  /*3900*/  IADD3 R33, R66, -UR14, RZ ;  /* 0x8000000e42217c10 */ /* 0x000fc6000fffe0ff */
[----:B0-----:R-:W0:Y:S01]  /*3910*/  SHFL.BFLY PT, R7, R26, 0x1, 0x1f ;  /* 0x0c201f001a077f89 */ /* 0x001e2200000e0000 */
[----:B------:R-:W-:Y:S01]  /*3920*/  VIADDMNMX R68, R64, R33, R68, PT ;  /* 0x0000002140447246 */ /* 0x000fe20003800144 */
[----:B------:R-:W-:Y:S03]  /*3930*/  MUFU.TANH R8, R8 ;  /* 0x0000000800087308 */ /* 0x000fe60000002400 */
[C---:B------:R-:W-:Y:S02]  /*3940*/  ISETP.GT.AND P2, PT, R68.reuse, 0x1, PT ;  /* 0x000000014400780c */ /* 0x040fe40003f44270 */
[----:B------:R-:W-:Y:S02]  /*3950*/  ISETP.GT.AND P3, PT, R68, 0x8, PT ;  /* 0x000000084400780c */ /* 0x000fe40003f64270 */
[----:B-1----:R-:W-:Y:S01]  /*3960*/  FSEL R32, R4, -INF , P2 ;  /* 0xff80000004207808 */ /* 0x002fe20001000000 */
[----:B------:R-:W1:Y:S01]  /*3970*/  MUFU.TANH R9, R9 ;  /* 0x0000000900097308 */ /* 0x000e620000002400 */
[----:B---3--:R-:W-:-:S02]  /*3980*/  FSEL R37, R5, -INF , P3 ;  /* 0xff80000005257808 */ /* 0x008fc40001800000 */
[----:B------:R-:W-:-:S05]  /*3990*/  ISETP.GT.AND P2, PT, R68, 0x10, PT ;  /* 0x000000104400780c */ /* 0x000fca0003f44270 */
[----:B------:R2:W-:Y:S01]  /*39a0*/  MUFU.TANH R44, R49 ;  /* 0x00000031002c7308 */ /* 0x0005e20000002400 */
[----:B0-----:R-:W-:-:S07]  /*39b0*/  FMNMX.FTZ R7, R26, R7, !PT ;  /* 0x000000071a077209 */ /* 0x001fce0007810000 */
[----:B------:R-:W0:Y:S01]  /*39c0*/  MUFU.TANH R11, R11 ;  /* 0x0000000b000b7308 */ /* 0x000e220000002400 */
[C---:B------:R-:W-:Y:S01]  /*39d0*/  FSETP.NEU.FTZ.AND P1, PT, R7.reuse, -INF , PT ;  /* 0xff8000000700780b */ /* 0x040fe20003f3d000 */
[----:B----4-:R-:W-:-:S05]  /*39e0*/  FFMA.FTZ R24, R7, R88, -8 ;  /* 0xc100000007187423 */ /* 0x010fca0000010058 */
[----:B------:R-:W-:Y:S01]  /*39f0*/  FSEL R24, R24, RZ, P1 ;  /* 0x000000ff18187208 */ /* 0x000fe20000800000 */
[----:B------:R-:W3:Y:S01]  /*3a00*/  MUFU.TANH R10, R10 ;  /* 0x0000000a000a7308 */ /* 0x000ee20000002400 */
[----:B------:R-:W-:-:S03]  /*3a10*/  ISETP.GT.AND P1, PT, R68, RZ, PT ;  /* 0x000000ff4400720c */ /* 0x000fc60003f24270 */
[-CC-:B------:R-:W-:Y:S01]  /*3a20*/  FFMA.FTZ R36, R105, R88.reuse, -R24.reuse ;  /* 0x0000005869247223 */ /* 0x180fe20000010818 */
[----:B--2---:R-:W-:Y:S01]  /*3a30*/  FSEL R49, R3, -INF , P1 ;  /* 0xff80000003317808 */ /* 0x004fe20000800000 */
[--C-:B------:R-:W-:Y:S01]  /*3a40*/  FFMA.FTZ R5, R107, R88, -R24.reuse ;  /* 0x000000586b057223 */ /* 0x100fe20000010818 */
[----:B------:R-:W-:Y:S01]  /*3a50*/  ISETP.GT.AND P1, PT, R68, 0x9, PT ;  /* 0x000000094400780c */ /* 0x000fe20003f24270 */
[----:B------:R-:W2:Y:S01]  /*3a60*/  MUFU.TANH R12, R12 ;  /* 0x0000000c000c7308 */ /* 0x000ea20000002400 */
[----:B------:R-:W-:Y:S01]  /*3a70*/  FMNMX.FTZ R4, R49, R32, !PT ;  /* 0x0000002031047209 */ /* 0x000fe20007810000 */
[-CC-:B------:R-:W-:Y:S01]  /*3a80*/  FFMA.FTZ R3, R109, R88.reuse, -R24.reuse ;  /* 0x000000586d037223 */ /* 0x180fe20000010818 */
[----:B-----5:R-:W-:Y:S01]  /*3a90*/  FSEL R33, R6, -INF , P1 ;  /* 0xff80000006217808 */ /* 0x020fe20000800000 */
[--C-:B------:R-:W-:Y:S01]  /*3aa0*/  FFMA.FTZ R30, R113, R88, -R24.reuse ;  /* 0x00000058711e7223 */ /* 0x100fe20000010818 */
[----:B------:R-:W-:Y:S01]  /*3ab0*/  FMNMX.FTZ R6, R37, R4, !PT ;  /* 0x0000000425067209 */ /* 0x000fe20007810000 */
[--C-:B------:R-:W-:Y:S01]  /*3ac0*/  FFMA.FTZ R26, R123, R88, -R24.reuse ;  /* 0x000000587b1a7223 */ /* 0x100fe20000010818 */
[C---:B------:R-:W-:Y:S01]  /*3ad0*/  ISETP.GT.AND P1, PT, R68.reuse, 0x11, PT ;  /* 0x000000114400780c */ /* 0x040fe20003f24270 */
[----:B------:R4:W-:Y:S01]  /*3ae0*/  MUFU.TANH R46, R53 ;  /* 0x00000035002e7308 */ /* 0x0009e20000002400 */
[----:B------:R-:W-:Y:S01]  /*3af0*/  FMNMX.FTZ R6, R33, R6, !PT ;  /* 0x0000000621067209 */ /* 0x000fe20007810000 */
[-CC-:B------:R-:W-:Y:S01]  /*3b00*/  FFMA.FTZ R93, R93, R88.reuse, -R24.reuse ;  /* 0x000000585d5d7223 */ /* 0x180fe20000010818 */
[----:B-1----:R-:W-:Y:S01]  /*3b10*/  FSEL R105, R9, -INF , P1 ;  /* 0xff80000009697808 */ /* 0x002fe20000800000 */
[-CC-:B------:R-:W-:Y:S01]  /*3b20*/  FFMA.FTZ R9, R115, R88.reuse, -R24.reuse ;  /* 0x0000005873097223 */ /* 0x180fe20000010818 */
[----:B------:R-:W-:Y:S01]  /*3b30*/  ISETP.GT.AND P1, PT, R68, 0x19, PT ;  /* 0x000000194400780c */ /* 0x000fe20003f24270 */
[-CC-:B------:R-:W-:Y:S01]  /*3b40*/  FFMA.FTZ R97, R97, R88.reuse, -R24.reuse ;  /* 0x0000005861617223 */ /* 0x180fe20000010818 */
[----:B------:R-:W-:-:S01]  /*3b50*/  FFMA.FTZ R89, R89, R88, -R24 ;  /* 0x0000005859597223 */ /* 0x000fc20000010818 */
[----:B------:R-:W1:Y:S01]  /*3b60*/  MUFU.TANH R13, R13 ;  /* 0x0000000d000d7308 */ /* 0x000e620000002400 */
[----:B----4-:R-:W-:Y:S01]  /*3b70*/  FSEL R53, R8, -INF , P2 ;  /* 0xff80000008357808 */ /* 0x010fe20001000000 */
[-CC-:B------:R-:W-:Y:S01]  /*3b80*/  FFMA.FTZ R77, R77, R88.reuse, -R24.reuse ;  /* 0x000000584d4d7223 */ /* 0x180fe20000010818 */
[C---:B------:R-:W-:Y:S01]  /*3b90*/  ISETP.GT.AND P2, PT, R68.reuse, 0x18, PT ;  /* 0x000000184400780c */ /* 0x040fe20003f44270 */
[--C-:B------:R-:W-:Y:S01]  /*3ba0*/  FFMA.FTZ R55, R55, R88, -R24.reuse ;  /* 0x0000005837377223 */ /* 0x100fe20000010818 */
[----:B------:R-:W-:Y:S01]  /*3bb0*/  FMNMX.FTZ R6, R53, R6, !PT ;  /* 0x0000000635067209 */ /* 0x000fe20007810000 */
[--C-:B------:R-:W-:Y:S01]  /*3bc0*/  FFMA.FTZ R43, R43, R88, -R24.reuse ;  /* 0x000000582b2b7223 */ /* 0x100fe20000010818 */
[----:B0-----:R-:W-:Y:S01]  /*3bd0*/  FSEL R107, R11, -INF , P2 ;  /* 0xff8000000b6b7808 */ /* 0x001fe20001000000 */
[----:B------:R-:W0:Y:S01]  /*3be0*/  MUFU.TANH R14, R14 ;  /* 0x0000000e000e7308 */ /* 0x000e220000002400 */
[----:B------:R-:W-:Y:S01]  /*3bf0*/  FMNMX.FTZ R6, R105, R6, !PT ;  /* 0x0000000669067209 */ /* 0x000fe20007810000 */
[-CC-:B------:R-:W-:Y:S01]  /*3c00*/  FFMA.FTZ R11, R103, R88.reuse, -R24.reuse ;  /* 0x00000058670b7223 */ /* 0x180fe20000010818 */
[----:B------:R-:W-:Y:S01]  /*3c10*/  ISETP.GT.AND P2, PT, R68, 0x20, PT ;  /* 0x000000204400780c */ /* 0x000fe20003f44270 */
[-CC-:B------:R-:W-:Y:S01]  /*3c20*/  FFMA.FTZ R31, R31, R88.reuse, -R24.reuse ;  /* 0x000000581f1f7223 */ /* 0x180fe20000010818 */
[----:B---3--:R-:W-:Y:S01]  /*3c30*/  FSEL R109, R10, -INF , P1 ;  /* 0xff8000000a6d7808 */ /* 0x008fe20000800000 */
[--C-:B------:R-:W-:Y:S01]  /*3c40*/  FFMA.FTZ R10, R111, R88, -R24.reuse ;  /* 0x000000586f0a7223 */ /* 0x100fe20000010818 */
[----:B------:R-:W-:Y:S01]  /*3c50*/  FMNMX.FTZ R8, R107, R6, !PT ;  /* 0x000000066b087209 */ /* 0x000fe20007810000 */
[----:B------:R-:W-:Y:S01]  /*3c60*/  MUFU.TANH R15, R15 ;  /* 0x0000000f000f7308 */ /* 0x000fe20000002400 */
[----:B------:R-:W-:Y:S01]  /*3c70*/  ISETP.GT.AND P1, PT, R68, 0x21, PT ;  /* 0x000000214400780c */ /* 0x000fe20003f24270 */
[-CC-:B------:R-:W-:Y:S01]  /*3c80*/  FFMA.FTZ R35, R35, R88.reuse, -R24.reuse ;  /* 0x0000005823237223 */ /* 0x180fe20000010818 */
[----:B--2---:R-:W-:Y:S01]  /*3c90*/  FSEL R111, R12, -INF , P2 ;  /* 0xff8000000c6f7808 */ /* 0x004fe20001000000 */
[--C-:B------:R-:W-:Y:S01]  /*3ca0*/  FFMA.FTZ R12, R119, R88, -R24.reuse ;  /* 0x00000058770c7223 */ /* 0x100fe20000010818 */
[----:B------:R-:W-:Y:S01]  /*3cb0*/  FMNMX.FTZ R8, R109, R8, !PT ;  /* 0x000000086d087209 */ /* 0x000fe20007810000 */
[-CC-:B------:R-:W-:Y:S01]  /*3cc0*/  FFMA.FTZ R27, R27, R88.reuse, -R24.reuse ;  /* 0x000000581b1b7223 */ /* 0x180fe20000010818 */
[----:B------:R-:W-:Y:S01]  /*3cd0*/  ISETP.GT.AND P2, PT, R68, 0x28, PT ;  /* 0x000000284400780c */ /* 0x000fe20003f44270 */
[----:B------:R-:W2:Y:S01]  /*3ce0*/  MUFU.TANH R20, R20 ;  /* 0x0000001400147308 */ /* 0x000ea20000002400 */
[----:B-1----:R-:W-:Y:S01]  /*3cf0*/  FSEL R113, R13, -INF , P1 ;  /* 0xff8000000d717808 */ /* 0x002fe20000800000 */
[----:B------:R-:W-:Y:S01]  /*3d00*/  FFMA.FTZ R13, R99, R88, -R24 ;  /* 0x00000058630d7223 */ /* 0x000fe20000010818 */
[----:B------:R-:W-:-:S02]  /*3d10*/  FMNMX.FTZ R8, R111, R8, !PT ;  /* 0x000000086f087209 */ /* 0x000fc40007810000 */
[----:B------:R-:W-:Y:S02]  /*3d20*/  ISETP.GT.AND P1, PT, R68, 0x29, PT ;  /* 0x000000294400780c */ /* 0x000fe40003f24270 */
[----:B0-----:R-:W-:Y:S01]  /*3d30*/  FSEL R115, R14, -INF , P2 ;  /* 0xff8000000e737808 */ /* 0x001fe20001000000 */
[----:B------:R-:W-:Y:S01]  /*3d40*/  MUFU.TANH R21, R21 ;  /* 0x0000001500157308 */ /* 0x000fe20000002400 */
[----:B------:R-:W-:Y:S01]  /*3d50*/  FMNMX.FTZ R8, R113, R8, !PT ;  /* 0x0000000871087209 */ /* 0x000fe20007810000 */
[----:B------:R-:W-:Y:S01]  /*3d60*/  FFMA.FTZ R14, R101, R88, -R24 ;  /* 0x00000058650e7223 */ /* 0x000fe20000010818 */
[----:B------:R-:W-:-:S05]  /*3d70*/  ISETP.GT.AND P2, PT, R68, 0x30, PT ;  /* 0x000000304400780c */ /* 0x000fca0003f44270 */
[----:B------:R-:W0:Y:S01]  /*3d80*/  MUFU.TANH R73, R73 ;  /* 0x0000004900497308 */ /* 0x000e220000002400 */
[----:B--2---:R-:W-:Y:S02]  /*3d90*/  FSEL R119, R20, -INF , P2 ;  /* 0xff80000014777808 */ /* 0x004fe40001000000 */
[----:B------:R-:W-:-:S05]  /*3da0*/  ISETP.GT.AND P2, PT, R68, 0x38, PT ;  /* 0x000000384400780c */ /* 0x000fca0003f44270 */
[----:B------:R1:W-:Y:S08]  /*3db0*/  MUFU.TANH R76, R29 ;  /* 0x0000001d004c7308 */ /* 0x0003f00000002400 */
[----:B------:R-:W2:Y:S01]  /*3dc0*/  MUFU.TANH R72, R72 ;  /* 0x0000004800487308 */ /* 0x000ea20000002400 */
[----:B-1----:R-:W-:-:S01]  /*3dd0*/  FFMA.FTZ R29, R117, R88, -R24 ;  /* 0x00000058751d7223 */ /* 0x002fc20000010818 */
[----:B------:R-:W-:Y:S01]  /*3de0*/  FSEL R117, R15, -INF , P1 ;  /* 0xff8000000f757808 */ /* 0x000fe20000800000 */
[----:B------:R-:W-:-:S01]  /*3df0*/  FFMA.FTZ R15, R95, R88, -R24 ;  /* 0x000000585f0f7223 */ /* 0x000fc20000010818 */
[----:B------:R-:W-:-:S02]  /*3e00*/  ISETP.GT.AND P1, PT, R68, 0x31, PT ;  /* 0x000000314400780c */ /* 0x000fc40003f24270 */
[----:B0-----:R-:W-:Y:S02]  /*3e10*/  FSEL R73, R73, -INF , P2 ;  /* 0xff80000049497808 */ /* 0x001fe40001000000 */
[----:B------:R0:W-:Y:S01]  /*3e20*/  MUFU.EX2 R6, R10 ;  /* 0x0000000a00067308 */ /* 0x0001e20000000800 */
[----:B------:R-:W-:-:S07]  /*3e30*/  ISETP.GT.AND P2, PT, R68, 0x40, PT ;  /* 0x000000404400780c */ /* 0x000fce0003f44270 */
[----:B------:R-:W1:Y:S01]  /*3e40*/  MUFU.TANH R74, R74 ;  /* 0x0000004a004a7308 */ /* 0x000e620000002400 */
[----:B0-----:R-:W-:-:S04]  /*3e50*/  FMNMX.FTZ R10, R115, R8, !PT ;  /* 0x00000008730a7209 */ /* 0x001fc80007810000 */
[----:B------:R-:W-:-:S03]  /*3e60*/  FMNMX.FTZ R10, R117, R10, !PT ;  /* 0x0000000a750a7209 */ /* 0x000fc60007810000 */
[----:B------:R0:W-:Y:S01]  /*3e70*/  MUFU.TANH R70, R28 ;  /* 0x0000001c00467308 */ /* 0x0001e20000002400 */
[----:B------:R-:W-:-:S07]  /*3e80*/  FMNMX.FTZ R10, R119, R10, !PT ;  /* 0x0000000a770a7209 */ /* 0x000fce0007810000 */
[----:B------:R-:W3:Y:S01]  /*3e90*/  MUFU.TANH R56, R56 ;  /* 0x0000003800387308 */ /* 0x000ee20000002400 */
[----:B0-----:R-:W-:-:S01]  /*3ea0*/  FFMA.FTZ R28, R121, R88, -R24 ;  /* 0x00000058791c7223 */ /* 0x001fc20000010818 */
[----:B------:R-:W-:Y:S01]  /*3eb0*/  FSEL R121, R21, -INF , P1 ;  /* 0xff80000015797808 */ /* 0x000fe20000800000 */
[----:B------:R-:W-:-:S01]  /*3ec0*/  FFMA.FTZ R21, R91, R88, -R24 ;  /* 0x000000585b157223 */ /* 0x000fc20000010818 */
[----:B------:R-:W-:Y:S02]  /*3ed0*/  ISETP.GT.AND P1, PT, R68, 0x39, PT ;  /* 0x000000394400780c */ /* 0x000fe40003f24270 */
[----:B------:R-:W-:Y:S02]  /*3ee0*/  FMNMX.FTZ R10, R121, R10, !PT ;  /* 0x0000000a790a7209 */ /* 0x000fe40007810000 */
[----:B------:R-:W0:Y:S01]  /*3ef0*/  MUFU.TANH R57, R57 ;  /* 0x0000003900397308 */ /* 0x000e220000002400 */
[----:B--2---:R-:W-:Y:S02]  /*3f00*/  FSEL R103, R72, -INF , P1 ;  /* 0xff80000048677808 */ /* 0x004fe40000800000 */
[----:B------:R-:W-:-:S02]  /*3f10*/  ISETP.GT.AND P1, PT, R68, 0x41, PT ;  /* 0x000000414400780c */ /* 0x000fc40003f24270 */
[----:B-1----:R-:W-:Y:S02]  /*3f20*/  FSEL R101, R74, -INF , P2 ;  /* 0xff8000004a657808 */ /* 0x002fe40001000000 */
[----:B------:R-:W-:Y:S01]  /*3f30*/  ISETP.GT.AND P2, PT, R68, 0x48, PT ;  /* 0x000000484400780c */ /* 0x000fe20003f44270 */
[----:B------:R-:W1:Y:S01]  /*3f40*/  MUFU.TANH R58, R58 ;  /* 0x0000003a003a7308 */ /* 0x000e620000002400 */
[----:B---3--:R-:W-:Y:S02]  /*3f50*/  FSEL R123, R56, -INF , P1 ;  /* 0xff800000387b7808 */ /* 0x008fe40000800000 */
[----:B------:R-:W-:-:S05]  /*3f60*/  ISETP.GT.AND P1, PT, R68, 0x49, PT ;  /* 0x000000494400780c */ /* 0x000fca0003f24270 */
[----:B------:R2:W-:Y:S01]  /*3f70*/  MUFU.EX2 R8, R12 ;  /* 0x0000000c00087308 */ /* 0x0005e20000000800 */
[----:B0-----:R-:W-:Y:S01]  /*3f80*/  FSEL R99, R57, -INF , P2 ;  /* 0xff80000039637808 */ /* 0x001fe20001000000 */
[----:B------:R-:W-:Y:S01]  /*3f90*/  FFMA.FTZ R57, R75, R88, -R24 ;  /* 0x000000584b397223 */ /* 0x000fe20000010818 */
[----:B------:R-:W-:-:S05]  /*3fa0*/  ISETP.GT.AND P2, PT, R68, 0x50, PT ;  /* 0x000000504400780c */ /* 0x000fca0003f44270 */
[----:B------:R-:W0:Y:S01]  /*3fb0*/  MUFU.TANH R59, R59 ;  /* 0x0000003b003b7308 */ /* 0x000e220000002400 */
[----:B--2---:R-:W-:Y:S02]  /*3fc0*/  FMNMX.FTZ R12, R73, R10, !PT ;  /* 0x0000000a490c7209 */ /* 0x004fe40007810000 */
[----:B-1----:R-:W-:Y:S02]  /*3fd0*/  FSEL R133, R58, -INF , P1 ;  /* 0xff8000003a857808 */ /* 0x002fe40000800000 */
[----:B------:R-:W-:Y:S02]  /*3fe0*/  FMNMX.FTZ R12, R103, R12, !PT ;  /* 0x0000000c670c7209 */ /* 0x000fe40007810000 */
[----:B------:R-:W-:Y:S01]  /*3ff0*/  ISETP.GT.AND P1, PT, R68, 0x51, PT ;  /* 0x000000514400780c */ /* 0x000fe20003f24270 */
[----:B------:R-:W1:Y:S01]  /*4000*/  MUFU.TANH R60, R60 ;  /* 0x0000003c003c7308 */ /* 0x000e620000002400 */
[----:B------:R-:W-:-:S04]  /*4010*/  FMNMX.FTZ R12, R101, R12, !PT ;  /* 0x0000000c650c7209 */ /* 0x000fc80007810000 */
[----:B------:R-:W-:-:S03]  /*4020*/  FMNMX.FTZ R12, R123, R12, !PT ;  /* 0x0000000c7b0c7209 */ /* 0x000fc60007810000 */
[----:B------:R-:W2:Y:S01]  /*4030*/  MUFU.TANH R62, R62 ;  /* 0x0000003e003e7308 */ /* 0x000ea20000002400 */
[----:B0-----:R-:W-:Y:S02]  /*4040*/  FSEL R135, R59, -INF , P2 ;  /* 0xff8000003b877808 */ /* 0x001fe40001000000 */
[----:B------:R-:W-:-:S05]  /*4050*/  ISETP.GT.AND P2, PT, R68, 0x58, PT ;  /* 0x000000584400780c */ /* 0x000fca0003f44270 */
[----:B------:R-:W0:Y:S01]  /*4060*/  MUFU.TANH R61, R61 ;  /* 0x0000003d003d7308 */ /* 0x000e220000002400 */
[----:B-1----:R-:W-:Y:S02]  /*4070*/  FSEL R137, R60, -INF , P1 ;  /* 0xff8000003c897808 */ /* 0x002fe40000800000 */
[----:B------:R-:W-:-:S05]  /*4080*/  ISETP.GT.AND P1, PT, R68, 0x59, PT ;  /* 0x000000594400780c */ /* 0x000fca0003f24270 */
[----:B------:R1:W-:Y:S01]  /*4090*/  MUFU.EX2 R10, R14 ;  /* 0x0000000e000a7308 */ /* 0x0003e20000000800 */
[----:B--2---:R-:W-:Y:S02]  /*40a0*/  FSEL R141, R62, -INF , P2 ;  /* 0xff8000003e8d7808 */ /* 0x004fe40001000000 */
[----:B------:R-:W-:-:S05]  /*40b0*/  ISETP.GT.AND P2, PT, R68, 0x60, PT ;  /* 0x000000604400780c */ /* 0x000fca0003f44270 */
[----:B------:R-:W2:Y:S01]  /*40c0*/  MUFU.TANH R63, R63 ;  /* 0x0000003f003f7308 */ /* 0x000ea20000002400 */
[----:B-1----:R-:W-:Y:S02]  /*40d0*/  FMNMX.FTZ R14, R99, R12, !PT ;  /* 0x0000000c630e7209 */ /* 0x002fe40007810000 */
[----:B0-----:R-:W-:Y:S02]  /*40e0*/  FSEL R143, R61, -INF , P1 ;  /* 0xff8000003d8f7808 */ /* 0x001fe40000800000 */
[----:B------:R-:W-:Y:S02]  /*40f0*/  FMNMX.FTZ R14, R133, R14, !PT ;  /* 0x0000000e850e7209 */ /* 0x000fe40007810000 */
[----:B------:R-:W-:Y:S01]  /*4100*/  ISETP.GT.AND P1, PT, R68, 0x61, PT ;  /* 0x000000614400780c */ /* 0x000fe20003f24270 */
[----:B------:R-:W0:Y:S01]  /*4110*/  MUFU.TANH R40, R40 ;  /* 0x0000002800287308 */ /* 0x000e220000002400 */
[----:B------:R-:W-:-:S04]  /*4120*/  FMNMX.FTZ R14, R135, R14, !PT ;  /* 0x0000000e870e7209 */ /* 0x000fc80007810000 */
[----:B------:R-:W-:-:S03]  /*4130*/  FMNMX.FTZ R14, R137, R14, !PT ;  /* 0x0000000e890e7209 */ /* 0x000fc60007810000 */
[----:B------:R-:W1:Y:S01]  /*4140*/  MUFU.TANH R34, R34 ;  /* 0x0000002200227308 */ /* 0x000e620000002400 */
[----:B------:R-:W-:Y:S02]  /*4150*/  FMNMX.FTZ R20, R141, R14, !PT ;  /* 0x0000000e8d147209 */ /* 0x000fe40007810000 */
[----:B--2---:R-:W-:Y:S02]  /*4160*/  FSEL R145, R63, -INF , P2 ;  /* 0xff8000003f917808 */ /* 0x004fe40001000000 */
[----:B------:R-:W-:Y:S02]  /*4170*/  FMNMX.FTZ R20, R143, R20, !PT ;  /* 0x000000148f147209 */ /* 0x000fe40007810000 */
[----:B------:R-:W-:Y:S01]  /*4180*/  ISETP.GT.AND P2, PT, R68, 0x68, PT ;  /* 0x000000684400780c */ /* 0x000fe20003f44270 */
[----:B------:R-:W2:Y:S01]  /*4190*/  MUFU.TANH R48, R48 ;  /* 0x0000003000307308 */ /* 0x000ea20000002400 */
[----:B0-----:R-:W-:Y:S01]  /*41a0*/  FSEL R139, R40, -INF , P1 ;  /* 0xff800000288b7808 */ /* 0x001fe20000800000 */
[----:B------:R-:W-:Y:S01]  /*41b0*/  FFMA.FTZ R40, R67, R88, -R24 ;  /* 0x0000005843287223 */ /* 0x000fe20000010818 */
[----:B------:R-:W-:-:S02]  /*41c0*/  FMNMX.FTZ R20, R145, R20, !PT ;  /* 0x0000001491147209 */ /* 0x000fc40007810000 */
[----:B------:R-:W-:Y:S02]  /*41d0*/  ISETP.GT.AND P1, PT, R68, 0x69, PT ;  /* 0x000000694400780c */ /* 0x000fe40003f24270 */
[----:B------:R-:W-:Y:S01]  /*41e0*/  FMNMX.FTZ R20, R139, R20, !PT ;  /* 0x000000148b147209 */ /* 0x000fe20007810000 */
[----:B------:R-:W0:Y:S01]  /*41f0*/  MUFU.TANH R52, R52 ;  /* 0x0000003400347308 */ /* 0x000e220000002400 */
[----:B-1----:R-:W-:Y:S02]  /*4200*/  FSEL R63, R34, -INF , P2 ;  /* 0xff800000223f7808 */ /* 0x002fe40001000000 */
[----:B------:R-:W-:Y:S02]  /*4210*/  ISETP.GT.AND P2, PT, R68, 0x70, PT ;  /* 0x000000704400780c */ /* 0x000fe40003f44270 */
[----:B------:R-:W-:Y:S01]  /*4220*/  FSEL R59, R42, -INF , P1 ;  /* 0xff8000002a3b7808 */ /* 0x000fe20000800000 */
[----:B------:R-:W-:Y:S01]  /*4230*/  FFMA.FTZ R42, R51, R88, -R24 ;  /* 0x00000058332a7223 */ /* 0x000fe20000010818 */
[----:B------:R-:W-:Y:S01]  /*4240*/  FMNMX.FTZ R34, R63, R20, !PT ;  /* 0x000000143f227209 */ /* 0x000fe20007810000 */
[----:B------:R1:W3:Y:S01]  /*4250*/  MUFU.TANH R54, R25 ;  /* 0x0000001900367308 */ /* 0x0002e20000002400 */
[----:B------:R-:W-:-:S02]  /*4260*/  ISETP.GT.AND P1, PT, R68, 0x71, PT ;  /* 0x000000714400780c */ /* 0x000fc40003f24270 */
[----:B--2---:R-:W-:Y:S01]  /*4270*/  FSEL R61, R48, -INF , P2 ;  /* 0xff800000303d7808 */ /* 0x004fe20001000000 */
[----:B------:R-:W-:-:S01]  /*4280*/  FFMA.FTZ R48, R83, R88, -R24 ;  /* 0x0000005853307223 */ /* 0x000fc20000010818 */
[----:B------:R-:W-:Y:S02]  /*4290*/  FMNMX.FTZ R34, R59, R34, !PT ;  /* 0x000000223b227209 */ /* 0x000fe40007810000 */
[----:B------:R-:W-:Y:S02]  /*42a0*/  CS2R R82, SRZ ;  /* 0x0000000000527805 */ /* 0x000fe4000001ff00 */
[----:B------:R-:W-:Y:S01]  /*42b0*/  ISETP.GT.AND P2, PT, R68, 0x78, PT ;  /* 0x000000784400780c */ /* 0x000fe20003f44270 */
[----:B------:R2:W-:Y:S01]  /*42c0*/  MUFU.EX2 R4, R36 ;  /* 0x0000002400047308 */ /* 0x0005e20000000800 */
[----:B------:R-:W-:Y:S01]  /*42d0*/  FSEL R91, R44, -INF , P1 ;  /* 0xff8000002c5b7808 */ /* 0x000fe20000800000 */
[----:B-1----:R-:W-:Y:S01]  /*42e0*/  FFMA.FTZ R25, R125, R88, -R24 ;  /* 0x000000587d197223 */ /* 0x002fe20000010818 */
[----:B------:R-:W-:-:S02]  /*42f0*/  FMNMX.FTZ R34, R61, R34, !PT ;  /* 0x000000223d227209 */ /* 0x000fc40007810000 */
[----:B------:R-:W-:Y:S02]  /*4300*/  ISETP.GT.AND P1, PT, R68, 0x79, PT ;  /* 0x000000794400780c */ /* 0x000fe40003f24270 */
[----:B0-----:R-:W-:Y:S01]  /*4310*/  FSEL R75, R52, -INF , P2 ;  /* 0xff800000344b7808 */ /* 0x001fe20001000000 */
[----:B------:R0:W-:Y:S01]  /*4320*/  MUFU.EX2 R14, R93 ;  /* 0x0000005d000e7308 */ /* 0x0001e20000000800 */
[----:B------:R-:W-:Y:S02]  /*4330*/  FMNMX.FTZ R34, R91, R34, !PT ;  /* 0x000000225b227209 */ /* 0x000fe40007810000 */
[----:B------:R-:W-:Y:S02]  /*4340*/  ISETP.GT.AND P2, PT, R68, 0x80, PT ;  /* 0x000000804400780c */ /* 0x000fe40003f44270 */
[----:B--2---:R-:W-:Y:S02]  /*4350*/  FMNMX.FTZ R36, R75, R34, !PT ;  /* 0x000000224b247209 */ /* 0x004fe40007810000 */
[----:B------:R-:W-:Y:S01]  /*4360*/  FSEL R95, R50, -INF , P2 ;  /* 0xff800000325f7808 */ /* 0x000fe20001000000 */
[----:B------:R-:W-:Y:S01]  /*4370*/  MUFU.TANH R38, R38 ;  /* 0x0000002600267308 */ /* 0x000fe20000002400 */
[----:B0-----:R-:W-:Y:S01]  /*4380*/  FSEL R93, R46, -INF , P1 ;  /* 0xff8000002e5d7808 */ /* 0x001fe20000800000 */
[----:B------:R-:W-:Y:S01]  /*4390*/  FFMA.FTZ R46, R87, R88, -R24 ;  /* 0x00000058572e7223 */ /* 0x000fe20000010818 */
[----:B------:R-:W-:-:S02]  /*43a0*/  ISETP.GT.AND P1, PT, R68, 0x81, PT ;  /* 0x000000814400780c */ /* 0x000fc40003f24270 */
[----:B------:R-:W-:Y:S02]  /*43b0*/  CS2R R86, SRZ ;  /* 0x0000000000567805 */ /* 0x000fe4000001ff00 */
[----:B------:R-:W-:Y:S02]  /*43c0*/  FMNMX.FTZ R36, R93, R36, !PT ;  /* 0x000000245d247209 */ /* 0x000fe40007810000 */
[----:B------:R-:W-:Y:S01]  /*43d0*/  ISETP.GT.AND P2, PT, R68, 0x88, PT ;  /* 0x000000884400780c */ /* 0x000fe20003f44270 */
[----:B------:R-:W0:Y:S01]  /*43e0*/  MUFU.TANH R127, R127 ;  /* 0x0000007f007f7308 */ /* 0x000e220000002400 */
[----:B---3--:R-:W-:Y:S02]  /*43f0*/  FSEL R67, R54, -INF , P1 ;  /* 0xff80000036437808 */ /* 0x008fe40000800000 */
[----:B------:R-:W-:Y:S02]  /*4400*/  FMNMX.FTZ R36, R95, R36, !PT ;  /* 0x000000245f247209 */ /* 0x000fe40007810000 */
[----:B------:R-:W-:-:S02]  /*4410*/  ISETP.GT.AND P1, PT, R68, 0x89, PT ;  /* 0x000000894400780c */ /* 0x000fc40003f24270 */
[----:B------:R-:W-:Y:S01]  /*4420*/  FMNMX.FTZ R36, R67, R36, !PT ;  /* 0x0000002443247209 */ /* 0x000fe20007810000 */
[----:B------:R-:W1:Y:S01]  /*4430*/  MUFU.TANH R129, R129 ;  /* 0x0000008100817308 */ /* 0x000e620000002400 */
[----:B------:R-:W-:Y:S02]  /*4440*/  FSEL R125, R76, -INF , P1 ;  /* 0xff8000004c7d7808 */ /* 0x000fe40000800000 */
[----:B------:R-:W-:-:S05]  /*4450*/  ISETP.GT.AND P1, PT, R68, 0x91, PT ;  /* 0x000000914400780c */ /* 0x000fca0003f24270 */
[----:B------:R2:W-:Y:S01]  /*4460*/  MUFU.EX2 R12, R97 ;  /* 0x00000061000c7308 */ /* 0x0005e20000000800 */
[----:B0-----:R-:W-:Y:S02]  /*4470*/  FSEL R127, R127, -INF , P1 ;  /* 0xff8000007f7f7808 */ /* 0x001fe40000800000 */
[----:B------:R-:W-:-:S05]  /*4480*/  ISETP.GT.AND P1, PT, R68, 0x99, PT ;  /* 0x000000994400780c */ /* 0x000fca0003f24270 */
[----:B------:R-:W0:Y:S01]  /*4490*/  MUFU.TANH R131, R131 ;  /* 0x0000008300837308 */ /* 0x000e220000002400 */
[----:B--2---:R-:W-:Y:S02]  /*44a0*/  FSEL R97, R70, -INF , P2 ;  /* 0xff80000046617808 */ /* 0x004fe40001000000 */
[----:B------:R-:W-:-:S04]  /*44b0*/  ISETP.GT.AND P2, PT, R68, 0x90, PT ;  /* 0x000000904400780c */ /* 0x000fc80003f44270 */
[----:B------:R-:W-:Y:S01]  /*44c0*/  FSEL R51, R38, -INF , P2 ;  /* 0xff80000026337808 */ /* 0x000fe20001000000 */
[----:B------:R2:W-:Y:S01]  /*44d0*/  MUFU.EX2 R34, R40 ;  /* 0x0000002800227308 */ /* 0x0005e20000000800 */
[----:B------:R-:W-:Y:S01]  /*44e0*/  ISETP.GT.AND P2, PT, R68, 0x98, PT ;  /* 0x000000984400780c */ /* 0x000fe20003f44270 */
[-CC-:B------:R-:W-:Y:S01]  /*44f0*/  FFMA.FTZ R38, R41, R88.reuse, -R24.reuse ;  /* 0x0000005829267223 */ /* 0x180fe20000010818 */
[----:B------:R-:W-:-:S01]  /*4500*/  FFMA.FTZ R41, R47, R88, -R24 ;  /* 0x000000582f297223 */ /* 0x000fc20000010818 */
[-CC-:B------:R-:W-:Y:S01]  /*4510*/  FFMA.FTZ R47, R71, R88.reuse, -R24.reuse ;  /* 0x00000058472f7223 */ /* 0x180fe20000010818 */
[----:B-1----:R-:W-:Y:S01]  /*4520*/  FSEL R129, R129, -INF , P2 ;  /* 0xff80000081817808 */ /* 0x002fe20001000000 */
[----:B------:R-:W-:Y:S02]  /*4530*/  FFMA.FTZ R71, R81, R88, -R24 ;  /* 0x0000005851477223 */ /* 0x000fe40000010818 */
[----:B------:R1:W-:Y:S01]  /*4540*/  MUFU.EX2 R20, R89 ;  /* 0x0000005900147308 */ /* 0x0003e20000000800 */
[----:B--2---:R-:W-:-:S02]  /*4550*/  FMNMX.FTZ R40, R97, R36, !PT ;  /* 0x0000002461287209 */ /* 0x004fc40007810000 */
[----:B0-----:R-:W-:Y:S02]  /*4560*/  FSEL R131, R131, -INF , P1 ;  /* 0xff80000083837808 */ /* 0x001fe40000800000 */
[----:B------:R-:W-:-:S03]  /*4570*/  FMNMX.FTZ R40, R125, R40, !PT ;  /* 0x000000287d287209 */ /* 0x000fc60007810000 */
[----:B------:R-:W-:Y:S01]  /*4580*/  MUFU.EX2 R25, R25 ;  /* 0x0000001900197308 */ /* 0x000fe20000000800 */
[----:B------:R-:W-:-:S04]  /*4590*/  FMNMX.FTZ R40, R51, R40, !PT ;  /* 0x0000002833287209 */ /* 0x000fc80007810000 */
[----:B------:R-:W-:-:S03]  /*45a0*/  FMNMX.FTZ R40, R127, R40, !PT ;  /* 0x000000287f287209 */ /* 0x000fc60007810000 */
[----:B------:R-:W0:Y:S01]  /*45b0*/  MUFU.EX2 R26, R26 ;  /* 0x0000001a001a7308 */ /* 0x000e220000000800 */
[----:B------:R-:W-:-:S04]  /*45c0*/  FMNMX.FTZ R40, R129, R40, !PT ;  /* 0x0000002881287209 */ /* 0x000fc80007810000 */
[----:B------:R-:W-:Y:S01]  /*45d0*/  FMNMX.FTZ R44, R131, R40, !PT ;  /* 0x00000028832c7209 */ /* 0x000fe20007810000 */
[----:B------:R-:W-:-:S01]  /*45e0*/  FFMA.FTZ R40, R69, R88, -R24 ;  /* 0x0000005845287223 */ /* 0x000fc20000010818 */
[----:B------:R-:W-:Y:S01]  /*45f0*/  FFMA.FTZ R69, R85, R88, -R24 ;  /* 0x0000005855457223 */ /* 0x000fe20000010818 */
[----:B------:R-:W2:Y:S01]  /*4600*/  MUFU.EX2 R28, R28 ;  /* 0x0000001c001c7308 */ /* 0x000ea20000000800 */
[----:B------:R-:W-:Y:S01]  /*4610*/  CS2R R84, SRZ ;  /* 0x0000000000547805 */ /* 0x000fe2000001ff00 */
[----:B-1----:R-:W1:Y:S06]  /*4620*/  SHFL.BFLY PT, R89, R44, 0x2, 0x1f ;  /* 0x0c401f002c597f89 */ /* 0x002e6c00000e0000 */
[----:B------:R-:W-:Y:S08]  /*4630*/  MUFU.EX2 R29, R29 ;  /* 0x0000001d001d7308 */ /* 0x000ff00000000800 */
[----:B------:R-:W-:Y:S08]  /*4640*/  MUFU.EX2 R30, R30 ;  /* 0x0000001e001e7308 */ /* 0x000ff00000000800 */
[----:B------:R3:W-:Y:S01]  /*4650*/  MUFU.EX2 R36, R42 ;  /* 0x0000002a00247308 */ /* 0x0007e20000000800 */
[----:B-1----:R-:W-:-:S05]  /*4660*/  FMNMX.FTZ R50, R44, R89, !PT ;  /* 0x000000592c327209 */ /* 0x002fca0007810000 */
[----:B------:R-:W1:Y:S02]  /*4670*/  SHFL.BFLY PT, R89, R50, 0x1, 0x1f ;  /* 0x0c201f0032597f89 */ /* 0x000e6400000e0000 */
[----:B------:R-:W-:Y:S01]  /*4680*/  MUFU.EX2 R44, R77 ;  /* 0x0000004d002c7308 */ /* 0x000fe20000000800 */
[----:B---3--:R-:W-:-:S01]  /*4690*/  FFMA.FTZ R42, R65, R88, -R24 ;  /* 0x00000058412a7223 */ /* 0x008fc20000010818 */
[----:B------:R-:W-:Y:S01]  /*46a0*/  FFMA.FTZ R65, R79, R88, -R24 ;  /* 0x000000584f417223 */ /* 0x000fe20000010818 */
[----:B0-----:R-:W-:-:S04]  /*46b0*/  FADD.FTZ R79, R25, R26 ;  /* 0x0000001a194f7221 */ /* 0x001fc80000010000 */
[----:B--2---:R-:W-:Y:S01]  /*46c0*/  FADD.FTZ R78, R28, R79 ;  /* 0x0000004f1c4e7221 */ /* 0x004fe20000010000 */
[----:B------:R-:W-:Y:S08]  /*46d0*/  MUFU.EX2 R3, R3 ;  /* 0x0000000300037308 */ /* 0x000ff00000000800 */
[----:B------:R-:W-:Y:S01]  /*46e0*/  MUFU.EX2 R5, R5 ;  /* 0x0000000500057308 */ /* 0x000fe20000000800 */
[----:B-1----:R-:W-:Y:S01]  /*46f0*/  FMNMX.FTZ R89, R50, R89, !PT ;  /* 0x0000005932597209 */ /* 0x002fe20007810000 */
[-CC-:B------:R-:W-:Y:S01]  /*4700*/  FFMA.FTZ R50, R39, R88.reuse, -R24.reuse ;  /* 0x0000005827327223 */ /* 0x180fe20000010818 */
[----:B------:R-:W-:-:S05]  /*4710*/  FFMA.FTZ R39, R45, R88, -R24 ;  /* 0x000000582d277223 */ /* 0x000fca0000010818 */
        /* <DEDUP_REMOVED lines=37> */
[----:B0-----:R-:W-:-:S01]  /*4970*/  FADD.FTZ R53, R45, R32 ;  /* 0x000000202d357221 */ /* 0x001fc20000010000 */
[-CC-:B-1----:R-:W-:Y:S01]  /*4980*/  FFMA.FTZ R37, R119, R88.reuse, -R54.reuse ;  /* 0x0000005877257223 */ /* 0x182fe20000010836 */
        /* <DEDUP_REMOVED lines=19> */
[----:B------:R-:W-:Y:S01]  /*4ac0*/  FADD.FTZ R24, R4, R79 ;  /* 0x0000004f04187221 */ /* 0x000fe20000010000 */
[----:B------:R-:W-:-:S01]  /*4ad0*/  FFMA.FTZ R54, R131, R88, -R54 ;  /* 0x0000005883367223 */ /* 0x000fc20000010836 */
        /* <DEDUP_REMOVED lines=8> */
[----:B------:R-:W-:Y:S01]  /*4b60*/  FADD.FTZ R78, R8, R79 ;  /* 0x0000004f084e7221 */ /* 0x000fe20000010000 */
[----:B------:R-:W-:Y:S01]  /*4b70*/  F2FP.SATFINITE.E4M3.F32.PACK_AB_MERGE_C R79, R5, R4, RZ ;  /* 0x00000004054f723e */ /* 0x000fe200048070ff */
[----:B------:R-:W1:Y:S01]  /*4b80*/  MUFU.EX2 R111, R111 ;  /* 0x0000006f006f7308 */ /* 0x000e620000000800 */
[----:B--2---:R-:W-:-:S02]  /*4b90*/  FADD.FTZ R53, R107, R2 ;  /* 0x000000026b357221 */ /* 0x004fc40000010000 */
[----:B------:R-:W-:-:S05]  /*4ba0*/  F2FP.SATFINITE.E4M3.F32.PACK_AB_MERGE_C R187, R3, R30, R79 ;  /* 0x0000001e03bb723e */ /* 0x000fca000480704f */
[----:B------:R-:W2:Y:S01]  /*4bb0*/  MUFU.EX2 R60, R113 ;  /* 0x00000071003c7308 */ /* 0x000ea20000000800 */
[----:B0-----:R-:W-:-:S01]  /*4bc0*/  FADD.FTZ R24, R58, R53 ;  /* 0x000000353a187221 */ /* 0x001fc20000010000 */
[----:B------:R-:W-:-:S04]  /*4bd0*/  F2FP.SATFINITE.E4M3.F32.PACK_AB_MERGE_C R58, R58, R107, RZ ;  /* 0x0000006b3a3a723e */ /* 0x000fc800048070ff */
[----:B------:R-:W-:Y:S02]  /*4be0*/  F2FP.SATFINITE.E4M3.F32.PACK_AB_MERGE_C R186, R52, R33, R58 ;  /* 0x0000002134ba723e */ /* 0x000fe4000480703a */
[----:B------:R-:W-:Y:S01]  /*4bf0*/  CS2R R32, SRZ ;  /* 0x0000000000207805 */ /* 0x000fe2000001ff00 */
[----:B------:R-:W0:Y:S01]  /*4c00*/  MUFU.EX2 R115, R115 ;  /* 0x0000007300737308 */ /* 0x000e220000000800 */
[----:B-1----:R-:W-:-:S07]  /*4c10*/  FADD.FTZ R53, R111, R24 ;  /* 0x000000186f357221 */ /* 0x002fce0000010000 */
[----:B------:R-:W1:Y:S01]  /*4c20*/  MUFU.EX2 R62, R117 ;  /* 0x00000075003e7308 */ /* 0x000e620000000800 */
[----:B--2---:R-:W-:-:S07]  /*4c30*/  FADD.FTZ R24, R60, R53 ;  /* 0x000000353c187221 */ /* 0x004fce0000010000 */
[----:B------:R-:W2:Y:S01]  /*4c40*/  MUFU.EX2 R37, R37 ;  /* 0x0000002500257308 */ /* 0x000ea20000000800 */
[----:B0-----:R-:W-:-:S07]  /*4c50*/  FADD.FTZ R53, R115, R24 ;  /* 0x0000001873357221 */ /* 0x001fce0000010000 */
[----:B------:R-:W0:Y:S08]  /*4c60*/  MUFU.EX2 R13, R13 ;  /* 0x0000000d000d7308 */ /* 0x000e300000000800 */
[----:B------:R-:W3:Y:S08]  /*4c70*/  MUFU.EX2 R64, R121 ;  /* 0x0000007900407308 */ /* 0x000ef00000000800 */
[----:B------:R-:W4:Y:S08]  /*4c80*/  MUFU.EX2 R73, R73 ;  /* 0x0000004900497308 */ /* 0x000f300000000800 */
[----:B------:R-:W5:Y:S08]  /*4c90*/  MUFU.EX2 R15, R15 ;  /* 0x0000000f000f7308 */ /* 0x000f700000000800 */
[----:B------:R1:W-:Y:S08]  /*4ca0*/  MUFU.EX2 R2, R59 ;  /* 0x0000003b00027308 */ /* 0x0003f00000000800 */
[----:B------:R-:W5:Y:S01]  /*4cb0*/  MUFU.EX2 R66, R103 ;  /* 0x0000006700427308 */ /* 0x000f620000000800 */
[----:B-1----:R-:W-:-:S01]  /*4cc0*/  FADD.FTZ R59, R11, R78 ;  /* 0x0000004e0b3b7221 */ /* 0x002fc20000010000 */
[C---:B------:R-:W-:Y:S01]  /*4cd0*/  FADD.FTZ R78, R62.reuse, R53 ;  /* 0x000000353e4e7221 */ /* 0x040fe20000010000 */
[----:B------:R-:W-:-:S02]  /*4ce0*/  F2FP.SATFINITE.E4M3.F32.PACK_AB_MERGE_C R62, R62, R115, RZ ;  /* 0x000000733e3e723e */ /* 0x000fc400048070ff */
[----:B------:R-:W-:Y:S01]  /*4cf0*/  FADD.FTZ R80, R10, R59 ;  /* 0x0000003b0a507221 */ /* 0x000fe20000010000 */
[----:B--2---:R-:W-:-:S01]  /*4d00*/  FADD.FTZ R53, R37, R78 ;  /* 0x0000004e25357221 */ /* 0x004fc20000010000 */
[----:B------:R-:W-:Y:S01]  /*4d10*/  F2FP.SATFINITE.E4M3.F32.PACK_AB_MERGE_C R180, R60, R111, R62 ;  /* 0x0000006f3cb4723e */ /* 0x000fe2000480703e */
[----:B------:R-:W1:Y:S01]  /*4d20*/  MUFU.EX2 R101, R101 ;  /* 0x0000006500657308 */ /* 0x000e620000000800 */
[----:B0-----:R-:W-:-:S01]  /*4d30*/  FADD.FTZ R59, R13, R80 ;  /* 0x000000500d3b7221 */ /* 0x001fc20000010000 */
[----:B---3--:R-:W-:-:S03]  /*4d40*/  FADD.FTZ R78, R64, R53 ;  /* 0x00000035404e7221 */ /* 0x008fc60000010000 */
[----:B------:R-:W-:Y:S01]  /*4d50*/  FADD.FTZ R80, R12, R59 ;  /* 0x0000003b0c507221 */ /* 0x000fe20000010000 */
[----:B----4-:R-:W-:-:S01]  /*4d60*/  FADD.FTZ R53, R73, R78 ;  /* 0x0000004e49357221 */ /* 0x010fc20000010000 */
[----:B------:R-:W-:Y:S01]  /*4d70*/  F2FP.SATFINITE.E4M3.F32.PACK_AB_MERGE_C R59, R29, R28, RZ ;  /* 0x0000001c1d3b723e */ /* 0x000fe200048070ff */
[----:B------:R-:W0:Y:S01]  /*4d80*/  MUFU.EX2 R21, R21 ;  /* 0x0000001500157308 */ /* 0x000e220000000800 */
[----:B-----5:R-:W-:-:S01]  /*4d90*/  FADD.FTZ R29, R15, R80 ;  /* 0x000000500f1d7221 */ /* 0x020fc20000010000 */
[----:B------:R-:W-:Y:S01]  /*4da0*/  FADD.FTZ R28, R66, R53 ;  /* 0x00000035421c7221 */ /* 0x000fe20000010000 */
[----:B------:R-:W-:Y:S02]  /*4db0*/  F2FP.SATFINITE.E4M3.F32.PACK_AB_MERGE_C R15, R15, R12, RZ ;  /* 0x0000000c0f0f723e */ /* 0x000fe400048070ff */
[----:B------:R-:W-:Y:S01]  /*4dc0*/  CS2R R80, SRZ ;  /* 0x0000000000507805 */ /* 0x000fe2000001ff00 */
[----:B------:R-:W-:-:S01]  /*4dd0*/  FADD.FTZ R78, R14, R29 ;  /* 0x0000001d0e4e7221 */ /* 0x000fc20000010000 */
[----:B------:R-:W-:-:S02]  /*4de0*/  F2FP.SATFINITE.E4M3.F32.PACK_AB_MERGE_C R185, R26, R25, R59 ;  /* 0x000000191ab9723e */ /* 0x000fc4000480703b */
[----:B------:R-:W-:Y:S01]  /*4df0*/  CS2R R58, SRZ ;  /* 0x00000000003a7805 */ /* 0x000fe2000001ff00 */
[----:B------:R-:W2:Y:S01]  /*4e00*/  MUFU.EX2 R68, R123 ;  /* 0x0000007b00447308 */ /* 0x000ea20000000800 */
[----:B-1----:R-:W-:-:S01]  /*4e10*/  FADD.FTZ R5, R101, R28 ;  /* 0x0000001c65057221 */ /* 0x002fc20000010000 */
[----:B------:R-:W-:Y:S02]  /*4e20*/  F2FP.SATFINITE.E4M3.F32.PACK_AB_MERGE_C R183, R13, R10, R15 ;  /* 0x0000000a0db7723e */ /* 0x000fe4000480700f */
[----:B------:R-:W-:Y:S02]  /*4e30*/  CS2R R52, SRZ ;  /* 0x0000000000347805 */ /* 0x000fe4000001ff00 */
[----:B------:R-:W-:Y:S02]  /*4e40*/  F2FP.SATFINITE.E4M3.F32.PACK_AB_MERGE_C R66, R66, R73, RZ ;  /* 0x000000494242723e */ /* 0x000fe400048070ff */
[----:B------:R-:W1:Y:S01]  /*4e50*/  MUFU.EX2 R99, R99 ;  /* 0x0000006300637308 */ /* 0x000e620000000800 */
[----:B0-----:R-:W-:-:S01]  /*4e60*/  FADD.FTZ R29, R21, R78 ;  /* 0x0000004e151d7221 */ /* 0x001fc20000010000 */
[----:B------:R-:W-:-:S02]  /*4e70*/  F2FP.SATFINITE.E4M3.F32.PACK_AB_MERGE_C R182, R64, R37, R66 ;  /* 0x0000002540b6723e */ /* 0x000fc40004807042 */
[----:B------:R-:W-:Y:S01]  /*4e80*/  CS2R R78, SRZ ;  /* 0x00000000004e7805 */ /* 0x000fe2000001ff00 */
[----:B------:R-:W-:Y:S01]  /*4e90*/  FADD.FTZ R56, R20, R29 ;  /* 0x0000001d14387221 */ /* 0x000fe20000010000 */
[----:B------:R-:W-:Y:S02]  /*4ea0*/  F2FP.SATFINITE.E4M3.F32.PACK_AB_MERGE_C R29, R11, R8, RZ ;  /* 0x000000080b1d723e */ /* 0x000fe400048070ff */
[----:B------:R-:W0:Y:S01]  /*4eb0*/  MUFU.EX2 R57, R57 ;  /* 0x0000003900397308 */ /* 0x000e220000000800 */
[----:B--2---:R-:W-:-:S01]  /*4ec0*/  FADD.FTZ R28, R68, R5 ;  /* 0x00000005441c7221 */ /* 0x004fc20000010000 */
[----:B------:R-:W-:-:S06]  /*4ed0*/  F2FP.SATFINITE.E4M3.F32.PACK_AB_MERGE_C R181, R9, R6, R29 ;  /* 0x0000000609b5723e */ /* 0x000fcc000480701d */
[----:B------:R-:W2:Y:S01]  /*4ee0*/  MUFU.EX2 R70, R133 ;  /* 0x0000008500467308 */ /* 0x000ea20000000800 */
[----:B-1----:R-:W-:-:S07]  /*4ef0*/  FADD.FTZ R5, R99, R28 ;  /* 0x0000001c63057221 */ /* 0x002fce0000010000 */
[----:B------:R-:W1:Y:S01]  /*4f00*/  MUFU.EX2 R49, R49 ;  /* 0x0000003100317308 */ /* 0x000e620000000800 */
[----:B0-----:R-:W-:-:S01]  /*4f10*/  FADD.FTZ R11, R57, R56 ;  /* 0x00000038390b7221 */ /* 0x001fc20000010000 */
[----:B------:R-:W-:-:S03]  /*4f20*/  F2FP.SATFINITE.E4M3.F32.PACK_AB_MERGE_C R57, R57, R20, RZ ;  /* 0x000000143939723e */ /* 0x000fc600048070ff */
[----:B------:R-:W-:Y:S01]  /*4f30*/  FADD.FTZ R28, R34, R11 ;  /* 0x0000000b221c7221 */ /* 0x000fe20000010000 */
[----:B------:R-:W-:Y:S02]  /*4f40*/  F2FP.SATFINITE.E4M3.F32.PACK_AB_MERGE_C R177, R21, R14, R57 ;  /* 0x0000000e15b1723e */ /* 0x000fe40004807039 */
[----:B------:R-:W-:Y:S01]  /*4f50*/  CS2R R56, SRZ ;  /* 0x0000000000387805 */ /* 0x000fe2000001ff00 */
[----:B------:R-:W0:Y:S01]  /*4f60*/  MUFU.EX2 R55, R55 ;  /* 0x0000003700377308 */ /* 0x000e220000000800 */
[----:B--2---:R-:W-:-:S01]  /*4f70*/  FADD.FTZ R12, R70, R5 ;  /* 0x00000005460c7221 */ /* 0x004fc20000010000 */
[----:B------:R-:W-:-:S04]  /*4f80*/  F2FP.SATFINITE.E4M3.F32.PACK_AB_MERGE_C R70, R70, R99, RZ ;  /* 0x000000634646723e */ /* 0x000fc800048070ff */
[----:B------:R-:W-:Y:S02]  /*4f90*/  F2FP.SATFINITE.E4M3.F32.PACK_AB_MERGE_C R176, R68, R101, R70 ;  /* 0x0000006544b0723e */ /* 0x000fe40004807046 */
[----:B------:R-:W2:Y:S01]  /*4fa0*/  MUFU.EX2 R72, R137 ;  /* 0x0000008900487308 */ /* 0x000ea20000000800 */
[----:B-1----:R-:W-:-:S07]  /*4fb0*/  FADD.FTZ R5, R49, R12 ;  /* 0x0000000c31057221 */ /* 0x002fce0000010000 */
[----:B------:R-:W1:Y:S01]  /*4fc0*/  MUFU.EX2 R141, R141 ;  /* 0x0000008d008d7308 */ /* 0x000e620000000800 */
[----:B0-----:R-:W-:-:S01]  /*4fd0*/  FADD.FTZ R11, R55, R28 ;  /* 0x0000001c370b7221 */ /* 0x001fc20000010000 */
[----:B------:R-:W-:-:S03]  /*4fe0*/  CS2R R28, SRZ ;  /* 0x00000000001c7805 */ /* 0x000fc6000001ff00 */
[----:B------:R-:W-:-:S03]  /*4ff0*/  FADD.FTZ R20, R36, R11 ;  /* 0x0000000b24147221 */ /* 0x000fc60000010000 */
[----:B------:R-:W0:Y:S01]  /*5000*/  MUFU.EX2 R43, R43 ;  /* 0x0000002b002b7308 */ /* 0x000e220000000800 */
[----:B--2---:R-:W-:-:S07]  /*5010*/  FADD.FTZ R12, R72, R5 ;  /* 0x00000005480c7221 */ /* 0x004fce0000010000 */
[----:B------:R-:W2:Y:S01]  /*5020*/  MUFU.EX2 R74, R143 ;  /* 0x0000008f004a7308 */ /* 0x000ea20000000800 */
[----:B-1----:R-:W-:-:S07]  /*5030*/  FADD.FTZ R3, R141, R12 ;  /* 0x0000000c8d037221 */ /* 0x002fce0000010000 */
[----:B------:R-:W1:Y:S01]  /*5040*/  MUFU.EX2 R38, R38 ;  /* 0x0000002600267308 */ /* 0x000e620000000800 */
[C---:B0-----:R-:W-:Y:S01]  /*5050*/  F2FP.SATFINITE.E4M3.F32.PACK_AB_MERGE_C R36, R43.reuse, R36, RZ ;  /* 0x000000242b24723e */ /* 0x041fe200048070ff */
[----:B------:R-:W-:-:S03]  /*5060*/  FADD.FTZ R43, R43, R20 ;  /* 0x000000142b2b7221 */ /* 0x000fc60000010000 */
[----:B------:R-:W-:Y:S02]  /*5070*/  F2FP.SATFINITE.E4M3.F32.PACK_AB_MERGE_C R179, R55, R34, R36 ;  /* 0x0000002237b3723e */ /* 0x000fe40004807024 */
[----:B------:R-:W-:Y:S01]  /*5080*/  CS2R R36, SRZ ;  /* 0x0000000000247805 */ /* 0x000fe2000001ff00 */
[----:B------:R-:W0:Y:S01]  /*5090*/  MUFU.EX2 R145, R145 ;  /* 0x0000009100917308 */ /* 0x000e220000000800 */
[C---:B--2---:R-:W-:Y:S01]  /*50a0*/  F2FP.SATFINITE.E4M3.F32.PACK_AB_MERGE_C R141, R74.reuse, R141, RZ ;  /* 0x0000008d4a8d723e */ /* 0x044fe200048070ff */
[----:B------:R-:W-:-:S03]  /*50b0*/  FADD.FTZ R74, R74, R3 ;  /* 0x000000034a4a7221 */ /* 0x000fc60000010000 */
[----:B------:R-:W-:Y:S02]  /*50c0*/  F2FP.SATFINITE.E4M3.F32.PACK_AB_MERGE_C R178, R72, R49, R141 ;  /* 0x0000003148b2723e */ /* 0x000fe4000480708d */
[----:B------:R-:W-:Y:S01]  /*50d0*/  CS2R R72, SRZ ;  /* 0x0000000000487805 */ /* 0x000fe2000001ff00 */
        /* <DEDUP_REMOVED lines=14> */
[----:B------:R-:W-:Y:S02]  /*51c0*/  F2FP.SATFINITE.E4M3.F32.PACK_AB_MERGE_C R172, R76, R145, R63 ;  /* 0x000000914cac723e */ /* 0x000fe4000480703f */
[----:B------:R-:W-:Y:S01]  /*51d0*/  CS2R R76, SRZ ;  /* 0x00000000004c7805 */ /* 0x000fe2000001ff00 */
[----:B------:R-:W2:Y:S01]  /*51e0*/  MUFU.EX2 R61, R61 ;  /* 0x0000003d003d7308 */ /* 0x000ea20000000800 */
[----:B-1----:R-:W-:-:S01]  /*51f0*/  FADD.FTZ R5, R42, R5 ;  /* 0x000000052a057221 */ /* 0x002fc20000010000 */
[----:B------:R-:W-:Y:S02]  /*5200*/  F2FP.SATFINITE.E4M3.F32.PACK_AB_MERGE_C R31, R42, R31, RZ ;  /* 0x0000001f2a1f723e */ /* 0x000fe400048070ff */
[----:B------:R-:W-:Y:S02]  /*5210*/  CS2R R62, SRZ ;  /* 0x00000000003e7805 */ /* 0x000fe4000001ff00 */
[----:B------:R-:W-:-:S02]  /*5220*/  CS2R R42, SRZ ;  /* 0x00000000002a7805 */ /* 0x000fc4000001ff00 */
[----:B------:R-:W-:Y:S02]  /*5230*/  F2FP.SATFINITE.E4M3.F32.PACK_AB_MERGE_C R173, R41, R38, R31 ;  /* 0x0000002629ad723e */ /* 0x000fe4000480701f */
[----:B------:R-:W-:Y:S01]  /*5240*/  CS2R R30, SRZ ;  /* 0x00000000001e7805 */ /* 0x000fe2000001ff00 */
[----:B------:R-:W1:Y:S01]  /*5250*/  MUFU.EX2 R47, R47 ;  /* 0x0000002f002f7308 */ /* 0x000e620000000800 */
[----:B0-----:R-:W-:-:S07]  /*5260*/  FADD.FTZ R20, R40, R5 ;  /* 0x0000000528147221 */ /* 0x001fce0000010000 */
[----:B------:R-:W0:Y:S01]  /*5270*/  MUFU.EX2 R24, R91 ;  /* 0x0000005b00187308 */ /* 0x000e220000000800 */
[----:B--2---:R-:W-:-:S07]  /*5280*/  FADD.FTZ R3, R61, R6 ;  /* 0x000000063d037221 */ /* 0x004fce0000010000 */
[----:B------:R-:W2:Y:S01]  /*5290*/  MUFU.EX2 R75, R75 ;  /* 0x0000004b004b7308 */ /* 0x000ea20000000800 */
[----:B-1----:R-:W-:-:S04]  /*52a0*/  FADD.FTZ R5, R47, R20 ;  /* 0x000000142f057221 */ /* 0x002fc80000010000 */
[----:B------:R-:W-:-:S03]  /*52b0*/  FADD.FTZ R10, R44, R5 ;  /* 0x000000052c0a7221 */ /* 0x000fc60000010000 */
[----:B------:R-:W1:Y:S01]  /*52c0*/  MUFU.EX2 R65, R65 ;  /* 0x0000004100417308 */ /* 0x000e620000000800 */
[----:B0-----:R-:W-:-:S07]  /*52d0*/  FADD.FTZ R6, R24, R3 ;  /* 0x0000000318067221 */ /* 0x001fce0000010000 */
[----:B------:R-:W0:Y:S01]  /*52e0*/  MUFU.EX2 R4, R93 ;  /* 0x0000005d00047308 */ /* 0x000e220000000800 */
[----:B--2---:R-:W-:-:S07]  /*52f0*/  FADD.FTZ R3, R75, R6 ;  /* 0x000000064b037221 */ /* 0x004fce0000010000 */
[----:B------:R-:W2:Y:S01]  /*5300*/  MUFU.EX2 R46, R46 ;  /* 0x0000002e002e7308 */ /* 0x000ea20000000800 */
[C---:B-1----:R-:W-:Y:S01]  /*5310*/  F2FP.SATFINITE.E4M3.F32.PACK_AB_MERGE_C R44, R65.reuse, R44, RZ ;  /* 0x0000002c412c723e */ /* 0x042fe200048070ff */
[----:B------:R-:W-:-:S03]  /*5320*/  FADD.FTZ R65, R65, R10 ;  /* 0x0000000a41417221 */ /* 0x000fc60000010000 */
[----:B------:R-:W-:Y:S02]  /*5330*/  F2FP.SATFINITE.E4M3.F32.PACK_AB_MERGE_C R175, R47, R40, R44 ;  /* 0x000000282faf723e */ /* 0x000fe4000480702c */
[----:B------:R-:W-:Y:S02]  /*5340*/  CS2R R44, SRZ ;  /* 0x00000000002c7805 */ /* 0x000fe4000001ff00 */
[----:B------:R-:W-:Y:S01]  /*5350*/  CS2R R40, SRZ ;  /* 0x0000000000287805 */ /* 0x000fe2000001ff00 */
[----:B------:R-:W1:Y:S01]  /*5360*/  MUFU.EX2 R95, R95 ;  /* 0x0000005f005f7308 */ /* 0x000e620000000800 */
[C---:B0-----:R-:W-:Y:S01]  /*5370*/  F2FP.SATFINITE.E4M3.F32.PACK_AB_MERGE_C R75, R4.reuse, R75, RZ ;  /* 0x0000004b044b723e */ /* 0x041fe200048070ff */
[----:B------:R-:W-:-:S03]  /*5380*/  FADD.FTZ R4, R4, R3 ;  /* 0x0000000304047221 */ /* 0x000fc60000010000 */
[----:B------:R-:W-:Y:S02]  /*5390*/  F2FP.SATFINITE.E4M3.F32.PACK_AB_MERGE_C R174, R24, R61, R75 ;  /* 0x0000003d18ae723e */ /* 0x000fe4000480704b */
[----:B------:R-:W-:Y:S02]  /*53a0*/  CS2R R74, SRZ ;  /* 0x00000000004a7805 */ /* 0x000fe4000001ff00 */
[----:B------:R-:W-:Y:S01]  /*53b0*/  CS2R R60, SRZ ;  /* 0x00000000003c7805 */ /* 0x000fe2000001ff00 */
[----:B------:R-:W0:Y:S01]  /*53c0*/  MUFU.EX2 R69, R69 ;  /* 0x0000004500457308 */ /* 0x000e220000000800 */
[----:B--2---:R-:W-:-:S01]  /*53d0*/  FADD.FTZ R6, R46, R65 ;  /* 0x000000412e067221 */ /* 0x004fc20000010000 */
[----:B------:R-:W-:Y:S02]  /*53e0*/  CS2R R64, SRZ ;  /* 0x0000000000407805 */ /* 0x000fe4000001ff00 */
[----:B------:R-:W-:-:S04]  /*53f0*/  CS2R R24, SRZ ;  /* 0x0000000000187805 */ /* 0x000fc8000001ff00 */
[----:B------:R2:W3:Y:S01]  /*5400*/  MUFU.EX2 R8, R67 ;  /* 0x0000004300087308 */ /* 0x0004e20000000800 */
[----:B-1----:R-:W-:-:S07]  /*5410*/  FADD.FTZ R3, R95, R4 ;  /* 0x000000045f037221 */ /* 0x002fce0000010000 */
[----:B------:R-:W1:Y:S01]  /*5420*/  MUFU.EX2 R48, R48 ;  /* 0x0000003000307308 */ /* 0x000e620000000800 */
[----:B0-----:R-:W-:-:S01]  /*5430*/  FADD.FTZ R5, R69, R6 ;  /* 0x0000000645057221 */ /* 0x001fc20000010000 */
[----:B--2---:R-:W-:-:S06]  /*5440*/  CS2R R66, SRZ ;  /* 0x0000000000427805 */ /* 0x004fcc000001ff00 */
[----:B------:R-:W0:Y:S01]  /*5450*/  MUFU.EX2 R97, R97 ;  /* 0x0000006100617308 */ /* 0x000e220000000800 */
[----:B---3--:R-:W-:-:S07]  /*5460*/  FADD.FTZ R6, R8, R3 ;  /* 0x0000000308067221 */ /* 0x008fce0000010000 */
[----:B------:R-:W2:Y:S01]  /*5470*/  MUFU.EX2 R12, R125 ;  /* 0x0000007d000c7308 */ /* 0x000ea20000000800 */
[----:B-1----:R-:W-:-:S07]  /*5480*/  FADD.FTZ R10, R48, R5 ;  /* 0x00000005300a7221 */ /* 0x002fce0000010000 */
[----:B------:R-:W1:Y:S01]  /*5490*/  MUFU.EX2 R71, R71 ;  /* 0x0000004700477308 */ /* 0x000e620000000800 */
[----:B0-----:R-:W-:-:S07]  /*54a0*/  FADD.FTZ R3, R97, R6 ;  /* 0x0000000661037221 */ /* 0x001fce0000010000 */
[----:B------:R-:W0:Y:S01]  /*54b0*/  MUFU.EX2 R35, R35 ;  /* 0x0000002300237308 */ /* 0x000e220000000800 */
[C---:B--2---:R-:W-:Y:S01]  /*54c0*/  F2FP.SATFINITE.E4M3.F32.PACK_AB_MERGE_C R97, R12.reuse, R97, RZ ;  /* 0x000000610c61723e */ /* 0x044fe200048070ff */
[----:B------:R-:W-:-:S03]  /*54d0*/  FADD.FTZ R12, R12, R3 ;  /* 0x000000030c0c7221 */ /* 0x000fc60000010000 */
[----:B------:R-:W-:-:S03]  /*54e0*/  F2FP.SATFINITE.E4M3.F32.PACK_AB_MERGE_C R168, R8, R95, R97 ;  /* 0x0000005f08a8723e */ /* 0x000fc60004807061 */
[----:B------:R-:W2:Y:S01]  /*54f0*/  MUFU.EX2 R51, R51 ;  /* 0x0000003300337308 */ /* 0x000ea20000000800 */
[----:B-1----:R-:W-:-:S01]  /*5500*/  FADD.FTZ R10, R71, R10 ;  /* 0x0000000a470a7221 */ /* 0x002fc20000010000 */
[----:B------:R-:W-:Y:S02]  /*5510*/  F2FP.SATFINITE.E4M3.F32.PACK_AB_MERGE_C R48, R71, R48, RZ ;  /* 0x000000304730723e */ /* 0x000fe400048070ff */
[----:B------:R-:W-:Y:S02]  /*5520*/  CS2R R70, SRZ ;  /* 0x0000000000467805 */ /* 0x000fe4000001ff00 */
[----:B------:R-:W-:Y:S02]  /*5530*/  F2FP.SATFINITE.E4M3.F32.PACK_AB_MERGE_C R169, R69, R46, R48 ;  /* 0x0000002e45a9723e */ /* 0x000fe40004807030 */
[----:B------:R-:W-:Y:S01]  /*5540*/  CS2R R68, SRZ ;  /* 0x0000000000447805 */ /* 0x000fe2000001ff00 */
[----:B------:R-:W1:Y:S01]  /*5550*/  MUFU.EX2 R50, R50 ;  /* 0x0000003200327308 */ /* 0x000e620000000800 */
[----:B0-----:R-:W-:-:S01]  /*5560*/  FADD.FTZ R5, R35, R10 ;  /* 0x0000000a23057221 */ /* 0x001fc20000010000 */
[----:B------:R-:W-:-:S02]  /*5570*/  CS2R R48, SRZ ;  /* 0x0000000000307805 */ /* 0x000fc4000001ff00 */
[----:B------:R-:W-:-:S04]  /*5580*/  CS2R R46, SRZ ;  /* 0x00000000002e7805 */ /* 0x000fc8000001ff00 */
[----:B------:R-:W0:Y:S01]  /*5590*/  MUFU.EX2 R2, R127 ;  /* 0x0000007f00027308 */ /* 0x000e220000000800 */
[----:B--2---:R-:W-:-:S07]  /*55a0*/  FADD.FTZ R3, R51, R12 ;  /* 0x0000000c33037221 */ /* 0x004fce0000010000 */
[----:B------:R-:W-:Y:S01]  /*55b0*/  MUFU.EX2 R39, R39 ;  /* 0x0000002700277308 */ /* 0x000fe20000000800 */
[----:B-1----:R-:W-:-:S07]  /*55c0*/  FADD.FTZ R8, R50, R5 ;  /* 0x0000000532087221 */ /* 0x002fce0000010000 */
[----:B------:R-:W1:Y:S01]  /*55d0*/  MUFU.EX2 R129, R129 ;  /* 0x0000008100817308 */ /* 0x000e620000000800 */
[----:B0-----:R-:W-:-:S07]  /*55e0*/  FADD.FTZ R6, R2, R3 ;  /* 0x0000000302067221 */ /* 0x001fce0000010000 */
[----:B------:R-:W0:Y:S08]  /*55f0*/  MUFU.EX2 R54, R54 ;  /* 0x0000003600367308 */ /* 0x000e300000000800 */
[----:B------:R2:W3:Y:S01]  /*5600*/  MUFU.EX2 R4, R27 ;  /* 0x0000001b00047308 */ /* 0x0004e20000000800 */
[----:B-1----:R-:W-:-:S01]  /*5610*/  FADD.FTZ R3, R129, R6 ;  /* 0x0000000681037221 */ /* 0x002fc20000010000 */
[----:B0-----:R-:W-:-:S03]  /*5620*/  F2FP.SATFINITE.E4M3.F32.PACK_AB_MERGE_C R5, R54, R129, RZ ;  /* 0x000000813605723e */ /* 0x001fc600048070ff */
[----:B------:R-:W-:Y:S01]  /*5630*/  FADD.FTZ R3, R54, R3 ;  /* 0x0000000336037221 */ /* 0x000fe20000010000 */
[----:B------:R-:W-:Y:S02]  /*5640*/  CS2R R54, SRZ ;  /* 0x0000000000367805 */ /* 0x000fe4000001ff00 */
[----:B--2---:R-:W-:Y:S02]  /*5650*/  CS2R R26, SRZ ;  /* 0x00000000001a7805 */ /* 0x004fe4000001ff00 */
[----:B------:R-:W-:Y:S02]  /*5660*/  F2FP.SATFINITE.E4M3.F32.PACK_AB_MERGE_C R170, R2, R51, R5 ;  /* 0x0000003302aa723e */ /* 0x000fe40004807005 */
[----:B---3--:R-:W-:Y:S01]  /*5670*/  F2FP.SATFINITE.E4M3.F32.PACK_AB_MERGE_C R9, R4, R39, RZ ;  /* 0x000000270409723e */ /* 0x008fe200048070ff */
[----:B------:R-:W-:-:S03]  /*5680*/  FADD.FTZ R39, R39, R8 ;  /* 0x0000000827277221 */ /* 0x000fc60000010000 */
[----:B------:R-:W-:Y:S01]  /*5690*/  F2FP.SATFINITE.E4M3.F32.PACK_AB_MERGE_C R171, R50, R35, R9 ;  /* 0x0000002332ab723e */ /* 0x000fe20004807009 */
[----:B------:R-:W-:-:S01]  /*56a0*/  FADD.FTZ R2, R4, R39 ;  /* 0x0000002704027221 */ /* 0x000fc20000010000 */
[----:B------:R-:W-:Y:S02]  /*56b0*/  CS2R R50, SRZ ;  /* 0x0000000000327805 */ /* 0x000fe4000001ff00 */
[----:B------:R-:W-:Y:S02]  /*56c0*/  CS2R R38, SRZ ;  /* 0x0000000000267805 */ /* 0x000fe4000001ff00 */
[----:B------:R-:W-:Y:S01]  /*56d0*/  CS2R R34, SRZ ;  /* 0x0000000000227805 */ /* 0x000fe2000001ff00 */
[----:B------:R-:W-:Y:S06]  /*56e0*/  @!P1 BRA `(.L_x_2152) ;  /* 0x0000004000a09947 */ /* 0x000fec0003800000 */
[----:B------:R-:W-:Y:S01]  /*56f0*/  IMAD.MOV.U32 R5, RZ, RZ, R7 ;  /* 0x000000ffff057224 */ /* 0x000fe200078e0007 */
[----:B------:R-:W-:Y:S01]  /*5700*/  UMOV UR56, UR44 ;  /* 0x0000002c00387c82 */ /* 0x000fe20008000000 */
[----:B------:R-:W-:Y:S01]  /*5710*/  IMAD.MOV.U32 R4, RZ, RZ, R89 ;  /* 0x000000ffff047224 */ /* 0x000fe200078e0059 */
[----:B------:R-:W-:Y:S01]  /*5720*/  UMOV UR54, UR43 ;  /* 0x0000002b00367c82 */ /* 0x000fe20008000000 */
[----:B------:R-:W-:Y:S01]  /*5730*/  IMAD.MOV.U32 R87, RZ, RZ, RZ ;  /* 0x000000ffff577224 */ /* 0x000fe200078e00ff */
[----:B------:R-:W-:-:S06]  /*5740*/  ULDC UR52, c[0x0][0x288] ;  /* 0x0000a20000347ab9 */ /* 0x000fcc0000000800 */
.L_x_2163:
[----:B------:R-:W-:Y:S01]  /*5750*/  ISETP.NE.AND P2, PT, RZ, UR40, PT ;  /* 0x00000028ff007c0c */ /* 0x000fe2000bf45270 */
[----:B------:R-:W-:-:S04]  /*5760*/  UISETP.NE.AND UP0, UPT, UR54, 0x1, UPT ;  /* 0x000000013600788c */ /* 0x000fc8000bf05270 */
[----:B------:R-:W-:-:S04]  /*5770*/  USEL UR44, URZ, 0x1, UP0 ;  /* 0x000000013f2c7887 */ /* 0x000fc80008000000 */
[----:B------:R-:W-:-:S04]  /*5780*/  ULOP3.LUT UR44, UR56, UR44, URZ, 0x3c, !UPT ;  /* 0x0000002c382c7292 */ /* 0x000fc8000f8e3c3f */
[----:B------:R-:W-:Y:S08]  /*5790*/  @P2 BRA `(.L_x_2153) ;  /* 0x0000000000382947 */ /* 0x000ff00003800000 */
[----:B------:R-:W-:Y:S05]  /*57a0*/  @!P0 BRA `(.L_x_2154) ;  /* 0x0000000000048947 */ /* 0x000fea0003800000 */
[----:B------:R-:W-:Y:S01]  /*57b0*/  BPT.TRAP 0x1 ;  /* 0x000000040000795c */ /* 0x000fe20000300000 */
.L_x_2154:
        /* <DEDUP_REMOVED lines=9> */
.L_x_2155:
[----:B-1----:R-:W-:Y:S05]  /*5850*/  @P1 BRA `(.L_x_2153) ;  /* 0x0000000000081947 */ /* 0x002fea0003800000 */
[----:B------:R-:W1:Y:S02]  /*5860*/  SYNCS.PHASECHK.TRANS64.TRYWAIT P1, [UR6+0x29830], R6 ;  /* 0x02983006ff0075a7 */ /* 0x000e640008020146 */
[----:B-1----:R-:W-:Y:S05]  /*5870*/  @!P1 BRA `(.L_x_2156) ;  /* 0x000000f800f09947 */ /* 0x002fea0003800000 */
.L_x_2153:
[----:B-1----:R-:W1:Y:S01]  /*5880*/  S2R R7, SR_TID.X ;  /* 0x0000000000077919 */ /* 0x002e620000002100 */
[----:B------:R-:W-:Y:S01]  /*5890*/  UIADD3 UR43, UR54, 0x1, URZ ;  /* 0x00000001362b7890 */ /* 0x000fe2000fffe03f */
[----:B------:R-:W-:Y:S01]  /*58a0*/  UMOV UR27, 0x80000020 ;  /* 0x80000020001b7882 */ /* 0x000fe20000000000 */
[----:B------:R-:W-:Y:S02]  /*58b0*/  UMOV UR28, UR24 ;  /* 0x00000018001c7c82 */ /* 0x000fe40008000000 */
[----:B------:R-:W-:Y:S01]  /*58c0*/  UISETP.NE.AND UP0, UPT, UR43, 0x2, UPT ;  /* 0x000000022b00788c */ /* 0x000fe2000bf05270 */
[----:B------:R-:W-:Y:S01]  /*58d0*/  UMOV UR29, UR25 ;  /* 0x00000019001d7c82 */ /* 0x000fe20008000000 */
[----:B------:R-:W-:Y:S02]  /*58e0*/  UMOV UR31, 0x80000020 ;  /* 0x80000020001f7882 */ /* 0x000fe40000000000 */
[----:B------:R-:W-:Y:S01]  /*58f0*/  USEL UR43, UR43, URZ, UP0 ;  /* 0x0000003f2b2b7287 */ /* 0x000fe20008000000 */
[----:B------:R-:W-:Y:S01]  /*5900*/  UMOV UR32, UR24 ;  /* 0x0000001800207c82 */ /* 0x000fe20008000000 */
[----:B------:R-:W-:-:S02]  /*5910*/  UMOV UR33, UR25 ;  /* 0x0000001900217c82 */ /* 0x000fc40008000000 */
[----:B------:R-:W-:Y:S01]  /*5920*/  UIMAD UR57, UR43, 0x780, UR47 ;  /* 0x000007802b3978a4 */ /* 0x000fe2000f8e022f */
[----:B------:R-:W-:Y:S01]  /*5930*/  UMOV UR35, 0x80000020 ;  /* 0x8000002000237882 */ /* 0x000fe20000000000 */
[----:B------:R-:W-:Y:S02]  /*5940*/  UMOV UR7, 0x80000020 ;  /* 0x8000002000077882 */ /* 0x000fe40000000000 */
[----:B------:R-:W-:Y:S02]  /*5950*/  UIADD3 UR30, UR57, 0x80, URZ ;  /* 0x00000080391e7890 */ /* 0x000fe4000fffe03f */
[----:B------:R-:W-:Y:S02]  /*5960*/  UIADD3 UR34, UR57, 0x100, URZ ;  /* 0x0000010039227890 */ /* 0x000fe4000fffe03f */
[----:B------:R-:W-:Y:S01]  /*5970*/  UMOV UR26, UR57 ;  /* 0x00000039001a7c82 */ /* 0x000fe20008000000 */
[----:B------:R-:W-:Y:S02]  /*5980*/  UIADD3 UR6, UR57, 0x200, URZ ;  /* 0x0000020039067890 */ /* 0x000fe4000fffe03f */
[----:B------:R-:W-:Y:S01]  /*5990*/  UIADD3 UR10, UR57, 0x202, URZ ;  /* 0x00000202390a7890 */ /* 0x000fe2000fffe03f */
[----:B------:R-:W-:Y:S01]  /*59a0*/  UMOV UR11, 0x80000020 ;  /* 0x80000020000b7882 */ /* 0x000fe20000000000 */
[----:B------:R-:W-:Y:S01]  /*59b0*/  UIADD3 UR14, UR57, 0x282, URZ ;  /* 0x00000282390e7890 */ /* 0x000fe2000fffe03f */
[----:B------:R-:W-:Y:S01]  /*59c0*/  UMOV UR15, 0x80000020 ;  /* 0x80000020000f7882 */ /* 0x000fe20000000000 */
[----:B------:R-:W-:Y:S01]  /*59d0*/  UIADD3 UR18, UR57, 0x500, URZ ;  /* 0x0000050039127890 */ /* 0x000fe2000fffe03f */
[----:B-1----:R-:W-:Y:S01]  /*59e0*/  SHF.R.U32.HI R7, RZ, 0x7, R7 ;  /* 0x00000007ff077819 */ /* 0x002fe20000011607 */
[----:B------:R-:W-:Y:S01]  /*59f0*/  UMOV UR19, 0x80000020 ;  /* 0x8000002000137882 */ /* 0x000fe20000000000 */
[----:B------:R-:W-:Y:S01]  /*5a00*/  UIADD3 UR22, UR57, 0x502, URZ ;  /* 0x0000050239167890 */ /* 0x000fe2000fffe03f */
[----:B------:R-:W-:-:S02]  /*5a10*/  UMOV UR23, 0x80000020 ;  /* 0x8000002000177882 */ /* 0x000fc40000000000 */
[----:B0-----:R-:W-:-:S05]  /*5a20*/  VIADD R6, R7, 0x8 ;  /* 0x0000000807067836 */ /* 0x001fca0000000000 */
[----:B------:R0:W-:Y:S06]  /*5a30*/  BAR.SYNC.DEFER_BLOCKING R6, 0x100 ;  /* 0x000400060000751d */ /* 0x0001ec0000010000 */
[----:B------:R-:W-:-:S06]  /*5a40*/  WARPGROUP.ARRIVE ;  /* 0x00000000000079c5 */ /* 0x000fcc0000000000 */
[----:B------:R-:W-:Y:S01]  /*5a50*/  QGMMA.64x32x32.F32.E4M3.E4M3 R152, gdesc[UR24], RZ, !UPT, gsb0 ;  /* 0x00600000189879f3 */ /* 0x000fe2000c0008ff */
[----:B------:R-:W-:Y:S01]  /*5a60*/  UIADD3 UR26, UR57, 0x180, URZ ;  /* 0x00000180391a7890 */ /* 0x000fe2000fffe03f */
        /* <DEDUP_REMOVED lines=160> */
.L_x_2158:
[----:B------:R-:W-:Y:S01]  /*6470*/  ULEA UR6, UR54, UR41, 0x3 ;  /* 0x0000002936067291 */ /* 0x000fe2000f8e183f */
[----:B------:R-:W-:-:S05]  /*6480*/  IMAD.U32 R6, RZ, RZ, UR56 ;  /* 0x00000038ff067e24 */ /* 0x000fca000f8e00ff */
[----:B------:R-:W-:-:S04]  /*6490*/  SHF.L.U32 R6, R6, 0x1f, RZ ;  /* 0x0000001f06067819 */ /* 0x000fc800000006ff */
[----:B------:R0:W1:Y:S01]  /*64a0*/  SYNCS.PHASECHK.TRANS64.TRYWAIT P1, [UR6+0x29850], R6 ;  /* 0x02985006ff0075a7 */ /* 0x0000620008020146 */
[----:B------:R-:W-:Y:S05]  /*64b0*/  @!P0 BRA `(.L_x_2159) ;  /* 0x0000000000048947 */ /* 0x000fea0003800000 */
[----:B------:R-:W-:Y:S01]  /*64c0*/  BPT.TRAP 0x1 ;  /* 0x000000040000795c */ /* 0x000fe20000300000 */
.L_x_2159:
[----:B-1----:R-:W-:Y:S05]  /*64d0*/  @P1 BRA `(.L_x_2157) ;  /* 0x0000000000081947 */ /* 0x002fea0003800000 */
[----:B------:R-:W1:Y:S02]  /*64e0*/  SYNCS.PHASECHK.TRANS64.TRYWAIT P1, [UR6+0x29850], R6 ;  /* 0x02985006ff0075a7 */ /* 0x000e640008020146 */
[----:B-1----:R-:W-:Y:S05]  /*64f0*/  @!P1 BRA `(.L_x_2160) ;  /* 0x000000ec00e89947 */ /* 0x002fea0003800000 */
.L_x_2157:
[----:B------:R-:W-:Y:S01]  /*6500*/  UIADD3 UR6, UR41, 0x400, URZ ;  /* 0x0000040029067890 */ /* 0x000fe2000fffe03f */
[----:B------:R-:W-:Y:S01]  /*6510*/  WARPGROUP.ARRIVE ;  /* 0x00000000000079c5 */ /* 0x000fe20000000000 */
[----:B------:R-:W-:-:S05]  /*6520*/  UMOV UR7, 0xc0000010 ;  /* 0xc000001000077882 */ /* 0x000fca0000000000 */
[----:B-1----:R-:W1:Y:S01]  /*6530*/  S2R R7, SR_TID.X ;  /* 0x0000000000077919 */ /* 0x002e620000002100 */
        /* <DEDUP_REMOVED lines=32> */
.L_x_2161:
[----:B------:R-:W-:Y:S01]  /*6740*/  UISETP.NE.AND UP0, UPT, UR49, URZ, UPT ;  /* 0x0000003f3100728c */ /* 0x000fe2000bf05270 */
[C---:B------:R-:W-:Y:S01]  /*6750*/  FMUL.FTZ R20, R0.reuse, R142 ;  /* 0x0000008e00147220 */ /* 0x040fe20000410000 */
[----:B------:R-:W-:Y:S01]  /*6760*/  FMUL.FTZ R142, R0, R128 ;  /* 0x00000080008e7220 */ /* 0x000fe20000410000 */
[----:B------:R-:W-:Y:S02]  /*6770*/  VIADD R128, R18, UR37 ;  /* 0x0000002512807c36 */ /* 0x000fe40008000000 */
[C---:B------:R-:W-:Y:S01]  /*6780*/  FMUL.FTZ R185, R0.reuse, R137 ;  /* 0x0000008900b97220 */ /* 0x040fe20000410000 */
[C---:B------:R-:W-:Y:S01]  /*6790*/  FMUL.FTZ R137, R0.reuse, R147 ;  /* 0x0000009300897220 */ /* 0x040fe20000410000 */
[----:B------:R-:W-:Y:S01]  /*67a0*/  PLOP3.LUT P1, PT, PT, PT, UP0, 0x80, 0x0 ;  /* 0x000000000000781c */ /* 0x000fe20003f2f008 */
[C---:B------:R-:W-:Y:S01]  /*67b0*/  FMUL.FTZ R147, R0.reuse, R125 ;  /* 0x0000007d00937220 */ /* 0x040fe20000410000 */
[----:B------:R-:W-:Y:S01]  /*67c0*/  PLOP3.LUT P2, PT, PT, PT, UP0, 0x80, 0x0 ;  /* 0x000000000000781c */ /* 0x000fe20003f4f008 */
[C---:B------:R-:W-:Y:S01]  /*67d0*/  FMUL.FTZ R195, R0.reuse, R140 ;  /* 0x0000008c00c37220 */ /* 0x040fe20000410000 */
[C---:B------:R-:W-:Y:S01]  /*67e0*/  FMUL.FTZ R140, R0.reuse, R121 ;  /* 0x00000079008c7220 */ /* 0x040fe20000410000 */
[----:B------:R-:W-:Y:S01]  /*67f0*/  @UP0 ULDC UR6, c[0x0][0x44c] ;  /* 0x0001130000060ab9 */ /* 0x000fe20000000800 */
[C---:B------:R-:W-:Y:S01]  /*6800*/  FMUL.FTZ R121, R0.reuse, R122 ;  /* 0x0000007a00797220 */ /* 0x040fe20000410000 */
[C---:B------:R-:W-:Y:S01]  /*6810*/  FMUL.FTZ R122, R0.reuse, R127 ;  /* 0x0000007f007a7220 */ /* 0x040fe20000410000 */
[C---:B------:R-:W-:Y:S01]  /*6820*/  FMUL.FTZ R21, R0.reuse, R143 ;  /* 0x0000008f00157220 */ /* 0x040fe20000410000 */
[----:B------:R-:W1:Y:S01]  /*6830*/  LDC R127, c[0x0][0x2f0] ;  /* 0x0000bc00ff7f7b82 */ /* 0x000e620000000800 */
[C---:B------:R-:W-:Y:S01]  /*6840*/  FMUL.FTZ R171, R0.reuse, R141 ;  /* 0x0000008d00ab7220 */ /* 0x040fe20000410000 */
[C---:B------:R-:W-:Y:S01]  /*6850*/  FMUL.FTZ R168, R0.reuse, R152 ;  /* 0x0000009800a87220 */ /* 0x040fe20000410000 */
[----:B------:R-:W-:Y:S01]  /*6860*/  FMUL.FTZ R141, R0, R124 ;  /* 0x0000007c008d7220 */ /* 0x000fe20000410000 */
[----:B------:R-:W-:Y:S01]  /*6870*/  @P1 IMAD.HI.U32 R125, R128, UR6, RZ ;  /* 0x00000006807d1c27 */ /* 0x000fe2000f8e00ff */
[----:B------:R-:W-:-:S03]  /*6880*/  @UP0 ULDC UR6, c[0x0][0x450] ;  /* 0x0001140000060ab9 */ /* 0x000fc60000000800 */
[C---:B------:R-:W-:Y:S01]  /*6890*/  FMUL.FTZ R124, R0.reuse, R130 ;  /* 0x00000082007c7220 */ /* 0x040fe20000410000 */
[C---:B------:R-:W-:Y:S01]  /*68a0*/  FMUL.FTZ R152, R0.reuse, R153 ;  /* 0x0000009900987220 */ /* 0x040fe20000410000 */
[----:B------:R-:W2:Y:S01]  /*68b0*/  MUFU.TANH R168, R168 ;  /* 0x000000a800a87308 */ /* 0x000ea20000002400 */
[----:B------:R-:W-:Y:S01]  /*68c0*/  @P2 SHF.R.U32.HI R128, RZ, UR6, R125 ;  /* 0x00000006ff802c19 */ /* 0x000fe2000801167d */
[----:B------:R-:W-:Y:S01]  /*68d0*/  UMOV UR6, 0x1 ;  /* 0x0000000100067882 */ /* 0x000fe20000000000 */
[C---:B------:R-:W-:Y:S01]  /*68e0*/  FMUL.FTZ R153, R0.reuse, R156 ;  /* 0x0000009c00997220 */ /* 0x040fe20000410000 */
[----:B------:R-:W-:Y:S01]  /*68f0*/  UIMAD UR6, UR55, -0xa0, UR6 ;  /* 0xffffff60370678a4 */ /* 0x000fe2000f8e0206 */
[C---:B0-----:R-:W-:Y:S01]  /*6900*/  FMUL.FTZ R6, R0.reuse, R154 ;  /* 0x0000009a00067220 */ /* 0x041fe20000410000 */
[----:B------:R-:W0:Y:S01]  /*6910*/  SHFL.IDX PT, R143, R128, RZ, 0x1c1f ;  /* 0x001c1fff808f7589 */ /* 0x000e2200000e0000 */
[C---:B------:R-:W-:Y:S01]  /*6920*/  FMUL.FTZ R154, R0.reuse, R157 ;  /* 0x0000009d009a7220 */ /* 0x040fe20000410000 */
[----:B------:R-:W3:Y:S01]  /*6930*/  MUFU.TANH R152, R152 ;  /* 0x0000009800987308 */ /* 0x000ee20000002400 */
[----:B------:R-:W-:Y:S01]  /*6940*/  FMUL.FTZ R125, R0, R131 ;  /* 0x00000083007d7220 */ /* 0x000fe20000410000 */
[----:B------:R-:W-:-:S02]  /*6950*/  IMAD.U32 R130, RZ, RZ, UR6 ;  /* 0x00000006ff827e24 */ /* 0x000fc4000f8e00ff */
[C---:B------:R-:W-:Y:S01]  /*6960*/  FMUL.FTZ R131, R0.reuse, R132 ;  /* 0x0000008400837220 */ /* 0x040fe20000410000 */
[C---:B------:R-:W-:Y:S01]  /*6970*/  FMUL.FTZ R7, R0.reuse, R155 ;  /* 0x0000009b00077220 */ /* 0x040fe20000410000 */
[C---:B------:R-:W-:Y:S01]  /*6980*/  FMUL.FTZ R155, R0.reuse, R160 ;  /* 0x000000a0009b7220 */ /* 0x040fe20000410000 */
[----:B------:R-:W-:Y:S02]  /*6990*/  IMAD R130, R17, -0x2, R130 ;  /* 0xfffffffe11827824 */ /* 0x000fe400078e0282 */
[C---:B------:R-:W-:Y:S01]  /*69a0*/  FMUL.FTZ R156, R0.reuse, R161 ;  /* 0x000000a1009c7220 */ /* 0x040fe20000410000 */
[----:B------:R-:W4:Y:S01]  /*69b0*/  MUFU.TANH R153, R153 ;  /* 0x0000009900997308 */ /* 0x000f220000002400 */
[C---:B------:R-:W-:Y:S01]  /*69c0*/  FMUL.FTZ R161, R0.reuse, R120 ;  /* 0x0000007800a17220 */ /* 0x040fe20000410000 */
[----:B-1----:R-:W-:Y:S02]  /*69d0*/  IMAD R130, R127, UR48, R130 ;  /* 0x000000307f827c24 */ /* 0x002fe4000f8e0282 */
        /* <DEDUP_REMOVED lines=11> */
[----:B0-----:R-:W-:Y:S01]  /*6a90*/  IADD3 R132, R143, -UR52, R130 ;  /* 0x800000348f847c10 */ /* 0x001fe2000fffe082 */
[C---:B------:R-:W-:Y:S01]  /*6aa0*/  FMUL.FTZ R13, R0.reuse, R167 ;  /* 0x000000a7000d7220 */ /* 0x040fe20000410000 */
[----:B------:R-:W0:Y:S01]  /*6ab0*/  MUFU.TANH R155, R155 ;  /* 0x0000009b009b7308 */ /* 0x000e220000002400 */
[----:B------:R-:W-:Y:S01]  /*6ac0*/  FMUL.FTZ R167, R0, R145 ;  /* 0x0000009100a77220 */ /* 0x000fe20000410000 */
[----:B------:R-:W-:Y:S01]  /*6ad0*/  ISETP.GT.AND P1, PT, R132, RZ, PT ;  /* 0x000000ff8400720c */ /* 0x000fe20003f24270 */
[----:B------:R-:W-:Y:S01]  /*6ae0*/  FMUL.FTZ R165, R0, R148 ;  /* 0x0000009400a57220 */ /* 0x000fe20000410000 */
[----:B------:R-:W-:Y:S01]  /*6af0*/  ISETP.GT.AND P2, PT, R132, 0x1, PT ;  /* 0x000000018400780c */ /* 0x000fe20003f44270 */
[----:B------:R-:W-:Y:S01]  /*6b00*/  FMUL.FTZ R11, R0, R163 ;  /* 0x000000a3000b7220 */ /* 0x000fe20000410000 */
[----:B--2---:R-:W-:Y:S01]  /*6b10*/  FSEL R173, R168, -INF , P1 ;  /* 0xff800000a8ad7808 */ /* 0x004fe20000800000 */
[----:B------:R-:W-:Y:S01]  /*6b20*/  FMUL.FTZ R163, R0, R149 ;  /* 0x0000009500a37220 */ /* 0x000fe20000410000 */
[----:B------:R-:W2:Y:S01]  /*6b30*/  MUFU.TANH R156, R156 ;  /* 0x0000009c009c7308 */ /* 0x000ea20000002400 */
[----:B------:R-:W-:Y:S01]  /*6b40*/  ISETP.GT.AND P1, PT, R132, 0x8, PT ;  /* 0x000000088400780c */ /* 0x000fe20003f24270 */
[----:B------:R-:W-:Y:S01]  /*6b50*/  FMUL.FTZ R129, R0, R129 ;  /* 0x0000008100817220 */ /* 0x000fe20000410000 */
[----:B---3--:R-:W-:Y:S01]  /*6b60*/  FSEL R175, R152, -INF , P2 ;  /* 0xff80000098af7808 */ /* 0x008fe20001000000 */
[C---:B------:R-:W-:Y:S01]  /*6b70*/  FMUL.FTZ R133, R0.reuse, R133 ;  /* 0x0000008500857220 */ /* 0x040fe20000410000 */
[----:B------:R-:W-:Y:S01]  /*6b80*/  FMNMX.FTZ R104, R173, R4, !PT ;  /* 0x00000004ad687209 */ /* 0x000fe20007810000 */
[----:B------:R-:W-:Y:S01]  /*6b90*/  FMUL.FTZ R143, R0, R105 ;  /* 0x00000069008f7220 */ /* 0x000fe20000410000 */
[----:B------:R-:W-:Y:S01]  /*6ba0*/  ISETP.GT.AND P2, PT, R132, 0x9, PT ;  /* 0x000000098400780c */ /* 0x000fe20003f44270 */
[----:B------:R-:W3:Y:S01]  /*6bb0*/  MUFU.TANH R158, R158 ;  /* 0x0000009e009e7308 */ /* 0x000ee20000002400 */
[----:B----4-:R-:W-:Y:S01]  /*6bc0*/  FSEL R177, R153, -INF , P1 ;  /* 0xff80000099b17808 */ /* 0x010fe20000800000 */
[C---:B------:R-:W-:Y:S01]  /*6bd0*/  FMUL.FTZ R127, R0.reuse, R135 ;  /* 0x00000087007f7220 */ /* 0x040fe20000410000 */
[----:B------:R-:W-:Y:S01]  /*6be0*/  FMNMX.FTZ R104, R175, R104, !PT ;  /* 0x00000068af687209 */ /* 0x000fe20007810000 */
[----:B------:R-:W-:Y:S01]  /*6bf0*/  FMUL.FTZ R108, R0, R108 ;  /* 0x0000006c006c7220 */ /* 0x000fe20000410000 */
[----:B------:R-:W-:Y:S01]  /*6c00*/  ISETP.GT.AND P1, PT, R132, 0x10, PT ;  /* 0x000000108400780c */ /* 0x000fe20003f24270 */
[----:B------:R-:W-:Y:S01]  /*6c10*/  FMUL.FTZ R109, R0, R109 ;  /* 0x0000006d006d7220 */ /* 0x000fe20000410000 */
[----:B-1----:R-:W-:Y:S01]  /*6c20*/  FSEL R179, R154, -INF , P2 ;  /* 0xff8000009ab37808 */ /* 0x002fe20001000000 */
[----:B------:R-:W1:Y:S01]  /*6c30*/  MUFU.TANH R157, R157 ;  /* 0x0000009d009d7308 */ /* 0x000e620000002400 */
[----:B------:R-:W-:Y:S01]  /*6c40*/  FMNMX.FTZ R144, R177, R104, !PT ;  /* 0x00000068b1907209 */ /* 0x000fe20007810000 */
[----:B------:R-:W-:Y:S01]  /*6c50*/  FMUL.FTZ R104, R0, R106 ;  /* 0x0000006a00687220 */ /* 0x000fe20000410000 */
[----:B------:R-:W-:Y:S01]  /*6c60*/  ISETP.GT.AND P2, PT, R132, 0x11, PT ;  /* 0x000000118400780c */ /* 0x000fe20003f44270 */
[C---:B------:R-:W-:Y:S01]  /*6c70*/  FMUL.FTZ R106, R0.reuse, R107 ;  /* 0x0000006b006a7220 */ /* 0x040fe20000410000 */
[----:B0-----:R-:W-:Y:S01]  /*6c80*/  FSEL R187, R155, -INF , P1 ;  /* 0xff8000009bbb7808 */ /* 0x001fe20000800000 */
[----:B------:R-:W-:Y:S01]  /*6c90*/  FMUL.FTZ R112, R0, R112 ;  /* 0x0000007000707220 */ /* 0x000fe20000410000 */
[----:B------:R-:W-:Y:S01]  /*6ca0*/  FMNMX.FTZ R144, R179, R144, !PT ;  /* 0x00000090b3907209 */ /* 0x000fe20007810000 */
[----:B------:R-:W0:Y:S01]  /*6cb0*/  MUFU.TANH R159, R159 ;  /* 0x0000009f009f7308 */ /* 0x000e220000002400 */
[----:B------:R-:W-:Y:S01]  /*6cc0*/  ISETP.GT.AND P1, PT, R132, 0x18, PT ;  /* 0x000000188400780c */ /* 0x000fe20003f24270 */
[----:B------:R-:W-:Y:S01]  /*6cd0*/  FMUL.FTZ R113, R0, R113 ;  /* 0x0000007100717220 */ /* 0x000fe20000410000 */
[----:B--2---:R-:W-:Y:S01]  /*6ce0*/  FSEL R197, R156, -INF , P2 ;  /* 0xff8000009cc57808 */ /* 0x004fe20001000000 */
[C---:B------:R-:W-:Y:S01]  /*6cf0*/  FMUL.FTZ R136, R0.reuse, R146 ;  /* 0x0000009200887220 */ /* 0x040fe20000410000 */
[----:B------:R-:W-:Y:S01]  /*6d00*/  FMNMX.FTZ R144, R187, R144, !PT ;  /* 0x00000090bb907209 */ /* 0x000fe20007810000 */
[----:B------:R-:W-:Y:S01]  /*6d10*/  FMUL.FTZ R117, R0, R117 ;  /* 0x0000007500757220 */ /* 0x000fe20000410000 */
[----:B------:R-:W-:Y:S01]  /*6d20*/  ISETP.GT.AND P2, PT, R132, 0x19, PT ;  /* 0x000000198400780c */ /* 0x000fe20003f44270 */
[----:B------:R-:W2:Y:S01]  /*6d30*/  MUFU.TANH R185, R185 ;  /* 0x000000b900b97308 */ /* 0x000ea20000002400 */
[----:B---3--:R-:W-:Y:S01]  /*6d40*/  FSEL R199, R158, -INF , P1 ;  /* 0xff8000009ec77808 */ /* 0x008fe20000800000 */
[C---:B------:R-:W-:Y:S01]  /*6d50*/  FMUL.FTZ R116, R0.reuse, R116 ;  /* 0x0000007400747220 */ /* 0x040fe20000410000 */
[----:B------:R-:W-:Y:S01]  /*6d60*/  FMNMX.FTZ R144, R197, R144, !PT ;  /* 0x00000090c5907209 */ /* 0x000fe20007810000 */
[----:B------:R-:W-:Y:S01]  /*6d70*/  FMUL.FTZ R88, R0, R88 ;  /* 0x0000005800587220 */ /* 0x000fe20000410000 */
[----:B------:R-:W-:Y:S01]  /*6d80*/  ISETP.GT.AND P1, PT, R132, 0x20, PT ;  /* 0x000000208400780c */ /* 0x000fe20003f24270 */
[C---:B------:R-:W-:Y:S01]  /*6d90*/  FMUL.FTZ R89, R0.reuse, R89 ;  /* 0x0000005900597220 */ /* 0x040fe20000410000 */
        /* <DEDUP_REMOVED lines=11> */
[C---:B------:R-:W-:Y:S01]  /*6e50*/  FMUL.FTZ R15, R0.reuse, R139 ;  /* 0x0000008b000f7220 */ /* 0x040fe20000410000 */
[----:B--2---:R-:W-:Y:S01]  /*6e60*/  FSEL R185, R185, -INF , P2 ;  /* 0xff800000b9b97808 */ /* 0x004fe20001000000 */
[C---:B------:R-:W-:Y:S01]  /*6e70*/  FMUL.FTZ R139, R0.reuse, R151 ;  /* 0x00000097008b7220 */ /* 0x040fe20000410000 */
[----:B------:R-:W-:Y:S01]  /*6e80*/  FMNMX.FTZ R144, R183, R144, !PT ;  /* 0x00000090b7907209 */ /* 0x000fe20007810000 */
[----:B------:R-:W-:Y:S01]  /*6e90*/  FMUL.FTZ R207, R0, R111 ;  /* 0x0000006f00cf7220 */ /* 0x000fe20000410000 */
[----:B------:R-:W-:Y:S01]  /*6ea0*/  ISETP.GT.AND P2, PT, R132, 0x29, PT ;  /* 0x000000298400780c */ /* 0x000fe20003f44270 */
[----:B------:R-:W2:Y:S01]  /*6eb0*/  MUFU.TANH R169, R169 ;  /* 0x000000a900a97308 */ /* 0x000ea20000002400 */
[----:B-1----:R-:W-:Y:S01]  /*6ec0*/  FSEL R195, R195, -INF , P1 ;  /* 0xff800000c3c37808 */ /* 0x002fe20000800000 */
[C---:B------:R-:W-:Y:S01]  /*6ed0*/  FMUL.FTZ R10, R0.reuse, R162 ;  /* 0x000000a2000a7220 */ /* 0x040fe20000410000 */
[----:B------:R-:W-:Y:S01]  /*6ee0*/  FMNMX.FTZ R144, R185, R144, !PT ;  /* 0x00000090b9907209 */ /* 0x000fe20007810000 */
[----:B------:R-:W-:Y:S01]  /*6ef0*/  FMUL.FTZ R12, R0, R166 ;  /* 0x000000a6000c7220 */ /* 0x000fe20000410000 */
[----:B------:R-:W-:Y:S01]  /*6f00*/  ISETP.GT.AND P1, PT, R132, 0x30, PT ;  /* 0x000000308400780c */ /* 0x000fe20003f24270 */
[C---:B------:R-:W-:Y:S01]  /*6f10*/  FMUL.FTZ R205, R0.reuse, R110 ;  /* 0x0000006e00cd7220 */ /* 0x040fe20000410000 */
[----:B------:R-:W-:Y:S01]  /*6f20*/  FMNMX.FTZ R144, R195, R144, !PT ;  /* 0x00000090c3907209 */ /* 0x000fe20007810000 */
[----:B------:R-:W1:Y:S01]  /*6f30*/  MUFU.TANH R167, R167 ;  /* 0x000000a700a77308 */ /* 0x000e620000002400 */
[----:B0-----:R-:W-:Y:S01]  /*6f40*/  FSEL R171, R171, -INF , P2 ;  /* 0xff800000abab7808 */ /* 0x001fe20001000000 */
[----:B------:R-:W-:Y:S01]  /*6f50*/  FMUL.FTZ R14, R0, R138 ;  /* 0x0000008a000e7220 */ /* 0x000fe20000410000 */
[----:B------:R-:W-:Y:S01]  /*6f60*/  ISETP.GT.AND P2, PT, R132, 0x31, PT ;  /* 0x000000318400780c */ /* 0x000fe20003f44270 */
[C---:B------:R-:W-:Y:S01]  /*6f70*/  FMUL.FTZ R138, R0.reuse, R150 ;  /* 0x00000096008a7220 */ /* 0x040fe20000410000 */
[----:B------:R-:W-:Y:S01]  /*6f80*/  FMNMX.FTZ R144, R171, R144, !PT ;  /* 0x00000090ab907209 */ /* 0x000fe20007810000 */
[C---:B------:R-:W-:Y:S01]  /*6f90*/  FMUL.FTZ R209, R0.reuse, R114 ;  /* 0x0000007200d17220 */ /* 0x040fe20000410000 */
[C---:B------:R-:W-:Y:S01]  /*6fa0*/  FMUL.FTZ R90, R0.reuse, R90 ;  /* 0x0000005a005a7220 */ /* 0x040fe20000410000 */
[----:B------:R-:W0:Y:S01]  /*6fb0*/  MUFU.TANH R165, R165 ;  /* 0x000000a500a57308 */ /* 0x000e220000002400 */
[----:B--2---:R-:W-:Y:S01]  /*6fc0*/  FSEL R169, R169, -INF , P1 ;  /* 0xff800000a9a97808 */ /* 0x004fe20000800000 */
[----:B------:R-:W-:Y:S01]  /*6fd0*/  FMUL.FTZ R91, R0, R91 ;  /* 0x0000005b005b7220 */ /* 0x000fe20000410000 */
[----:B------:R-:W-:Y:S01]  /*6fe0*/  ISETP.GT.AND P1, PT, R132, 0x38, PT ;  /* 0x000000388400780c */ /* 0x000fe20003f24270 */
[C---:B------:R-:W-:Y:S01]  /*6ff0*/  FMUL.FTZ R94, R0.reuse, R94 ;  /* 0x0000005e005e7220 */ /* 0x040fe20000410000 */
[----:B------:R-:W-:Y:S01]  /*7000*/  FMNMX.FTZ R144, R169, R144, !PT ;  /* 0x00000090a9907209 */ /* 0x000fe20007810000 */
[C---:B------:R-:W-:Y:S01]  /*7010*/  FMUL.FTZ R95, R0.reuse, R95 ;  /* 0x0000005f005f7220 */ /* 0x040fe20000410000 */
[C---:B------:R-:W-:Y:S01]  /*7020*/  FMUL.FTZ R98, R0.reuse, R98 ;  /* 0x0000006200627220 */ /* 0x040fe20000410000 */
[----:B------:R-:W2:Y:S01]  /*7030*/  MUFU.TANH R163, R163 ;  /* 0x000000a300a37308 */ /* 0x000ea20000002400 */
[----:B-1----:R-:W-:Y:S01]  /*7040*/  FSEL R167, R167, -INF , P2 ;  /* 0xff800000a7a77808 */ /* 0x002fe20001000000 */
[----:B------:R-:W-:Y:S01]  /*7050*/  FMUL.FTZ R99, R0, R99 ;  /* 0x0000006300637220 */ /* 0x000fe20000410000 */
[----:B------:R-:W-:Y:S01]  /*7060*/  ISETP.GT.AND P2, PT, R132, 0x39, PT ;  /* 0x000000398400780c */ /* 0x000fe20003f44270 */
[----:B------:R-:W-:Y:S01]  /*7070*/  FMUL.FTZ R103, R0, R103 ;  /* 0x0000006700677220 */ /* 0x000fe20000410000 */
[----:B------:R-:W-:Y:S01]  /*7080*/  FMNMX.FTZ R144, R167, R144, !PT ;  /* 0x00000090a7907209 */ /* 0x000fe20007810000 */
[----:B------:R-:W-:-:S02]  /*7090*/  ULEA UR6, UR43, UR41, 0x3 ;  /* 0x000000292b067291 */ /* 0x000fc4000f8e183f */
[----:B------:R-:W1:Y:S01]  /*70a0*/  MUFU.TANH R161, R161 ;  /* 0x000000a100a17308 */ /* 0x000e620000002400 */
[----:B0-----:R-:W-:Y:S01]  /*70b0*/  FSEL R165, R165, -INF , P1 ;  /* 0xff800000a5a57808 */ /* 0x001fe20000800000 */
[----:B------:R-:W-:Y:S01]  /*70c0*/  UIADD3 UR6, UR6, 0x29840, URZ ;  /* 0x0002984006067890 */ /* 0x000fe2000fffe03f */
[C---:B------:R-:W-:Y:S02]  /*70d0*/  ISETP.GT.AND P1, PT, R132.reuse, 0x40, PT ;  /* 0x000000408400780c */ /* 0x040fe40003f24270 */
[----:B------:R-:W-:Y:S01]  /*70e0*/  FMNMX.FTZ R144, R165, R144, !PT ;  /* 0x00000090a5907209 */ /* 0x000fe20007810000 */
[----:B------:R-:W-:Y:S02]  /*70f0*/  UPRMT UR6, UR39, 0x654, UR6 ;  /* 0x0000065427067896 */ /* 0x000fe40008000006 */
[----:B------:R-:W0:Y:S01]  /*7100*/  MUFU.TANH R140, R140 ;  /* 0x0000008c008c7308 */ /* 0x000e220000002400 */
[----:B--2---:R-:W-:Y:S02]  /*7110*/  FSEL R163, R163, -INF , P2 ;  /* 0xff800000a3a37808 */ /* 0x004fe40001000000 */
[----:B------:R-:W-:-:S02]  /*7120*/  ISETP.GT.AND P2, PT, R132, 0x41, PT ;  /* 0x000000418400780c */ /* 0x000fc40003f44270 */
[----:B------:R-:W-:Y:S02]  /*7130*/  FMNMX.FTZ R144, R163, R144, !PT ;  /* 0x00000090a3907209 */ /* 0x000fe40007810000 */
[----:B------:R-:W-:Y:S01]  /*7140*/  SYNCS.ARRIVE.TRANS64.RED.A1T0 RZ, [UR6], RZ ;  /* 0x000000ffffff79a7 */ /* 0x000fe20008100406 */
[----:B------:R-:W2:Y:S01]  /*7150*/  MUFU.TANH R141, R141 ;  /* 0x0000008d008d7308 */ /* 0x000ea20000002400 */
[----:B-1----:R-:W-:Y:S02]  /*7160*/  FSEL R161, R161, -INF , P1 ;  /* 0xff800000a1a17808 */ /* 0x002fe40000800000 */
[----:B------:R-:W-:Y:S02]  /*7170*/  ISETP.GT.AND P1, PT, R132, 0x48, PT ;  /* 0x000000488400780c */ /* 0x000fe40003f24270 */
[----:B------:R-:W-:-:S03]  /*7180*/  FMNMX.FTZ R144, R161, R144, !PT ;  /* 0x00000090a1907209 */ /* 0x000fc60007810000 */
[----:B------:R-:W1:Y:S01]  /*7190*/  MUFU.TANH R147, R147 ;  /* 0x0000009300937308 */ /* 0x000e620000002400 */
[----:B0-----:R-:W-:Y:S02]  /*71a0*/  FSEL R159, R140, -INF , P2 ;  /* 0xff8000008c9f7808 */ /* 0x001fe40001000000 */
[----:B------:R-:W-:Y:S02]  /*71b0*/  ISETP.GT.AND P2, PT, R132, 0x49, PT ;  /* 0x000000498400780c */ /* 0x000fe40003f44270 */
[----:B------:R-:W-:-:S03]  /*71c0*/  FMNMX.FTZ R144, R159, R144, !PT ;  /* 0x000000909f907209 */ /* 0x000fc60007810000 */
[----:B------:R-:W0:Y:S01]  /*71d0*/  MUFU.TANH R142, R142 ;  /* 0x0000008e008e7308 */ /* 0x000e220000002400 */
[----:B--2---:R-:W-:Y:S02]  /*71e0*/  FSEL R157, R141, -INF , P1 ;  /* 0xff8000008d9d7808 */ /* 0x004fe40000800000 */
[----:B------:R-:W-:Y:S02]  /*71f0*/  ISETP.GT.AND P1, PT, R132, 0x50, PT ;  /* 0x000000508400780c */ /* 0x000fe40003f24270 */
[----:B------:R-:W-:-:S03]  /*7200*/  FMNMX.FTZ R144, R157, R144, !PT ;  /* 0x000000909d907209 */ /* 0x000fc60007810000 */
[----:B------:R-:W2:Y:S01]  /*7210*/  MUFU.TANH R129, R129 ;  /* 0x0000008100817308 */ /* 0x000ea20000002400 */
[----:B-1----:R-:W-:Y:S02]  /*7220*/  FSEL R147, R147, -INF , P2 ;  /* 0xff80000093937808 */ /* 0x002fe40001000000 */
[----:B------:R-:W-:Y:S02]  /*7230*/  ISETP.GT.AND P2, PT, R132, 0x51, PT ;  /* 0x000000518400780c */ /* 0x000fe40003f44270 */
[----:B------:R-:W-:-:S03]  /*7240*/  FMNMX.FTZ R144, R147, R144, !PT ;  /* 0x0000009093907209 */ /* 0x000fc60007810000 */
[----:B------:R-:W-:Y:S01]  /*7250*/  MUFU.TANH R131, R131 ;  /* 0x0000008300837308 */ /* 0x000fe20000002400 */
[----:B0-----:R-:W-:Y:S02]  /*7260*/  FSEL R135, R142, -INF , P1 ;  /* 0xff8000008e877808 */ /* 0x001fe40000800000 */
[----:B------:R-:W-:Y:S02]  /*7270*/  ISETP.GT.AND P1, PT, R132, 0x58, PT ;  /* 0x000000588400780c */ /* 0x000fe40003f24270 */
[----:B------:R-:W-:-:S03]  /*7280*/  FMNMX.FTZ R144, R135, R144, !PT ;  /* 0x0000009087907209 */ /* 0x000fc60007810000 */
[----:B------:R-:W0:Y:S01]  /*7290*/  MUFU.TANH R133, R133 ;  /* 0x0000008500857308 */ /* 0x000e220000002400 */
[----:B--2---:R-:W-:Y:S02]  /*72a0*/  FSEL R107, R129, -INF , P2 ;  /* 0xff800000816b7808 */ /* 0x004fe40001000000 */
[----:B------:R-:W-:Y:S02]  /*72b0*/  ISETP.GT.AND P2, PT, R132, 0x59, PT ;  /* 0x000000598400780c */ /* 0x000fe40003f44270 */
[----:B------:R-:W-:-:S03]  /*72c0*/  FMNMX.FTZ R144, R107, R144, !PT ;  /* 0x000000906b907209 */ /* 0x000fc60007810000 */
[----:B------:R-:W1:Y:S08]  /*72d0*/  MUFU.TANH R134, R134 ;  /* 0x0000008600867308 */ /* 0x000e700000002400 */
[----:B------:R-:W2:Y:S01]  /*72e0*/  MUFU.TANH R143, R143 ;  /* 0x0000008f008f7308 */ /* 0x000ea20000002400 */
[----:B0-----:R-:W-:Y:S02]  /*72f0*/  FSEL R105, R133, -INF , P2 ;  /* 0xff80000085697808 */ /* 0x001fe40001000000 */
[----:B------:R-:W-:-:S05]  /*7300*/  ISETP.GT.AND P2, PT, R132, 0x61, PT ;  /* 0x000000618400780c */ /* 0x000fca0003f44270 */
[----:B------:R-:W-:Y:S08]  /*7310*/  MUFU.TANH R108, R108 ;  /* 0x0000006c006c7308 */ /* 0x000ff00000002400 */
[----:B------:R0:W3:Y:S08]  /*7320*/  MUFU.TANH R145, R109 ;  /* 0x0000006d00917308 */ /* 0x0000f00000002400 */
[----:B------:R-:W4:Y:S01]  /*7330*/  MUFU.TANH R112, R112 ;  /* 0x0000007000707308 */ /* 0x000f220000002400 */
[----:B0-----:R-:W-:-:S02]  /*7340*/  FSEL R109, R131, -INF , P1 ;  /* 0xff800000836d7808 */ /* 0x001fc40000800000 */
[----:B------:R-:W-:Y:S02]  /*7350*/  ISETP.GT.AND P1, PT, R132, 0x60, PT ;  /* 0x000000608400780c */ /* 0x000fe40003f24270 */
[----:B------:R-:W-:-:S03]  /*7360*/  FMNMX.FTZ R144, R109, R144, !PT ;  /* 0x000000906d907209 */ /* 0x000fc60007810000 */
[----:B------:R1:W0:Y:S01]  /*7370*/  MUFU.TANH R146, R113 ;  /* 0x0000007100927308 */ /* 0x0002220000002400 */
[----:B------:R-:W-:-:S07]  /*7380*/  FMNMX.FTZ R144, R105, R144, !PT ;  /* 0x0000009069907209 */ /* 0x000fce0007810000 */
[----:B------:R2:W5:Y:S01]  /*7390*/  MUFU.TANH R141, R117 ;  /* 0x00000075008d7308 */ /* 0x0005620000002400 */
[----:B-1----:R-:W-:Y:S02]  /*73a0*/  FSEL R113, R134, -INF , P1 ;  /* 0xff80000086717808 */ /* 0x002fe40000800000 */
[----:B------:R-:W-:Y:S02]  /*73b0*/  ISETP.GT.AND P1, PT, R132, 0x68, PT ;  /* 0x000000688400780c */ /* 0x000fe40003f24270 */
[----:B------:R-:W-:-:S03]  /*73c0*/  FMNMX.FTZ R144, R113, R144, !PT ;  /* 0x0000009071907209 */ /* 0x000fc60007810000 */
[----:B------:R1:W-:Y:S01]  /*73d0*/  MUFU.TANH R140, R88 ;  /* 0x00000058008c7308 */ /* 0x0003e20000002400 */
[----:B--2---:R-:W-:Y:S02]  /*73e0*/  FSEL R117, R143, -INF , P2 ;  /* 0xff8000008f757808 */ /* 0x004fe40001000000 */
[----:B------:R-:W-:Y:S02]  /*73f0*/  ISETP.GT.AND P2, PT, R132, 0x69, PT ;  /* 0x000000698400780c */ /* 0x000fe40003f44270 */
[----:B------:R-:W-:Y:S02]  /*7400*/  FMNMX.FTZ R144, R117, R144, !PT ;  /* 0x0000009075907209 */ /* 0x000fe40007810000 */
[----:B---3--:R-:W-:Y:S01]  /*7410*/  FSEL R129, R145, -INF , P2 ;  /* 0xff80000091817808 */ /* 0x008fe20001000000 */
[----:B------:R-:W2:Y:S01]  /*7420*/  MUFU.TANH R116, R116 ;  /* 0x0000007400747308 */ /* 0x000ea20000002400 */
[----:B-1----:R-:W-:Y:S01]  /*7430*/  FMUL.FTZ R88, R0, R93 ;  /* 0x0000005d00587220 */ /* 0x002fe20000410000 */
[----:B------:R-:W-:-:S02]  /*7440*/  FSEL R93, R108, -INF , P1 ;  /* 0xff8000006c5d7808 */ /* 0x000fc40000800000 */
[C---:B------:R-:W-:Y:S02]  /*7450*/  ISETP.GT.AND P1, PT, R132.reuse, 0x70, PT ;  /* 0x000000708400780c */ /* 0x040fe40003f24270 */
[----:B------:R-:W-:Y:S02]  /*7460*/  FMNMX.FTZ R144, R93, R144, !PT ;  /* 0x000000905d907209 */ /* 0x000fe40007810000 */
[----:B------:R-:W-:Y:S01]  /*7470*/  ISETP.GT.AND P2, PT, R132, 0x71, PT ;  /* 0x000000718400780c */ /* 0x000fe20003f44270 */
[----:B------:R-:W1:Y:S01]  /*7480*/  MUFU.TANH R89, R89 ;  /* 0x0000005900597308 */ /* 0x000e620000002400 */
[----:B----4-:R-:W-:Y:S02]  /*7490*/  FSEL R131, R112, -INF , P1 ;  /* 0xff80000070837808 */ /* 0x010fe40000800000 */
[----:B------:R-:W-:Y:S02]  /*74a0*/  FMNMX.FTZ R144, R129, R144, !PT ;  /* 0x0000009081907209 */ /* 0x000fe40007810000 */
[----:B------:R-:W-:-:S02]  /*74b0*/  ISETP.GT.AND P1, PT, R132, 0x78, PT ;  /* 0x000000788400780c */ /* 0x000fc40003f24270 */
[----:B0-----:R-:W-:Y:S01]  /*74c0*/  FSEL R133, R146, -INF , P2 ;  /* 0xff80000092857808 */ /* 0x001fe20001000000 */
[----:B------:R0:W-:Y:S01]  /*74d0*/  MUFU.TANH R149, R88 ;  /* 0x0000005800957308 */ /* 0x0001e20000002400 */
[----:B------:R-:W-:Y:S02]  /*74e0*/  FMNMX.FTZ R144, R131, R144, !PT ;  /* 0x0000009083907209 */ /* 0x000fe40007810000 */
[----:B------:R-:W-:Y:S02]  /*74f0*/  ISETP.GT.AND P2, PT, R132, 0x79, PT ;  /* 0x000000798400780c */ /* 0x000fe40003f44270 */
[----:B------:R-:W-:Y:S02]  /*7500*/  FMNMX.FTZ R144, R133, R144, !PT ;  /* 0x0000009085907209 */ /* 0x000fe40007810000 */
[----:B-----5:R-:W-:Y:S01]  /*7510*/  FSEL R141, R141, -INF , P2 ;  /* 0xff8000008d8d7808 */ /* 0x020fe20001000000 */
[----:B------:R-:W3:Y:S01]  /*7520*/  MUFU.TANH R92, R92 ;  /* 0x0000005c005c7308 */ /* 0x000ee20000002400 */
[----:B0-----:R-:W-:Y:S01]  /*7530*/  FMUL.FTZ R88, R0, R97 ;  /* 0x0000006100587220 */ /* 0x001fe20000410000 */
[----:B--2---:R-:W-:Y:S01]  /*7540*/  FSEL R97, R116, -INF , P1 ;  /* 0xff80000074617808 */ /* 0x004fe20000800000 */
[----:B------:R-:W-:Y:S01]  /*7550*/  FMUL.FTZ R116, R0, R115 ;  /* 0x0000007300747220 */ /* 0x000fe20000410000 */
[----:B------:R-:W-:-:S02]  /*7560*/  ISETP.GT.AND P1, PT, R132, 0x80, PT ;  /* 0x000000808400780c */ /* 0x000fc40003f24270 */
[----:B------:R-:W-:Y:S02]  /*7570*/  FMNMX.FTZ R144, R97, R144, !PT ;  /* 0x0000009061907209 */ /* 0x000fe40007810000 */
[----:B------:R-:W0:Y:S01]  /*7580*/  MUFU.TANH R96, R96 ;  /* 0x0000006000607308 */ /* 0x000e220000002400 */
[----:B------:R-:W-:Y:S02]  /*7590*/  ISETP.GT.AND P2, PT, R132, 0x81, PT ;  /* 0x000000818400780c */ /* 0x000fe40003f44270 */
[----:B------:R-:W-:Y:S02]  /*75a0*/  FSEL R143, R140, -INF , P1 ;  /* 0xff8000008c8f7808 */ /* 0x000fe40000800000 */
[----:B------:R-:W-:Y:S02]  /*75b0*/  FMNMX.FTZ R144, R141, R144, !PT ;  /* 0x000000908d907209 */ /* 0x000fe40007810000 */
[----:B------:R-:W-:Y:S01]  /*75c0*/  ISETP.GT.AND P1, PT, R132, 0x88, PT ;  /* 0x000000888400780c */ /* 0x000fe20003f24270 */
[----:B------:R2:W4:Y:S01]  /*75d0*/  MUFU.TANH R153, R88 ;  /* 0x0000005800997308 */ /* 0x0005220000002400 */
[----:B-1----:R-:W-:-:S02]  /*75e0*/  FSEL R145, R89, -INF , P2 ;  /* 0xff80000059917808 */ /* 0x002fc40001000000 */
[----:B------:R-:W-:Y:S02]  /*75f0*/  FMNMX.FTZ R144, R143, R144, !PT ;  /* 0x000000908f907209 */ /* 0x000fe40007810000 */
[----:B------:R-:W-:Y:S02]  /*7600*/  ISETP.GT.AND P2, PT, R132, 0x89, PT ;  /* 0x000000898400780c */ /* 0x000fe40003f44270 */
[----:B------:R-:W-:Y:S01]  /*7610*/  FMNMX.FTZ R144, R145, R144, !PT ;  /* 0x0000009091907209 */ /* 0x000fe20007810000 */
[----:B------:R-:W1:Y:S01]  /*7620*/  MUFU.TANH R100, R100 ;  /* 0x0000006400647308 */ /* 0x000e620000002400 */
[----:B--2---:R-:W-:Y:S01]  /*7630*/  FMUL.FTZ R88, R0, R101 ;  /* 0x0000006500587220 */ /* 0x004fe20000410000 */
[----:B---3--:R-:W-:Y:S01]  /*7640*/  FSEL R101, R92, -INF , P1 ;  /* 0xff8000005c657808 */ /* 0x008fe20000800000 */
[----:B------:R-:W-:Y:S01]  /*7650*/  FMUL.FTZ R92, R0, R119 ;  /* 0x00000077005c7220 */ /* 0x000fe20000410000 */
[----:B------:R-:W-:Y:S02]  /*7660*/  ISETP.GT.AND P1, PT, R132, 0x90, PT ;  /* 0x000000908400780c */ /* 0x000fe40003f24270 */
[----:B------:R-:W-:-:S02]  /*7670*/  FSEL R149, R149, -INF , P2 ;  /* 0xff80000095957808 */ /* 0x000fc40001000000 */
[----:B------:R-:W2:Y:S01]  /*7680*/  MUFU.TANH R88, R88 ;  /* 0x0000005800587308 */ /* 0x000ea20000002400 */
[----:B------:R-:W-:Y:S02]  /*7690*/  FMNMX.FTZ R144, R101, R144, !PT ;  /* 0x0000009065907209 */ /* 0x000fe40007810000 */
[----:B------:R-:W-:Y:S02]  /*76a0*/  ISETP.GT.AND P2, PT, R132, 0x91, PT ;  /* 0x000000918400780c */ /* 0x000fe40003f44270 */
[----:B0-----:R-:W-:Y:S01]  /*76b0*/  FSEL R151, R96, -INF , P1 ;  /* 0xff80000060977808 */ /* 0x001fe20000800000 */
[----:B------:R-:W-:Y:S01]  /*76c0*/  FMUL.FTZ R96, R0, R118 ;  /* 0x0000007600607220 */ /* 0x000fe20000410000 */
[----:B------:R-:W-:Y:S01]  /*76d0*/  FMNMX.FTZ R144, R149, R144, !PT ;  /* 0x0000009095907209 */ /* 0x000fe20007810000 */
[----:B------:R-:W0:Y:S01]  /*76e0*/  MUFU.TANH R6, R6 ;  /* 0x0000000600067308 */ /* 0x000e220000002400 */
[----:B------:R-:W-:Y:S02]  /*76f0*/  ISETP.GT.AND P1, PT, R132, 0x98, PT ;  /* 0x000000988400780c */ /* 0x000fe40003f24270 */
[----:B----4-:R-:W-:-:S02]  /*7700*/  FSEL R153, R153, -INF , P2 ;  /* 0xff80000099997808 */ /* 0x010fc40001000000 */
[----:B------:R-:W-:Y:S02]  /*7710*/  FMNMX.FTZ R144, R151, R144, !PT ;  /* 0x0000009097907209 */ /* 0x000fe40007810000 */
[----:B------:R-:W-:Y:S01]  /*7720*/  ISETP.GT.AND P2, PT, R132, 0x99, PT ;  /* 0x000000998400780c */ /* 0x000fe20003f44270 */
[----:B------:R-:W3:Y:S01]  /*7730*/  MUFU.TANH R7, R7 ;  /* 0x0000000700077308 */ /* 0x000ee20000002400 */
[----:B-1----:R-:W-:Y:S02]  /*7740*/  FSEL R111, R100, -INF , P1 ;  /* 0xff800000646f7808 */ /* 0x002fe40000800000 */
[----:B------:R-:W-:Y:S02]  /*7750*/  FMNMX.FTZ R144, R153, R144, !PT ;  /* 0x0000009099907209 */ /* 0x000fe40007810000 */
[----:B--2---:R-:W-:Y:S02]  /*7760*/  FSEL R155, R88, -INF , P2 ;  /* 0xff800000589b7808 */ /* 0x004fe40001000000 */
[----:B------:R-:W-:Y:S01]  /*7770*/  FMNMX.FTZ R144, R111, R144, !PT ;  /* 0x000000906f907209 */ /* 0x000fe20007810000 */
[----:B------:R-:W1:Y:S01]  /*7780*/  LDC R88, c[0x0][0x988] ;  /* 0x00026200ff587b82 */ /* 0x000e620000000800 */
[----:B------:R-:W2:Y:S02]  /*7790*/  MUFU.TANH R8, R8 ;  /* 0x0000000800087308 */ /* 0x000ea40000002400 */
[----:B------:R-:W-:-:S05]  /*77a0*/  FMNMX.FTZ R144, R155, R144, !PT ;  /* 0x000000909b907209 */ /* 0x000fca0007810000 */
[----:B------:R-:W4:Y:S01]  /*77b0*/  SHFL.BFLY PT, R89, R144, 0x2, 0x1f ;  /* 0x0c401f0090597f89 */ /* 0x000f2200000e0000 */
[----:B------:R-:W5:Y:S08]  /*77c0*/  MUFU.TANH R9, R9 ;  /* 0x0000000900097308 */ /* 0x000f700000002400 */
[----:B------:R-:W5:Y:S08]  /*77d0*/  MUFU.TANH R10, R10 ;  /* 0x0000000a000a7308 */ /* 0x000f700000002400 */
[----:B------:R-:W5:Y:S01]  /*77e0*/  MUFU.TANH R11, R11 ;  /* 0x0000000b000b7308 */ /* 0x000f620000002400 */
[----:B----4-:R-:W-:-:S07]  /*77f0*/  FMNMX.FTZ R100, R144, R89, !PT ;  /* 0x0000005990647209 */ /* 0x010fce0007810000 */
[----:B------:R-:W4:Y:S01]  /*7800*/  MUFU.TANH R12, R12 ;  /* 0x0000000c000c7308 */ /* 0x000f220000002400 */
[----:B------:R-:W0:Y:S07]  /*7810*/  SHFL.BFLY PT, R89, R100, 0x1, 0x1f ;  /* 0x0c201f0064597f89 */ /* 0x000e2e00000e0000 */
[----:B------:R-:W4:Y:S08]  /*7820*/  MUFU.TANH R13, R13 ;  /* 0x0000000d000d7308 */ /* 0x000f300000002400 */
[----:B------:R-:W4:Y:S08]  /*7830*/  MUFU.TANH R14, R14 ;  /* 0x0000000e000e7308 */ /* 0x000f300000002400 */
[----:B------:R-:W4:Y:S01]  /*7840*/  MUFU.TANH R15, R15 ;  /* 0x0000000f000f7308 */ /* 0x000f220000002400 */
[----:B0-----:R-:W-:Y:S01]  /*7850*/  FMNMX.FTZ R89, R100, R89, !PT ;  /* 0x0000005964597209 */ /* 0x001fe20007810000 */
[----:B------:R-:W-:-:S03]  /*7860*/  FMUL.FTZ R100, R0, R102 ;  /* 0x0000006600647220 */ /* 0x000fc60000410000 */
[C---:B------:R-:W-:Y:S01]  /*7870*/  FSETP.NEU.FTZ.AND P1, PT, R89.reuse, -INF , PT ;  /* 0xff8000005900780b */ /* 0x040fe20003f3d000 */
[----:B-1----:R-:W-:-:S02]  /*7880*/  FFMA.FTZ R102, R89, R88, -8 ;  /* 0xc100000059667423 */ /* 0x002fc40000010058 */
[----:B------:R-:W0:Y:S03]  /*7890*/  MUFU.TANH R20, R20 ;  /* 0x0000001400147308 */ /* 0x000e260000002400 */
[----:B------:R-:W-:-:S05]  /*78a0*/  FSEL R102, R102, RZ, P1 ;  /* 0x000000ff66667208 */ /* 0x000fca0000800000 */
[----:B------:R-:W1:Y:S01]  /*78b0*/  MUFU.TANH R21, R21 ;  /* 0x0000001500157308 */ /* 0x000e620000002400 */
[----:B------:R-:W-:-:S01]  /*78c0*/  FFMA.FTZ R108, R173, R88, -R102 ;  /* 0x00000058ad6c7223 */ /* 0x000fc20000010866 */
[-CC-:B------:R-:W-:Y:S01]  /*78d0*/  FFMA.FTZ R115, R175, R88.reuse, -R102.reuse ;  /* 0x00000058af737223 */ /* 0x180fe20000010866 */
[----:B------:R-:W3:Y:S01]  /*78e0*/  SHFL.IDX PT, R173, R128, 0x1, 0x1c1f ;  /* 0x003c1f0080ad7f89 */ /* 0x000ee200000e0000 */
[----:B------:R-:W-:-:S01]  /*78f0*/  FFMA.FTZ R110, R177, R88, -R102 ;  /* 0x00000058b16e7223 */ /* 0x000fc20000010866 */
[-CC-:B------:R-:W-:Y:S01]  /*7900*/  FFMA.FTZ R119, R179, R88.reuse, -R102.reuse ;  /* 0x00000058b3777223 */ /* 0x180fe20000010866 */
[----:B------:R-:W-:-:S01]  /*7910*/  FFMA.FTZ R112, R187, R88, -R102 ;  /* 0x00000058bb707223 */ /* 0x000fc20000010866 */
[-CC-:B------:R-:W-:Y:S01]  /*7920*/  FFMA.FTZ R197, R197, R88.reuse, -R102.reuse ;  /* 0x00000058c5c57223 */ /* 0x180fe20000010866 */
[----:B------:R-:W1:Y:S01]  /*7930*/  MUFU.TANH R136, R136 ;  /* 0x0000008800887308 */ /* 0x000e620000002400 */
[----:B------:R-:W-:-:S01]  /*7940*/  FFMA.FTZ R114, R199, R88, -R102 ;  /* 0x00000058c7727223 */ /* 0x000fc20000010866 */
[-CC-:B------:R-:W-:Y:S01]  /*7950*/  FFMA.FTZ R163, R163, R88.reuse, -R102.reuse ;  /* 0x00000058a3a37223 */ /* 0x180fe20000010866 */
[----:B------:R-:W-:-:S01]  /*7960*/  FFMA.FTZ R147, R147, R88, -R102 ;  /* 0x0000005893937223 */ /* 0x000fc20000010866 */
[-CC-:B------:R-:W-:Y:S01]  /*7970*/  FFMA.FTZ R107, R107, R88.reuse, -R102.reuse ;  /* 0x000000586b6b7223 */ /* 0x180fe20000010866 */
[----:B------:R-:W-:-:S01]  /*7980*/  FFMA.FTZ R93, R93, R88, -R102 ;  /* 0x000000585d5d7223 */ /* 0x000fc20000010866 */
[-CC-:B------:R-:W-:Y:S01]  /*7990*/  FFMA.FTZ R97, R97, R88.reuse, -R102.reuse ;  /* 0x0000005861617223 */ /* 0x180fe20000010866 */
[----:B------:R-:W-:-:S01]  /*79a0*/  FFMA.FTZ R101, R101, R88, -R102 ;  /* 0x0000005865657223 */ /* 0x000fc20000010866 */
[----:B------:R-:W1:Y:S01]  /*79b0*/  MUFU.TANH R137, R137 ;  /* 0x0000008900897308 */ /* 0x000e620000002400 */
[----:B------:R-:W-:-:S07]  /*79c0*/  FFMA.FTZ R111, R111, R88, -R102 ;  /* 0x000000586f6f7223 */ /* 0x000fce0000010866 */
[----:B------:R-:W1:Y:S01]  /*79d0*/  MUFU.TANH R138, R138 ;  /* 0x0000008a008a7308 */ /* 0x000e620000002400 */
[----:B---3--:R-:W-:-:S04]  /*79e0*/  IADD3 R130, R173, -UR52, R130 ;  /* 0x80000034ad827c10 */ /* 0x008fc8000fffe082 */
[----:B------:R-:W-:-:S03]  /*79f0*/  ISETP.GT.AND P2, PT, R130, RZ, PT ;  /* 0x000000ff8200720c */ /* 0x000fc60003f44270 */
[----:B------:R-:W3:Y:S01]  /*7a00*/  MUFU.TANH R139, R139 ;  /* 0x0000008b008b7308 */ /* 0x000ee20000002400 */
[----:B------:R-:W-:Y:S02]  /*7a10*/  ISETP.GT.AND P3, PT, R130, 0x1, PT ;  /* 0x000000018200780c */ /* 0x000fe40003f64270 */
[----:B------:R-:W-:Y:S02]  /*7a20*/  FSEL R6, R6, -INF , P2 ;  /* 0xff80000006067808 */ /* 0x000fe40001000000 */
[----:B------:R-:W-:Y:S02]  /*7a30*/  ISETP.GT.AND P2, PT, R130, 0x8, PT ;  /* 0x000000088200780c */ /* 0x000fe40003f44270 */
[----:B------:R-:W-:Y:S01]  /*7a40*/  FSEL R175, R7, -INF , P3 ;  /* 0xff80000007af7808 */ /* 0x000fe20001800000 */
[----:B------:R-:W-:-:S01]  /*7a50*/  FFMA.FTZ R7, R181, R88, -R102 ;  /* 0x00000058b5077223 */ /* 0x000fc20000010866 */
[----:B------:R-:W-:Y:S01]  /*7a60*/  FMNMX.FTZ R118, R6, R5, !PT ;  /* 0x0000000506767209 */ /* 0x000fe20007810000 */
[----:B------:R-:W3:Y:S01]  /*7a70*/  MUFU.TANH R121, R121 ;  /* 0x0000007900797308 */ /* 0x000ee20000002400 */
[----:B------:R-:W-:-:S02]  /*7a80*/  ISETP.GT.AND P3, PT, R130, 0x9, PT ;  /* 0x000000098200780c */ /* 0x000fc40003f64270 */
[----:B--2---:R-:W-:Y:S01]  /*7a90*/  FSEL R177, R8, -INF , P2 ;  /* 0xff80000008b17808 */ /* 0x004fe20001000000 */
[----:B------:R-:W-:-:S01]  /*7aa0*/  FFMA.FTZ R8, R183, R88, -R102 ;  /* 0x00000058b7087223 */ /* 0x000fc20000010866 */
[----:B------:R-:W-:Y:S02]  /*7ab0*/  FMNMX.FTZ R118, R175, R118, !PT ;  /* 0x00000076af767209 */ /* 0x000fe40007810000 */
[C---:B------:R-:W-:Y:S01]  /*7ac0*/  ISETP.GT.AND P2, PT, R130.reuse, 0x10, PT ;  /* 0x000000108200780c */ /* 0x040fe20003f44270 */
[----:B------:R-:W-:Y:S01]  /*7ad0*/  MUFU.EX2 R173, R197 ;  /* 0x000000c500ad7308 */ /* 0x000fe20000000800 */
[----:B-----5:R-:W-:Y:S02]  /*7ae0*/  FSEL R179, R9, -INF , P3 ;  /* 0xff80000009b37808 */ /* 0x020fe40001800000 */
[----:B------:R-:W-:Y:S02]  /*7af0*/  FMNMX.FTZ R118, R177, R118, !PT ;  /* 0x00000076b1767209 */ /* 0x000fe40007810000 */
[----:B------:R-:W-:-:S02]  /*7b00*/  ISETP.GT.AND P3, PT, R130, 0x11, PT ;  /* 0x000000118200780c */ /* 0x000fc40003f64270 */
[----:B------:R-:W-:Y:S01]  /*7b10*/  FSEL R181, R10, -INF , P2 ;  /* 0xff8000000ab57808 */ /* 0x000fe20001000000 */
[----:B------:R2:W-:Y:S01]  /*7b20*/  MUFU.EX2 R9, R7 ;  /* 0x0000000700097308 */ /* 0x0005e20000000800 */
[----:B------:R-:W-:Y:S01]  /*7b30*/  FMNMX.FTZ R118, R179, R118, !PT ;  /* 0x00000076b3767209 */ /* 0x000fe20007810000 */
[--C-:B------:R-:W-:Y:S01]  /*7b40*/  FFMA.FTZ R10, R195, R88, -R102.reuse ;  /* 0x00000058c30a7223 */ /* 0x100fe20000010866 */
[C---:B------:R-:W-:Y:S02]  /*7b50*/  ISETP.GT.AND P2, PT, R130.reuse, 0x18, PT ;  /* 0x000000188200780c */ /* 0x040fe40003f44270 */
[----:B------:R-:W-:Y:S02]  /*7b60*/  FSEL R11, R11, -INF , P3 ;  /* 0xff8000000b0b7808 */ /* 0x000fe40001800000 */
[----:B------:R-:W-:Y:S01]  /*7b70*/  FMNMX.FTZ R118, R181, R118, !PT ;  /* 0x00000076b5767209 */ /* 0x000fe20007810000 */
[----:B------:R-:W5:Y:S01]  /*7b80*/  MUFU.TANH R120, R120 ;  /* 0x0000007800787308 */ /* 0x000f620000002400 */
[----:B------:R-:W-:Y:S01]  /*7b90*/  ISETP.GT.AND P3, PT, R130, 0x19, PT ;  /* 0x000000198200780c */ /* 0x000fe20003f64270 */
[-CC-:B--2---:R-:W-:Y:S01]  /*7ba0*/  FFMA.FTZ R7, R185, R88.reuse, -R102.reuse ;  /* 0x00000058b9077223 */ /* 0x184fe20000010866 */
[----:B----4-:R-:W-:Y:S01]  /*7bb0*/  FSEL R183, R12, -INF , P2 ;  /* 0xff8000000cb77808 */ /* 0x010fe20001000000 */
[----:B------:R-:W-:Y:S01]  /*7bc0*/  FFMA.FTZ R12, R169, R88, -R102 ;  /* 0x00000058a90c7223 */ /* 0x000fe20000010866 */
[----:B------:R-:W-:-:S02]  /*7bd0*/  FMNMX.FTZ R118, R11, R118, !PT ;  /* 0x000000760b767209 */ /* 0x000fc40007810000 */
[C---:B------:R-:W-:Y:S01]  /*7be0*/  ISETP.GT.AND P2, PT, R130.reuse, 0x20, PT ;  /* 0x000000208200780c */ /* 0x040fe20003f44270 */
[----:B------:R-:W2:Y:S01]  /*7bf0*/  MUFU.TANH R123, R123 ;  /* 0x0000007b007b7308 */ /* 0x000ea20000002400 */
[----:B------:R-:W-:Y:S02]  /*7c00*/  FSEL R185, R13, -INF , P3 ;  /* 0xff8000000db97808 */ /* 0x000fe40001800000 */
[----:B------:R-:W-:Y:S02]  /*7c10*/  FMNMX.FTZ R118, R183, R118, !PT ;  /* 0x00000076b7767209 */ /* 0x000fe40007810000 */
[----:B------:R-:W-:Y:S02]  /*7c20*/  ISETP.GT.AND P3, PT, R130, 0x21, PT ;  /* 0x000000218200780c */ /* 0x000fe40003f64270 */
[----:B------:R-:W-:Y:S01]  /*7c30*/  FSEL R187, R14, -INF , P2 ;  /* 0xff8000000ebb7808 */ /* 0x000fe20001000000 */
[----:B------:R4:W-:Y:S01]  /*7c40*/  MUFU.EX2 R13, R7 ;  /* 0x00000007000d7308 */ /* 0x0009e20000000800 */
[----:B------:R-:W-:Y:S01]  /*7c50*/  FMNMX.FTZ R118, R185, R118, !PT ;  /* 0x00000076b9767209 */ /* 0x000fe20007810000 */
[----:B------:R-:W-:Y:S01]  /*7c60*/  FFMA.FTZ R14, R165, R88, -R102 ;  /* 0x00000058a50e7223 */ /* 0x000fe20000010866 */
[----:B------:R-:W-:-:S02]  /*7c70*/  ISETP.GT.AND P2, PT, R130, 0x28, PT ;  /* 0x000000288200780c */ /* 0x000fc40003f44270 */
[----:B------:R-:W-:Y:S02]  /*7c80*/  FSEL R15, R15, -INF , P3 ;  /* 0xff8000000f0f7808 */ /* 0x000fe40001800000 */
[----:B------:R-:W-:Y:S01]  /*7c90*/  FMNMX.FTZ R118, R187, R118, !PT ;  /* 0x00000076bb767209 */ /* 0x000fe20007810000 */
[----:B------:R-:W2:Y:S01]  /*7ca0*/  MUFU.TANH R122, R122 ;  /* 0x0000007a007a7308 */ /* 0x000ea20000002400 */
[----:B------:R-:W-:Y:S01]  /*7cb0*/  ISETP.GT.AND P3, PT, R130, 0x29, PT ;  /* 0x000000298200780c */ /* 0x000fe20003f64270 */
[-CC-:B----4-:R-:W-:Y:S01]  /*7cc0*/  FFMA.FTZ R7, R171, R88.reuse, -R102.reuse ;  /* 0x00000058ab077223 */ /* 0x190fe20000010866 */
[----:B0-----:R-:W-:Y:S01]  /*7cd0*/  FSEL R195, R20, -INF , P2 ;  /* 0xff80000014c37808 */ /* 0x001fe20001000000 */
[----:B------:R-:W-:Y:S01]  /*7ce0*/  FFMA.FTZ R20, R161, R88, -R102 ;  /* 0x00000058a1147223 */ /* 0x000fe20000010866 */
[----:B------:R-:W-:Y:S02]  /*7cf0*/  FMNMX.FTZ R118, R15, R118, !PT ;  /* 0x000000760f767209 */ /* 0x000fe40007810000 */
[----:B------:R-:W-:Y:S01]  /*7d00*/  ISETP.GT.AND P2, PT, R130, 0x30, PT ;  /* 0x000000308200780c */ /* 0x000fe20003f44270 */
[----:B------:R-:W0:Y:S01]  /*7d10*/  MUFU.TANH R124, R124 ;  /* 0x0000007c007c7308 */ /* 0x000e220000002400 */
[----:B-1----:R-:W-:-:S02]  /*7d20*/  FSEL R171, R21, -INF , P3 ;  /* 0xff80000015ab7808 */ /* 0x002fc40001800000 */
[----:B------:R-:W-:Y:S02]  /*7d30*/  FMNMX.FTZ R118, R195, R118, !PT ;  /* 0x00000076c3767209 */ /* 0x000fe40007810000 */
[----:B------:R-:W-:Y:S02]  /*7d40*/  ISETP.GT.AND P3, PT, R130, 0x31, PT ;  /* 0x000000318200780c */ /* 0x000fe40003f64270 */
[----:B------:R-:W-:Y:S01]  /*7d50*/  FSEL R197, R136, -INF , P2 ;  /* 0xff80000088c57808 */ /* 0x000fe20001000000 */
[----:B------:R1:W-:Y:S01]  /*7d60*/  MUFU.EX2 R21, R7 ;  /* 0x0000000700157308 */ /* 0x0003e20000000800 */
[----:B------:R-:W-:Y:S02]  /*7d70*/  FMNMX.FTZ R118, R171, R118, !PT ;  /* 0x00000076ab767209 */ /* 0x000fe40007810000 */
[----:B------:R-:W-:Y:S02]  /*7d80*/  ISETP.GT.AND P2, PT, R130, 0x38, PT ;  /* 0x000000388200780c */ /* 0x000fe40003f44270 */
[----:B------:R-:W-:-:S02]  /*7d90*/  FSEL R137, R137, -INF , P3 ;  /* 0xff80000089897808 */ /* 0x000fc40001800000 */
[----:B------:R-:W-:Y:S01]  /*7da0*/  FMNMX.FTZ R118, R197, R118, !PT ;  /* 0x00000076c5767209 */ /* 0x000fe20007810000 */
[----:B------:R-:W4:Y:S01]  /*7db0*/  MUFU.TANH R125, R125 ;  /* 0x0000007d007d7308 */ /* 0x000f220000002400 */
[----:B------:R-:W-:Y:S01]  /*7dc0*/  ISETP.GT.AND P3, PT, R130, 0x39, PT ;  /* 0x000000398200780c */ /* 0x000fe20003f64270 */
[----:B-1----:R-:W-:Y:S01]  /*7dd0*/  FFMA.FTZ R7, R167, R88, -R102 ;  /* 0x00000058a7077223 */ /* 0x002fe20000010866 */
[----:B------:R-:W-:Y:S02]  /*7de0*/  FSEL R169, R138, -INF , P2 ;  /* 0xff8000008aa97808 */ /* 0x000fe40001000000 */
[----:B------:R-:W-:Y:S02]  /*7df0*/  FMNMX.FTZ R118, R137, R118, !PT ;  /* 0x0000007689767209 */ /* 0x000fe40007810000 */
[----:B------:R-:W-:Y:S01]  /*7e00*/  ISETP.GT.AND P2, PT, R130, 0x40, PT ;  /* 0x000000408200780c */ /* 0x000fe20003f44270 */
[----:B------:R-:W1:Y:S01]  /*7e10*/  MUFU.TANH R126, R126 ;  /* 0x0000007e007e7308 */ /* 0x000e620000002400 */
[----:B---3--:R-:W-:-:S02]  /*7e20*/  FSEL R167, R139, -INF , P3 ;  /* 0xff8000008ba77808 */ /* 0x008fc40001800000 */
[----:B------:R-:W-:Y:S02]  /*7e30*/  FMNMX.FTZ R118, R169, R118, !PT ;  /* 0x00000076a9767209 */ /* 0x000fe40007810000 */
[C---:B------:R-:W-:Y:S02]  /*7e40*/  ISETP.GT.AND P3, PT, R130.reuse, 0x41, PT ;  /* 0x000000418200780c */ /* 0x040fe40003f64270 */
[----:B------:R-:W-:Y:S01]  /*7e50*/  FSEL R121, R121, -INF , P2 ;  /* 0xff80000079797808 */ /* 0x000fe20001000000 */
[----:B------:R-:W3:Y:S01]  /*7e60*/  MUFU.TANH R127, R127 ;  /* 0x0000007f007f7308 */ /* 0x000ee20000002400 */
[----:B------:R-:W-:Y:S02]  /*7e70*/  FMNMX.FTZ R118, R167, R118, !PT ;  /* 0x00000076a7767209 */ /* 0x000fe40007810000 */
[----:B------:R-:W-:Y:S02]  /*7e80*/  ISETP.GT.AND P2, PT, R130, 0x48, PT ;  /* 0x000000488200780c */ /* 0x000fe40003f44270 */
[----:B-----5:R-:W-:-:S02]  /*7e90*/  FSEL R165, R120, -INF , P3 ;  /* 0xff80000078a57808 */ /* 0x020fc40001800000 */
[----:B------:R-:W-:Y:S01]  /*7ea0*/  FMNMX.FTZ R118, R121, R118, !PT ;  /* 0x0000007679767209 */ /* 0x000fe20007810000 */
[----:B------:R-:W5:Y:S01]  /*7eb0*/  MUFU.TANH R104, R104 ;  /* 0x0000006800687308 */ /* 0x000f620000002400 */
[C---:B------:R-:W-:Y:S02]  /*7ec0*/  ISETP.GT.AND P3, PT, R130.reuse, 0x49, PT ;  /* 0x000000498200780c */ /* 0x040fe40003f64270 */
[----:B--2---:R-:W-:Y:S02]  /*7ed0*/  FSEL R123, R123, -INF , P2 ;  /* 0xff8000007b7b7808 */ /* 0x004fe40001000000 */
[----:B------:R-:W-:Y:S02]  /*7ee0*/  FMNMX.FTZ R118, R165, R118, !PT ;  /* 0x00000076a5767209 */ /* 0x000fe40007810000 */
[----:B------:R-:W-:Y:S01]  /*7ef0*/  ISETP.GT.AND P2, PT, R130, 0x50, PT ;  /* 0x000000508200780c */ /* 0x000fe20003f44270 */
[----:B------:R-:W2:Y:S01]  /*7f00*/  MUFU.TANH R106, R106 ;  /* 0x0000006a006a7308 */ /* 0x000ea20000002400 */
[----:B------:R-:W-:-:S02]  /*7f10*/  FSEL R199, R122, -INF , P3 ;  /* 0xff8000007ac77808 */ /* 0x000fc40001800000 */
[----:B------:R-:W-:Y:S02]  /*7f20*/  FMNMX.FTZ R118, R123, R118, !PT ;  /* 0x000000767b767209 */ /* 0x000fe40007810000 */
[----:B------:R-:W-:Y:S02]  /*7f30*/  ISETP.GT.AND P3, PT, R130, 0x51, PT ;  /* 0x000000518200780c */ /* 0x000fe40003f64270 */
[----:B0-----:R-:W-:Y:S01]  /*7f40*/  FSEL R201, R124, -INF , P2 ;  /* 0xff8000007cc97808 */ /* 0x001fe20001000000 */
[----:B------:R-:W0:Y:S01]  /*7f50*/  MUFU.TANH R205, R205 ;  /* 0x000000cd00cd7308 */ /* 0x000e220000002400 */
[----:B------:R-:W-:Y:S02]  /*7f60*/  FMNMX.FTZ R118, R199, R118, !PT ;  /* 0x00000076c7767209 */ /* 0x000fe40007810000 */
[----:B------:R-:W-:Y:S02]  /*7f70*/  ISETP.GT.AND P2, PT, R130, 0x58, PT ;  /* 0x000000588200780c */ /* 0x000fe40003f44270 */
[----:B----4-:R-:W-:-:S02]  /*7f80*/  FSEL R125, R125, -INF , P3 ;  /* 0xff8000007d7d7808 */ /* 0x010fc40001800000 */
[----:B------:R-:W-:Y:S01]  /*7f90*/  FMNMX.FTZ R118, R201, R118, !PT ;  /* 0x00000076c9767209 */ /* 0x000fe20007810000 */
[----:B------:R4:W-:Y:S01]  /*7fa0*/  MUFU.EX2 R139, R7 ;  /* 0x00000007008b7308 */ /* 0x0009e20000000800 */
[----:B------:R-:W-:Y:S02]  /*7fb0*/  ISETP.GT.AND P3, PT, R130, 0x59, PT ;  /* 0x000000598200780c */ /* 0x000fe40003f64270 */
[----:B-1----:R-:W-:Y:S02]  /*7fc0*/  FSEL R161, R126, -INF , P2 ;  /* 0xff8000007ea17808 */ /* 0x002fe40001000000 */
[----:B------:R-:W-:Y:S02]  /*7fd0*/  FMNMX.FTZ R118, R125, R118, !PT ;  /* 0x000000767d767209 */ /* 0x000fe40007810000 */
[----:B------:R-:W-:Y:S01]  /*7fe0*/  ISETP.GT.AND P2, PT, R130, 0x60, PT ;  /* 0x000000608200780c */ /* 0x000fe20003f44270 */
[----:B------:R-:W1:Y:S01]  /*7ff0*/  MUFU.TANH R207, R207 ;  /* 0x000000cf00cf7308 */ /* 0x000e620000002400 */
[----:B----4-:R-:W-:-:S01]  /*8000*/  FFMA.FTZ R7, R159, R88, -R102 ;  /* 0x000000589f077223 */ /* 0x010fc20000010866 */
[----:B---3--:R-:W-:-:S02]  /*8010*/  FSEL R159, R127, -INF , P3 ;  /* 0xff8000007f9f7808 */ /* 0x008fc40001800000 */
[----:B------:R-:W-:Y:S02]  /*8020*/  FMNMX.FTZ R118, R161, R118, !PT ;  /* 0x00000076a1767209 */ /* 0x000fe40007810000 */
[----:B------:R-:W-:Y:S02]  /*8030*/  ISETP.GT.AND P3, PT, R130, 0x61, PT ;  /* 0x000000618200780c */ /* 0x000fe40003f64270 */
[----:B------:R-:W3:Y:S01]  /*8040*/  MUFU.TANH R209, R209 ;  /* 0x000000d100d17308 */ /* 0x000ee20000002400 */
[----:B-----5:R-:W-:Y:S01]  /*8050*/  FSEL R203, R104, -INF , P2 ;  /* 0xff80000068cb7808 */ /* 0x020fe20001000000 */
[--C-:B------:R-:W-:Y:S01]  /*8060*/  FFMA.FTZ R104, R157, R88, -R102.reuse ;  /* 0x000000589d687223 */ /* 0x100fe20000010866 */
[----:B------:R-:W-:Y:S02]  /*8070*/  FMNMX.FTZ R118, R159, R118, !PT ;  /* 0x000000769f767209 */ /* 0x000fe40007810000 */
[----:B------:R-:W-:Y:S02]  /*8080*/  ISETP.GT.AND P2, PT, R130, 0x68, PT ;  /* 0x000000688200780c */ /* 0x000fe40003f44270 */
[----:B--2---:R-:W-:Y:S01]  /*8090*/  FSEL R157, R106, -INF , P3 ;  /* 0xff8000006a9d7808 */ /* 0x004fe20001800000 */
[----:B------:R-:W2:Y:S01]  /*80a0*/  MUFU.TANH R116, R116 ;  /* 0x0000007400747308 */ /* 0x000ea20000002400 */
[----:B------:R-:W-:Y:S01]  /*80b0*/  FMNMX.FTZ R118, R203, R118, !PT ;  /* 0x00000076cb767209 */ /* 0x000fe20007810000 */
[----:B------:R-:W-:Y:S01]  /*80c0*/  FFMA.FTZ R106, R135, R88, -R102 ;  /* 0x00000058876a7223 */ /* 0x000fe20000010866 */
[----:B------:R-:W-:-:S02]  /*80d0*/  ISETP.GT.AND P3, PT, R130, 0x69, PT ;  /* 0x000000698200780c */ /* 0x000fc40003f64270 */
[----:B0-----:R-:W-:Y:S02]  /*80e0*/  FSEL R205, R205, -INF , P2 ;  /* 0xff800000cdcd7808 */ /* 0x001fe40001000000 */
[----:B------:R-:W-:Y:S01]  /*80f0*/  FMNMX.FTZ R118, R157, R118, !PT ;  /* 0x000000769d767209 */ /* 0x000fe20007810000 */
[----:B------:R-:W0:Y:S01]  /*8100*/  MUFU.TANH R96, R96 ;  /* 0x0000006000607308 */ /* 0x000e220000002400 */
[C---:B------:R-:W-:Y:S02]  /*8110*/  ISETP.GT.AND P2, PT, R130.reuse, 0x70, PT ;  /* 0x000000708200780c */ /* 0x040fe40003f44270 */
[----:B-1----:R-:W-:Y:S02]  /*8120*/  FSEL R207, R207, -INF , P3 ;  /* 0xff800000cfcf7808 */ /* 0x002fe40001800000 */
[----:B------:R-:W-:Y:S02]  /*8130*/  FMNMX.FTZ R118, R205, R118, !PT ;  /* 0x00000076cd767209 */ /* 0x000fe40007810000 */
[----:B------:R-:W-:Y:S01]  /*8140*/  ISETP.GT.AND P3, PT, R130, 0x71, PT ;  /* 0x000000718200780c */ /* 0x000fe20003f64270 */
[----:B------:R-:W1:Y:S01]  /*8150*/  MUFU.TANH R92, R92 ;  /* 0x0000005c005c7308 */ /* 0x000e620000002400 */
[----:B---3--:R-:W-:-:S02]  /*8160*/  FSEL R209, R209, -INF , P2 ;  /* 0xff800000d1d17808 */ /* 0x008fc40001000000 */
[----:B------:R-:W-:Y:S02]  /*8170*/  FMNMX.FTZ R118, R207, R118, !PT ;  /* 0x00000076cf767209 */ /* 0x000fe40007810000 */
[----:B------:R-:W-:Y:S02]  /*8180*/  ISETP.GT.AND P2, PT, R130, 0x78, PT ;  /* 0x000000788200780c */ /* 0x000fe40003f44270 */
[----:B--2---:R-:W-:Y:S01]  /*8190*/  FSEL R135, R116, -INF , P3 ;  /* 0xff80000074877808 */ /* 0x004fe20001800000 */
[----:B------:R-:W2:Y:S01]  /*81a0*/  MUFU.TANH R90, R90 ;  /* 0x0000005a005a7308 */ /* 0x000ea20000002400 */
[----:B------:R-:W-:Y:S01]  /*81b0*/  FMNMX.FTZ R118, R209, R118, !PT ;  /* 0x00000076d1767209 */ /* 0x000fe20007810000 */
[-CC-:B------:R-:W-:Y:S01]  /*81c0*/  FFMA.FTZ R116, R149, R88.reuse, -R102.reuse ;  /* 0x0000005895747223 */ /* 0x180fe20000010866 */
[----:B------:R-:W-:Y:S02]  /*81d0*/  ISETP.GT.AND P3, PT, R130, 0x79, PT ;  /* 0x000000798200780c */ /* 0x000fe40003f64270 */
[----:B0-----:R-:W-:Y:S01]  /*81e0*/  FSEL R211, R96, -INF , P2 ;  /* 0xff80000060d37808 */ /* 0x001fe20001000000 */
[----:B------:R-:W-:-:S01]  /*81f0*/  FFMA.FTZ R96, R131, R88, -R102 ;  /* 0x0000005883607223 */ /* 0x000fc20000010866 */
[----:B------:R-:W-:Y:S01]  /*8200*/  FMNMX.FTZ R118, R135, R118, !PT ;  /* 0x0000007687767209 */ /* 0x000fe20007810000 */
[----:B------:R-:W0:Y:S01]  /*8210*/  MUFU.TANH R91, R91 ;  /* 0x0000005b005b7308 */ /* 0x000e220000002400 */
[----:B------:R-:W-:Y:S01]  /*8220*/  ISETP.GT.AND P2, PT, R130, 0x80, PT ;  /* 0x000000808200780c */ /* 0x000fe20003f44270 */
[-CC-:B------:R-:W-:Y:S01]  /*8230*/  FFMA.FTZ R131, R145, R88.reuse, -R102.reuse ;  /* 0x0000005891837223 */ /* 0x180fe20000010866 */
[----:B-1----:R-:W-:Y:S01]  /*8240*/  FSEL R213, R92, -INF , P3 ;  /* 0xff8000005cd57808 */ /* 0x002fe20001800000 */
[----:B------:R-:W-:Y:S01]  /*8250*/  FFMA.FTZ R92, R113, R88, -R102 ;  /* 0x00000058715c7223 */ /* 0x000fe20000010866 */
[----:B------:R-:W-:-:S02]  /*8260*/  FMNMX.FTZ R118, R211, R118, !PT ;  /* 0x00000076d3767209 */ /* 0x000fc40007810000 */
[----:B------:R-:W-:Y:S01]  /*8270*/  ISETP.GT.AND P3, PT, R130, 0x81, PT ;  /* 0x000000818200780c */ /* 0x000fe20003f64270 */
[----:B------:R-:W1:Y:S01]  /*8280*/  MUFU.TANH R94, R94 ;  /* 0x0000005e005e7308 */ /* 0x000e620000002400 */
[----:B--2---:R-:W-:Y:S01]  /*8290*/  FSEL R215, R90, -INF , P2 ;  /* 0xff8000005ad77808 */ /* 0x004fe20001000000 */
[----:B------:R-:W-:Y:S01]  /*82a0*/  FFMA.FTZ R90, R109, R88, -R102 ;  /* 0x000000586d5a7223 */ /* 0x000fe20000010866 */
[----:B------:R-:W-:Y:S02]  /*82b0*/  FMNMX.FTZ R118, R213, R118, !PT ;  /* 0x00000076d5767209 */ /* 0x000fe40007810000 */
[----:B------:R-:W-:Y:S02]  /*82c0*/  ISETP.GT.AND P2, PT, R130, 0x88, PT ;  /* 0x000000888200780c */ /* 0x000fe40003f44270 */
[----:B------:R-:W-:Y:S01]  /*82d0*/  FMNMX.FTZ R118, R215, R118, !PT ;  /* 0x00000076d7767209 */ /* 0x000fe20007810000 */
[----:B------:R-:W-:Y:S01]  /*82e0*/  MUFU.TANH R95, R95 ;  /* 0x0000005f005f7308 */ /* 0x000fe20000002400 */
[----:B0-----:R-:W-:-:S02]  /*82f0*/  FSEL R91, R91, -INF , P3 ;  /* 0xff8000005b5b7808 */ /* 0x001fc40001800000 */
[----:B------:R-:W-:Y:S02]  /*8300*/  ISETP.GT.AND P3, PT, R130, 0x89, PT ;  /* 0x000000898200780c */ /* 0x000fe40003f64270 */
[----:B------:R-:W-:-:S03]  /*8310*/  FMNMX.FTZ R118, R91, R118, !PT ;  /* 0x000000765b767209 */ /* 0x000fc60007810000 */
[----:B------:R-:W0:Y:S01]  /*8320*/  MUFU.TANH R98, R98 ;  /* 0x0000006200627308 */ /* 0x000e220000002400 */
[----:B-1----:R-:W-:Y:S01]  /*8330*/  FSEL R109, R94, -INF , P2 ;  /* 0xff8000005e6d7808 */ /* 0x002fe20001000000 */
[-CC-:B------:R-:W-:Y:S01]  /*8340*/  FFMA.FTZ R94, R129, R88.reuse, -R102.reuse ;  /* 0x00000058815e7223 */ /* 0x180fe20000010866 */
[----:B------:R-:W-:Y:S01]  /*8350*/  ISETP.GT.AND P2, PT, R130, 0x90, PT ;  /* 0x000000908200780c */ /* 0x000fe20003f44270 */
[--C-:B------:R-:W-:Y:S01]  /*8360*/  FFMA.FTZ R129, R133, R88, -R102.reuse ;  /* 0x0000005885817223 */ /* 0x100fe20000010866 */
[----:B------:R-:W-:Y:S01]  /*8370*/  FMNMX.FTZ R118, R109, R118, !PT ;  /* 0x000000766d767209 */ /* 0x000fe20007810000 */
[----:B------:R-:W-:Y:S01]  /*8380*/  FFMA.FTZ R133, R153, R88, -R102 ;  /* 0x0000005899857223 */ /* 0x000fe20000010866 */
[----:B------:R-:W-:Y:S01]  /*8390*/  FSEL R153, R89, RZ, P1 ;  /* 0x000000ff59997208 */ /* 0x000fe20000800000 */
[----:B------:R-:W1:Y:S04]  /*83a0*/  MUFU.TANH R99, R99 ;  /* 0x0000006300637308 */ /* 0x000e680000002400 */
[----:B------:R-:W-:-:S04]  /*83b0*/  FADD.FTZ R153, -R153, R4 ;  /* 0x0000000499997221 */ /* 0x000fc80000010100 */
[----:B------:R-:W2:Y:S01]  /*83c0*/  MUFU.TANH R100, R100 ;  /* 0x0000006400647308 */ /* 0x000ea20000002400 */
[----:B0-----:R-:W-:Y:S01]  /*83d0*/  FSEL R217, R98, -INF , P2 ;  /* 0xff80000062d97808 */ /* 0x001fe20001000000 */
[-C--:B------:R-:W-:Y:S01]  /*83e0*/  FFMA.FTZ R98, R117, R88.reuse, -R102 ;  /* 0x0000005875627223 */ /* 0x080fe20000010866 */
[----:B------:R-:W-:Y:S01]  /*83f0*/  ISETP.GT.AND P2, PT, R130, 0x98, PT ;  /* 0x000000988200780c */ /* 0x000fe20003f44270 */
[----:B------:R-:W-:-:S04]  /*8400*/  FMUL.FTZ R153, R153, R88 ;  /* 0x0000005899997220 */ /* 0x000fc80000410000 */
[----:B------:R0:W-:Y:S08]  /*8410*/  MUFU.EX2 R127, R7 ;  /* 0x00000007007f7308 */ /* 0x0001f00000000800 */
[----:B------:R-:W3:Y:S01]  /*8420*/  MUFU.TANH R103, R103 ;  /* 0x0000006700677308 */ /* 0x000ee20000002400 */
[----:B0-----:R-:W-:-:S01]  /*8430*/  FFMA.FTZ R7, R105, R88, -R102 ;  /* 0x0000005869077223 */ /* 0x001fc20000010866 */
[----:B------:R-:W-:-:S02]  /*8440*/  FSEL R105, R95, -INF , P3 ;  /* 0xff8000005f697808 */ /* 0x000fc40001800000 */
[C---:B------:R-:W-:Y:S02]  /*8450*/  ISETP.GT.AND P3, PT, R130.reuse, 0x91, PT ;  /* 0x000000918200780c */ /* 0x040fe40003f64270 */
[----:B------:R-:W-:Y:S02]  /*8460*/  FMNMX.FTZ R118, R105, R118, !PT ;  /* 0x0000007669767209 */ /* 0x000fe40007810000 */
[----:B-1----:R-:W-:Y:S01]  /*8470*/  FSEL R99, R99, -INF , P3 ;  /* 0xff80000063637808 */ /* 0x002fe20001800000 */
[----:B------:R0:W-:Y:S01]  /*8480*/  MUFU.EX2 R95, R7 ;  /* 0x00000007005f7308 */ /* 0x0001e20000000800 */
[----:B------:R-:W-:Y:S02]  /*8490*/  FMNMX.FTZ R118, R217, R118, !PT ;  /* 0x00000076d9767209 */ /* 0x000fe40007810000 */
[----:B------:R-:W-:Y:S02]  /*84a0*/  ISETP.GT.AND P3, PT, R130, 0x99, PT ;  /* 0x000000998200780c */ /* 0x000fe40003f64270 */
[----:B--2---:R-:W-:Y:S01]  /*84b0*/  FSEL R113, R100, -INF , P2 ;  /* 0xff80000064717808 */ /* 0x004fe20001000000 */
[----:B------:R-:W-:Y:S01]  /*84c0*/  FFMA.FTZ R100, R143, R88, -R102 ;  /* 0x000000588f647223 */ /* 0x000fe20000010866 */
[----:B------:R-:W-:Y:S01]  /*84d0*/  FMNMX.FTZ R118, R99, R118, !PT ;  /* 0x0000007663767209 */ /* 0x000fe20007810000 */
[----:B------:R-:W-:Y:S01]  /*84e0*/  MUFU.EX2 R108, R108 ;  /* 0x0000006c006c7308 */ /* 0x000fe20000000800 */
[----:B---3--:R-:W-:-:S02]  /*84f0*/  FSEL R117, R103, -INF , P3 ;  /* 0xff80000067757808 */ /* 0x008fc40001800000 */
[----:B------:R-:W-:-:S04]  /*8500*/  FMNMX.FTZ R118, R113, R118, !PT ;  /* 0x0000007671767209 */ /* 0x000fc80007810000 */
[----:B------:R-:W-:Y:S01]  /*8510*/  FMNMX.FTZ R118, R117, R118, !PT ;  /* 0x0000007675767209 */ /* 0x000fe20007810000 */
[----:B------:R1:W-:Y:S04]  /*8520*/  MUFU.EX2 R103, R98 ;  /* 0x0000006200677308 */ /* 0x0003e80000000800 */
[----:B0-----:R-:W0:Y:S04]  /*8530*/  SHFL.BFLY PT, R7, R118, 0x2, 0x1f ;  /* 0x0c401f0076077f89 */ /* 0x001e2800000e0000 */
[----:B------:R-:W-:Y:S01]  /*8540*/  MUFU.EX2 R115, R115 ;  /* 0x0000007300737308 */ /* 0x000fe20000000800 */
[----:B-1----:R-:W-:-:S07]  /*8550*/  FFMA.FTZ R98, R141, R88, -R102 ;  /* 0x000000588d627223 */ /* 0x002fce0000010866 */
        /* <DEDUP_REMOVED lines=10> */
[----:B------:R-:W-:-:S03]  /*8600*/  FFMA.FTZ R120, R155, R88, -R102 ;  /* 0x000000589b787223 */ /* 0x000fc60000010866 */
[C---:B------:R-:W-:Y:S01]  /*8610*/  FSETP.NEU.FTZ.AND P2, PT, R7.reuse, -INF , PT ;  /* 0xff8000000700780b */ /* 0x040fe20003f5d000 */
[----:B------:R-:W-:-:S02]  /*8620*/  FFMA.FTZ R122, R7, R88, -8 ;  /* 0xc1000000077a7423 */ /* 0x000fc40000010058 */
[----:B------:R-:W-:Y:S01]  /*8630*/  MUFU.EX2 R12, R12 ;  /* 0x0000000c000c7308 */ /* 0x000fe20000000800 */
[----:B------:R-:W-:Y:S02]  /*8640*/  FSEL R138, R7, RZ, P2 ;  /* 0x000000ff078a7208 */ /* 0x000fe40001000000 */
[----:B------:R-:W-:-:S05]  /*8650*/  FSEL R102, R122, RZ, P2 ;  /* 0x000000ff7a667208 */ /* 0x000fca0001000000 */
[----:B------:R-:W-:Y:S01]  /*8660*/  FFMA.FTZ R4, R123, R88, -R102 ;  /* 0x000000587b047223 */ /* 0x000fe20000010866 */
[----:B------:R-:W-:-:S01]  /*8670*/  FADD.FTZ R123, -R138, R5 ;  /* 0x000000058a7b7221 */ /* 0x000fc20000010100 */
[-CC-:B------:R-:W-:Y:S01]  /*8680*/  FFMA.FTZ R141, R6, R88.reuse, -R102.reuse ;  /* 0x00000058068d7223 */ /* 0x180fe20000010866 */
[----:B------:R-:W-:-:S01]  /*8690*/  FFMA.FTZ R6, R175, R88, -R102 ;  /* 0x00000058af067223 */ /* 0x000fc20000010866 */
[----:B------:R0:W1:Y:S01]  /*86a0*/  MUFU.EX2 R5, R153 ;  /* 0x0000009900057308 */ /* 0x0000620000000800 */
[-C--:B------:R-:W-:Y:S01]  /*86b0*/  FMUL.FTZ R138, R123, R88.reuse ;  /* 0x000000587b8a7220 */ /* 0x080fe20000410000 */
        /* <DEDUP_REMOVED lines=10> */
[-CC-:B0-----:R-:W-:Y:S01]  /*8760*/  FFMA.FTZ R153, R159, R88.reuse, -R102.reuse ;  /* 0x000000589f997223 */ /* 0x181fe20000010866 */
[----:B------:R-:W-:-:S01]  /*8770*/  FFMA.FTZ R149, R171, R88, -R102 ;  /* 0x00000058ab957223 */ /* 0x000fc20000010866 */
[-CC-:B------:R-:W-:Y:S01]  /*8780*/  FFMA.FTZ R132, R197, R88.reuse, -R102.reuse ;  /* 0x00000058c5847223 */ /* 0x180fe20000010866 */
[----:B------:R-:W-:-:S01]  /*8790*/  FFMA.FTZ R137, R137, R88, -R102 ;  /* 0x0000005889897223 */ /* 0x000fc20000010866 */
[----:B------:R-:W0:Y:S01]  /*87a0*/  MUFU.EX2 R138, R138 ;  /* 0x0000008a008a7308 */ /* 0x000e220000000800 */
[----:B-1----:R-:W-:-:S01]  /*87b0*/  FFMA.FTZ R144, R5, R3, R108 ;  /* 0x0000000305907223 */ /* 0x002fc2000001006c */
        /* <DEDUP_REMOVED lines=28> */
[----:B------:R-:W-:Y:S02]  /*8980*/  FADD.FTZ R2, R114, R3 ;  /* 0x0000000372027221 */ /* 0x000fe40000010000 */
[----:B------:R-:W0:Y:S01]  /*8990*/  MUFU.EX2 R126, R126 ;  /* 0x0000007e007e7308 */ /* 0x000e220000000800 */
[----:B-1----:R-:W-:-:S01]  /*89a0*/  FADD.FTZ R146, R124, R155 ;  /* 0x0000009b7c927221 */ /* 0x002fc20000010000 */
[----:B------:R-:W-:Y:S01]  /*89b0*/  FFMA.FTZ R155, R157, R88, -R102 ;  /* 0x000000589d9b7223 */ /* 0x000fe20000010866 */
[----:B------:R-:W-:-:S04]  /*89c0*/  FADD.FTZ R3, R9, R2 ;  /* 0x0000000209037221 */ /* 0x000fc80000010000 */
[----:B------:R-:W-:Y:S01]  /*89d0*/  FADD.FTZ R2, R8, R3 ;  /* 0x0000000308027221 */ /* 0x000fe20000010000 */
[----:B------:R-:W1:Y:S01]  /*89e0*/  MUFU.EX2 R145, R145 ;  /* 0x0000009100917308 */ /* 0x000e620000000800 */
[----:B--2---:R-:W-:-:S02]  /*89f0*/  FADD.FTZ R159, R11, R146 ;  /* 0x000000920b9f7221 */ /* 0x004fc40000010000 */
[----:B------:R-:W-:-:S04]  /*8a00*/  FADD.FTZ R3, R13, R2 ;  /* 0x000000020d037221 */ /* 0x000fc80000010000 */
[----:B------:R-:W-:Y:S01]  /*8a10*/  FADD.FTZ R2, R10, R3 ;  /* 0x000000030a027221 */ /* 0x000fe20000010000 */
[----:B------:R-:W2:Y:S01]  /*8a20*/  MUFU.EX2 R128, R128 ;  /* 0x0000008000807308 */ /* 0x000ea20000000800 */
[----:B0-----:R-:W-:-:S02]  /*8a30*/  FADD.FTZ R146, R126, R159 ;  /* 0x0000009f7e927221 */ /* 0x001fc40000010000 */
[----:B------:R-:W-:-:S04]  /*8a40*/  FADD.FTZ R3, R21, R2 ;  /* 0x0000000215037221 */ /* 0x000fc80000010000 */
[----:B------:R-:W-:Y:S01]  /*8a50*/  FADD.FTZ R2, R12, R3 ;  /* 0x000000030c027221 */ /* 0x000fe20000010000 */
[----:B------:R-:W0:Y:S01]  /*8a60*/  MUFU.EX2 R15, R15 ;  /* 0x0000000f000f7308 */ /* 0x000e220000000800 */
[----:B-1----:R-:W-:-:S01]  /*8a70*/  FADD.FTZ R157, R145, R146 ;  /* 0x00000092919d7221 */ /* 0x002fc20000010000 */
[----:B------:R-:W-:Y:S01]  /*8a80*/  FFMA.FTZ R146, R205, R88, -R102 ;  /* 0x00000058cd927223 */ /* 0x000fe20000010866 */
[----:B------:R-:W-:-:S05]  /*8a90*/  FADD.FTZ R3, R139, R2 ;  /* 0x000000028b037221 */ /* 0x000fca0000010000 */
[----:B------:R-:W1:Y:S01]  /*8aa0*/  MUFU.EX2 R130, R130 ;  /* 0x0000008200827308 */ /* 0x000e620000000800 */
[----:B--2---:R-:W-:-:S01]  /*8ab0*/  FADD.FTZ R148, R128, R157 ;  /* 0x0000009d80947221 */ /* 0x004fc20000010000 */
[----:B------:R-:W-:-:S06]  /*8ac0*/  FFMA.FTZ R157, R207, R88, -R102 ;  /* 0x00000058cf9d7223 */ /* 0x000fcc0000010866 */
[----:B------:R-:W2:Y:S01]  /*8ad0*/  MUFU.EX2 R149, R149 ;  /* 0x0000009500957308 */ /* 0x000ea20000000800 */
[----:B0-----:R-:W-:-:S07]  /*8ae0*/  FADD.FTZ R159, R15, R148 ;  /* 0x000000940f9f7221 */ /* 0x001fce0000010000 */
[----:B------:R-:W0:Y:S01]  /*8af0*/  MUFU.EX2 R132, R132 ;  /* 0x0000008400847308 */ /* 0x000e220000000800 */
[----:B-1----:R-:W-:-:S07]  /*8b00*/  FADD.FTZ R148, R130, R159 ;  /* 0x0000009f82947221 */ /* 0x002fce0000010000 */
        /* <DEDUP_REMOVED lines=15> */
[----:B--2---:R-:W-:-:S01]  /*8c00*/  FADD.FTZ R2, R151, R150 ;  /* 0x0000009697027221 */ /* 0x004fc20000010000 */
[----:B------:R-:W-:-:S06]  /*8c10*/  FFMA.FTZ R150, R211, R88, -R102 ;  /* 0x00000058d3967223 */ /* 0x000fcc0000010866 */
[----:B------:R-:W2:Y:S01]  /*8c20*/  MUFU.EX2 R136, R136 ;  /* 0x0000008800887308 */ /* 0x000ea20000000800 */
[----:B0-----:R-:W-:-:S04]  /*8c30*/  FADD.FTZ R152, R20, R3 ;  /* 0x0000000314987221 */ /* 0x001fc80000010000 */
[----:B------:R-:W-:-:S03]  /*8c40*/  FADD.FTZ R161, R127, R152 ;  /* 0x000000987fa17221 */ /* 0x000fc60000010000 */
        /* <DEDUP_REMOVED lines=22> */
[----:B--2---:R-:W-:-:S04]  /*8db0*/  FADD.FTZ R2, R90, R3 ;  /* 0x000000035a027221 */ /* 0x004fc80000010000 */
[----:B------:R-:W-:-:S03]  /*8dc0*/  FADD.FTZ R3, R95, R2 ;  /* 0x000000025f037221 */ /* 0x000fc60000010000 */
[----:B------:R-:W2:Y:S01]  /*8dd0*/  MUFU.EX2 R92, R92 ;  /* 0x0000005c005c7308 */ /* 0x000ea20000000800 */
[----:B0-----:R-:W-:-:S07]  /*8de0*/  FADD.FTZ R154, R142, R161 ;  /* 0x000000a18e9a7221 */ /* 0x001fce0000010000 */
[----:B------:R-:W0:Y:S01]  /*8df0*/  MUFU.EX2 R144, R144 ;  /* 0x0000009000907308 */ /* 0x000e220000000800 */
[----:B-1----:R-:W-:-:S07]  /*8e00*/  FADD.FTZ R161, R153, R154 ;  /* 0x0000009a99a17221 */ /* 0x002fce0000010000 */
[----:B------:R-:W1:Y:S01]  /*8e10*/  MUFU.EX2 R155, R155 ;  /* 0x0000009b009b7308 */ /* 0x000e620000000800 */
[----:B--2---:R-:W-:-:S04]  /*8e20*/  FADD.FTZ R2, R92, R3 ;  /* 0x000000035c027221 */ /* 0x004fc80000010000 */
[----:B------:R-:W-:Y:S01]  /*8e30*/  FADD.FTZ R156, R103, R2 ;  /* 0x00000002679c7221 */ /* 0x000fe20000010000 */
[----:B------:R-:W-:-:S02]  /*8e40*/  FFMA.FTZ R2, R105, R88, -R102 ;  /* 0x0000005869027223 */ /* 0x000fc40000010866 */
        /* <DEDUP_REMOVED lines=11> */
[----:B------:R-:W-:-:S05]  /*8f00*/  FFMA.FTZ R102, R117, R88, -R102 ;  /* 0x0000005875667223 */ /* 0x000fca0000010866 */
        /* <DEDUP_REMOVED lines=8> */
[----:B------:R-:W-:Y:S01]  /*8f90*/  MUFU.EX2 R150, R150 ;  /* 0x0000009600967308 */ /* 0x000fe20000000800 */
[----:B0-----:R-:W-:-:S07]  /*8fa0*/  FADD.FTZ R3, R135, R156 ;  /* 0x0000009c87037221 */ /* 0x001fce0000010000 */
[----:B------:R-:W0:Y:S08]  /*8fb0*/  MUFU.EX2 R98, R98 ;  /* 0x0000006200627308 */ /* 0x000e300000000800 */
[----:B------:R-:W2:Y:S08]  /*8fc0*/  MUFU.EX2 R159, R159 ;  /* 0x0000009f009f7308 */ /* 0x000eb00000000800 */
[----:B------:R-:W3:Y:S08]  /*8fd0*/  MUFU.EX2 R100, R100 ;  /* 0x0000006400647308 */ /* 0x000ef00000000800 */
[----:B------:R-:W4:Y:S08]  /*8fe0*/  MUFU.EX2 R152, R152 ;  /* 0x0000009800987308 */ /* 0x000f300000000800 */
[----:B------:R-:W5:Y:S08]  /*8ff0*/  MUFU.EX2 R131, R131 ;  /* 0x0000008300837308 */ /* 0x000f700000000800 */
[----:B------:R-:W5:Y:S08]  /*9000*/  MUFU.EX2 R91, R91 ;  /* 0x0000005b005b7308 */ /* 0x000f700000000800 */
[----:B------:R-:W5:Y:S08]  /*9010*/  MUFU.EX2 R101, R101 ;  /* 0x0000006500657308 */ /* 0x000f700000000800 */
[----:B------:R1:W5:Y:S08]  /*9020*/  MUFU.EX2 R165, R109 ;  /* 0x0000006d00a57308 */ /* 0x0003700000000800 */
[----:B------:R2:W-:Y:S01]  /*9030*/  MUFU.EX2 R158, R2 ;  /* 0x00000002009e7308 */ /* 0x0005e20000000800 */
[----:B-1----:R-:W-:-:S04]  /*9040*/  FADD.FTZ R109, R97, R154 ;  /* 0x0000009a616d7221 */ /* 0x002fc80000010000 */
[----:B0-----:R-:W-:-:S03]  /*9050*/  FADD.FTZ R109, R98, R109 ;  /* 0x0000006d626d7221 */ /* 0x001fc60000010000 */
[----:B------:R-:W0:Y:S01]  /*9060*/  MUFU.EX2 R116, R116 ;  /* 0x0000007400747308 */ /* 0x000e220000000800 */
[----:B--2---:R-:W-:-:S04]  /*9070*/  FADD.FTZ R2, R150, R3 ;  /* 0x0000000396027221 */ /* 0x004fc80000010000 */
[----:B------:R-:W-:Y:S01]  /*9080*/  FADD.FTZ R3, R159, R2 ;  /* 0x000000029f037221 */ /* 0x000fe20000010000 */
[----:B---3--:R-:W-:-:S02]  /*9090*/  FADD.FTZ R2, R100, R109 ;  /* 0x0000006d64027221 */ /* 0x008fc40000010000 */
[----:B------:R-:W1:Y:S01]  /*90a0*/  MUFU.EX2 R118, R118 ;  /* 0x0000007600767308 */ /* 0x000e620000000800 */
[----:B----4-:R-:W-:-:S01]  /*90b0*/  FADD.FTZ R154, R152, R3 ;  /* 0x00000003989a7221 */ /* 0x010fc20000010000 */
[----:B-----5:R-:W-:-:S03]  /*90c0*/  FADD.FTZ R2, R131, R2 ;  /* 0x0000000283027221 */ /* 0x020fc60000010000 */
[----:B------:R-:W-:Y:S01]  /*90d0*/  FADD.FTZ R154, R91, R154 ;  /* 0x0000009a5b9a7221 */ /* 0x000fe20000010000 */
[----:B------:R-:W-:-:S02]  /*90e0*/  FADD.FTZ R3, R101, R2 ;  /* 0x0000000265037221 */ /* 0x000fc40000010000 */
[----:B------:R-:W2:Y:S01]  /*90f0*/  MUFU.EX2 R105, R105 ;  /* 0x0000006900697308 */ /* 0x000ea20000000800 */
[----:B------:R-:W-:-:S01]  /*9100*/  FADD.FTZ R154, R165, R154 ;  /* 0x0000009aa59a7221 */ /* 0x000fc20000010000 */
[----:B0-----:R-:W-:-:S03]  /*9110*/  FADD.FTZ R3, R116, R3 ;  /* 0x0000000374037221 */ /* 0x001fc60000010000 */
        /* <DEDUP_REMOVED lines=13> */
[----:B-1----:R-:W-:-:S03]  /*91f0*/  FADD.FTZ R3, R120, R3 ;  /* 0x0000000378037221 */ /* 0x002fc60000010000 */
[----:B--2---:R-:W-:Y:S01]  /*9200*/  FADD.FTZ R2, R102, R154 ;  /* 0x0000009a66027221 */ /* 0x004fe20000010000 */
[----:B------:R-:W-:Y:S06]  /*9210*/  @!P0 BRA `(.L_x_2162) ;  /* 0x0000000000048947 */ /* 0x000fec0003800000 */
[----:B------:R-:W-:Y:S01]  /*9220*/  BPT.TRAP 0x1 ;  /* 0x000000040000795c */ /* 0x000fe20000300000 */
.L_x_2162:
[----:B------:R-:W-:Y:S01]  /*9230*/  UISETP.GT.AND UP0, UPT, UR55, UR53, UPT ;  /* 0x000000353700728c */ /* 0x000fe2000bf04270 */
[----:B------:R-:W-:Y:S01]  /*9240*/  F2FP.SATFINITE.E4M3.F32.PACK_AB_MERGE_C R9, R9, R114, RZ ;  /* 0x000000720909723e */ /* 0x000fe200048070ff */
[----:B------:R-:W-:Y:S01]  /*9250*/  ULEA UR6, UR54, UR41, 0x3 ;  /* 0x0000002936067291 */ /* 0x000fe2000f8e183f */
[----:B------:R-:W-:Y:S01]  /*9260*/  F2FP.SATFINITE.E4M3.F32.PACK_AB_MERGE_C R10, R21, R10, RZ ;  /* 0x0000000a150a723e */ /* 0x000fe200048070ff */
[----:B------:R-:W-:Y:S01]  /*9270*/  UIADD3 UR55, UR55, -0x1, URZ ;  /* 0xffffffff37377890 */ /* 0x000fe2000fffe03f */
[----:B------:R-:W-:Y:S01]  /*9280*/  F2FP.SATFINITE.E4M3.F32.PACK_AB_MERGE_C R4, R123, R4, RZ ;  /* 0x000000047b04723e */ /* 0x000fe200048070ff */
[----:B------:R-:W-:Y:S01]  /*9290*/  UIADD3 UR6, UR6, 0x29860, URZ ;  /* 0x0002986006067890 */ /* 0x000fe2000fffe03f */
[----:B------:R-:W-:Y:S01]  /*92a0*/  PLOP3.LUT P1, PT, PT, PT, UP0, 0x80, 0x0 ;  /* 0x000000000000781c */ /* 0x000fe20003f2f008 */
[----:B------:R-:W-:Y:S01]  /*92b0*/  UMOV UR56, UR44 ;  /* 0x0000002c00387c82 */ /* 0x000fe20008000000 */
[----:B------:R-:W-:Y:S01]  /*92c0*/  F2FP.SATFINITE.E4M3.F32.PACK_AB_MERGE_C R93, R94, R93, RZ ;  /* 0x0000005d5e5d723e */ /* 0x000fe200048070ff */
[----:B------:R-:W-:Y:S01]  /*92d0*/  UPRMT UR6, UR39, 0x654, UR6 ;  /* 0x0000065427067896 */ /* 0x000fe20008000006 */
[----:B------:R-:W-:Y:S01]  /*92e0*/  F2FP.SATFINITE.E4M3.F32.PACK_AB_MERGE_C R110, R119, R110, RZ ;  /* 0x0000006e776e723e */ /* 0x000fe200048070ff */
[----:B------:R-:W-:Y:S01]  /*92f0*/  UMOV UR54, UR43 ;  /* 0x0000002b00367c82 */ /* 0x000fe20008000000 */
[----:B------:R-:W-:Y:S01]  /*9300*/  F2FP.SATFINITE.E4M3.F32.PACK_AB_MERGE_C R122, R143, R122, RZ ;  /* 0x0000007a8f7a723e */ /* 0x000fe200048070ff */
[-C--:B------:R-:W-:Y:S01]  /*9310*/  FMUL.FTZ R24, R24, R5.reuse ;  /* 0x0000000518187220 */ /* 0x080fe20000410000 */
[----:B------:R-:W-:Y:S01]  /*9320*/  F2FP.SATFINITE.E4M3.F32.PACK_AB_MERGE_C R126, R145, R126, RZ ;  /* 0x0000007e917e723e */ /* 0x000fe200048070ff */
[-C--:B------:R-:W-:Y:S01]  /*9330*/  FMUL.FTZ R25, R25, R5.reuse ;  /* 0x0000000519197220 */ /* 0x080fe20000410000 */
[----:B------:R-:W-:Y:S01]  /*9340*/  F2FP.SATFINITE.E4M3.F32.PACK_AB_MERGE_C R130, R149, R130, RZ ;  /* 0x000000829582723e */ /* 0x000fe200048070ff */
[-C--:B------:R-:W-:Y:S01]  /*9350*/  FMUL.FTZ R28, R28, R5.reuse ;  /* 0x000000051c1c7220 */ /* 0x080fe20000410000 */
[----:B------:R-:W-:Y:S01]  /*9360*/  F2FP.SATFINITE.E4M3.F32.PACK_AB_MERGE_C R14, R163, R14, RZ ;  /* 0x0000000ea30e723e */ /* 0x000fe200048070ff */
[----:B------:R-:W-:Y:S01]  /*9370*/  SYNCS.ARRIVE.TRANS64.RED.A1T0 RZ, [UR6], RZ ;  /* 0x000000ffffff79a7 */ /* 0x000fe20008100406 */
        /* <DEDUP_REMOVED lines=92> */
[----:B------:R-:W-:-:S02]  /*9940*/  IMAD.MOV.U32 R5, RZ, RZ, R7 ;  /* 0x000000ffff057224 */ /* 0x000fc400078e0007 */
[----:B------:R-:W-:Y:S01]  /*9950*/  IMAD.MOV.U32 R4, RZ, RZ, R89 ;  /* 0x000000ffff047224 */ /* 0x000fe200078e0059 */
[----:B------:R-:W-:Y:S06]  /*9960*/  @P1 BRA `(.L_x_2163) ;  /* 0xffffffbc00781947 */ /* 0x000fec000383ffff */
.L_x_2152:
[----:B------:R-:W-:-:S13]  /*9970*/  ISETP.LE.AND P1, PT, RZ, UR55, PT ;  /* 0x00000037ff007c0c */ /* 0x000fda000bf23270 */
[----:B------:R-:W-:Y:S05]  /*9980*/  @!P1 BRA `(.L_x_2164) ;  /* 0x0000003400c09947 */ /* 0x000fea0003800000 */
[----:B------:R-:W-:Y:S01]  /*9990*/  IMAD.MOV.U32 R5, RZ, RZ, R7 ;  /* 0x000000ffff057224 */ /* 0x000fe200078e0007 */
[----:B------:R-:W-:Y:S01]  /*99a0*/  UMOV UR49, UR44 ;  /* 0x0000002c00317c82 */ /* 0x000fe20008000000 */
[----:B------:R-:W-:Y:S01]  /*99b0*/  IMAD.MOV.U32 R4, RZ, RZ, R89 ;  /* 0x000000ffff047224 */ /* 0x000fe200078e0059 */
[----:B------:R-:W-:-:S06]  /*99c0*/  UMOV UR48, UR43 ;  /* 0x0000002b00307c82 */ /* 0x000fcc0008000000 */
.L_x_2175:
[----:B------:R-:W-:Y:S01]  /*99d0*/  ISETP.NE.AND P2, PT, RZ, UR40, PT ;  /* 0x00000028ff007c0c */ /* 0x000fe2000bf45270 */
[----:B------:R-:W-:-:S04]  /*99e0*/  UISETP.NE.AND UP0, UPT, UR48, 0x1, UPT ;  /* 0x000000013000788c */ /* 0x000fc8000bf05270 */
[----:B------:R-:W-:-:S04]  /*99f0*/  USEL UR44, URZ, 0x1, UP0 ;  /* 0x000000013f2c7887 */ /* 0x000fc80008000000 */
[----:B------:R-:W-:-:S04]  /*9a00*/  ULOP3.LUT UR44, UR49, UR44, URZ, 0x3c, !UPT ;  /* 0x0000002c312c7292 */ /* 0x000fc8000f8e3c3f */
[----:B------:R-:W-:Y:S08]  /*9a10*/  @P2 BRA `(.L_x_2165) ;  /* 0x0000000000382947 */ /* 0x000ff00003800000 */
[----:B------:R-:W-:Y:S05]  /*9a20*/  @!P0 BRA `(.L_x_2166) ;  /* 0x0000000000048947 */ /* 0x000fea0003800000 */
[----:B------:R-:W-:Y:S01]  /*9a30*/  BPT.TRAP 0x1 ;  /* 0x000000040000795c */ /* 0x000fe20000300000 */
.L_x_2166:
        /* <DEDUP_REMOVED lines=9> */
.L_x_2167:
[----:B-1----:R-:W-:Y:S05]  /*9ad0*/  @P1 BRA `(.L_x_2165) ;  /* 0x0000000000081947 */ /* 0x002fea0003800000 */
[----:B------:R-:W1:Y:S02]  /*9ae0*/  SYNCS.PHASECHK.TRANS64.TRYWAIT P1, [UR6+0x29830], R6 ;  /* 0x02983006ff0075a7 */ /* 0x000e640008020146 */
[----:B-1----:R-:W-:Y:S05]  /*9af0*/  @!P1 BRA `(.L_x_2168) ;  /* 0x000000b800809947 */ /* 0x002fea0003800000 */
.L_x_2165:
        /* <DEDUP_REMOVED lines=191> */
.L_x_2170:
[----:B------:R-:W-:Y:S01]  /*a6f0*/  ULEA UR6, UR48, UR41, 0x3 ;  /* 0x0000002930067291 */ /* 0x000fe2000f8e183f */
[----:B------:R-:W-:-:S05]  /*a700*/  IMAD.U32 R6, RZ, RZ, UR49 ;  /* 0x00000031ff067e24 */ /* 0x000fca000f8e00ff */
[----:B------:R-:W-:-:S04]  /*a710*/  SHF.L.U32 R6, R6, 0x1f, RZ ;  /* 0x0000001f06067819 */ /* 0x000fc800000006ff */
[----:B------:R0:W1:Y:S01]  /*a720*/  SYNCS.PHASECHK.TRANS64.TRYWAIT P1, [UR6+0x29850], R6 ;  /* 0x02985006ff0075a7 */ /* 0x0000620008020146 */
[----:B------:R-:W-:Y:S05]  /*a730*/  @!P0 BRA `(.L_x_2171) ;  /* 0x0000000000048947 */ /* 0x000fea0003800000 */
[----:B------:R-:W-:Y:S01]  /*a740*/  BPT.TRAP 0x1 ;  /* 0x000000040000795c */ /* 0x000fe20000300000 */
.L_x_2171:
[----:B-1----:R-:W-:Y:S05]  /*a750*/  @P1 BRA `(.L_x_2169) ;  /* 0x0000000000081947 */ /* 0x002fea0003800000 */
[----:B------:R-:W1:Y:S02]  /*a760*/  SYNCS.PHASECHK.TRANS64.TRYWAIT P1, [UR6+0x29850], R6 ;  /* 0x02985006ff0075a7 */ /* 0x000e640008020146 */
[----:B-1----:R-:W-:Y:S05]  /*a770*/  @!P1 BRA `(.L_x_2172) ;  /* 0x000000ac00789947 */ /* 0x002fea0003800000 */
.L_x_2169:
        /* <DEDUP_REMOVED lines=36> */
.L_x_2173:
        /* <DEDUP_REMOVED lines=104> */
[----:B------:R-:W1:Y:S01]  /*b040*/  LDC R88, c[0x0][0x988] ;  /* 0x00026200ff587b82 */ /* 0x000e620000000800 */
[----:B------:R-:W-:-:S04]  /*b050*/  ULEA UR6, UR43, UR41, 0x3 ;  /* 0x000000292b067291 */ /* 0x000fc8000f8e183f */
[----:B------:R-:W-:Y:S01]  /*b060*/  UIADD3 UR6, UR6, 0x29840, URZ ;  /* 0x0002984006067890 */ /* 0x000fe2000fffe03f */
[----:B------:R-:W3:Y:S01]  /*b070*/  MUFU.TANH R165, R165 ;  /* 0x000000a500a57308 */ /* 0x000ee20000002400 */
[----:B--2---:R-:W-:Y:S02]  /*b080*/  FMNMX.FTZ R10, R21, R10, !PT ;  /* 0x0000000a150a7209 */ /* 0x004fe40007810000 */
[----:B------:R-:W-:-:S05]  /*b090*/  UPRMT UR6, UR39, 0x654, UR6 ;  /* 0x0000065427067896 */ /* 0x000fca0008000006 */
[----:B------:R-:W2:Y:S01]  /*b0a0*/  MUFU.TANH R155, R155 ;  /* 0x0000009b009b7308 */ /* 0x000ea20000002400 */
[----:B0-----:R-:W-:-:S03]  /*b0b0*/  FMNMX.FTZ R8, R163, R8, !PT ;  /* 0x00000008a3087209 */ /* 0x001fc60007810000 */
[----:B------:R-:W-:Y:S04]  /*b0c0*/  SYNCS.ARRIVE.TRANS64.RED.A1T0 RZ, [UR6], RZ ;  /* 0x000000ffffff79a7 */ /* 0x000fe80008100406 */
        /* <DEDUP_REMOVED lines=144> */
[----:B------:R-:W-:Y:S01]  /*b9d0*/  FFMA.FTZ R96, R98, R88, -R112 ;  /* 0x0000005862607223 */ /* 0x000fe20000010870 */
[----:B------:R-:W-:-:S01]  /*b9e0*/  FADD.FTZ R5, -R7, R5 ;  /* 0x0000000507057221 */ /* 0x000fc20000010100 */
[-C--:B------:R-:W-:Y:S01]  /*b9f0*/  FFMA.FTZ R98, R7, R88.reuse, -8 ;  /* 0xc100000007627423 */ /* 0x080fe20000010058 */
[-C--:B------:R-:W-:Y:S01]  /*ba00*/  FMUL.FTZ R4, R4, R88.reuse ;  /* 0x0000005804047220 */ /* 0x080fe20000410000 */
[-C--:B------:R-:W-:Y:S01]  /*ba10*/  FFMA.FTZ R169, R169, R88.reuse, -R112 ;  /* 0x00000058a9a97223 */ /* 0x080fe20000010870 */
[-C--:B------:R-:W-:Y:S01]  /*ba20*/  FMUL.FTZ R5, R5, R88.reuse ;  /* 0x0000005805057220 */ /* 0x080fe20000410000 */
[-C--:B------:R-:W-:Y:S01]  /*ba30*/  FFMA.FTZ R6, R6, R88.reuse, -R98 ;  /* 0x0000005806067223 */ /* 0x080fe20000010862 */
[----:B------:R-:W-:-:S01]  /*ba40*/  FFMA.FTZ R8, R153, R88, -R112 ;  /* 0x0000005899087223 */ /* 0x000fc20000010870 */
[-C--:B------:R-:W-:Y:S01]  /*ba50*/  FFMA.FTZ R9, R9, R88.reuse, -R98 ;  /* 0x0000005809097223 */ /* 0x080fe20000010862 */
[----:B------:R-:W-:Y:S01]  /*ba60*/  MUFU.EX2 R4, R4 ;  /* 0x0000000400047308 */ /* 0x000fe20000000800 */
[----:B------:R-:W-:-:S01]  /*ba70*/  FFMA.FTZ R10, R171, R88, -R112 ;  /* 0x00000058ab0a7223 */ /* 0x000fc20000010870 */
[-C--:B------:R-:W-:Y:S01]  /*ba80*/  FFMA.FTZ R11, R11, R88.reuse, -R98 ;  /* 0x000000580b0b7223 */ /* 0x080fe20000010862 */
[----:B------:R-:W-:-:S01]  /*ba90*/  FFMA.FTZ R114, R199, R88, -R112 ;  /* 0x00000058c7727223 */ /* 0x000fc20000010870 */
[-CC-:B------:R-:W-:Y:S01]  /*baa0*/  FFMA.FTZ R153, R173, R88.reuse, -R112.reuse ;  /* 0x00000058ad997223 */ /* 0x180fe20000010870 */
[----:B------:R-:W-:-:S01]  /*bab0*/  FFMA.FTZ R199, R100, R88, -R112 ;  /* 0x0000005864c77223 */ /* 0x000fc20000010870 */
[-C--:B------:R-:W-:Y:S01]  /*bac0*/  FFMA.FTZ R100, R13, R88.reuse, -R98 ;  /* 0x000000580d647223 */ /* 0x080fe20000010862 */
[----:B------:R-:W-:-:S01]  /*bad0*/  FFMA.FTZ R12, R159, R88, -R112 ;  /* 0x000000589f0c7223 */ /* 0x000fc20000010870 */
[----:B------:R-:W0:Y:S01]  /*bae0*/  MUFU.EX2 R169, R169 ;  /* 0x000000a900a97308 */ /* 0x000e220000000800 */
        /* <DEDUP_REMOVED lines=9> */
[-CC-:B------:R-:W-:Y:S01]  /*bb80*/  FFMA.FTZ R102, R185, R88.reuse, -R112.reuse ;  /* 0x00000058b9667223 */ /* 0x180fe20000010870 */
[----:B------:R-:W-:-:S01]  /*bb90*/  FFMA.FTZ R161, R165, R88, -R112 ;  /* 0x00000058a5a17223 */ /* 0x000fc20000010870 */
[-C--:B------:R-:W-:Y:S01]  /*bba0*/  FFMA.FTZ R185, R108, R88.reuse, -R112 ;  /* 0x000000586cb97223 */ /* 0x080fe20000010870 */
[----:B------:R-:W-:-:S01]  /*bbb0*/  FFMA.FTZ R108, R157, R88, -R98 ;  /* 0x000000589d6c7223 */ /* 0x000fc20000010862 */
[-C--:B------:R-:W-:Y:S01]  /*bbc0*/  FFMA.FTZ R20, R167, R88.reuse, -R112 ;  /* 0x00000058a7147223 */ /* 0x080fe20000010870 */
        /* <DEDUP_REMOVED lines=18> */
[----:B-1----:R-:W-:-:S01]  /*bcf0*/  FFMA.FTZ R2, R5, R2, R6 ;  /* 0x0000000205027223 */ /* 0x002fc20000010006 */
[-CC-:B------:R-:W-:Y:S01]  /*bd00*/  FFMA.FTZ R120, R213, R88.reuse, -R112.reuse ;  /* 0x00000058d5787223 */ /* 0x180fe20000010870 */
[----:B------:R-:W-:-:S01]  /*bd10*/  FFMA.FTZ R173, R215, R88, -R112 ;  /* 0x00000058d7ad7223 */ /* 0x000fc20000010870 */
[-CC-:B------:R-:W-:Y:S01]  /*bd20*/  FFMA.FTZ R122, R217, R88.reuse, -R112.reuse ;  /* 0x00000058d97a7223 */ /* 0x180fe20000010870 */
[----:B------:R-:W-:-:S01]  /*bd30*/  FFMA.FTZ R175, R219, R88, -R112 ;  /* 0x00000058dbaf7223 */ /* 0x000fc20000010870 */
[-CC-:B------:R-:W-:Y:S01]  /*bd40*/  FFMA.FTZ R124, R221, R88.reuse, -R112.reuse ;  /* 0x00000058dd7c7223 */ /* 0x180fe20000010870 */
[----:B------:R-:W-:-:S01]  /*bd50*/  FFMA.FTZ R177, R223, R88, -R112 ;  /* 0x00000058dfb17223 */ /* 0x000fc20000010870 */
[----:B------:R-:W1:Y:S01]  /*bd60*/  MUFU.EX2 R10, R10 ;  /* 0x0000000a000a7308 */ /* 0x000e620000000800 */
        /* <DEDUP_REMOVED lines=28> */
[----:B------:R-:W-:-:S03]  /*bf30*/  FFMA.FTZ R101, R101, R88, -R98 ;  /* 0x0000005865657223 */ /* 0x000fc60000010862 */
        /* <DEDUP_REMOVED lines=10> */
[-CC-:B------:R-:W-:Y:S01]  /*bfe0*/  FFMA.FTZ R144, R107, R88.reuse, -R98.reuse ;  /* 0x000000586b907223 */ /* 0x180fe20000010862 */
[----:B------:R-:W-:-:S05]  /*bff0*/  FFMA.FTZ R107, R109, R88, -R98 ;  /* 0x000000586d6b7223 */ /* 0x000fca0000010862 */
        /* <DEDUP_REMOVED lines=99> */
[----:B------:R-:W-:Y:S01]  /*c630*/  MUFU.EX2 R177, R177 ;  /* 0x000000b100b17308 */ /* 0x000fe20000000800 */
[----:B0-----:R-:W-:-:S07]  /*c640*/  FADD.FTZ R154, R124, R115 ;  /* 0x000000737c9a7221 */ /* 0x001fce0000010000 */
[----:B------:R-:W0:Y:S01]  /*c650*/  MUFU.EX2 R148, R148 ;  /* 0x0000009400947308 */ /* 0x000e220000000800 */
[----:B--2---:R-:W-:-:S07]  /*c660*/  FADD.FTZ R3, R109, R2 ;  /* 0x000000026d037221 */ /* 0x004fce0000010000 */
[----:B------:R-:W-:Y:S08]  /*c670*/  MUFU.EX2 R126, R126 ;  /* 0x0000007e007e7308 */ /* 0x000ff00000000800 */
[----:B------:R-:W1:Y:S01]  /*c680*/  MUFU.EX2 R111, R111 ;  /* 0x0000006f006f7308 */ /* 0x000e620000000800 */
[----:B0-----:R-:W-:-:S07]  /*c690*/  FADD.FTZ R2, R148, R3 ;  /* 0x0000000394027221 */ /* 0x001fce0000010000 */
[----:B------:R-:W-:Y:S08]  /*c6a0*/  MUFU.EX2 R179, R179 ;  /* 0x000000b300b37308 */ /* 0x000ff00000000800 */
[----:B------:R-:W0:Y:S01]  /*c6b0*/  MUFU.EX2 R150, R150 ;  /* 0x0000009600967308 */ /* 0x000e220000000800 */
[----:B-1----:R-:W-:-:S07]  /*c6c0*/  FADD.FTZ R3, R111, R2 ;  /* 0x000000026f037221 */ /* 0x002fce0000010000 */
[----:B------:R-:W-:Y:S08]  /*c6d0*/  MUFU.EX2 R128, R128 ;  /* 0x0000008000807308 */ /* 0x000ff00000000800 */
[----:B------:R-:W1:Y:S01]  /*c6e0*/  MUFU.EX2 R113, R113 ;  /* 0x0000007100717308 */ /* 0x000e620000000800 */
[----:B0-----:R-:W-:-:S07]  /*c6f0*/  FADD.FTZ R2, R150, R3 ;  /* 0x0000000396027221 */ /* 0x001fce0000010000 */
[----:B------:R-:W0:Y:S08]  /*c700*/  MUFU.EX2 R181, R181 ;  /* 0x000000b500b57308 */ /* 0x000e300000000800 */
[----:B------:R2:W-:Y:S01]  /*c710*/  MUFU.EX2 R156, R93 ;  /* 0x0000005d009c7308 */ /* 0x0005e20000000800 */
[----:B-1----:R-:W-:-:S07]  /*c720*/  FADD.FTZ R3, R113, R2 ;  /* 0x0000000271037221 */ /* 0x002fce0000010000 */
[----:B------:R-:W1:Y:S01]  /*c730*/  MUFU.EX2 R152, R152 ;  /* 0x0000009800987308 */ /* 0x000e620000000800 */
[----:B--2---:R-:W-:-:S04]  /*c740*/  FADD.FTZ R93, R177, R154 ;  /* 0x0000009ab15d7221 */ /* 0x004fc80000010000 */
[----:B------:R-:W-:-:S03]  /*c750*/  FADD.FTZ R154, R126, R93 ;  /* 0x0000005d7e9a7221 */ /* 0x000fc60000010000 */
[----:B------:R-:W2:Y:S01]  /*c760*/  MUFU.EX2 R104, R104 ;  /* 0x0000006800687308 */ /* 0x000ea20000000800 */
[----:B------:R-:W-:-:S04]  /*c770*/  FADD.FTZ R93, R179, R154 ;  /* 0x0000009ab35d7221 */ /* 0x000fc80000010000 */
[----:B------:R-:W-:-:S03]  /*c780*/  FADD.FTZ R154, R128, R93 ;  /* 0x0000005d809a7221 */ /* 0x000fc60000010000 */
[----:B------:R-:W3:Y:S01]  /*c790*/  MUFU.EX2 R185, R185 ;  /* 0x000000b900b97308 */ /* 0x000ee20000000800 */
[----:B0-----:R-:W-:-:S01]  /*c7a0*/  FADD.FTZ R93, R181, R154 ;  /* 0x0000009ab55d7221 */ /* 0x001fc20000010000 */
[----:B-1----:R-:W-:-:S04]  /*c7b0*/  FADD.FTZ R3, R152, R3 ;  /* 0x0000000398037221 */ /* 0x002fc80000010000 */
[----:B------:R-:W-:Y:S02]  /*c7c0*/  FADD.FTZ R3, R156, R3 ;  /* 0x000000039c037221 */ /* 0x000fe40000010000 */
[----:B------:R-:W0:Y:S01]  /*c7d0*/  MUFU.EX2 R95, R95 ;  /* 0x0000005f005f7308 */ /* 0x000e220000000800 */
[----:B--2---:R-:W-:-:S07]  /*c7e0*/  FADD.FTZ R2, R104, R93 ;  /* 0x0000005d68027221 */ /* 0x004fce0000010000 */
[----:B------:R-:W1:Y:S01]  /*c7f0*/  MUFU.EX2 R94, R94 ;  /* 0x0000005e005e7308 */ /* 0x000e620000000800 */
[----:B---3--:R-:W-:-:S07]  /*c800*/  FADD.FTZ R93, R185, R2 ;  /* 0x00000002b95d7221 */ /* 0x008fce0000010000 */
        /* <DEDUP_REMOVED lines=18> */
.L_x_2174:
        /* <DEDUP_REMOVED lines=14> */
[-C--:B------:R-:W-:Y:S01]  /*ca10*/  FMUL.FTZ R24, R24, R4.reuse ;  /* 0x0000000418187220 */ /* 0x080fe20000410000 */
[----:B------:R-:W-:Y:S01]  /*ca20*/  F2FP.SATFINITE.E4M3.F32.PACK_AB_MERGE_C R130, R112, R21, R130 ;  /* 0x000000157082723e */ /* 0x000fe20004807082 */
[----:B------:R-:W-:Y:S01]  /*ca30*/  FMUL.FTZ R25, R25, R4 ;  /* 0x0000000419197220 */ /* 0x000fe20000410000 */
[----:B------:R-:W-:Y:S01]  /*ca40*/  F2FP.SATFINITE.E4M3.F32.PACK_AB_MERGE_C R127, R123, R136, R127 ;  /* 0x000000887b7f723e */ /* 0x000fe2000480707f */
        /* <DEDUP_REMOVED lines=98> */
[----:B------:R-:W-:Y:S01]  /*d070*/  F2FP.SATFINITE.E4M3.F32.PACK_AB_MERGE_C R171, R99, R91, R98 ;  /* 0x0000005b63ab723e */ /* 0x000fe20004807062 */
[----:B------:R-:W-:Y:S06]  /*d080*/  @P1 BRA `(.L_x_2175) ;  /* 0xffffffc800501947 */ /* 0x000fec000383ffff */
.L_x_2164:
[----:B------:R-:W-:Y:S06]  /*d090*/  BAR.ARV 0x8, 0x180 ;  /* 0x0206000000007b1d */ /* 0x000fec0000002000 */
[----:B------:R-:W-:Y:S05]  /*d0a0*/  @!P0 BRA `(.L_x_2176) ;  /* 0x0000000000048947 */ /* 0x000fea0003800000 */
[----:B------:R-:W-:Y:S01]  /*d0b0*/  BPT.TRAP 0x1 ;  /* 0x000000040000795c */ /* 0x000fe20000300000 */
.L_x_2176:
[----:B------:R-:W-:Y:S01]  /*d0c0*/  ULEA UR9, UR43, UR41, 0x3 ;  /* 0x000000292b097291 */ /* 0x000fe2000f8e183f */
[----:B------:R-:W-:-:S05]  /*d0d0*/  IMAD.U32 R0, RZ, RZ, UR44 ;  /* 0x0000002cff007e24 */ /* 0x000fca000f8e00ff */
[----:B------:R-:W-:-:S04]  /*d0e0*/  SHF.L.U32 R0, R0, 0x1f, RZ ;  /* 0x0000001f00007819 */ /* 0x000fc800000006ff */
[----:B------:R0:W1:Y:S01]  /*d0f0*/  SYNCS.PHASECHK.TRANS64.TRYWAIT P1, [UR9+0x29850], R0 ;  /* 0x02985000ff0075a7 */ /* 0x0000620008020149 */
[----:B------:R-:W-:Y:S05]  /*d100*/  @!P0 BRA `(.L_x_2177) ;  /* 0x0000000000048947 */ /* 0x000fea0003800000 */
[----:B------:R-:W-:Y:S01]  /*d110*/  BPT.TRAP 0x1 ;  /* 0x000000040000795c */ /* 0x000fe20000300000 */
.L_x_2177:
[----:B-1----:R-:W-:Y:S05]  /*d120*/  @P1 BRA `(.L_x_2178) ;  /* 0x0000000000081947 */ /* 0x002fea0003800000 */
[----:B------:R-:W1:Y:S02]  /*d130*/  SYNCS.PHASECHK.TRANS64.TRYWAIT P1, [UR9+0x29850], R0 ;  /* 0x02985000ff0075a7 */ /* 0x000e640008020149 */
[----:B-1----:R-:W-:Y:S05]  /*d140*/  @!P1 BRA `(.L_x_2179) ;  /* 0x00000084001c9947 */ /* 0x002fea0003800000 */
.L_x_2178:
        /* <DEDUP_REMOVED lines=22> */
[----:B------:R-:W-:Y:S02]  /*d2b0*/  @UP0 USHF.R.S32.HI UR6, URZ, 0x1f, UR42 ;  /* 0x0000001f3f060899 */ /* 0x000fe4000801142a */
[----:B------:R-:W-:Y:S02]  /*d2c0*/  @UP0 USHF.R.S32.HI UR7, URZ, 0x1f, UR38 ;  /* 0x0000001f3f070899 */ /* 0x000fe40008011426 */
[----:B------:R-:W-:-:S04]  /*d2d0*/  @UP0 UIMAD UR6, UR6, UR12, URZ ;  /* 0x0000000c060602a4 */ /* 0x000fc8000f8e023f */
        /* <DEDUP_REMOVED lines=11> */
[----:B-1----:R-:W-:Y:S01]  /*d390*/  IMAD.U32 R5, RZ, RZ, UR7 ;  /* 0x00000007ff057e24 */ /* 0x002fe2000f8e00ff */
[----:B------:R-:W-:Y:S02]  /*d3a0*/  UMOV UR7, 0xc0000010 ;  /* 0xc000001000077882 */ /* 0x000fe40000000000 */
[----:B------:R-:W-:Y:S02]  /*d3b0*/  UMOV UR6, UR4 ;  /* 0x0000000400067c82 */ /* 0x000fe40008000000 */
[----:B------:R1:W2:Y:S01]  /*d3c0*/  @P1 LDG.E R6, desc[UR50][R4.64] ;  /* 0x0000003204061981 */ /* 0x0002a2000c1e1900 */
[----:B------:R-:W-:Y:S02]  /*d3d0*/  WARPGROUP.DEPBAR.LE gsb0, 0x0 ;  /* 0x00008000000079c5 */ /* 0x000fe40000010000 */
[----:B------:R-:W-:-:S06]  /*d3e0*/  WARPGROUP.ARRIVE ;  /* 0x00000000000079c5 */ /* 0x000fcc0000000000 */
[----:B------:R-:W-:Y:S01]  /*d3f0*/  QGMMA.64x128x32.F32.E4M3.E4M3 R24, R176, gdesc[UR4], R24, gsb0 ;  /* 0x01e00004b0187df3 */ /* 0x000fe20008000818 */
[----:B------:R-:W-:Y:S01]  /*d400*/  UIADD3 UR4, UR8, 0x300, URZ ;  /* 0x0000030008047890 */ /* 0x000fe2000fffe03f */
[----:B------:R-:W-:-:S06]  /*d410*/  UMOV UR7, 0xc0000010 ;  /* 0xc000001000077882 */ /* 0x000fcc0000000000 */
[----:B------:R-:W-:Y:S01]  /*d420*/  UMOV UR6, UR4 ;  /* 0x0000000400067c82 */ /* 0x000fe20008000000 */
[----:B------:R-:W-:Y:S01]  /*d430*/  UIADD3 UR8, UR8, 0x400, URZ ;  /* 0x0000040008087890 */ /* 0x000fe2000fffe03f */
[----:B0-----:R-:W0:Y:S04]  /*d440*/  SHFL.BFLY PT, R0, R3, 0x2, 0x1f ;  /* 0x0c401f0003007f89 */ /* 0x001e2800000e0000 */
[----:B------:R-:W3:Y:S01]  /*d450*/  SHFL.BFLY PT, R9, R2, 0x2, 0x1f ;  /* 0x0c401f0002097f89 */ /* 0x000ee200000e0000 */
[----:B------:R-:W-:Y:S02]  /*d460*/  WARPGROUP.DEPBAR.LE gsb0, 0x0 ;  /* 0x00008000000079c5 */ /* 0x000fe40000010000 */
[----:B------:R-:W-:-:S06]  /*d470*/  WARPGROUP.ARRIVE ;  /* 0x00000000000079c5 */ /* 0x000fcc0000000000 */
[----:B------:R-:W-:Y:S01]  /*d480*/  QGMMA.64x128x32.F32.E4M3.E4M3 R24, R172, gdesc[UR4], R24, gsb0 ;  /* 0x01e00004ac187df3 */ /* 0x000fe20008000818 */
[----:B------:R-:W-:Y:S01]  /*d490*/  UMOV UR6, UR8 ;  /* 0x0000000800067c82 */ /* 0x000fe20008000000 */
[----:B------:R-:W-:Y:S01]  /*d4a0*/  UMOV UR7, 0xc0000010 ;  /* 0xc000001000077882 */ /* 0x000fe20000000000 */
[----:B0-----:R-:W-:-:S01]  /*d4b0*/  FADD.FTZ R0, R0, R3 ;  /* 0x0000000300007221 */ /* 0x001fc20000010000 */
[----:B---3--:R-:W-:-:S04]  /*d4c0*/  FADD.FTZ R9, R9, R2 ;  /* 0x0000000209097221 */ /* 0x008fc80000010000 */
[----:B-1----:R-:W0:Y:S04]  /*d4d0*/  SHFL.BFLY PT, R5, R0, 0x1, 0x1f ;  /* 0x0c201f0000057f89 */ /* 0x002e2800000e0000 */
        /* <DEDUP_REMOVED lines=31> */
.L_x_2180:
        /* <DEDUP_REMOVED lines=16> */
[-C--:B------:R-:W-:Y:S01]  /*d7d0*/  FMUL.FTZ R57, R26, R96.reuse ;  /* 0x000000601a397220 */ /* 0x080fe20000410000 */
[-C--:B------:R-:W-:Y:S01]  /*d7e0*/  FMUL.FTZ R49, R27, R96.reuse ;  /* 0x000000601b317220 */ /* 0x080fe20000410000 */
[-C--:B------:R-:W-:Y:S01]  /*d7f0*/  FMUL.FTZ R48, R30, R96.reuse ;  /* 0x000000601e307220 */ /* 0x080fe20000410000 */
[-C--:B------:R-:W-:Y:S01]  /*d800*/  FMUL.FTZ R40, R31, R96.reuse ;  /* 0x000000601f287220 */ /* 0x080fe20000410000 */
[-C--:B------:R-:W-:Y:S01]  /*d810*/  FMUL.FTZ R41, R34, R96.reuse ;  /* 0x0000006022297220 */ /* 0x080fe20000410000 */
        /* <DEDUP_REMOVED lines=53> */
.L_x_2144:
        /* <DEDUP_REMOVED lines=26> */
[----:B------:R-:W-:Y:S01]  /*dd10*/  F2FP.BF16.F32.PACK_AB R27, R54, R27 ;  /* 0x0000001b361b723e */ /* 0x000fe200000010ff */
[----:B0-----:R-:W-:Y:S01]  /*dd20*/  IMAD.SHL.U32 R24, R35, 0x4, RZ ;  /* 0x0000000423187824 */ /* 0x001fe200078e00ff */
        /* <DEDUP_REMOVED lines=15> */
[----:B------:R-:W-:Y:S01]  /*de20*/  F2FP.BF16.F32.PACK_AB R89, R88, R89 ;  /* 0x000000595859723e */ /* 0x000fe200000010ff */
[----:B------:R-:W-:Y:S01]  /*de30*/  USHF.R.S32.HI UR12, URZ, 0x1f, UR38 ;  /* 0x0000001f3f0c7899 */ /* 0x000fe20008011426 */
[----:B------:R-:W-:Y:S01]  /*de40*/  LOP3.LUT R24, R24, 0xc, RZ, 0xc0, !PT ;  /* 0x0000000c18187812 */ /* 0x000fe200078ec0ff */
[----:B------:R-:W-:Y:S01]  /*de50*/  ULDC.64 UR8, c[0x0][0xb90] ;  /* 0x0002e40000087ab9 */ /* 0x000fe20000000a00 */
[----:B------:R-:W-:Y:S01]  /*de60*/  USHF.R.S32.HI UR13, URZ, 0x1f, UR42 ;  /* 0x0000001f3f0d7899 */ /* 0x000fe2000801142a */
[----:B------:R-:W-:Y:S01]  /*de70*/  BAR.SYNC.DEFER_BLOCKING 0x1, 0x100 ;  /* 0x0044000000007b1d */ /* 0x000fe20000010000 */
[----:B------:R-:W-:-:S05]  /*de80*/  IADD3 R24, P0, R24, UR6, RZ ;  /* 0x0000000618187c10 */ /* 0x000fca000ff1e0ff */
[----:B------:R-:W-:Y:S01]  /*de90*/  IMAD.X R25, RZ, RZ, UR7, P0 ;  /* 0x00000007ff197e24 */ /* 0x000fe200080e06ff */
[----:B------:R-:W-:-:S04]  /*dea0*/  ULDC.64 UR10, c[0x0][0xb98] ;  /* 0x0002e600000a7ab9 */ /* 0x000fc80000000a00 */
[----:B------:R0:W2:Y:S01]  /*deb0*/  LDG.E.CONSTANT R24, desc[UR50][R24.64] ;  /* 0x0000003218187981 */ /* 0x0000a2000c1e9900 */
[----:B------:R-:W-:Y:S02]  /*dec0*/  UIMAD UR5, UR12, UR8, URZ ;  /* 0x000000080c0572a4 */ /* 0x000fe4000f8e023f */
[----:B------:R-:W-:Y:S01]  /*ded0*/  UIMAD.WIDE.U32 UR6, UR38, UR8, URZ ;  /* 0x00000008260672a5 */ /* 0x000fe2000f8e003f */
[----:B------:R-:W1:Y:S01]  /*dee0*/  S2R R34, SR_SWINHI ;  /* 0x0000000000227919 */ /* 0x000e620000002f00 */
[----:B------:R-:W-:Y:S02]  /*def0*/  UIMAD UR5, UR38, UR9, UR5 ;  /* 0x00000009260572a4 */ /* 0x000fe4000f8e0205 */
[----:B------:R-:W-:Y:S02]  /*df00*/  UIMAD UR8, UR13, UR10, URZ ;  /* 0x0000000a0d0872a4 */ /* 0x000fe4000f8e023f */
[----:B------:R-:W-:Y:S01]  /*df10*/  UIADD3 UR7, UR7, UR5, URZ ;  /* 0x0000000507077290 */ /* 0x000fe2000fffe03f */
[----:B0-----:R-:W-:Y:S01]  /*df20*/  LOP3.LUT P0, R25, R35, 0x3, RZ, 0xc0, !PT ;  /* 0x0000000323197812 */ /* 0x001fe2000780c0ff */
[----:B------:R-:W-:-:S02]  /*df30*/  UIMAD UR8, UR42, UR11, UR8 ;  /* 0x0000000b2a0872a4 */ /* 0x000fc4000f8e0208 */
[----:B------:R-:W-:Y:S01]  /*df40*/  UIMAD.WIDE.U32 UR6, UR42, UR10, UR6 ;  /* 0x0000000a2a0672a5 */ /* 0x000fe2000f8e0006 */
[----:B------:R-:W-:Y:S01]  /*df50*/  ISETP.EQ.OR P0, PT, R25, 0x3, !P0 ;  /* 0x000000031900780c */ /* 0x000fe20004702670 */
[----:B------:R-:W-:Y:S01]  /*df60*/  ULDC UR5, c[0x0][0xa88] ;  /* 0x0002a20000057ab9 */ /* 0x000fe20000000800 */
[----:B------:R-:W-:Y:S02]  /*df70*/  ULDC.64 UR10, c[0x0][0xaf0] ;  /* 0x0002bc00000a7ab9 */ /* 0x000fe40000000a00 */
[----:B------:R-:W-:Y:S02]  /*df80*/  SEL R61, R7, R6, P0 ;  /* 0x00000006073d7207 */ /* 0x000fe40000000000 */
[----:B------:R-:W-:Y:S02]  /*df90*/  SEL R58, R6, R7, P0 ;  /* 0x00000007063a7207 */ /* 0x000fe40000000000 */
[----:B------:R-:W-:Y:S02]  /*dfa0*/  SEL R55, R29, R28, P0 ;  /* 0x0000001c1d377207 */ /* 0x000fe40000000000 */
[----:B------:R-:W-:Y:S01]  /*dfb0*/  SEL R52, R28, R29, P0 ;  /* 0x0000001d1c347207 */ /* 0x000fe20000000000 */
[----:B------:R-:W-:Y:S01]  /*dfc0*/  IMAD R29, R23, 0x40, R16 ;  /* 0x00000040171d7824 */ /* 0x000fe200078e0210 */
[----:B------:R-:W-:-:S02]  /*dfd0*/  SEL R65, R31, R30, P0 ;  /* 0x0000001e1f417207 */ /* 0x000fc40000000000 */
[----:B------:R-:W-:Y:S02]  /*dfe0*/  SEL R62, R30, R31, P0 ;  /* 0x0000001f1e3e7207 */ /* 0x000fe40000000000 */
[----:B------:R-:W0:Y:S01]  /*dff0*/  LDC R30, c[0x0][0xbe8] ;  /* 0x0002fa00ff1e7b82 */ /* 0x000e220000000800 */
[----:B------:R-:W-:Y:S02]  /*e000*/  SEL R73, R9, R8, P0 ;  /* 0x0000000809497207 */ /* 0x000fe40000000000 */
[----:B------:R-:W-:Y:S02]  /*e010*/  SEL R70, R8, R9, P0 ;  /* 0x0000000908467207 */ /* 0x000fe40000000000 */
[----:B------:R-:W-:Y:S02]  /*e020*/  SEL R67, R27, R26, P0 ;  /* 0x0000001a1b437207 */ /* 0x000fe40000000000 */
[----:B------:R-:W-:Y:S02]  /*e030*/  MOV R4, R3 ;  /* 0x0000000300047202 */ /* 0x000fe40000000f00 */
[----:B-1----:R-:W-:-:S02]  /*e040*/  MOV R5, R34 ;  /* 0x0000002200057202 */ /* 0x002fc40000000f00 */
[----:B------:R-:W-:Y:S02]  /*e050*/  SEL R64, R26, R27, P0 ;  /* 0x0000001b1a407207 */ /* 0x000fe40000000000 */
[----:B------:R-:W-:Y:S01]  /*e060*/  SEL R57, R15, R14, P0 ;  /* 0x0000000e0f397207 */ /* 0x000fe20000000000 */
[--C-:B------:R-:W-:Y:S01]  /*e070*/  IMAD.WIDE R6, R191, 0x2, R4.reuse ;  /* 0x00000002bf067825 */ /* 0x100fe200078e0204 */
[----:B------:R-:W-:Y:S02]  /*e080*/  SEL R54, R14, R15, P0 ;  /* 0x0000000f0e367207 */ /* 0x000fe40000000000 */
[----:B------:R-:W-:Y:S01]  /*e090*/  SEL R69, R21, R20, P0 ;  /* 0x0000001415457207 */ /* 0x000fe20000000000 */
[----:B------:R-:W-:Y:S01]  /*e0a0*/  IMAD.WIDE R28, R29, 0x2, R4 ;  /* 0x000000021d1c7825 */ /* 0x000fe200078e0204 */
[C---:B------:R-:W-:Y:S02]  /*e0b0*/  IADD3 R43, P6, R6.reuse, 0x4060, RZ ;  /* 0x00004060062b7810 */ /* 0x040fe40007fde0ff */
[----:B------:R-:W-:-:S02]  /*e0c0*/  IADD3 R5, P2, R6, 0x20, RZ ;  /* 0x0000002006057810 */ /* 0x000fc40007f5e0ff */
[----:B------:R-:W-:Y:S02]  /*e0d0*/  LOP3.LUT R42, R43, 0x380, RZ, 0xc0, !PT ;  /* 0x000003802b2a7812 */ /* 0x000fe400078ec0ff */
[----:B------:R-:W-:Y:S01]  /*e0e0*/  SEL R66, R20, R21, P0 ;  /* 0x0000001514427207 */ /* 0x000fe20000000000 */
[--C-:B------:R-:W-:Y:S01]  /*e0f0*/  IMAD.X R35, RZ, RZ, R7.reuse, P2 ;  /* 0x000000ffff237224 */ /* 0x100fe200010e0607 */
[----:B------:R-:W-:Y:S02]  /*e100*/  SHF.R.U64 R42, R42, 0x3, RZ ;  /* 0x000000032a2a7819 */ /* 0x000fe400000012ff */
[----:B------:R-:W-:Y:S02]  /*e110*/  LOP3.LUT R4, R5, 0x380, RZ, 0xc0, !PT ;  /* 0x0000038005047812 */ /* 0x000fe400078ec0ff */
[----:B------:R-:W-:Y:S01]  /*e120*/  LOP3.LUT R42, R42, R43, RZ, 0x3c, !PT ;  /* 0x0000002b2a2a7212 */ /* 0x000fe200078e3cff */
[----:B------:R-:W-:Y:S01]  /*e130*/  IMAD.X R43, RZ, RZ, R7, P6 ;  /* 0x000000ffff2b7224 */ /* 0x000fe200030e0607 */
[----:B------:R-:W-:-:S02]  /*e140*/  IADD3 R9, P6, R6, 0x40, RZ ;  /* 0x0000004006097810 */ /* 0x000fc40007fde0ff */
[----:B------:R-:W-:Y:S02]  /*e150*/  IADD3 R15, P2, R28, 0x2000, RZ ;  /* 0x000020001c0f7810 */ /* 0x000fe40007f5e0ff */
[----:B------:R-:W-:Y:S01]  /*e160*/  LOP3.LUT R45, R6, 0x380, RZ, 0xc0, !PT ;  /* 0x00000380062d7812 */ /* 0x000fe200078ec0ff */
[----:B------:R-:W-:Y:S01]  /*e170*/  IMAD.X R27, RZ, RZ, R7, P6 ;  /* 0x000000ffff1b7224 */ /* 0x000fe200030e0607 */
[----:B------:R-:W-:Y:S02]  /*e180*/  IADD3 R21, P6, R28, 0x1000, RZ ;  /* 0x000010001c157810 */ /* 0x000fe40007fde0ff */
[----:B------:R-:W-:Y:S02]  /*e190*/  SHF.R.U64 R4, R4, 0x3, RZ ;  /* 0x0000000304047819 */ /* 0x000fe400000012ff */
[----:B------:R-:W-:Y:S02]  /*e1a0*/  LOP3.LUT R20, R21, 0x380, RZ, 0xc0, !PT ;  /* 0x0000038015147812 */ /* 0x000fe400078ec0ff */
[----:B------:R-:W-:-:S02]  /*e1b0*/  LOP3.LUT R14, R15, 0x380, RZ, 0xc0, !PT ;  /* 0x000003800f0e7812 */ /* 0x000fc400078ec0ff */
[----:B------:R-:W-:Y:S02]  /*e1c0*/  SEL R59, R11, R10, P0 ;  /* 0x0000000a0b3b7207 */ /* 0x000fe40000000000 */
[----:B------:R-:W-:Y:S02]  /*e1d0*/  SEL R56, R10, R11, P0 ;  /* 0x0000000b0a387207 */ /* 0x000fe40000000000 */
[----:B------:R-:W-:Y:S02]  /*e1e0*/  SHF.R.U64 R45, R45, 0x3, RZ ;  /* 0x000000032d2d7819 */ /* 0x000fe400000012ff */
[----:B------:R-:W-:Y:S02]  /*e1f0*/  IADD3 R11, P3, R6, 0x4000, RZ ;  /* 0x00004000060b7810 */ /* 0x000fe40007f7e0ff */
[----:B------:R-:W-:Y:S02]  /*e200*/  LOP3.LUT R34, R4, R5, RZ, 0x3c, !PT ;  /* 0x0000000504227212 */ /* 0x000fe400078e3cff */
[----:B------:R-:W-:-:S02]  /*e210*/  SHF.R.U64 R20, R20, 0x3, RZ ;  /* 0x0000000314147819 */ /* 0x000fc400000012ff */
[----:B------:R-:W-:Y:S02]  /*e220*/  SHF.R.U64 R14, R14, 0x3, RZ ;  /* 0x000000030e0e7819 */ /* 0x000fe400000012ff */
[----:B------:R-:W-:Y:S02]  /*e230*/  LOP3.LUT R4, R9, 0x380, RZ, 0xc0, !PT ;  /* 0x0000038009047812 */ /* 0x000fe400078ec0ff */
[----:B------:R-:W-:Y:S02]  /*e240*/  SEL R71, R13, R12, P0 ;  /* 0x0000000c0d477207 */ /* 0x000fe40000000000 */
[----:B------:R-:W-:Y:S02]  /*e250*/  SEL R68, R12, R13, P0 ;  /* 0x0000000d0c447207 */ /* 0x000fe40000000000 */
[C---:B------:R-:W-:Y:S02]  /*e260*/  IADD3 R13, P5, R6.reuse, 0x4040, RZ ;  /* 0x00004040060d7810 */ /* 0x040fe40007fbe0ff */
[----:B------:R-:W-:-:S02]  /*e270*/  IADD3 R10, P4, R6, 0x4020, RZ ;  /* 0x00004020060a7810 */ /* 0x000fc40007f9e0ff */
[----:B------:R-:W-:Y:S01]  /*e280*/  IADD3 R8, P1, R6, 0x60, RZ ;  /* 0x0000006006087810 */ /* 0x000fe20007f3e0ff */
[--C-:B------:R-:W-:Y:S01]  /*e290*/  IMAD.X R41, RZ, RZ, R7.reuse, P5 ;  /* 0x000000ffff297224 */ /* 0x100fe200028e0607 */
[----:B------:R-:W-:Y:S01]  /*e2a0*/  LOP3.LUT R44, R45, R6, RZ, 0x3c, !PT ;  /* 0x000000062d2c7212 */ /* 0x000fe200078e3cff */
[----:B------:R-:W-:Y:S01]  /*e2b0*/  IMAD.MOV.U32 R45, RZ, RZ, R7 ;  /* 0x000000ffff2d7224 */ /* 0x000fe200078e0007 */
[----:B------:R-:W-:Y:S02]  /*e2c0*/  LOP3.LUT R6, R11, 0x380, RZ, 0xc0, !PT ;  /* 0x000003800b067812 */ /* 0x000fe400078ec0ff */
[----:B------:R-:W-:Y:S01]  /*e2d0*/  LOP3.LUT R20, R20, R21, RZ, 0x3c, !PT ;  /* 0x0000001514147212 */ /* 0x000fe200078e3cff */
[--C-:B------:R-:W-:Y:S01]  /*e2e0*/  IMAD.X R21, RZ, RZ, R29.reuse, P6 ;  /* 0x000000ffff157224 */ /* 0x100fe200030e061d */
[----:B------:R-:W-:Y:S01]  /*e2f0*/  LOP3.LUT R14, R14, R15, RZ, 0x3c, !PT ;  /* 0x0000000f0e0e7212 */ /* 0x000fe200078e3cff */
[----:B------:R-:W-:Y:S01]  /*e300*/  IMAD.X R15, RZ, RZ, R29, P2 ;  /* 0x000000ffff0f7224 */ /* 0x000fe200010e061d */
[----:B------:R-:W-:-:S02]  /*e310*/  SHF.R.U64 R4, R4, 0x3, RZ ;  /* 0x0000000304047819 */ /* 0x000fc400000012ff */
[----:B------:R-:W-:Y:S02]  /*e320*/  IADD3 R31, P6, R28, 0x7000, RZ ;  /* 0x000070001c1f7810 */ /* 0x000fe40007fde0ff */
[----:B0-----:R-:W-:Y:S02]  /*e330*/  ISETP.NE.AND P2, PT, R30, 0x1, PT ;  /* 0x000000011e00780c */ /* 0x001fe40003f45270 */
[----:B------:R-:W-:Y:S02]  /*e340*/  SHF.R.U64 R6, R6, 0x3, RZ ;  /* 0x0000000306067819 */ /* 0x000fe400000012ff */
[----:B------:R-:W-:Y:S02]  /*e350*/  SEL R63, R48, R49, P0 ;  /* 0x00000031303f7207 */ /* 0x000fe40000000000 */
[----:B------:R-:W-:Y:S02]  /*e360*/  LOP3.LUT R26, R4, R9, RZ, 0x3c, !PT ;  /* 0x00000009041a7212 */ /* 0x000fe400078e3cff */
[----:B------:R-:W-:-:S02]  /*e370*/  SEL R48, R49, R48, P0 ;  /* 0x0000003031307207 */ /* 0x000fc40000000000 */
[----:B------:R-:W-:Y:S02]  /*e380*/  LOP3.LUT R4, R31, 0x380, RZ, 0xc0, !PT ;  /* 0x000003801f047812 */ /* 0x000fe400078ec0ff */
[----:B------:R-:W-:Y:S02]  /*e390*/  SEL R49, R38, R39, P0 ;  /* 0x0000002726317207 */ /* 0x000fe40000000000 */
[----:B------:R-:W-:Y:S01]  /*e3a0*/  SEL R60, R39, R38, P0 ;  /* 0x00000026273c7207 */ /* 0x000fe20000000000 */
[----:B------:R-:W-:Y:S01]  /*e3b0*/  IMAD.X R39, RZ, RZ, R7, P3 ;  /* 0x000000ffff277224 */ /* 0x000fe200018e0607 */
[----:B------:R-:W-:Y:S02]  /*e3c0*/  LOP3.LUT R38, R6, R11, RZ, 0x3c, !PT ;  /* 0x0000000b06267212 */ /* 0x000fe400078e3cff */
[----:B------:R-:W-:Y:S02]  /*e3d0*/  LOP3.LUT R6, R8, 0x380, RZ, 0xc0, !PT ;  /* 0x0000038008067812 */ /* 0x000fe400078ec0ff */
[----:B------:R-:W-:-:S02]  /*e3e0*/  SHF.R.U64 R4, R4, 0x3, RZ ;  /* 0x0000000304047819 */ /* 0x000fc400000012ff */
[----:B------:R-:W-:Y:S02]  /*e3f0*/  SHF.R.U64 R5, R6, 0x3, RZ ;  /* 0x0000000306057819 */ /* 0x000fe400000012ff */
[----:B------:R-:W-:Y:S02]  /*e400*/  LOP3.LUT R4, R4, R31, RZ, 0x3c, !PT ;  /* 0x0000001f04047212 */ /* 0x000fe400078e3cff */
[----:B------:R-:W0:Y:S01]  /*e410*/  @P2 LDC R31, c[0x0][0xbec] ;  /* 0x0002fb00ff1f2b82 */ /* 0x000e220000000800 */
[----:B------:R-:W-:Y:S02]  /*e420*/  SEL R53, R33, R32, P0 ;  /* 0x0000002021357207 */ /* 0x000fe40000000000 */
[----:B------:R-:W-:Y:S01]  /*e430*/  SEL R50, R32, R33, P0 ;  /* 0x0000002120327207 */ /* 0x000fe20000000000 */
[----:B------:R-:W-:Y:S01]  /*e440*/  IMAD.X R33, RZ, RZ, R7, P1 ;  /* 0x000000ffff217224 */ /* 0x000fe200008e0607 */
[----:B------:R-:W-:Y:S02]  /*e450*/  LOP3.LUT R32, R5, R8, RZ, 0x3c, !PT ;  /* 0x0000000805207212 */ /* 0x000fe400078e3cff */
[----:B------:R-:W-:-:S02]  /*e460*/  MOV R83, R44 ;  /* 0x0000002c00537202 */ /* 0x000fc40000000f00 */
[----:B------:R-:W-:Y:S02]  /*e470*/  MOV R82, R32 ;  /* 0x0000002000527202 */ /* 0x000fe40000000f00 */
[----:B------:R-:W1:Y:S01]  /*e480*/  @P2 LDC R32, c[0x0][0xbf0] ;  /* 0x0002fc00ff202b82 */ /* 0x000e620000000800 */
[----:B------:R-:W-:Y:S01]  /*e490*/  MOV R44, R34 ;  /* 0x00000022002c7202 */ /* 0x000fe20000000f00 */
[----:B------:R-:W-:Y:S01]  /*e4a0*/  VIADD R34, R18, UR37 ;  /* 0x0000002512227c36 */ /* 0x000fe20008000000 */
[----:B------:R-:W-:Y:S02]  /*e4b0*/  LOP3.LUT R12, R13, 0x380, RZ, 0xc0, !PT ;  /* 0x000003800d0c7812 */ /* 0x000fe400078ec0ff */
[----:B------:R-:W-:Y:S02]  /*e4c0*/  SEL R51, R37, R36, P0 ;  /* 0x0000002425337207 */ /* 0x000fe40000000000 */
[----:B------:R-:W-:Y:S01]  /*e4d0*/  SEL R46, R36, R37, P0 ;  /* 0x00000025242e7207 */ /* 0x000fe20000000000 */
[----:B------:R-:W-:Y:S01]  /*e4e0*/  IMAD.X R37, RZ, RZ, R7, P4 ;  /* 0x000000ffff257224 */ /* 0x000fe200020e0607 */
[----:B------:R-:W-:-:S02]  /*e4f0*/  SEL R25, R94, R93, P0 ;  /* 0x0000005d5e197207 */ /* 0x000fc40000000000 */
[----:B------:R-:W-:Y:S02]  /*e500*/  SEL R47, R90, R89, P0 ;  /* 0x000000595a2f7207 */ /* 0x000fe40000000000 */
[----:B------:R-:W-:Y:S01]  /*e510*/  MOV R45, R26 ;  /* 0x0000001a002d7202 */ /* 0x000fe20000000f00 */
[----:B0-----:R-:W-:Y:S01]  /*e520*/  @P2 IMAD.HI.U32 R27, R34, R31, RZ ;  /* 0x0000001f221b2227 */ /* 0x001fe200078e00ff */
[----:B------:R-:W-:Y:S02]  /*e530*/  SEL R94, R93, R94, P0 ;  /* 0x0000005e5d5e7207 */ /* 0x000fe40000000000 */
[----:B------:R-:W-:Y:S01]  /*e540*/  SEL R90, R89, R90, P0 ;  /* 0x0000005a595a7207 */ /* 0x000fe20000000000 */
[----:B------:R-:W-:Y:S01]  /*e550*/  IMAD.MOV.U32 R26, RZ, RZ, R34 ;  /* 0x000000ffff1a7224 */ /* 0x000fe200078e0022 */
[----:B------:R-:W-:Y:S02]  /*e560*/  LOP3.LUT R7, R10, 0x380, RZ, 0xc0, !PT ;  /* 0x000003800a077812 */ /* 0x000fe400078ec0ff */
[----:B------:R-:W-:-:S02]  /*e570*/  SHF.R.U64 R12, R12, 0x3, RZ ;  /* 0x000000030c0c7819 */ /* 0x000fc400000012ff */
[----:B------:R-:W-:Y:S02]  /*e580*/  SHF.R.U64 R7, R7, 0x3, RZ ;  /* 0x0000000307077819 */ /* 0x000fe400000012ff */
[----:B------:R-:W-:Y:S02]  /*e590*/  LOP3.LUT R40, R12, R13, RZ, 0x3c, !PT ;  /* 0x0000000d0c287212 */ /* 0x000fe400078e3cff */
[----:B------:R-:W-:Y:S02]  /*e5a0*/  IADD3 R13, P1, R28, 0x3000, RZ ;  /* 0x000030001c0d7810 */ /* 0x000fe40007f3e0ff */
[----:B------:R-:W-:Y:S02]  /*e5b0*/  LOP3.LUT R36, R7, R10, RZ, 0x3c, !PT ;  /* 0x0000000a07247212 */ /* 0x000fe400078e3cff */
[----:B-1----:R-:W-:Y:S02]  /*e5c0*/  @P2 SHF.R.U32.HI R26, RZ, R32, R27 ;  /* 0x00000020ff1a2219 */ /* 0x002fe4000001161b */
[----:B------:R-:W-:-:S02]  /*e5d0*/  LOP3.LUT R12, R13, 0x380, RZ, 0xc0, !PT ;  /* 0x000003800d0c7812 */ /* 0x000fc400078ec0ff */
[----:B------:R-:W-:Y:S01]  /*e5e0*/  MOV R80, R36 ;  /* 0x0000002400507202 */ /* 0x000fe20000000f00 */
[----:B------:R-:W-:Y:S01]  /*e5f0*/  IMAD.MOV R37, RZ, RZ, -R26 ;  /* 0x000000ffff257224 */ /* 0x000fe200078e0a1a */
[----:B------:R-:W-:Y:S02]  /*e600*/  SEL R75, R86, R87, P0 ;  /* 0x00000057564b7207 */ /* 0x000fe40000000000 */
[----:B------:R-:W-:Y:S01]  /*e610*/  SHF.R.U64 R12, R12, 0x3, RZ ;  /* 0x000000030c0c7819 */ /* 0x000fe200000012ff */
[----:B------:R-:W-:Y:S01]  /*e620*/  IMAD R37, R30, R37, R34 ;  /* 0x000000251e257224 */ /* 0x000fe200078e0222 */
[----:B------:R-:W-:Y:S02]  /*e630*/  SEL R86, R87, R86, P0 ;  /* 0x0000005657567207 */ /* 0x000fe40000000000 */
[----:B------:R-:W-:Y:S01]  /*e640*/  LOP3.LUT R12, R12, R13, RZ, 0x3c, !PT ;  /* 0x0000000d0c0c7212 */ /* 0x000fe200078e3cff */
[----:B------:R-:W-:Y:S01]  /*e650*/  IMAD.X R13, RZ, RZ, R29, P1 ;  /* 0x000000ffff0d7224 */ /* 0x000fe200008e061d */
[----:B------:R-:W-:-:S02]  /*e660*/  MOV R77, R42 ;  /* 0x0000002a004d7202 */ /* 0x000fc40000000f00 */
[----:B------:R-:W-:Y:S02]  /*e670*/  MOV R79, R40 ;  /* 0x00000028004f7202 */ /* 0x000fe40000000f00 */
[----:B------:R-:W-:Y:S01]  /*e680*/  MOV R27, UR8 ;  /* 0x00000008001b7c02 */ /* 0x000fe20008000f00 */
[----:B------:R-:W-:Y:S01]  /*e690*/  ULDC.64 UR8, c[0x0][0xae8] ;  /* 0x0002ba0000087ab9 */ /* 0x000fe20000000a00 */
[----:B------:R-:W-:Y:S02]  /*e6a0*/  IADD3 R40, P1, R26, UR6, RZ ;  /* 0x000000061a287c10 */ /* 0x000fe4000ff3e0ff */
[----:B------:R-:W-:Y:S02]  /*e6b0*/  SHF.R.S32.HI R36, RZ, 0x1f, R37 ;  /* 0x0000001fff247819 */ /* 0x000fe40000011425 */
[C---:B------:R-:W-:Y:S02]  /*e6c0*/  IADD3 R9, P4, R28.reuse, 0x5000, RZ ;  /* 0x000050001c097810 */ /* 0x040fe40007f9e0ff */
[----:B------:R-:W-:-:S02]  /*e6d0*/  IADD3 R11, P3, R28, 0x4000, RZ ;  /* 0x000040001c0b7810 */ /* 0x000fc40007f7e0ff */
[----:B------:R-:W-:Y:S02]  /*e6e0*/  LOP3.LUT R8, R9, 0x380, RZ, 0xc0, !PT ;  /* 0x0000038009087812 */ /* 0x000fe400078ec0ff */
[----:B------:R-:W-:Y:S02]  /*e6f0*/  LOP3.LUT R10, R11, 0x380, RZ, 0xc0, !PT ;  /* 0x000003800b0a7812 */ /* 0x000fe400078ec0ff */
[----:B------:R-:W-:Y:S02]  /*e700*/  MOV R81, R38 ;  /* 0x0000002600517202 */ /* 0x000fe40000000f00 */
[----:B------:R-:W-:Y:S02]  /*e710*/  SHF.R.U64 R8, R8, 0x3, RZ ;  /* 0x0000000308087819 */ /* 0x000fe400000012ff */
[----:B------:R-:W-:Y:S02]  /*e720*/  SHF.R.U64 R10, R10, 0x3, RZ ;  /* 0x000000030a0a7819 */ /* 0x000fe400000012ff */
[----:B------:R-:W-:Y:S01]  /*e730*/  LOP3.LUT R8, R8, R9, RZ, 0x3c, !PT ;  /* 0x0000000908087212 */ /* 0x000fe200078e3cff */
[--C-:B------:R-:W-:Y:S01]  /*e740*/  IMAD.X R9, RZ, RZ, R29.reuse, P4 ;  /* 0x000000ffff097224 */ /* 0x100fe200020e061d */
[----:B------:R-:W-:Y:S01]  /*e750*/  LOP3.LUT R10, R10, R11, RZ, 0x3c, !PT ;  /* 0x0000000b0a0a7212 */ /* 0x000fe200078e3cff */
[----:B------:R-:W-:Y:S01]  /*e760*/  IMAD.X R11, RZ, RZ, R29, P3 ;  /* 0x000000ffff0b7224 */ /* 0x000fe200018e061d */
[----:B------:R-:W-:-:S02]  /*e770*/  IADD3 R7, P5, R28, 0x6000, RZ ;  /* 0x000060001c077810 */ /* 0x000fc40007fbe0ff */
[----:B------:R-:W-:Y:S02]  /*e780*/  LOP3.LUT R5, R28, 0x380, RZ, 0xc0, !PT ;  /* 0x000003801c057812 */ /* 0x000fe400078ec0ff */
[----:B------:R-:W-:Y:S02]  /*e790*/  LOP3.LUT R6, R7, 0x380, RZ, 0xc0, !PT ;  /* 0x0000038007067812 */ /* 0x000fe400078ec0ff */
[----:B------:R-:W-:Y:S02]  /*e7a0*/  SHF.R.U64 R5, R5, 0x3, RZ ;  /* 0x0000000305057819 */ /* 0x000fe400000012ff */
[----:B------:R-:W-:Y:S02]  /*e7b0*/  SHF.R.U64 R6, R6, 0x3, RZ ;  /* 0x0000000306067819 */ /* 0x000fe400000012ff */
[----:B------:R-:W-:Y:S01]  /*e7c0*/  LOP3.LUT R28, R5, R28, RZ, 0x3c, !PT ;  /* 0x0000001c051c7212 */ /* 0x000fe200078e3cff */
[--C-:B------:R-:W-:Y:S01]  /*e7d0*/  IMAD.X R5, RZ, RZ, R29.reuse, P6 ;  /* 0x000000ffff057224 */ /* 0x100fe200030e061d */
[----:B------:R-:W-:Y:S01]  /*e7e0*/  LOP3.LUT R6, R6, R7, RZ, 0x3c, !PT ;  /* 0x0000000706067212 */ /* 0x000fe200078e3cff */
[----:B------:R-:W-:Y:S01]  /*e7f0*/  IMAD.X R7, RZ, RZ, R29, P5 ;  /* 0x000000ffff077224 */ /* 0x000fe200028e061d */
[----:B--2---:R-:W-:Y:S01]  /*e800*/  LOP3.LUT R31, R24, 0x2, RZ, 0x3c, !PT ;  /* 0x00000002181f7812 */ /* 0x004fe200078e3cff */
[----:B------:R-:W-:Y:S04]  /*e810*/  SHFL.IDX PT, R25, R25, R24, 0x1c1f ;  /* 0x001c1f1819197589 */ /* 0x000fe800000e0000 */
[----:B------:R-:W-:Y:S04]  /*e820*/  SHFL.IDX PT, R47, R47, R24, 0x1c1f ;  /* 0x001c1f182f2f7589 */ /* 0x000fe800000e0000 */
[----:B------:R-:W-:Y:S04]  /*e830*/  SHFL.IDX PT, R94, R94, R31, 0x1c1f ;  /* 0x001c1f1f5e5e7589 */ /* 0x000fe800000e0000 */
[----:B------:R-:W0:Y:S04]  /*e840*/  SHFL.IDX PT, R90, R90, R31, 0x1c1f ;  /* 0x001c1f1f5a5a7589 */ /* 0x000e2800000e0000 */
[----:B------:R-:W-:Y:S04]  /*e850*/  SHFL.IDX PT, R63, R63, R24, 0x1c1f ;  /* 0x001c1f183f3f7589 */ /* 0x000fe800000e0000 */
[----:B------:R-:W-:Y:S04]  /*e860*/  SHFL.IDX PT, R48, R48, R31, 0x1c1f ;  /* 0x001c1f1f30307589 */ /* 0x000fe800000e0000 */
[----:B------:R-:W-:Y:S04]  /*e870*/  SHFL.IDX PT, R51, R51, R24, 0x1c1f ;  /* 0x001c1f1833337589 */ /* 0x000fe800000e0000 */
[----:B------:R-:W1:Y:S04]  /*e880*/  SHFL.IDX PT, R46, R46, R31, 0x1c1f ;  /* 0x001c1f1f2e2e7589 */ /* 0x000e6800000e0000 */
[----:B------:R-:W-:Y:S04]  /*e890*/  SHFL.IDX PT, R49, R49, R24, 0x1c1f ;  /* 0x001c1f1831317589 */ /* 0x000fe800000e0000 */
[----:B------:R-:W2:Y:S01]  /*e8a0*/  SHFL.IDX PT, R60, R60, R31, 0x1c1f ;  /* 0x001c1f1f3c3c7589 */ /* 0x000ea200000e0000 */
[----:B0-----:R-:W-:-:S02]  /*e8b0*/  SEL R32, R47, R90, P0 ;  /* 0x0000005a2f207207 */ /* 0x001fc40000000000 */
[----:B------:R-:W-:Y:S01]  /*e8c0*/  SEL R34, R90, R47, P0 ;  /* 0x0000002f5a227207 */ /* 0x000fe20000000000 */
[----:B------:R-:W-:Y:S04]  /*e8d0*/  SHFL.IDX PT, R65, R65, R24, 0x1c1f ;  /* 0x001c1f1841417589 */ /* 0x000fe800000e0000 */
[----:B------:R-:W0:Y:S04]  /*e8e0*/  SHFL.IDX PT, R62, R62, R31, 0x1c1f ;  /* 0x001c1f1f3e3e7589 */ /* 0x000e2800000e0000 */
[----:B------:R-:W-:Y:S04]  /*e8f0*/  SHFL.IDX PT, R53, R53, R24, 0x1c1f ;  /* 0x001c1f1835357589 */ /* 0x000fe800000e0000 */
[----:B------:R-:W-:Y:S01]  /*e900*/  SHFL.IDX PT, R55, R55, R24, 0x1c1f ;  /* 0x001c1f1837377589 */ /* 0x000fe200000e0000 */
[----:B-1----:R-:W-:-:S03]  /*e910*/  SEL R38, R46, R51, P0 ;  /* 0x000000332e267207 */ /* 0x002fc60000000000 */
[----:B------:R-:W-:Y:S04]  /*e920*/  SHFL.IDX PT, R57, R57, R24, 0x1c1f ;  /* 0x001c1f1839397589 */ /* 0x000fe800000e0000 */
[----:B------:R-:W-:Y:S01]  /*e930*/  SHFL.IDX PT, R59, R59, R24, 0x1c1f ;  /* 0x001c1f183b3b7589 */ /* 0x000fe200000e0000 */
[----:B--2---:R-:W-:Y:S02]  /*e940*/  SEL R33, R49, R60, P0 ;  /* 0x0000003c31217207 */ /* 0x004fe40000000000 */
[----:B------:R-:W-:Y:S01]  /*e950*/  SEL R35, R60, R49, P0 ;  /* 0x000000313c237207 */ /* 0x000fe20000000000 */
[----:B------:R-:W-:Y:S04]  /*e960*/  SHFL.IDX PT, R42, R61, R24, 0x1c1f ;  /* 0x001c1f183d2a7589 */ /* 0x000fe800000e0000 */
[----:B------:R-:W-:Y:S01]  /*e970*/  SHFL.IDX PT, R67, R67, R24, 0x1c1f ;  /* 0x001c1f1843437589 */ /* 0x000fe200000e0000 */
[----:B0-----:R-:W-:-:S03]  /*e980*/  SEL R39, R62, R65, P0 ;  /* 0x000000413e277207 */ /* 0x001fc60000000000 */
[----:B------:R-:W-:Y:S04]  /*e990*/  SHFL.IDX PT, R69, R69, R24, 0x1c1f ;  /* 0x001c1f1845457589 */ /* 0x000fe800000e0000 */
[----:B------:R-:W-:Y:S04]  /*e9a0*/  SHFL.IDX PT, R71, R71, R24, 0x1c1f ;  /* 0x001c1f1847477589 */ /* 0x000fe800000e0000 */
[----:B------:R-:W-:Y:S04]  /*e9b0*/  SHFL.IDX PT, R73, R73, R24, 0x1c1f ;  /* 0x001c1f1849497589 */ /* 0x000fe800000e0000 */
[----:B------:R0:W-:Y:S04]  /*e9c0*/  SHFL.IDX PT, R75, R75, R24, 0x1c1f ;  /* 0x001c1f184b4b7589 */ /* 0x0001e800000e0000 */
[----:B------:R-:W-:Y:S04]  /*e9d0*/  SHFL.IDX PT, R50, R50, R31, 0x1c1f ;  /* 0x001c1f1f32327589 */ /* 0x000fe800000e0000 */
[----:B------:R-:W-:Y:S01]  /*e9e0*/  SHFL.IDX PT, R72, R64, R31, 0x1c1f ;  /* 0x001c1f1f40487589 */ /* 0x000fe200000e0000 */
[----:B0-----:R-:W-:-:S03]  /*e9f0*/  SHF.R.S32.HI R24, RZ, 0x1f, R26 ;  /* 0x0000001fff187819 */ /* 0x001fc6000001141a */
[----:B------:R-:W-:Y:S01]  /*ea00*/  SHFL.IDX PT, R52, R52, R31, 0x1c1f ;  /* 0x001c1f1f34347589 */ /* 0x000fe200000e0000 */
[----:B------:R-:W-:Y:S02]  /*ea10*/  SEL R26, R94, R25, P0 ;  /* 0x000000195e1a7207 */ /* 0x000fe40000000000 */
[----:B------:R-:W-:Y:S01]  /*ea20*/  IADD3.X R41, R24, UR7, R27, P1, !PT ;  /* 0x0000000718297c10 */ /* 0x000fe20008ffe41b */
[----:B------:R-:W-:Y:S01]  /*ea30*/  SHFL.IDX PT, R74, R66, R31, 0x1c1f ;  /* 0x001c1f1f424a7589 */ /* 0x000fe200000e0000 */
[----:B------:R-:W-:Y:S01]  /*ea40*/  ULDC.64 UR6, c[0x0][0xb88] ;  /* 0x0002e20000067ab9 */ /* 0x000fe20000000a00 */
[----:B------:R-:W-:Y:S01]  /*ea50*/  SEL R24, R25, R94, P0 ;  /* 0x0000005e19187207 */ /* 0x000fe20000000000 */
[----:B------:R-:W-:Y:S01]  /*ea60*/  IMAD R36, R36, UR6, RZ ;  /* 0x0000000624247c24 */ /* 0x000fe2000f8e02ff */
[----:B------:R-:W-:Y:S01]  /*ea70*/  SHFL.IDX PT, R54, R54, R31, 0x1c1f ;  /* 0x001c1f1f36367589 */ /* 0x000fe200000e0000 */
[----:B------:R-:W-:Y:S01]  /*ea80*/  SEL R25, R63, R48, P0 ;  /* 0x000000303f197207 */ /* 0x000fe20000000000 */
[C---:B------:R-:W-:Y:S01]  /*ea90*/  IMAD.WIDE.U32 R40, R37.reuse, UR6, R40 ;  /* 0x0000000625287c25 */ /* 0x040fe2000f8e0028 */
[----:B------:R-:W-:Y:S01]  /*eaa0*/  SEL R27, R48, R63, P0 ;  /* 0x0000003f301b7207 */ /* 0x000fe20000000000 */
[----:B------:R-:W-:Y:S01]  /*eab0*/  SHFL.IDX PT, R76, R68, R31, 0x1c1f ;  /* 0x001c1f1f444c7589 */ /* 0x000fe200000e0000 */
[----:B------:R-:W-:Y:S01]  /*eac0*/  LOP3.LUT P1, RZ, R188, 0x3, RZ, 0xc0, !PT ;  /* 0x00000003bcff7812 */ /* 0x000fe2000782c0ff */
[----:B------:R-:W-:Y:S01]  /*ead0*/  IMAD R47, R37, UR7, R36 ;  /* 0x00000007252f7c24 */ /* 0x000fe2000f8e0224 */
[----:B------:R-:W-:Y:S01]  /*eae0*/  SEL R36, R51, R46, P0 ;  /* 0x0000002e33247207 */ /* 0x000fe20000000000 */
[----:B------:R-:W0:Y:S01]  /*eaf0*/  SHFL.IDX PT, R56, R56, R31, 0x1c1f ;  /* 0x001c1f1f38387589 */ /* 0x000e2200000e0000 */
[----:B------:R-:W-:Y:S01]  /*eb00*/  VIADD R46, R190, UR37 ;  /* 0x00000025be2e7c36 */ /* 0x000fe20008000000 */
[----:B------:R-:W-:Y:S01]  /*eb10*/  ULDC.64 UR6, c[0x0][0xb50] ;  /* 0x0002d40000067ab9 */ /* 0x000fe20000000a00 */
[----:B------:R-:W-:Y:S01]  /*eb20*/  SEL R37, R65, R62, P0 ;  /* 0x0000003e41257207 */ /* 0x000fe20000000000 */
[----:B------:R-:W1:Y:S04]  /*eb30*/  SHFL.IDX PT, R78, R70, R31, 0x1c1f ;  /* 0x001c1f1f464e7589 */ /* 0x000e6800000e0000 */
[----:B------:R-:W2:Y:S04]  /*eb40*/  SHFL.IDX PT, R43, R58, R31, 0x1c1f ;  /* 0x001c1f1f3a2b7589 */ /* 0x000ea800000e0000 */
[----:B------:R3:W4:Y:S04]  /*eb50*/  SHFL.IDX PT, R86, R86, R31, 0x1c1f ;  /* 0x001c1f1f56567589 */ /* 0x00072800000e0000 */
[----:B------:R2:W-:Y:S04]  /*eb60*/  STSM.16.M88.4 [R83], R24 ;  /* 0x0000001853007844 */ /* 0x0005e80000000200 */
[----:B------:R4:W-:Y:S01]  /*eb70*/  STSM.16.M88.4 [R44], R32 ;  /* 0x000000202c007844 */ /* 0x0009e20000000200 */
[----:B---3--:R-:W-:-:S03]  /*eb80*/  IMAD R31, R30, UR5, RZ ;  /* 0x000000051e1f7c24 */ /* 0x008fc6000f8e02ff */
[----:B------:R3:W-:Y:S01]  /*eb90*/  STSM.16.M88.4 [R45], R36 ;  /* 0x000000242d007844 */ /* 0x0007e20000000200 */
[----:B0-----:R-:W-:Y:S02]  /*eba0*/  SEL R64, R59, R56, P0 ;  /* 0x000000383b407207 */ /* 0x001fe40000000000 */
[----:B------:R-:W-:Y:S02]  /*ebb0*/  ISETP.GE.OR P3, PT, R46, R31, P1 ;  /* 0x0000001f2e00720c */ /* 0x000fe40000f66670 */
[----:B------:R-:W-:Y:S02]  /*ebc0*/  SEL R66, R56, R59, P0 ;  /* 0x0000003b38427207 */ /* 0x000fe40000000000 */
[----:B-1----:R-:W-:Y:S01]  /*ebd0*/  SEL R65, R73, R78, P0 ;  /* 0x0000004e49417207 */ /* 0x002fe20000000000 */
[----:B--2---:R-:W-:Y:S01]  /*ebe0*/  VIADD R24, R46, 0x8 ;  /* 0x000000082e187836 */ /* 0x004fe20000000000 */
[----:B------:R-:W-:Y:S01]  /*ebf0*/  SEL R26, R50, R53, P0 ;  /* 0x00000035321a7207 */ /* 0x000fe20000000000 */
[----:B------:R-:W-:Y:S01]  /*ec00*/  IMAD.IADD R25, R41, 0x1, R47 ;  /* 0x0000000129197824 */ /* 0x000fe200078e022f */
[----:B------:R-:W-:-:S02]  /*ec10*/  LEA R41, P4, R40, UR6, 0x2 ;  /* 0x0000000628297c11 */ /* 0x000fc4000f8810ff */
[----:B------:R-:W-:Y:S02]  /*ec20*/  ISETP.GE.OR P1, PT, R24, R31, P1 ;  /* 0x0000001f1800720c */ /* 0x000fe40000f26670 */
[----:B------:R-:W-:Y:S01]  /*ec30*/  LEA.HI.X R40, R40, UR7, R25, 0x2, P4 ;  /* 0x0000000728287c11 */ /* 0x000fe2000a0f1419 */
[----:B------:R-:W-:Y:S01]  /*ec40*/  SHFL.IDX PT, R60, R41, RZ, 0x1c1f ;  /* 0x001c1fff293c7589 */ /* 0x000fe200000e0000 */
[----:B------:R-:W-:Y:S02]  /*ec50*/  SEL R24, R53, R50, P0 ;  /* 0x0000003235187207 */ /* 0x000fe40000000000 */
[----:B------:R-:W-:Y:S01]  /*ec60*/  SEL R25, R67, R72, P0 ;  /* 0x0000004843197207 */ /* 0x000fe20000000000 */
[----:B------:R-:W0:Y:S01]  /*ec70*/  SHFL.IDX PT, R61, R40, RZ, 0x1c1f ;  /* 0x001c1fff283d7589 */ /* 0x000e2200000e0000 */
[----:B------:R-:W-:Y:S02]  /*ec80*/  SEL R27, R72, R67, P0 ;  /* 0x00000043481b7207 */ /* 0x000fe40000000000 */
[----:B----4-:R-:W-:Y:S01]  /*ec90*/  SEL R32, R55, R52, P0 ;  /* 0x0000003437207207 */ /* 0x010fe20000000000 */
[----:B------:R-:W-:Y:S01]  /*eca0*/  SHFL.IDX PT, R62, R41, 0x1, 0x1c1f ;  /* 0x003c1f00293e7f89 */ /* 0x000fe200000e0000 */
[----:B------:R-:W-:-:S02]  /*ecb0*/  SEL R34, R52, R55, P0 ;  /* 0x0000003734227207 */ /* 0x000fc40000000000 */
[----:B------:R-:W-:Y:S01]  /*ecc0*/  SEL R33, R69, R74, P0 ;  /* 0x0000004a45217207 */ /* 0x000fe20000000000 */
[----:B------:R-:W-:Y:S01]  /*ecd0*/  STSM.16.M88.4 [R82], R24 ;  /* 0x0000001852007844 */ /* 0x000fe20000000200 */
[----:B------:R-:W-:Y:S02]  /*ece0*/  SEL R35, R74, R69, P0 ;  /* 0x000000454a237207 */ /* 0x000fe40000000000 */
[----:B------:R-:W-:Y:S01]  /*ecf0*/  SEL R44, R57, R54, P0 ;  /* 0x00000036392c7207 */ /* 0x000fe20000000000 */
[----:B------:R-:W1:Y:S01]  /*ed00*/  SHFL.IDX PT, R63, R40, 0x1, 0x1c1f ;  /* 0x003c1f00283f7f89 */ /* 0x000e6200000e0000 */
[----:B------:R-:W-:Y:S02]  /*ed10*/  SEL R46, R54, R57, P0 ;  /* 0x00000039362e7207 */ /* 0x000fe40000000000 */
[----:B---3--:R-:W-:Y:S01]  /*ed20*/  SEL R45, R71, R76, P0 ;  /* 0x0000004c472d7207 */ /* 0x008fe20000000000 */
[----:B------:R-:W-:Y:S01]  /*ed30*/  STSM.16.M88.4 [R81], R32 ;  /* 0x0000002051007844 */ /* 0x000fe20000000200 */
[----:B------:R-:W-:-:S02]  /*ed40*/  SEL R47, R76, R71, P0 ;  /* 0x000000474c2f7207 */ /* 0x000fc40000000000 */
[----:B------:R-:W-:Y:S02]  /*ed50*/  SEL R67, R78, R73, P0 ;  /* 0x000000494e437207 */ /* 0x000fe40000000000 */
[----:B------:R-:W-:Y:S01]  /*ed60*/  SEL R68, R42, R43, P0 ;  /* 0x0000002b2a447207 */ /* 0x000fe20000000000 */
[----:B------:R-:W-:Y:S01]  /*ed70*/  STSM.16.M88.4 [R80], R44 ;  /* 0x0000002c50007844 */ /* 0x000fe20000000200 */
[----:B------:R-:W-:Y:S02]  /*ed80*/  SEL R70, R43, R42, P0 ;  /* 0x0000002a2b467207 */ /* 0x000fe40000000000 */
[----:B------:R-:W-:Y:S01]  /*ed90*/  SEL R69, R75, R86, P0 ;  /* 0x000000564b457207 */ /* 0x000fe20000000000 */
[----:B------:R2:W-:Y:S01]  /*eda0*/  STSM.16.M88.4 [R79], R64 ;  /* 0x000000404f007844 */ /* 0x0005e20000000200 */
[----:B------:R-:W-:-:S05]  /*edb0*/  SEL R71, R86, R75, P0 ;  /* 0x0000004b56477207 */ /* 0x000fca0000000000 */
[----:B------:R-:W-:Y:S01]  /*edc0*/  STSM.16.M88.4 [R77], R68 ;  /* 0x000000444d007844 */ /* 0x000fe20000000200 */
[----:B------:R-:W-:Y:S08]  /*edd0*/  BAR.SYNC.DEFER_BLOCKING 0x1, 0x100 ;  /* 0x0044000000007b1d */ /* 0x000ff00000010000 */
[----:B--2---:R-:W2:Y:S01]  /*ede0*/  @P2 LDC R65, c[0x0][0xbec] ;  /* 0x0002fb00ff412b82 */ /* 0x004ea20000000800 */
[----:B------:R-:W-:Y:S01]  /*edf0*/  UIMAD UR5, UR12, UR8, URZ ;  /* 0x000000080c0572a4 */ /* 0x000fe2000f8e023f */
[----:B0-----:R0:W-:Y:S04]  /*ee00*/  @!P3 ST.E desc[UR50][R60.64], R2 ;  /* 0x000000023c00b985 */ /* 0x0011e8000c101932 */
[----:B-1----:R1:W-:Y:S01]  /*ee10*/  @!P1 ST.E desc[UR50][R62.64], R0 ;  /* 0x000000003e009985 */ /* 0x0023e2000c101932 */
[----:B------:R-:W-:Y:S01]  /*ee20*/  UIMAD.WIDE.U32 UR6, UR38, UR8, URZ ;  /* 0x00000008260672a5 */ /* 0x000fe2000f8e003f */
[----:B0-----:R-:W0:Y:S01]  /*ee30*/  @P2 LDC R61, c[0x0][0xbf0] ;  /* 0x0002fc00ff3d2b82 */ /* 0x001e220000000800 */
[----:B-1----:R-:W-:Y:S01]  /*ee40*/  IMAD R0, R22, 0x20, R23 ;  /* 0x0000002016007824 */ /* 0x002fe200078e0217 */
[----:B------:R-:W-:Y:S01]  /*ee50*/  UIMAD UR5, UR38, UR9, UR5 ;  /* 0x00000009260572a4 */ /* 0x000fe2000f8e0205 */
[----:B------:R1:W5:Y:S02]  /*ee60*/  LD.E.128 R44, desc[UR50][R6.64] ;  /* 0x00000032062c7980 */ /* 0x000364000c101d00 */
[----:B------:R-:W-:Y:S01]  /*ee70*/  VIADD R2, R0, UR37 ;  /* 0x0000002500027c36 */ /* 0x000fe20008000000 */
[----:B------:R-:W-:Y:S01]  /*ee80*/  UIMAD UR8, UR13, UR10, URZ ;  /* 0x0000000a0d0872a4 */ /* 0x000fe2000f8e023f */
[----:B------:R3:W5:Y:S02]  /*ee90*/  LD.E.128 R52, desc[UR50][R8.64] ;  /* 0x0000003208347980 */ /* 0x000764000c101d00 */
[----:B--2---:R-:W-:Y:S01]  /*eea0*/  @P2 IMAD.HI.U32 R0, R2, R65, RZ ;  /* 0x0000004102002227 */ /* 0x004fe200078e00ff */
[----:B------:R-:W-:Y:S01]  /*eeb0*/  UIADD3 UR7, UR7, UR5, URZ ;  /* 0x0000000507077290 */ /* 0x000fe2000fffe03f */
[----:B------:R2:W5:Y:S02]  /*eec0*/  LD.E.128 R32, desc[UR50][R4.64] ;  /* 0x0000003204207980 */ /* 0x000564000c101d00 */
[----:B-1----:R-:W-:Y:S01]  /*eed0*/  IMAD.MOV.U32 R7, RZ, RZ, R2 ;  /* 0x000000ffff077224 */ /* 0x002fe200078e0002 */
[----:B------:R-:W-:Y:S01]  /*eee0*/  UIMAD UR5, UR42, UR11, UR8 ;  /* 0x0000000b2a0572a4 */ /* 0x000fe2000f8e0208 */
[----:B------:R-:W5:Y:S01]  /*eef0*/  LD.E.128 R48, desc[UR50][R28.64] ;  /* 0x000000321c307980 */ /* 0x000f62000c101d00 */
[----:B------:R-:W-:Y:S01]  /*ef00*/  UIMAD.WIDE.U32 UR6, UR42, UR10, UR6 ;  /* 0x0000000a2a0672a5 */ /* 0x000fe2000f8e0006 */
[----:B------:R-:W-:-:S02]  /*ef10*/  ULDC.64 UR8, c[0x0][0xae0] ;  /* 0x0002b80000087ab9 */ /* 0x000fc40000000a00 */
[----:B------:R-:W5:Y:S01]  /*ef20*/  LD.E.128 R40, desc[UR50][R20.64] ;  /* 0x0000003214287980 */ /* 0x000f62000c101d00 */
[----:B0-----:R-:W-:Y:S01]  /*ef30*/  @P2 SHF.R.U32.HI R7, RZ, R61, R0 ;  /* 0x0000003dff072219 */ /* 0x001fe20000011600 */
[----:B------:R-:W-:Y:S02]  /*ef40*/  UIADD3 UR5, UR7, UR5, URZ ;  /* 0x0000000507057290 */ /* 0x000fe4000fffe03f */
[----:B------:R-:W5:Y:S01]  /*ef50*/  LD.E.128 R36, desc[UR50][R14.64] ;  /* 0x000000320e247980 */ /* 0x000f62000c101d00 */
[--C-:B------:R-:W-:Y:S01]  /*ef60*/  SHF.R.S32.HI R0, RZ, 0x1f, R7.reuse ;  /* 0x0000001fff007819 */ /* 0x100fe20000011407 */
[----:B---3--:R-:W-:Y:S02]  /*ef70*/  IMAD.MOV R9, RZ, RZ, -R7 ;  /* 0x000000ffff097224 */ /* 0x008fe400078e0a07 */
[----:B------:R-:W5:Y:S01]  /*ef80*/  LD.E.128 R24, desc[UR50][R12.64] ;  /* 0x000000320c187980 */ /* 0x000f62000c101d00 */
[----:B--2---:R-:W-:Y:S02]  /*ef90*/  IMAD.U32 R5, RZ, RZ, UR7 ;  /* 0x00000007ff057e24 */ /* 0x004fe4000f8e00ff */
[----:B------:R-:W-:Y:S01]  /*efa0*/  IMAD R0, R0, UR8, RZ ;  /* 0x0000000800007c24 */ /* 0x000fe2000f8e02ff */
[----:B------:R0:W5:Y:S01]  /*efb0*/  LD.E.128 R56, desc[UR50][R10.64] ;  /* 0x000000320a387980 */ /* 0x000162000c101d00 */
[----:B------:R-:W-:-:S02]  /*efc0*/  IMAD R9, R30, R9, R2 ;  /* 0x000000091e097224 */ /* 0x000fc400078e0202 */
        /* <DEDUP_REMOVED lines=11> */
[----:B------:R-:W-:-:S04]  /*f080*/  IMAD.WIDE.U32 R4, R7, UR8, R4 ;  /* 0x0000000807047c25 */ /* 0x000fc8000f8e0004 */
        /* <DEDUP_REMOVED lines=9> */
[----:B------:R-:W-:Y:S02]  /*f120*/  IMAD.IADD R5, R5, 0x1, R7 ;  /* 0x0000000105057824 */ /* 0x000fe400078e0207 */
[----:B------:R-:W-:Y:S01]  /*f130*/  VIADD R3, R3, 0x29820 ;  /* 0x0002982003037836 */ /* 0x000fe20000000000 */
[-C--:B------:R-:W-:Y:S01]  /*f140*/  ISETP.GE.AND P0, PT, R0, R31.reuse, PT ;  /* 0x0000001f0000720c */ /* 0x080fe20003f06270 */
[----:B------:R-:W-:Y:S01]  /*f150*/  VIADD R0, R8, 0x40 ;  /* 0x0000004008007836 */ /* 0x000fe20000000000 */
[----:B------:R-:W-:Y:S02]  /*f160*/  LEA.HI.X R7, R4, UR7, R5, 0x1, P3 ;  /* 0x0000000704077c11 */ /* 0x000fe400098f0c05 */
[----:B------:R-:W-:Y:S01]  /*f170*/  PRMT R3, RZ, 0x654, R3 ;  /* 0x00000654ff037816 */ /* 0x000fe20000000003 */
[----:B-1----:R0:W1:Y:S01]  /*f180*/  SHFL.IDX PT, R4, R6, RZ, 0x181f ;  /* 0x00181fff06047589 */ /* 0x00206200000e0000 */
        /* <DEDUP_REMOVED lines=8> */
[CC--:B-1----:R-:W-:Y:S02]  /*f210*/  @!P2 LEA R2, P4, R16.reuse, R4.reuse, 0x1 ;  /* 0x000000041002a211 */ /* 0x0c2fe400078808ff */
[C---:B------:R-:W-:Y:S02]  /*f220*/  @!P3 LEA R4, P5, R19.reuse, R4, 0x1 ;  /* 0x000000041304b211 */ /* 0x040fe400078a08ff */
[-C--:B0-2---:R-:W-:Y:S02]  /*f230*/  @!P2 LEA.HI.X R3, R16, R0.reuse, R193, 0x1, P4 ;  /* 0x000000001003a211 */ /* 0x085fe400020f0cc1 */
[----:B------:R-:W-:-:S03]  /*f240*/  @!P3 LEA.HI.X R5, R19, R0, R192, 0x1, P5 ;  /* 0x000000001305b211 */ /* 0x000fc600028f0cc0 */
[----:B-----5:R3:W-:Y:S04]  /*f250*/  @!P2 ST.E.128 desc[UR50][R2.64], R48 ;  /* 0x000000300200a985 */ /* 0x0207e8000c101d32 */
[----:B------:R3:W-:Y:S02]  /*f260*/  @!P3 ST.E.128 desc[UR50][R4.64], R56 ;  /* 0x000000380400b985 */ /* 0x0007e4000c101d32 */
.L_x_2184:
[----:B------:R-:W-:Y:S05]  /*f270*/  BSYNC B1 ;  /* 0x0000000000017941 */ /* 0x000fea0003800000 */
.L_x_2183:
[----:B--2---:R2:W4:Y:S01]  /*f280*/  SHFL.IDX PT, R0, R7, 0x1, 0x181f ;  /* 0x00381f0007007f89 */ /* 0x00452200000e0000 */
[----:B------:R-:W-:Y:S03]  /*f290*/  BSSY B1, `(.L_x_2185) ;  /* 0x000000c000017945 */ /* 0x000fe60003800000 */
[----:B-1-3--:R2:W1:Y:S01]  /*f2a0*/  SHFL.IDX PT, R4, R6, 0x1, 0x181f ;  /* 0x00381f0006047f89 */ /* 0x00a46200000e0000 */
[----:B------:R-:W-:Y:S05]  /*f2b0*/  @P0 BRA `(.L_x_2186) ;  /* 0x0000000000240947 */ /* 0x000fea0003800000 */
[----:B------:R-:W-:Y:S02]  /*f2c0*/  ULDC UR5, c[0x0][0xac8] ;  /* 0x0002b20000057ab9 */ /* 0x000fe40000000800 */
[----:B------:R-:W-:Y:S02]  /*f2d0*/  ISETP.GE.AND P3, PT, R16, UR5, PT ;  /* 0x0000000510007c0c */ /* 0x000fe4000bf66270 */
[----:B------:R-:W-:-:S11]  /*f2e0*/  ISETP.GE.AND P4, PT, R19, UR5, PT ;  /* 0x0000000513007c0c */ /* 0x000fd6000bf86270 */
[CC--:B-1----:R-:W-:Y:S02]  /*f2f0*/  @!P3 LEA R2, P0, R16.reuse, R4.reuse, 0x1 ;  /* 0x000000041002b211 */ /* 0x0c2fe400078008ff */
[C---:B------:R-:W-:Y:S02]  /*f300*/  @!P4 LEA R4, P2, R19.reuse, R4, 0x1 ;  /* 0x000000041304c211 */ /* 0x040fe400078408ff */
[-C--:B0---4-:R-:W-:Y:S02]  /*f310*/  @!P3 LEA.HI.X R3, R16, R0.reuse, R193, 0x1, P0 ;  /* 0x000000001003b211 */ /* 0x091fe400000f0cc1 */
[----:B------:R-:W-:-:S03]  /*f320*/  @!P4 LEA.HI.X R5, R19, R0, R192, 0x1, P2 ;  /* 0x000000001305c211 */ /* 0x000fc600010f0cc0 */
[----:B-----5:R3:W-:Y:S04]  /*f330*/  @!P3 ST.E.128 desc[UR50][R2.64], R40 ;  /* 0x000000280200b985 */ /* 0x0207e8000c101d32 */
[----:B------:R3:W-:Y:S02]  /*f340*/  @!P4 ST.E.128 desc[UR50][R4.64], R52 ;  /* 0x000000340400c985 */ /* 0x0007e4000c101d32 */
.L_x_2186:
[----:B------:R-:W-:Y:S05]  /*f350*/  BSYNC B1 ;  /* 0x0000000000017941 */ /* 0x000fea0003800000 */
.L_x_2185:
[----:B----4-:R4:W0:Y:S01]  /*f360*/  SHFL.IDX PT, R0, R7, 0x2, 0x181f ;  /* 0x00581f0007007f89 */ /* 0x01082200000e0000 */
        /* <DEDUP_REMOVED lines=8> */
[-C--:B0-----:R-:W-:Y:S02]  /*f3f0*/  @!P2 LEA.HI.X R3, R16, R0.reuse, R193, 0x1, P0 ;  /* 0x000000001003a211 */ /* 0x081fe400000f0cc1 */
[----:B------:R-:W-:-:S03]  /*f400*/  @!P3 LEA.HI.X R5, R19, R0, R192, 0x1, P1 ;  /* 0x000000001305b211 */ /* 0x000fc600008f0cc0 */
[----:B-----5:R3:W-:Y:S04]  /*f410*/  @!P2 ST.E.128 desc[UR50][R2.64], R36 ;  /* 0x000000240200a985 */ /* 0x0207e8000c101d32 */
[----:B------:R3:W-:Y:S02]  /*f420*/  @!P3 ST.E.128 desc[UR50][R4.64], R44 ;  /* 0x0000002c0400b985 */ /* 0x0007e4000c101d32 */
.L_x_2188:
[----:B------:R-:W-:Y:S05]  /*f430*/  BSYNC B1 ;  /* 0x0000000000017941 */ /* 0x000fea0003800000 */
.L_x_2187:
[----:B0-----:R-:W-:Y:S01]  /*f440*/  VIADD R0, R8, 0x60 ;  /* 0x0000006008007836 */ /* 0x001fe20000000000 */
[----:B--2-4-:R-:W0:Y:S04]  /*f450*/  SHFL.IDX PT, R7, R7, 0x3, 0x181f ;  /* 0x00781f0007077f89 */ /* 0x014e2800000e0000 */
[----:B------:R-:W-:Y:S01]  /*f460*/  ISETP.GE.AND P0, PT, R0, R31, PT ;  /* 0x0000001f0000720c */ /* 0x000fe20003f06270 */
[----:B------:R-:W2:-:S12]  /*f470*/  SHFL.IDX PT, R6, R6, 0x3, 0x181f ;  /* 0x00781f0006067f89 */ /* 0x000e9800000e0000 */
[----:B------:R-:W-:Y:S05]  /*f480*/  @P0 BRA `(.L_x_2189) ;  /* 0x0000000800800947 */ /* 0x000fea0003800000 */
[----:B------:R-:W-:Y:S02]  /*f490*/  ULDC UR5, c[0x0][0xac8] ;  /* 0x0002b20000057ab9 */ /* 0x000fe40000000800 */
[----:B------:R-:W-:-:S13]  /*f4a0*/  ISETP.GE.AND P1, PT, R16, UR5, PT ;  /* 0x0000000510007c0c */ /* 0x000fda000bf26270 */
[----:B--23--:R-:W-:-:S04]  /*f4b0*/  @!P1 LEA R2, P0, R16, R6, 0x1 ;  /* 0x0000000610029211 */ /* 0x00cfc800078008ff */
[----:B0-----:R-:W-:Y:S02]  /*f4c0*/  @!P1 LEA.HI.X R3, R16, R7, R193, 0x1, P0 ;  /* 0x0000000710039211 */ /* 0x001fe400000f0cc1 */
[----:B------:R-:W-:-:S03]  /*f4d0*/  ISETP.GE.AND P0, PT, R19, UR5, PT ;  /* 0x0000000513007c0c */ /* 0x000fc6000bf06270 */
[----:B-----5:R4:W-:Y:S10]  /*f4e0*/  @!P1 ST.E.128 desc[UR50][R2.64], R24 ;  /* 0x0000001802009985 */ /* 0x0209f4000c101d32 */
[----:B------:R-:W-:Y:S05]  /*f4f0*/  @P0 BRA `(.L_x_2189) ;  /* 0x0000000800640947 */ /* 0x000fea0003800000 */
[----:B----4-:R-:W-:-:S04]  /*f500*/  LEA R2, P0, R19, R6, 0x1 ;  /* 0x0000000613027211 */ /* 0x010fc800078008ff */
[----:B------:R-:W-:-:S05]  /*f510*/  LEA.HI.X R3, R19, R7, R192, 0x1, P0 ;  /* 0x0000000713037211 */ /* 0x000fca00000f0cc0 */
[----:B------:R0:W-:Y:S01]  /*f520*/  ST.E.128 desc[UR50][R2.64], R32 ;  /* 0x0000002002007985 */ /* 0x0001e2000c101d32 */
[----:B------:R-:W-:Y:S05]  /*f530*/  BRA `(.L_x_2189) ;  /* 0x0000000800547947 */ /* 0x000fea0003800000 */
.L_x_2182:
[----:B------:R-:W0:Y:S01]  /*f540*/  LDC R8, c[0x0][0xbe8] ;  /* 0x0002fa00ff087b82 */ /* 0x000e220000000800 */
[----:B------:R-:W-:Y:S01]  /*f550*/  ISETP.GE.AND P0, PT, R194, 0x80, PT ;  /* 0x00000080c200780c */ /* 0x000fe20003f06270 */
[----:B------:R-:W-:Y:S01]  /*f560*/  USHF.R.S32.HI UR8, URZ, 0x1f, UR38 ;  /* 0x0000001f3f087899 */ /* 0x000fe20008011426 */
[----:B------:R-:W-:Y:S01]  /*f570*/  BSSY B1, `(.L_x_2190) ;  /* 0x000002f000017945 */ /* 0x000fe20003800000 */
[----:B------:R-:W-:Y:S01]  /*f580*/  USHF.R.S32.HI UR9, URZ, 0x1f, UR42 ;  /* 0x0000001f3f097899 */ /* 0x000fe2000801142a */
[----:B------:R-:W-:Y:S01]  /*f590*/  IMAD R6, R22, 0x20, R23 ;  /* 0x0000002016067824 */ /* 0x000fe200078e0217 */
        /* <DEDUP_REMOVED lines=14> */
[----:B------:R-:W-:Y:S01]  /*f680*/  IMAD.MOV.U32 R2, RZ, RZ, R4 ;  /* 0x000000ffff027224 */ /* 0x000fe200078e0004 */
[----:B------:R-:W-:Y:S02]  /*f690*/  UIMAD UR5, UR8, UR10, URZ ;  /* 0x0000000a080572a4 */ /* 0x000fe4000f8e023f */
[----:B------:R-:W-:Y:S02]  /*f6a0*/  UIMAD.WIDE.U32 UR6, UR38, UR10, URZ ;  /* 0x0000000a260672a5 */ /* 0x000fe4000f8e003f */
[----:B------:R-:W-:-:S03]  /*f6b0*/  UIMAD UR5, UR38, UR11, UR5 ;  /* 0x0000000b260572a4 */ /* 0x000fc6000f8e0205 */
[----:B------:R-:W-:Y:S01]  /*f6c0*/  ULDC.64 UR10, c[0x0][0xb98] ;  /* 0x0002e600000a7ab9 */ /* 0x000fe20000000a00 */
[----:B------:R-:W-:Y:S02]  /*f6d0*/  UIADD3 UR7, UR7, UR5, URZ ;  /* 0x0000000507077290 */ /* 0x000fe4000fffe03f */
[----:B------:R-:W2:Y:S01]  /*f6e0*/  @P0 LDC R5, c[0x0][0xbec] ;  /* 0x0002fb00ff050b82 */ /* 0x000ea20000000800 */
[----:B------:R-:W-:Y:S02]  /*f6f0*/  UIMAD UR5, UR9, UR10, URZ ;  /* 0x0000000a090572a4 */ /* 0x000fe4000f8e023f */
[----:B------:R-:W-:Y:S02]  /*f700*/  UIMAD.WIDE.U32 UR6, UR42, UR10, UR6 ;  /* 0x0000000a2a0672a5 */ /* 0x000fe4000f8e0006 */
[----:B------:R-:W-:-:S03]  /*f710*/  UIMAD UR5, UR42, UR11, UR5 ;  /* 0x0000000b2a0572a4 */ /* 0x000fc6000f8e0205 */
[----:B------:R-:W3:Y:S01]  /*f720*/  @P0 LDC R7, c[0x0][0xbf0] ;  /* 0x0002fc00ff070b82 */ /* 0x000ee20000000800 */
[----:B------:R-:W-:Y:S01]  /*f730*/  ULDC.64 UR10, c[0x0][0xb88] ;  /* 0x0002e200000a7ab9 */ /* 0x000fe20000000a00 */
[----:B--2---:R-:W-:-:S05]  /*f740*/  @P0 IMAD.HI.U32 R0, R4, R5, RZ ;  /* 0x0000000504000227 */ /* 0x004fca00078e00ff */
[----:B---3--:R-:W-:-:S05]  /*f750*/  @P0 SHF.R.U32.HI R2, RZ, R7, R0 ;  /* 0x00000007ff020219 */ /* 0x008fca0000011600 */
[----:B------:R-:W-:-:S04]  /*f760*/  IMAD.MOV R5, RZ, RZ, -R2 ;  /* 0x000000ffff057224 */ /* 0x000fc800078e0a02 */
[----:B------:R-:W-:Y:S01]  /*f770*/  IMAD R5, R3, R5, R4 ;  /* 0x0000000503057224 */ /* 0x000fe200078e0204 */
[----:B------:R-:W-:Y:S01]  /*f780*/  SHF.R.S32.HI R3, RZ, 0x1f, R2 ;  /* 0x0000001fff037819 */ /* 0x000fe20000011402 */
[----:B------:R-:W-:Y:S01]  /*f790*/  IMAD.U32 R4, RZ, RZ, UR5 ;  /* 0x00000005ff047e24 */ /* 0x000fe2000f8e00ff */
[----:B------:R-:W-:Y:S02]  /*f7a0*/  IADD3 R2, P0, R2, UR6, RZ ;  /* 0x0000000602027c10 */ /* 0x000fe4000ff1e0ff */
[----:B------:R-:W-:Y:S02]  /*f7b0*/  SHF.R.S32.HI R0, RZ, 0x1f, R5 ;  /* 0x0000001fff007819 */ /* 0x000fe40000011405 */
[----:B------:R-:W-:Y:S01]  /*f7c0*/  IADD3.X R3, R3, UR7, R4, P0, !PT ;  /* 0x0000000703037c10 */ /* 0x000fe200087fe404 */
[----:B------:R-:W-:Y:S02]  /*f7d0*/  ULDC.64 UR6, c[0x0][0xb50] ;  /* 0x0002d40000067ab9 */ /* 0x000fe40000000a00 */
[----:B------:R-:W-:-:S02]  /*f7e0*/  IMAD R0, R0, UR10, RZ ;  /* 0x0000000a00007c24 */ /* 0x000fc4000f8e02ff */
[----:B------:R-:W-:-:S04]  /*f7f0*/  IMAD.WIDE.U32 R2, R5, UR10, R2 ;  /* 0x0000000a05027c25 */ /* 0x000fc8000f8e0002 */
[----:B------:R-:W-:Y:S01]  /*f800*/  IMAD R7, R5, UR11, R0 ;  /* 0x0000000b05077c24 */ /* 0x000fe2000f8e0200 */
[----:B------:R-:W-:-:S04]  /*f810*/  LEA R4, P0, R2, UR6, 0x2 ;  /* 0x0000000602047c11 */ /* 0x000fc8000f8010ff */
[----:B------:R-:W-:-:S04]  /*f820*/  IADD3 R3, R3, R7, RZ ;  /* 0x0000000703037210 */ /* 0x000fc80007ffe0ff */
[----:B------:R-:W-:Y:S01]  /*f830*/  LEA.HI.X R5, R2, UR7, R3, 0x2, P0 ;  /* 0x0000000702057c11 */ /* 0x000fe200080f1403 */
[----:B------:R-:W-:-:S05]  /*f840*/  IMAD.MOV.U32 R3, RZ, RZ, -0x800000 ;  /* 0xff800000ff037424 */ /* 0x000fca00078e00ff */
[----:B------:R2:W-:Y:S02]  /*f850*/  STG.E desc[UR50][R4.64], R3 ;  /* 0x0000000304007986 */ /* 0x0005e4000c101932 */
.L_x_2191:
[----:B------:R-:W-:Y:S05]  /*f860*/  BSYNC B1 ;  /* 0x0000000000017941 */ /* 0x000fea0003800000 */
.L_x_2190:
[----:B------:R-:W-:Y:S01]  /*f870*/  ULDC.64 UR10, c[0x0][0xae8] ;  /* 0x0002ba00000a7ab9 */ /* 0x000fe20000000a00 */
[----:B------:R-:W-:Y:S01]  /*f880*/  VIADD R6, R6, UR37 ;  /* 0x0000002506067c36 */ /* 0x000fe20008000000 */
[----:B------:R-:W-:Y:S01]  /*f890*/  UIMAD UR5, UR8, UR10, URZ ;  /* 0x0000000a080572a4 */ /* 0x000fe2000f8e023f */
[----:B------:R-:W-:Y:S01]  /*f8a0*/  BSSY B1, `(.L_x_2192) ;  /* 0x0000034000017945 */ /* 0x000fe20003800000 */
[----:B------:R-:W-:Y:S01]  /*f8b0*/  UIMAD.WIDE.U32 UR6, UR38, UR10, URZ ;  /* 0x0000000a260672a5 */ /* 0x000fe2000f8e003f */
[----:B0-----:R-:W-:Y:S01]  /*f8c0*/  @P1 IMAD.HI.U32 R0, R6, R9, RZ ;  /* 0x0000000906001227 */ /* 0x001fe200078e00ff */
[----:B------:R-:W-:-:S03]  /*f8d0*/  UIMAD UR5, UR38, UR11, UR5 ;  /* 0x0000000b260572a4 */ /* 0x000fc6000f8e0205 */
[----:B------:R-:W-:Y:S01]  /*f8e0*/  ULDC.64 UR10, c[0x0][0xaf0] ;  /* 0x0002bc00000a7ab9 */ /* 0x000fe20000000a00 */
[----:B------:R-:W-:Y:S01]  /*f8f0*/  UIADD3 UR7, UR7, UR5, URZ ;  /* 0x0000000507077290 */ /* 0x000fe2000fffe03f */
[----:B--2---:R-:W-:Y:S01]  /*f900*/  IMAD.MOV.U32 R5, RZ, RZ, R6 ;  /* 0x000000ffff057224 */ /* 0x004fe200078e0006 */
[----:B------:R-:W-:Y:S01]  /*f910*/  UIMAD UR5, UR9, UR10, URZ ;  /* 0x0000000a090572a4 */ /* 0x000fe2000f8e023f */
[----:B-1----:R-:W-:Y:S01]  /*f920*/  @P1 SHF.R.U32.HI R5, RZ, R11, R0 ;  /* 0x0000000bff051219 */ /* 0x002fe20000011600 */
[----:B------:R-:W-:Y:S02]  /*f930*/  UIMAD.WIDE.U32 UR6, UR42, UR10, UR6 ;  /* 0x0000000a2a0672a5 */ /* 0x000fe4000f8e0006 */
[----:B------:R-:W-:Y:S01]  /*f940*/  UIMAD UR5, UR42, UR11, UR5 ;  /* 0x0000000b2a0572a4 */ /* 0x000fe2000f8e0205 */
[--C-:B------:R-:W-:Y:S01]  /*f950*/  SHF.R.S32.HI R0, RZ, 0x1f, R5.reuse ;  /* 0x0000001fff007819 */ /* 0x100fe20000011405 */
[----:B------:R-:W-:Y:S01]  /*f960*/  IMAD.MOV R7, RZ, RZ, -R5 ;  /* 0x000000ffff077224 */ /* 0x000fe200078e0a05 */
[----:B------:R-:W-:Y:S01]  /*f970*/  ULDC.64 UR8, c[0x0][0xae0] ;  /* 0x0002b80000087ab9 */ /* 0x000fe20000000a00 */
[----:B------:R-:W-:-:S02]  /*f980*/  UIADD3 UR5, UR7, UR5, URZ ;  /* 0x0000000507057290 */ /* 0x000fc4000fffe03f */
[----:B------:R-:W-:Y:S02]  /*f990*/  IMAD.U32 R3, RZ, RZ, UR7 ;  /* 0x00000007ff037e24 */ /* 0x000fe4000f8e00ff */
[----:B------:R-:W-:Y:S02]  /*f9a0*/  IMAD R0, R0, UR8, RZ ;  /* 0x0000000800007c24 */ /* 0x000fe4000f8e02ff */
[----:B------:R-:W-:Y:S02]  /*f9b0*/  IMAD R7, R8, R7, R6 ;  /* 0x0000000708077224 */ /* 0x000fe400078e0206 */
[----:B------:R-:W-:Y:S01]  /*f9c0*/  IMAD.U32 R2, RZ, RZ, UR6 ;  /* 0x00000006ff027e24 */ /* 0x000fe2000f8e00ff */
[----:B------:R-:W-:Y:S01]  /*f9d0*/  ULDC.64 UR6, c[0x0][0xad8] ;  /* 0x0002b60000067ab9 */ /* 0x000fe20000000a00 */
[----:B------:R-:W-:Y:S01]  /*f9e0*/  IMAD.U32 R3, RZ, RZ, UR5 ;  /* 0x00000005ff037e24 */ /* 0x000fe2000f8e00ff */
[----:B------:R-:W-:Y:S01]  /*f9f0*/  ULDC UR5, c[0x0][0xa88] ;  /* 0x0002a20000057ab9 */ /* 0x000fe20000000800 */
[C---:B------:R-:W-:Y:S01]  /*fa00*/  IMAD R9, R5.reuse, UR9, R0 ;  /* 0x0000000905097c24 */ /* 0x040fe2000f8e0200 */
[----:B------:R-:W-:Y:S01]  /*fa10*/  SHF.R.S32.HI R0, RZ, 0x1f, R7 ;  /* 0x0000001fff007819 */ /* 0x000fe20000011407 */
[----:B------:R-:W-:-:S04]  /*fa20*/  IMAD.WIDE.U32 R2, R5, UR8, R2 ;  /* 0x0000000805027c25 */ /* 0x000fc8000f8e0002 */
        /* <DEDUP_REMOVED lines=14> */
[----:B------:R0:W1:Y:S02]  /*fb10*/  SHFL.IDX PT, R2, R4, RZ, 0x181f ;  /* 0x00181fff04027589 */ /* 0x00006400000e0000 */
[----:B------:R-:W-:Y:S02]  /*fb20*/  ISETP.GE.AND P0, PT, R0, R9, PT ;  /* 0x000000090000720c */ /* 0x000fe40003f06270 */
[----:B------:R0:W2:Y:S01]  /*fb30*/  SHFL.IDX PT, R0, R5, RZ, 0x181f ;  /* 0x00181fff05007589 */ /* 0x0000a200000e0000 */
[----:B------:R-:W-:Y:S10]  /*fb40*/  @P2 BRA `(.L_x_2193) ;  /* 0x0000000000242947 */ /* 0x000ff40003800000 */
[----:B------:R-:W-:Y:S02]  /*fb50*/  ULDC UR5, c[0x0][0xac8] ;  /* 0x0002b20000057ab9 */ /* 0x000fe40000000800 */
[----:B------:R-:W-:Y:S02]  /*fb60*/  ISETP.GE.AND P4, PT, R16, UR5, PT ;  /* 0x0000000510007c0c */ /* 0x000fe4000bf86270 */
[----:B------:R-:W-:-:S11]  /*fb70*/  ISETP.GE.AND P5, PT, R19, UR5, PT ;  /* 0x0000000513007c0c */ /* 0x000fd6000bfa6270 */
[CC--:B-1----:R-:W-:Y:S02]  /*fb80*/  @!P4 LEA R10, P2, R16.reuse, R2.reuse, 0x1 ;  /* 0x00000002100ac211 */ /* 0x0c2fe400078408ff */
[C---:B------:R-:W-:Y:S02]  /*fb90*/  @!P5 LEA R2, P3, R19.reuse, R2, 0x1 ;  /* 0x000000021302d211 */ /* 0x040fe400078608ff */
[-C--:B--2---:R-:W-:Y:S02]  /*fba0*/  @!P4 LEA.HI.X R11, R16, R0.reuse, R193, 0x1, P2 ;  /* 0x00000000100bc211 */ /* 0x084fe400010f0cc1 */
[----:B------:R-:W-:-:S03]  /*fbb0*/  @!P5 LEA.HI.X R3, R19, R0, R192, 0x1, P3 ;  /* 0x000000001303d211 */ /* 0x000fc600018f0cc0 */
[----:B------:R3:W-:Y:S04]  /*fbc0*/  @!P4 ST.E.128 desc[UR50][R10.64], RZ ;  /* 0x000000ff0a00c985 */ /* 0x0007e8000c101d32 */
[----:B------:R3:W-:Y:S02]  /*fbd0*/  @!P5 ST.E.128 desc[UR50][R2.64], RZ ;  /* 0x000000ff0200d985 */ /* 0x0007e4000c101d32 */
.L_x_2193:
[----:B------:R-:W-:Y:S05]  /*fbe0*/  BSYNC B1 ;  /* 0x0000000000017941 */ /* 0x000fea0003800000 */
.L_x_2192:
        /* <DEDUP_REMOVED lines=9> */
[-C--:B----4-:R-:W-:Y:S02]  /*fc80*/  @!P3 LEA.HI.X R11, R16, R0.reuse, R193, 0x1, P1 ;  /* 0x00000000100bb211 */ /* 0x090fe400008f0cc1 */
[----:B------:R-:W-:-:S03]  /*fc90*/  @!P4 LEA.HI.X R3, R19, R0, R192, 0x1, P2 ;  /* 0x000000001303c211 */ /* 0x000fc600010f0cc0 */
[----:B------:R3:W-:Y:S04]  /*fca0*/  @!P3 ST.E.128 desc[UR50][R10.64], RZ ;  /* 0x000000ff0a00b985 */ /* 0x0007e8000c101d32 */
[----:B------:R3:W-:Y:S02]  /*fcb0*/  @!P4 ST.E.128 desc[UR50][R2.64], RZ ;  /* 0x000000ff0200c985 */ /* 0x0007e4000c101d32 */
.L_x_2195:
[----:B------:R-:W-:Y:S05]  /*fcc0*/  BSYNC B1 ;  /* 0x0000000000017941 */ /* 0x000fea0003800000 */
.L_x_2194:
        /* <DEDUP_REMOVED lines=11> */
[----:B------:R3:W-:Y:S04]  /*fd80*/  @!P2 ST.E.128 desc[UR50][R10.64], RZ ;  /* 0x000000ff0a00a985 */ /* 0x0007e8000c101d32 */
[----:B------:R3:W-:Y:S02]  /*fd90*/  @!P3 ST.E.128 desc[UR50][R2.64], RZ ;  /* 0x000000ff0200b985 */ /* 0x0007e4000c101d32 */
.L_x_2197:
[----:B------:R-:W-:Y:S05]  /*fda0*/  BSYNC B1 ;  /* 0x0000000000017941 */ /* 0x000fea0003800000 */
.L_x_2196:
[----:B---3--:R-:W-:Y:S01]  /*fdb0*/  VIADD R3, R6, 0x60 ;  /* 0x0000006006037836 */ /* 0x008fe20000000000 */
[----:B0-----:R0:W3:Y:S04]  /*fdc0*/  SHFL.IDX PT, R0, R5, 0x3, 0x181f ;  /* 0x00781f0005007f89 */ /* 0x0010e800000e0000 */
[----:B------:R-:W-:Y:S01]  /*fdd0*/  ISETP.GE.AND P0, PT, R3, R9, PT ;  /* 0x000000090300720c */ /* 0x000fe20003f06270 */
[----:B-1----:R0:W1:-:S12]  /*fde0*/  SHFL.IDX PT, R2, R4, 0x3, 0x181f ;  /* 0x00781f0004027f89 */ /* 0x00205800000e0000 */
[----:B0-----:R-:W-:Y:S05]  /*fdf0*/  @P0 BRA `(.L_x_2189) ;  /* 0x0000000000240947 */ /* 0x001fea0003800000 */
[----:B------:R-:W-:Y:S02]  /*fe00*/  ULDC UR5, c[0x0][0xac8] ;  /* 0x0002b20000057ab9 */ /* 0x000fe40000000800 */
[----:B------:R-:W-:Y:S02]  /*fe10*/  ISETP.GE.AND P2, PT, R16, UR5, PT ;  /* 0x0000000510007c0c */ /* 0x000fe4000bf46270 */
[----:B------:R-:W-:-:S11]  /*fe20*/  ISETP.GE.AND P3, PT, R19, UR5, PT ;  /* 0x0000000513007c0c */ /* 0x000fd6000bf66270 */
[CC--:B-12-4-:R-:W-:Y:S02]  /*fe30*/  @!P2 LEA R4, P0, R16.reuse, R2.reuse, 0x1 ;  /* 0x000000021004a211 */ /* 0x0d6fe400078008ff */
[C---:B------:R-:W-:Y:S02]  /*fe40*/  @!P3 LEA R2, P1, R19.reuse, R2, 0x1 ;  /* 0x000000021302b211 */ /* 0x040fe400078208ff */
[-C--:B---3--:R-:W-:Y:S02]  /*fe50*/  @!P2 LEA.HI.X R5, R16, R0.reuse, R193, 0x1, P0 ;  /* 0x000000001005a211 */ /* 0x088fe400000f0cc1 */
[----:B------:R-:W-:-:S03]  /*fe60*/  @!P3 LEA.HI.X R3, R19, R0, R192, 0x1, P1 ;  /* 0x000000001303b211 */ /* 0x000fc600008f0cc0 */
[----:B------:R0:W-:Y:S04]  /*fe70*/  @!P2 ST.E.128 desc[UR50][R4.64], RZ ;  /* 0x000000ff0400a985 */ /* 0x0001e8000c101d32 */
[----:B------:R0:W-:Y:S02]  /*fe80*/  @!P3 ST.E.128 desc[UR50][R2.64], RZ ;  /* 0x000000ff0200b985 */ /* 0x0001e4000c101d32 */
.L_x_2189:
[----:B------:R-:W-:Y:S05]  /*fe90*/  BSYNC B0 ;  /* 0x0000000000007941 */ /* 0x000fea0003800000 */
.L_x_2181:
[----:B------:R-:W-:Y:S02]  /*fea0*/  ULDC UR5, c[0x0][0xc38] ;  /* 0x00030e0000057ab9 */ /* 0x000fe40000000800 */
[----:B------:R-:W-:-:S06]  /*feb0*/  UISETP.GE.AND UP0, UPT, UR4, UR5, UPT ;  /* 0x000000050400728c */ /* 0x000fcc000bf06270 */
[----:B------:R-:W-:-:S13]  /*fec0*/  PLOP3.LUT P0, PT, PT, PT, UP0, 0x80, 0x0 ;  /* 0x000000000000781c */ /* 0x000fda0003f0f008 */
[----:B------:R-:W-:Y:S05]  /*fed0*/  @!P0 BRA `(.L_x_2198) ;  /* 0xffffff0c00888947 */ /* 0x000fea000383ffff */
[----:B------:R-:W-:Y:S05]  /*fee0*/  EXIT ;  /* 0x000000000000794d */ /* 0x000fea0003800000 */
.L_x_2140:
[----:B------:R-:W-:-:S08]  /*fef0*/  NOP ;  /* 0x0000000000007918 */ /* 0x000fd00000000000 */
[----:B------:R-:W0:-:S00]  /*ff00*/  USETMAXREG.DEALLOC.CTAPOOL 0x28 ;  /* 0x00000028000079c8 */ /* 0x000e0000080e0500 */
[----:B0-----:R-:W-:-:S06]  /*ff10*/  LOP3.LUT R0, R0, 0x3, RZ, 0xc0, !PT ;  /* 0x0000000300007812 */ /* 0x001fcc00078ec0ff */
[----:B------:R-:W0:Y:S01]  /*ff20*/  S2UR UR5, SR_CTAID.X ;  /* 0x00000000000579c3 */ /* 0x000e220000002500 */
[----:B------:R-:W-:Y:S01]  /*ff30*/  LOP3.LUT R16, R16, 0xffffefff, RZ, 0xc0, !PT ;  /* 0xffffefff10107812 */ /* 0x000fe200078ec0ff */
[----:B------:R-:W-:Y:S01]  /*ff40*/  STL [R1+0x1c], RZ ;  /* 0x00001cff01007387 */ /* 0x000fe20000100800 */
[----:B------:R-:W-:Y:S02]  /*ff50*/  IMAD.MOV.U32 R32, RZ, RZ, 0x1 ;  /* 0x00000001ff207424 */ /* 0x000fe400078e00ff */
[----:B------:R-:W-:Y:S01]  /*ff60*/  IMAD.MOV.U32 R19, RZ, RZ, RZ ;  /* 0x000000ffff137224 */ /* 0x000fe200078e00ff */
[----:B------:R1:W2:Y:S02]  /*ff70*/  SHFL.IDX PT, R2, R0, RZ, 0x1f ;  /* 0x00001fff00027589 */ /* 0x0002a400000e0000 */
[----:B-1----:R-:W0:Y:S01]  /*ff80*/  LDC R0, c[0x0][0xc38] ;  /* 0x00030e00ff007b82 */ /* 0x002e220000000800 */
[----:B--2---:R-:W-:-:S13]  /*ff90*/  ISETP.NE.AND P0, PT, R2, RZ, PT ;  /* 0x000000ff0200720c */ /* 0x004fda0003f05270 */
[----:B------:R-:W-:Y:S01]  /*ffa0*/  @P0 LOP3.LUT R16, R16, 0x1000, RZ, 0xfc, !PT ;  /* 0x0000100010100812 */ /* 0x000fe200078efcff */
[----:B------:R-:W-:Y:S06]  /*ffb0*/  @P0 BAR.ARV 0x4, 0x180 ;  /* 0x0106000000000b1d */ /* 0x000fec0000002000 */
[----:B0-----:R-:W-:-:S13]  /*ffc0*/  ISETP.LE.AND P0, PT, R0, UR5, PT ;  /* 0x0000000500007c0c */ /* 0x001fda000bf03270 */
[----:B------:R-:W-:Y:S05]  /*ffd0*/  @P0 BRA `(.L_x_2199) ;  /* 0x0000004c00e40947 */ /* 0x000fea0003800000 */
[----:B------:R-:W2:Y:S01]  /*ffe0*/  LDL R10, [R1+0x4] ;  /* 0x00000400010a7983 */ /* 0x000ea20000100800 */
[----:B------:R-:W-:Y:S01]  /*fff0*/  ULDC.64 UR6, c[0x0][0x2f0] ;  /* 0x0000bc0000067ab9 */ /* 0x000fe20000000a00 */
[----:B------:R-:W-:Y:S01]  /*10000*/  ULDC UR8, c[0x0][0x320] ;  /* 0x0000c80000087ab9 */ /* 0x000fe20000000800 */
[----:B------:R-:W-:Y:S01]  /*10010*/  LOP3.LUT R16, R16, 0xfffffff7, RZ, 0xc0, !PT ;  /* 0xfffffff710107812 */ /* 0x000fe200078ec0ff */
[----:B------:R-:W0:Y:S01]  /*10020*/  S2R R7, SR_TID.X ;  /* 0x0000000000077919 */ /* 0x000e220000002100 */
[----:B------:R-:W-:Y:S01]  /*10030*/  ULDC UR9, c[0x0][0x2b8] ;  /* 0x0000ae0000097ab9 */ /* 0x000fe20000000800 */
[----:B------:R-:W-:Y:S01]  /*10040*/  IMAD.MOV.U32 R35, RZ, RZ, 0x40 ;  /* 0x00000040ff237424 */ /* 0x000fe200078e00ff */
[----:B------:R-:W-:Y:S01]  /*10050*/  ULDC.64 UR10, c[0x0][0x418] ;  /* 0x00010600000a7ab9 */ /* 0x000fe20000000a00 */
[----:B------:R-:W-:Y:S01]  /*10060*/  ULDC UR4, c[0x0][0x424] ;  /* 0x0001090000047ab9 */ /* 0x000fe20000000800 */
[----:B------:R-:W-:Y:S01]  /*10070*/  ULDC UR39, c[0x0][0x288] ;  /* 0x0000a20000277ab9 */ /* 0x000fe20000000800 */
[----:B------:R-:W-:Y:S01]  /*10080*/  ULDC UR38, c[0x0][0x448] ;  /* 0x0001120000267ab9 */ /* 0x000fe20000000800 */
[C---:B0-----:R-:W-:Y:S01]  /*10090*/  IMAD.SHL.U32 R4, R7.reuse, 0x10, RZ ;  /* 0x0000001007047824 */ /* 0x041fe200078e00ff */
[C---:B------:R-:W-:Y:S01]  /*100a0*/  LOP3.LUT R11, R7.reuse, 0x7f, RZ, 0xc0, !PT ;  /* 0x0000007f070b7812 */ /* 0x040fe200078ec0ff */
[C---:B------:R-:W-:Y:S01]  /*100b0*/  IMAD.SHL.U32 R6, R7.reuse, 0x2, RZ ;  /* 0x0000000207067824 */ /* 0x040fe200078e00ff */
[C---:B------:R-:W-:Y:S01]  /*100c0*/  LOP3.LUT P1, RZ, R7.reuse, 0x4, RZ, 0xc0, !PT ;  /* 0x0000000407ff7812 */ /* 0x040fe2000782c0ff */
[C---:B------:R-:W-:Y:S01]  /*100d0*/  IMAD.SHL.U32 R0, R7.reuse, 0x20, RZ ;  /* 0x0000002007007824 */ /* 0x040fe200078e00ff */
[C---:B------:R-:W-:Y:S01]  /*100e0*/  LOP3.LUT R3, R4.reuse, 0x1b0, RZ, 0xc0, !PT ;  /* 0x000001b004037812 */ /* 0x040fe200078ec0ff */
[----:B------:R-:W-:Y:S01]  /*100f0*/  IMAD.SHL.U32 R34, R7, 0x4, RZ ;  /* 0x0000000407227824 */ /* 0x000fe200078e00ff */
[----:B------:R-:W-:-:S02]  /*10100*/  LOP3.LUT R36, R4, 0x30, RZ, 0xc0, !PT ;  /* 0x0000003004247812 */ /* 0x000fc400078ec0ff */
[----:B------:R-:W-:Y:S01]  /*10110*/  LOP3.LUT R9, R3, 0x30, R6, 0x78, !PT ;  /* 0x0000003003097812 */ /* 0x000fe200078e7806 */
[----:B------:R-:W-:Y:S01]  /*10120*/  IMAD.SHL.U32 R3, R7, 0x80, RZ ;  /* 0x0000008007037824 */ /* 0x000fe200078e00ff */
[----:B------:R-:W-:Y:S02]  /*10130*/  LOP3.LUT R6, R36, 0x40, RZ, 0xfc, !PT ;  /* 0x0000004024067812 */ /* 0x000fe400078efcff */
[----:B------:R-:W-:Y:S02]  /*10140*/  LOP3.LUT R2, R0, 0x80, RZ, 0xc0, !PT ;  /* 0x0000008000027812 */ /* 0x000fe400078ec0ff */
[C---:B------:R-:W-:Y:S02]  /*10150*/  ISETP.GE.AND P4, PT, R6.reuse, UR7, PT ;  /* 0x0000000706007c0c */ /* 0x040fe4000bf86270 */
[----:B------:R-:W-:Y:S02]  /*10160*/  ISETP.GE.AND P3, PT, R6, UR8, PT ;  /* 0x0000000806007c0c */ /* 0x000fe4000bf66270 */
[----:B------:R-:W-:-:S02]  /*10170*/  LOP3.LUT R5, R0, 0x380, RZ, 0xc0, !PT ;  /* 0x0000038000057812 */ /* 0x000fc400078ec0ff */
[----:B------:R-:W-:Y:S02]  /*10180*/  ISETP.GE.AND P2, PT, R6, UR9, PT ;  /* 0x0000000906007c0c */ /* 0x000fe4000bf46270 */
[----:B------:R-:W-:Y:S02]  /*10190*/  LOP3.LUT R2, R2, 0x10, R7, 0xf8, !PT ;  /* 0x0000001002027812 */ /* 0x000fe400078ef807 */
[----:B------:R-:W-:Y:S02]  /*101a0*/  LOP3.LUT R5, R5, 0x30, R4, 0xf8, !PT ;  /* 0x0000003005057812 */ /* 0x000fe400078ef804 */
[--C-:B------:R-:W-:Y:S02]  /*101b0*/  LOP3.LUT R8, R2, 0x10, R34.reuse, 0x78, !PT ;  /* 0x0000001002087812 */ /* 0x100fe400078e7822 */
[----:B------:R-:W-:Y:S02]  /*101c0*/  @P4 LOP3.LUT R16, R16, 0x8, RZ, 0xfc, !PT ;  /* 0x0000000810104812 */ /* 0x000fe400078efcff */
[----:B------:R-:W-:-:S02]  /*101d0*/  LOP3.LUT R34, R5, 0x70, R34, 0x78, !PT ;  /* 0x0000007005227812 */ /* 0x000fc400078e7822 */
[----:B------:R-:W-:Y:S02]  /*101e0*/  LOP3.LUT R16, R16, 0xfffffffe, RZ, 0xc0, !PT ;  /* 0xfffffffe10107812 */ /* 0x000fe400078ec0ff */
[----:B------:R-:W-:Y:S02]  /*101f0*/  LOP3.LUT P0, RZ, R7, 0x10, RZ, 0xc0, !PT ;  /* 0x0000001007ff7812 */ /* 0x000fe4000780c0ff */
[----:B------:R-:W-:Y:S02]  /*10200*/  @P3 LOP3.LUT R16, R16, 0x1, RZ, 0xfc, !PT ;  /* 0x0000000110103812 */ /* 0x000fe400078efcff */
[----:B------:R-:W-:Y:S02]  /*10210*/  SHF.R.U32.HI R2, RZ, 0x5, R11 ;  /* 0x00000005ff027819 */ /* 0x000fe4000001160b */
[----:B------:R-:W-:Y:S02]  /*10220*/  LOP3.LUT R5, R3, 0x380, RZ, 0xc0, !PT ;  /* 0x0000038003057812 */ /* 0x000fe400078ec0ff */
[----:B------:R-:W-:-:S02]  /*10230*/  LOP3.LUT R16, R16, 0xfffffbff, RZ, 0xc0, !PT ;  /* 0xfffffbff10107812 */ /* 0x000fc400078ec0ff */
[----:B------:R-:W-:Y:S01]  /*10240*/  LOP3.LUT R7, R36, 0x80, RZ, 0xfc, !PT ;  /* 0x0000008024077812 */ /* 0x000fe200078efcff */
[----:B------:R-:W-:Y:S01]  /*10250*/  IMAD R5, R2, 0x10, R5 ;  /* 0x0000001002057824 */ /* 0x000fe200078e0205 */
[----:B------:R-:W-:Y:S02]  /*10260*/  SEL R6, R35, 0xffffffc0, !P1 ;  /* 0xffffffc023067807 */ /* 0x000fe40004800000 */
[----:B------:R-:W-:Y:S02]  /*10270*/  @P2 LOP3.LUT R16, R16, 0x400, RZ, 0xfc, !PT ;  /* 0x0000040010102812 */ /* 0x000fe400078efcff */
[C---:B------:R-:W-:Y:S02]  /*10280*/  ISETP.GE.AND P2, PT, R7.reuse, UR7, PT ;  /* 0x0000000707007c0c */ /* 0x040fe4000bf46270 */
[----:B------:R-:W-:Y:S01]  /*10290*/  ISETP.GE.AND P1, PT, R7, UR9, PT ;  /* 0x0000000907007c0c */ /* 0x000fe2000bf26270 */
[----:B------:R-:W-:Y:S01]  /*102a0*/  IMAD.SHL.U32 R7, R2, 0x200, RZ ;  /* 0x0000020002077824 */ /* 0x000fe200078e00ff */
[----:B------:R-:W-:-:S04]  /*102b0*/  LOP3.LUT R6, R5, 0x70, R4, 0x78, !PT ;  /* 0x0000007005067812 */ /* 0x000fc800078e7804 */
[C---:B------:R-:W-:Y:S02]  /*102c0*/  LOP3.LUT R4, R7.reuse, 0x40, R4, 0xf8, !PT ;  /* 0x0000004007047812 */ /* 0x040fe400078ef804 */
[--C-:B------:R-:W-:Y:S02]  /*102d0*/  LOP3.LUT R7, R7, 0x60, R0.reuse, 0xf8, !PT ;  /* 0x0000006007077812 */ /* 0x100fe400078ef800 */
[----:B------:R-:W-:Y:S02]  /*102e0*/  LOP3.LUT R3, R6, 0xc00, R3, 0xf8, !PT ;  /* 0x00000c0006037812 */ /* 0x000fe400078ef803 */
[----:B------:R-:W-:Y:S02]  /*102f0*/  LOP3.LUT R7, R7, 0x100, R0, 0xf8, !PT ;  /* 0x0000010007077812 */ /* 0x000fe400078ef800 */
[----:B------:R-:W-:Y:S01]  /*10300*/  LOP3.LUT R4, R4, R9, RZ, 0xfc, !PT ;  /* 0x0000000904047212 */ /* 0x000fe200078efcff */
[----:B------:R0:W-:Y:S04]  /*10310*/  STL [R1+0x10], R3 ;  /* 0x0000100301007387 */ /* 0x0001e80000100800 */
[----:B------:R-:W-:Y:S01]  /*10320*/  STL [R1+0x8], R4 ;  /* 0x0000080401007387 */ /* 0x000fe20000100800 */
[----:B0-----:R-:W-:-:S05]  /*10330*/  LOP3.LUT R3, R7, R8, RZ, 0xfc, !PT ;  /* 0x0000000807037212 */ /* 0x001fca00078efcff */
[----:B------:R0:W-:Y:S01]  /*10340*/  STL [R1+0xc], R3 ;  /* 0x00000c0301007387 */ /* 0x0001e20000100800 */
[----:B------:R-:W-:Y:S02]  /*10350*/  LOP3.LUT R16, R16, 0xfffffffb, RZ, 0xc0, !PT ;  /* 0xfffffffb10107812 */ /* 0x000fe400078ec0ff */
[----:B------:R-:W-:Y:S02]  /*10360*/  MOV R17, 0x400 ;  /* 0x0000040000117802 */ /* 0x000fe40000000f00 */
[----:B0-----:R-:W-:Y:S02]  /*10370*/  MOV R3, UR5 ;  /* 0x0000000500037c02 */ /* 0x001fe40008000f00 */
[----:B------:R-:W-:-:S03]  /*10380*/  @P2 LOP3.LUT R16, R16, 0x4, RZ, 0xfc, !PT ;  /* 0x0000000410102812 */ /* 0x000fc600078efcff */
[----:B------:R0:W-:Y:S01]  /*10390*/  STL [R1+0x18], R3 ;  /* 0x0000180301007387 */ /* 0x0001e20000100800 */
[----:B------:R-:W-:Y:S02]  /*103a0*/  SEL R35, R35, 0xffffffc0, !P0 ;  /* 0xffffffc023237807 */ /* 0x000fe40004000000 */
[----:B------:R-:W-:Y:S02]  /*103b0*/  ISETP.GE.AND P0, PT, R36, UR7, PT ;  /* 0x0000000724007c0c */ /* 0x000fe4000bf06270 */
[----:B0-----:R-:W-:Y:S01]  /*103c0*/  SHF.R.U32.HI R3, RZ, 0x2, R11 ;  /* 0x00000002ff037819 */ /* 0x001fe2000001160b */
[----:B------:R-:W-:Y:S01]  /*103d0*/  IMAD.SHL.U32 R2, R2, 0x400, RZ ;  /* 0x0000040002027824 */ /* 0x000fe200078e00ff */
[----:B------:R-:W-:Y:S02]  /*103e0*/  LOP3.LUT R16, R16, 0xfffffdff, RZ, 0xc0, !PT ;  /* 0xfffffdff10107812 */ /* 0x000fe400078ec0ff */
[----:B------:R-:W-:Y:S01]  /*103f0*/  LOP3.LUT R0, R3, 0x60, R0, 0xf8, !PT ;  /* 0x0000006003007812 */ /* 0x000fe200078ef800 */
[----:B------:R-:W-:Y:S01]  /*10400*/  UISETP.NE.U32.AND UP0, UPT, UR10, URZ, UPT ;  /* 0x0000003f0a00728c */ /* 0x000fe2000bf05070 */
[----:B------:R-:W-:-:S02]  /*10410*/  @P1 LOP3.LUT R16, R16, 0x200, RZ, 0xfc, !PT ;  /* 0x0000020010101812 */ /* 0x000fc400078efcff */
[----:B------:R-:W-:Y:S01]  /*10420*/  LOP3.LUT R2, R0, 0x80, RZ, 0xfc, !PT ;  /* 0x0000008000027812 */ /* 0x000fe200078efcff */
[----:B------:R-:W-:Y:S01]  /*10430*/  UISETP.NE.AND.EX UP0, UPT, UR11, URZ, UPT, UP0 ;  /* 0x0000003f0b00728c */ /* 0x000fe2000bf05300 */
[----:B------:R0:W-:Y:S01]  /*10440*/  STL [R1+0x1c], RZ ;  /* 0x00001cff01007387 */ /* 0x0001e20000100800 */
[----:B------:R-:W-:Y:S02]  /*10450*/  ISETP.GE.AND P1, PT, R36, UR8, PT ;  /* 0x0000000824007c0c */ /* 0x000fe4000bf26270 */
[----:B------:R-:W-:Y:S01]  /*10460*/  LOP3.LUT R16, R16, 0xffffffef, RZ, 0xc0, !PT ;  /* 0xffffffef10107812 */ /* 0x000fe200078ec0ff */
[----:B------:R-:W-:-:S03]  /*10470*/  USEL UR4, UR4, 0x1, UP0 ;  /* 0x0000000104047887 */ /* 0x000fc60008000000 */
[----:B------:R-:W-:Y:S01]  /*10480*/  @P0 LOP3.LUT R16, R16, 0x10, RZ, 0xfc, !PT ;  /* 0x0000001010100812 */ /* 0x000fe200078efcff */
[----:B------:R-:W-:Y:S01]  /*10490*/  UIMAD UR37, UR4, UR6, URZ ;  /* 0x00000006042572a4 */ /* 0x000fe2000f8e023f */
[----:B------:R-:W-:Y:S02]  /*104a0*/  ISETP.GE.AND P0, PT, R36, UR9, PT ;  /* 0x0000000924007c0c */ /* 0x000fe4000bf06270 */
[----:B------:R-:W-:Y:S01]  /*104b0*/  LOP3.LUT R16, R16, 0xfffffffd, RZ, 0xc0, !PT ;  /* 0xfffffffd10107812 */ /* 0x000fe200078ec0ff */
[----:B------:R-:W-:-:S03]  /*104c0*/  UIADD3 UR4, UR37, 0x9f, URZ ;  /* 0x0000009f25047890 */ /* 0x000fc6000fffe03f */
[----:B------:R-:W-:Y:S01]  /*104d0*/  @P1 LOP3.LUT R16, R16, 0x2, RZ, 0xfc, !PT ;  /* 0x0000000210101812 */ /* 0x000fe200078efcff */
[----:B------:R-:W-:-:S03]  /*104e0*/  UIMAD.WIDE UR4, UR4, 0x66666667, URZ ;  /* 0x66666667040478a5 */ /* 0x000fc6000f8e023f */
[----:B------:R-:W-:Y:S01]  /*104f0*/  LOP3.LUT R16, R16, 0xfffff7ff, RZ, 0xc0, !PT ;  /* 0xfffff7ff10107812 */ /* 0x000fe200078ec0ff */
[----:B------:R-:W-:Y:S01]  /*10500*/  USHF.R.U32.HI UR40, URZ, 0x1f, UR5 ;  /* 0x0000001f3f287899 */ /* 0x000fe20008011605 */
[----:B------:R-:W-:Y:S02]  /*10510*/  IMAD.MOV.U32 R32, RZ, RZ, 0x1 ;  /* 0x00000001ff207424 */ /* 0x000fe400078e00ff */
[----:B------:R-:W-:Y:S01]  /*10520*/  IMAD.MOV.U32 R19, RZ, RZ, RZ ;  /* 0x000000ffff137224 */ /* 0x000fe200078e00ff */
[----:B------:R-:W-:Y:S01]  /*10530*/  @P0 LOP3.LUT R16, R16, 0x800, RZ, 0xfc, !PT ;  /* 0x0000080010100812 */ /* 0x000fe200078efcff */
[----:B------:R-:W-:Y:S01]  /*10540*/  UIMAD UR38, UR38, UR39, URZ ;  /* 0x00000027262672a4 */ /* 0x000fe2000f8e023f */
[----:B------:R-:W-:Y:S01]  /*10550*/  ULDC UR45, c[0x0][0xc] ;  /* 0x00000300002d7ab9 */ /* 0x000fe20000000800 */
[----:B------:R-:W-:Y:S02]  /*10560*/  ULOP3.LUT UR46, UR36, 0x2, URZ, 0xfc, !UPT ;  /* 0x00000002242e7892 */ /* 0x000fe4000f8efc3f */
[----:B------:R-:W-:-:S02]  /*10570*/  ULOP3.LUT UR47, UR36, 0x1, URZ, 0xfc, !UPT ;  /* 0x00000001242f7892 */ /* 0x000fc4000f8efc3f */
[----:B------:R-:W-:Y:S02]  /*10580*/  UIADD3 UR39, UR37, 0xa0, -UR39 ;  /* 0x000000a025277890 */ /* 0x000fe4000fffe827 */
[----:B------:R-:W-:Y:S01]  /*10590*/  ULEA.HI.SX32 UR40, UR5, UR40, 0x1a ;  /* 0x0000002805287291 */ /* 0x000fe2000f8fd23f */
[----:B--2---:R-:W-:-:S05]  /*105a0*/  LEA R17, R10, R17, 0x18 ;  /* 0x000000110a117211 */ /* 0x004fca00078ec0ff */
[----:B------:R-:W-:-:S05]  /*105b0*/  IMAD.IADD R0, R17, 0x1, R4 ;  /* 0x0000000111007824 */ /* 0x000fca00078e0204 */
[----:B------:R0:W-:Y:S02]  /*105c0*/  STL [R1+0x14], R0 ;  /* 0x0000140001007387 */ /* 0x0001e40000100800 */
.L_x_2266:
[----:B0-----:R-:W2:Y:S01]  /*105d0*/  LDL R0, [R1+0x18] ;  /* 0x0000180001007983 */ /* 0x001ea20000100800 */
        /* <DEDUP_REMOVED lines=13> */
[----:B-1----:R-:W-:Y:S05]  /*106b0*/  @P0 BRA `(.L_x_2200) ;  /* 0x0000000000200947 */ /* 0x002fea0003800000 */
        /* <DEDUP_REMOVED lines=8> */
.L_x_2200:
[----:B------:R-:W-:Y:S01]  /*10740*/  ULDC UR8, c[0x0][0xc54] ;  /* 0x0003150000087ab9 */ /* 0x000fe20000000800 */
[----:B------:R-:W-:Y:S01]  /*10750*/  UMOV UR6, UR7 ;  /* 0x0000000700067c82 */ /* 0x000fe20008000000 */
[----:B------:R-:W-:-:S11]  /*10760*/  UISETP.NE.AND UP0, UPT, UR8, 0x1, UPT ;  /* 0x000000010800788c */ /* 0x000fd6000bf05270 */
[----:B------:R-:W-:Y:S02]  /*10770*/  @UP0 ULDC.64 UR10, c[0x0][0xc58] ;  /* 0x00031600000a0ab9 */ /* 0x000fe40000000a00 */
[----:B------:R-:W-:-:S04]  /*10780*/  UIMAD.WIDE.U32 UR4, UR7, UR10, URZ ;  /* 0x0000000a070472a5 */ /* 0x000fc8000f8e003f */
[----:B------:R-:W-:-:S04]  /*10790*/  @UP0 USHF.R.U32.HI UR6, URZ, UR11, UR5 ;  /* 0x0000000b3f060299 */ /* 0x000fc80008011605 */
[----:B------:R-:W-:-:S12]  /*107a0*/  UIMAD UR4, UR6, UR8, URZ ;  /* 0x00000008060472a4 */ /* 0x000fd8000f8e023f */
.L_x_2201:
        /* <DEDUP_REMOVED lines=13> */
[----:B------:R-:W-:Y:S01]  /*10880*/  PLOP3.LUT P0, PT, PT, PT, UP0, 0x80, 0x0 ;  /* 0x000000000000781c */ /* 0x000fe20003f0f008 */
[----:B------:R-:W-:-:S03]  /*10890*/  @UP1 USHF.R.U32.HI UR42, URZ, UR7, UR5 ;  /* 0x000000073f2a1299 */ /* 0x000fc60008011605 */
[----:B------:R-:W-:Y:S02]  /*108a0*/  @UP0 ULDC.64 UR4, c[0x0][0xa28] ;  /* 0x00028a0000040ab9 */ /* 0x000fe40000000a00 */
[----:B------:R-:W-:-:S06]  /*108b0*/  @UP0 UIMAD.WIDE UR4, UR42, 0x4, UR4 ;  /* 0x000000042a0408a5 */ /* 0x000fcc000f8e0204 */
[----:B------:R-:W-:Y:S01]  /*108c0*/  IMAD.U32 R2, RZ, RZ, UR4 ;  /* 0x00000004ff027e24 */ /* 0x000fe2000f8e00ff */
[----:B------:R-:W-:Y:S01]  /*108d0*/  ULOP3.LUT UR43, UR6, 0x1ffffff, URZ, 0x3c, !UPT ;  /* 0x01ffffff062b7892 */ /* 0x000fe2000f8e3c3f */
[----:B------:R-:W-:Y:S01]  /*108e0*/  IMAD.U32 R3, RZ, RZ, UR5 ;  /* 0x00000005ff037e24 */ /* 0x000fe2000f8e00ff */
[----:B------:R-:W-:Y:S01]  /*108f0*/  ULDC UR5, c[0x0][0x448] ;  /* 0x0001120000057ab9 */ /* 0x000fe20000000800 */
[----:B------:R-:W-:-:S03]  /*10900*/  ULDC UR4, c[0x0][0xc3c] ;  /* 0x00030f0000047ab9 */ /* 0x000fc60000000800 */
[----:B------:R-:W2:Y:S01]  /*10910*/  @P0 LDG.E R22, desc[UR50][R2.64] ;  /* 0x0000003202160981 */ /* 0x000ea2000c1e1900 */
[----:B------:R-:W-:Y:S01]  /*10920*/  UISETP.NE.AND UP2, UPT, UR5, 0x1, UPT ;  /* 0x000000010500788c */ /* 0x000fe2000bf45270 */
[----:B------:R-:W-:Y:S01]  /*10930*/  BSSY B7, `(.L_x_2202) ;  /* 0x0000447000077945 */ /* 0x000fe20003800000 */
[----:B------:R-:W-:Y:S02]  /*10940*/  UIADD3 UR43, UR43, UR4, URZ ;  /* 0x000000042b2b7290 */ /* 0x000fe4000fffe03f */
[----:B------:R-:W-:Y:S02]  /*10950*/  UP2UR UR48, UPR, URZ, 0x4 ;  /* 0x000000043f307883 */ /* 0x000fe40008000000 */
[----:B------:R-:W-:-:S04]  /*10960*/  USHF.L.U32 UR6, UR43, 0x7, URZ ;  /* 0x000000072b067899 */ /* 0x000fc8000800063f */
[----:B------:R-:W-:Y:S01]  /*10970*/  UIADD3 UR6, UR6, 0x7f, URZ ;  /* 0x0000007f06067890 */ /* 0x000fe2000fffe03f */
[----:B------:R-:W-:Y:S01]  /*10980*/  @UP2 ULDC UR4, c[0x0][0x44c] ;  /* 0x0001130000042ab9 */ /* 0x000fe20000000800 */
[----:B------:R-:W-:Y:S02]  /*10990*/  @UP2 ULDC UR7, c[0x0][0x450] ;  /* 0x0001140000072ab9 */ /* 0x000fe40000000800 */
[----:B------:R-:W-:-:S04]  /*109a0*/  UIMAD.WIDE.U32 UR4, UR6, UR4, URZ ;  /* 0x00000004060472a5 */ /* 0x000fc8000f8e003f */
[----:B------:R-:W-:-:S04]  /*109b0*/  @UP2 USHF.R.U32.HI UR6, URZ, UR7, UR5 ;  /* 0x000000073f062299 */ /* 0x000fc80008011605 */
[----:B------:R-:W-:-:S04]  /*109c0*/  UIADD3 UR4, UR39, UR6, URZ ;  /* 0x0000000627047290 */ /* 0x000fc8000fffe03f */
[----:B------:R-:W-:-:S04]  /*109d0*/  UIMAD.WIDE UR4, UR4, 0x66666667, URZ ;  /* 0x66666667040478a5 */ /* 0x000fc8000f8e023f */
[----:B------:R-:W-:-:S04]  /*109e0*/  USHF.R.U32.HI UR4, URZ, 0x1f, UR5 ;  /* 0x0000001f3f047899 */ /* 0x000fc80008011605 */
[----:B------:R-:W-:-:S04]  /*109f0*/  ULEA.HI.SX32 UR4, UR5, UR4, 0x1a ;  /* 0x0000000405047291 */ /* 0x000fc8000f8fd23f */
[----:B------:R-:W-:-:S04]  /*10a00*/  UISETP.LT.AND UP0, UPT, UR40, UR4, UPT ;  /* 0x000000042800728c */ /* 0x000fc8000bf01270 */
[----:B------:R-:W-:-:S06]  /*10a10*/  USEL UR44, UR40, UR4, UP0 ;  /* 0x00000004282c7287 */ /* 0x000fcc0008000000 */
[----:B------:R-:W-:Y:S01]  /*10a20*/  ISETP.LT.AND P0, PT, RZ, UR44, PT ;  /* 0x0000002cff007c0c */ /* 0x000fe2000bf01270 */
[----:B--2---:R0:W-:-:S12]  /*10a30*/  STL [R1], R22 ;  /* 0x0000001601007387 */ /* 0x0041d80000100800 */
[----:B------:R-:W-:Y:S05]  /*10a40*/  @P0 BRA `(.L_x_2203) ;  /* 0x0000000000480947 */ /* 0x000fea0003800000 */
[----:B------:R-:W1:Y:S02]  /*10a50*/  S2R R0, SR_TID.X ;  /* 0x0000000000007919 */ /* 0x000e640000002100 */
[----:B-1----:R-:W-:-:S04]  /*10a60*/  LOP3.LUT R0, R0, 0x7f, RZ, 0xc0, !PT ;  /* 0x0000007f00007812 */ /* 0x002fc800078ec0ff */
[----:B------:R-:W-:-:S13]  /*10a70*/  ISETP.NE.AND P1, PT, R0, RZ, PT ;  /* 0x000000ff0000720c */ /* 0x000fda0003f25270 */
[----:B------:R-:W-:Y:S05]  /*10a80*/  @P1 BRA `(.L_x_2204) ;  /* 0x0000004000c41947 */ /* 0x000fea0003800000 */
[----:B------:R-:W1:Y:S01]  /*10a90*/  S2R R7, SR_LANEID ;  /* 0x0000000000077919 */ /* 0x000e620000000000 */
[----:B------:R-:W-:Y:S01]  /*10aa0*/  VOTEU.ANY UR4, UPT, PT ;  /* 0x0000000000047886 */ /* 0x000fe200038e0100 */
[----:B------:R-:W2:Y:S01]  /*10ab0*/  LDC.64 R2, c[0x0][0xc80] ;  /* 0x00032000ff027b82 */ /* 0x000ea20000000a00 */
[----:B------:R-:W1:Y:S08]  /*10ac0*/  FLO.U32 R0, UR4 ;  /* 0x0000000400007d00 */ /* 0x000e7000080e0000 */
[----:B------:R-:W2:Y:S01]  /*10ad0*/  POPC R5, UR4 ;  /* 0x0000000400057d09 */ /* 0x000ea20008000000 */
[----:B-1----:R-:W-:-:S13]  /*10ae0*/  ISETP.EQ.U32.AND P0, PT, R0, R7, PT ;  /* 0x000000070000720c */ /* 0x002fda0003f02070 */
[----:B--2---:R-:W2:Y:S01]  /*10af0*/  @P0 ATOMG.E.ADD.STRONG.GPU PT, R3, desc[UR50][R2.64], R5 ;  /* 0x00000005020309a8 */ /* 0x004ea200081ee1f2 */
[----:B------:R-:W1:Y:S02]  /*10b00*/  S2R R4, SR_LTMASK ;  /* 0x0000000000047919 */ /* 0x000e640000003900 */
[----:B-1----:R-:W-:-:S04]  /*10b10*/  LOP3.LUT R4, R4, UR4, RZ, 0xc0, !PT ;  /* 0x0000000404047c12 */ /* 0x002fc8000f8ec0ff */
[----:B------:R-:W1:Y:S01]  /*10b20*/  POPC R7, R4 ;  /* 0x0000000400077309 */ /* 0x000e620000000000 */
[----:B--2---:R-:W1:Y:S02]  /*10b30*/  SHFL.IDX PT, R0, R3, R0, 0x1f ;  /* 0x00001f0003007589 */ /* 0x004e6400000e0000 */
[----:B-1----:R-:W-:-:S05]  /*10b40*/  IADD3 R0, R0, UR45, R7 ;  /* 0x0000002d00007c10 */ /* 0x002fca000fffe007 */
[----:B------:R1:W-:Y:S01]  /*10b50*/  STL [R1+0x18], R0 ;  /* 0x0000180001007387 */ /* 0x0003e20000100800 */
[----:B------:R-:W-:Y:S05]  /*10b60*/  BRA `(.L_x_2204) ;  /* 0x00000040008c7947 */ /* 0x000fea0003800000 */
.L_x_2203:
        /* <DEDUP_REMOVED lines=20> */
.L_x_2206:
[----:B------:R-:W-:Y:S05]  /*10cb0*/  BSYNC B6 ;  /* 0x0000000000067941 */ /* 0x000fea0003800000 */
.L_x_2205:
        /* <DEDUP_REMOVED lines=22> */
.L_x_2208:
[----:B------:R-:W-:Y:S05]  /*10e20*/  BSYNC B6 ;  /* 0x0000000000067941 */ /* 0x000fea0003800000 */
.L_x_2207:
        /* <DEDUP_REMOVED lines=20> */
.L_x_2210:
[----:B------:R-:W-:Y:S05]  /*10f70*/  BSYNC B6 ;  /* 0x0000000000067941 */ /* 0x000fea0003800000 */
.L_x_2209:
        /* <DEDUP_REMOVED lines=19> */
.L_x_2212:
[----:B------:R-:W-:Y:S05]  /*110b0*/  BSYNC B6 ;  /* 0x0000000000067941 */ /* 0x000fea0003800000 */
.L_x_2211:
        /* <DEDUP_REMOVED lines=8> */
[----:B------:R-:W-:Y:S01]  /*11140*/  MOV R2, UR4 ;  /* 0x0000000400027c02 */ /* 0x000fe20008000f00 */
[----:B------:R-:W-:Y:S01]  /*11150*/  IMAD.U32 R3, RZ, RZ, UR5 ;  /* 0x00000005ff037e24 */ /* 0x000fe2000f8e00ff */
[----:B------:R-:W-:-:S04]  /*11160*/  ULDC UR4, c[0x0][0xc48] ;  /* 0x0003120000047ab9 */ /* 0x000fc80000000800 */
[----:B------:R2:W5:Y:S01]  /*11170*/  @P0 LDG.E R31, desc[UR50][R2.64] ;  /* 0x00000032021f0981 */ /* 0x000562000c1e1900 */
[----:B------:R-:W-:Y:S01]  /*11180*/  UMOV UR5, 0xffffffff ;  /* 0xffffffff00057882 */ /* 0x000fe20000000000 */
[----:B------:R-:W-:Y:S02]  /*11190*/  IMAD.U32 R18, RZ, RZ, UR4 ;  /* 0x00000004ff127e24 */ /* 0x000fe4000f8e00ff */
[----:B------:R-:W-:Y:S05]  /*111a0*/  BRA.DIV UR5, `(.L_x_2213) ;  /* 0x00000046051c7947 */ /* 0x000fea000b800000 */
.L_x_2286:
[----:B------:R-:W3:Y:S01]  /*111b0*/  S2R R0, SR_TID.X ;  /* 0x0000000000007919 */ /* 0x000ee20000002100 */
[----:B------:R-:W-:Y:S01]  /*111c0*/  UMOV UR4, 0xa0 ;  /* 0x000000a000047882 */ /* 0x000fe20000000000 */
[----:B-1----:R-:W-:Y:S01]  /*111d0*/  ISETP.NE.AND P2, PT, R20, 0x1, PT ;  /* 0x000000011400780c */ /* 0x002fe20003f45270 */
[----:B------:R-:W-:Y:S01]  /*111e0*/  UIMAD UR4, UR44, UR4, -0xa0 ;  /* 0xffffff602c0474a4 */ /* 0x000fe2000f8e0204 */
[----:B------:R-:W1:Y:S01]  /*111f0*/  S2R R10, SR_TID.X ;  /* 0x00000000000a7919 */ /* 0x000e620000002100 */
[----:B-----5:R-:W-:Y:S02]  /*11200*/  SHF.R.S32.HI R37, RZ, 0x1f, R31 ;  /* 0x0000001fff257819 */ /* 0x020fe4000001141f */
[----:B------:R-:W-:-:S08]  /*11210*/  LOP3.LUT R16, R16, 0xffffff7f, RZ, 0xc0, !PT ;  /* 0xffffff7f10107812 */ /* 0x000fd000078ec0ff */
[----:B------:R-:W4:Y:S01]  /*11220*/  @P2 LDC R5, c[0x0][0x434] ;  /* 0x00010d00ff052b82 */ /* 0x000f220000000800 */
[----:B------:R-:W-:-:S07]  /*11230*/  @P2 LOP3.LUT R16, R16, 0x80, RZ, 0xfc, !PT ;  /* 0x0000008010102812 */ /* 0x000fce00078efcff */
[----:B------:R-:W0:Y:S01]  /*11240*/  @P2 LDC R7, c[0x0][0x438] ;  /* 0x00010e00ff072b82 */ /* 0x000e220000000800 */
[----:B---3--:R-:W-:Y:S01]  /*11250*/  LOP3.LUT R0, R0, 0x7f, RZ, 0xc0, !PT ;  /* 0x0000007f00007812 */ /* 0x008fe200078ec0ff */
[----:B-1----:R-:W-:-:S03]  /*11260*/  IMAD.SHL.U32 R13, R10, 0x20, RZ ;  /* 0x000000200a0d7824 */ /* 0x002fc600078e00ff */
[----:B------:R-:W-:Y:S01]  /*11270*/  SHF.R.U32.HI R11, RZ, 0x2, R0 ;  /* 0x00000002ff0b7819 */ /* 0x000fe20000011600 */
[----:B------:R-:W-:-:S03]  /*11280*/  IMAD.SHL.U32 R10, R10, 0x20, RZ ;  /* 0x000000200a0a7824 */ /* 0x000fc600078e00ff */
[C---:B------:R-:W-:Y:S02]  /*11290*/  LOP3.LUT R13, R11.reuse, 0x60, R13, 0xf8, !PT ;  /* 0x000000600b0d7812 */ /* 0x040fe400078ef80d */
[----:B------:R-:W-:Y:S02]  /*112a0*/  LOP3.LUT R10, R11, 0x60, R10, 0xf8, !PT ;  /* 0x000000600b0a7812 */ /* 0x000fe400078ef80a */
[----:B------:R-:W-:Y:S01]  /*112b0*/  LOP3.LUT R13, R13, 0x80, RZ, 0xfc, !PT ;  /* 0x000000800d0d7812 */ /* 0x000fe200078efcff */
[----:B------:R-:W1:Y:S04]  /*112c0*/  @P2 LDC R11, c[0x0][0x438] ;  /* 0x00010e00ff0b2b82 */ /* 0x000e680000000800 */
[----:B------:R-:W-:-:S05]  /*112d0*/  VIADD R0, R13, UR4 ;  /* 0x000000040d007c36 */ /* 0x000fca0008000000 */
[C---:B------:R-:W-:Y:S01]  /*112e0*/  ISETP.GE.AND P0, PT, R0.reuse, UR37, PT ;  /* 0x0000002500007c0c */ /* 0x040fe2000bf06270 */
[----:B------:R-:W-:-:S03]  /*112f0*/  IMAD.IADD R0, R0, 0x1, R22 ;  /* 0x0000000100007824 */ /* 0x000fc600078e0216 */
[----:B------:R-:W-:Y:S01]  /*11300*/  ISETP.GT.U32.OR P0, PT, R13, 0x9f, P0 ;  /* 0x0000009f0d00780c */ /* 0x000fe20000704470 */
[----:B----4-:R-:W-:-:S04]  /*11310*/  @P2 IMAD.HI.U32 R4, R0, R5, RZ ;  /* 0x0000000500042227 */ /* 0x010fc800078e00ff */
[----:B------:R-:W-:Y:S01]  /*11320*/  IMAD.MOV.U32 R8, RZ, RZ, R0 ;  /* 0x000000ffff087224 */ /* 0x000fe200078e0000 */
[----:B0-----:R-:W-:-:S07]  /*11330*/  @P2 SHF.R.U32.HI R8, RZ, R7, R4 ;  /* 0x00000007ff082219 */ /* 0x001fce0000011604 */
[----:B--2---:R-:W0:Y:S01]  /*11340*/  @!P0 LDC.64 R2, c[0x0][0x428] ;  /* 0x00010a00ff028b82 */ /* 0x004e220000000a00 */
[----:B------:R-:W-:-:S07]  /*11350*/  @!P0 SHF.R.S32.HI R7, RZ, 0x1f, R8 ;  /* 0x0000001fff078819 */ /* 0x000fce0000011408 */
[----:B------:R-:W2:Y:S01]  /*11360*/  @!P0 LDC.64 R4, c[0x0][0x418] ;  /* 0x00010600ff048b82 */ /* 0x000ea20000000a00 */
[----:B0-----:R-:W-:-:S04]  /*11370*/  @!P0 IMAD R6, R37, R2, RZ ;  /* 0x0000000225068224 */ /* 0x001fc800078e02ff */
[----:B------:R-:W-:Y:S02]  /*11380*/  @!P0 IMAD R9, R31, R3, R6 ;  /* 0x000000031f098224 */ /* 0x000fe400078e0206 */
[----:B------:R-:W-:-:S04]  /*11390*/  @!P0 IMAD.MOV.U32 R6, RZ, RZ, R8 ;  /* 0x000000ffff068224 */ /* 0x000fc800078e0008 */
[----:B------:R-:W-:-:S04]  /*113a0*/  @!P0 IMAD.WIDE.U32 R2, R31, R2, R6 ;  /* 0x000000021f028225 */ /* 0x000fc800078e0006 */
[----:B------:R-:W-:Y:S01]  /*113b0*/  @!P0 IMAD.IADD R3, R9, 0x1, R3 ;  /* 0x0000000109038824 */ /* 0x000fe200078e0203 */
[----:B--2---:R-:W-:Y:S01]  /*113c0*/  @!P0 LEA R4, P1, R2, R4, 0x2 ;  /* 0x0000000402048211 */ /* 0x004fe200078210ff */
[----:B------:R-:W-:Y:S02]  /*113d0*/  IMAD.MOV.U32 R6, RZ, RZ, RZ ;  /* 0x000000ffff067224 */ /* 0x000fe400078e00ff */
[----:B------:R-:W-:Y:S01]  /*113e0*/  VIADD R7, R10, UR4 ;  /* 0x000000040a077c36 */ /* 0x000fe20008000000 */
[----:B------:R-:W-:Y:S01]  /*113f0*/  @!P0 LEA.HI.X R5, R2, R5, R3, 0x2, P1 ;  /* 0x0000000502058211 */ /* 0x000fe200008f1403 */
[----:B------:R-:W0:Y:S04]  /*11400*/  @P2 LDC R10, c[0x0][0x434] ;  /* 0x00010d00ff0a2b82 */ /* 0x000e280000000800 */
[----:B------:R2:W5:Y:S01]  /*11410*/  @!P0 LDG.E R6, desc[UR50][R4.64] ;  /* 0x0000003204068981 */ /* 0x000562000c1e1900 */
[C---:B------:R-:W-:Y:S01]  /*11420*/  ISETP.GE.AND P0, PT, R7.reuse, UR37, PT ;  /* 0x0000002507007c0c */ /* 0x040fe2000bf06270 */
[----:B------:R-:W-:-:S04]  /*11430*/  IMAD.IADD R7, R7, 0x1, R22 ;  /* 0x0000000107077824 */ /* 0x000fc800078e0216 */
[----:B------:R-:W-:-:S08]  /*11440*/  IMAD.MOV.U32 R9, RZ, RZ, R7 ;  /* 0x000000ffff097224 */ /* 0x000fd000078e0007 */
[----:B------:R-:W3:Y:S01]  /*11450*/  @!P0 LDC.64 R2, c[0x0][0x428] ;  /* 0x00010a00ff028b82 */ /* 0x000ee20000000a00 */
[----:B0-----:R-:W-:-:S05]  /*11460*/  @P2 IMAD.HI.U32 R10, R7, R10, RZ ;  /* 0x0000000a070a2227 */ /* 0x001fca00078e00ff */
[----:B-1----:R-:W-:-:S04]  /*11470*/  @P2 SHF.R.U32.HI R9, RZ, R11, R10 ;  /* 0x0000000bff092219 */ /* 0x002fc8000001160a */
[--C-:B--2---:R-:W-:Y:S01]  /*11480*/  @!P0 SHF.R.S32.HI R5, RZ, 0x1f, R9.reuse ;  /* 0x0000001fff058819 */ /* 0x104fe20000011409 */
[----:B------:R-:W-:Y:S02]  /*11490*/  @!P0 IMAD.MOV.U32 R4, RZ, RZ, R9 ;  /* 0x000000ffff048224 */ /* 0x000fe400078e0009 */
[-C--:B---3--:R-:W-:Y:S02]  /*114a0*/  @!P0 IMAD R10, R37, R2.reuse, RZ ;  /* 0x00000002250a8224 */ /* 0x088fe400078e02ff */
[----:B------:R-:W-:-:S04]  /*114b0*/  @!P0 IMAD.WIDE.U32 R4, R31, R2, R4 ;  /* 0x000000021f048225 */ /* 0x000fc800078e0004 */
[----:B------:R-:W-:Y:S02]  /*114c0*/  @!P0 IMAD R10, R31, R3, R10 ;  /* 0x000000031f0a8224 */ /* 0x000fe400078e020a */
[----:B------:R-:W0:Y:S02]  /*114d0*/  @!P0 LDC.64 R2, c[0x0][0x418] ;  /* 0x00010600ff028b82 */ /* 0x000e240000000a00 */
[----:B------:R-:W-:Y:S02]  /*114e0*/  @!P0 IMAD.IADD R10, R5, 0x1, R10 ;  /* 0x00000001050a8824 */ /* 0x000fe400078e020a */
[----:B------:R-:W-:-:S04]  /*114f0*/  IMAD.MOV R5, RZ, RZ, -R8 ;  /* 0x000000ffff057224 */ /* 0x000fc800078e0a08 */
[----:B------:R-:W-:Y:S02]  /*11500*/  IMAD R5, R20, R5, R0 ;  /* 0x0000000514057224 */ /* 0x000fe400078e0200 */
[----:B------:R-:W-:-:S05]  /*11510*/  IMAD.U32 R0, RZ, RZ, UR46 ;  /* 0x0000002eff007e24 */ /* 0x000fca000f8e00ff */
[----:B------:R-:W-:Y:S02]  /*11520*/  ISETP.NE.AND P2, PT, R0, 0x3, PT ;  /* 0x000000030000780c */ /* 0x000fe40003f45270 */
[----:B0-----:R-:W-:-:S04]  /*11530*/  @!P0 LEA R2, P1, R4, R2, 0x2 ;  /* 0x0000000204028211 */ /* 0x001fc800078210ff */
[----:B------:R-:W-:Y:S01]  /*11540*/  @!P0 LEA.HI.X R3, R4, R3, R10, 0x2, P1 ;  /* 0x0000000304038211 */ /* 0x000fe200008f140a */
[----:B------:R-:W-:Y:S01]  /*11550*/  IMAD.MOV.U32 R4, RZ, RZ, RZ ;  /* 0x000000ffff047224 */ /* 0x000fe200078e00ff */
[----:B------:R-:W-:Y:S01]  /*11560*/  LOP3.LUT R16, R16, 0xffffffbf, RZ, 0xc0, !PT ;  /* 0xffffffbf10107812 */ /* 0x000fe200078ec0ff */
[----:B------:R-:W-:-:S04]  /*11570*/  IMAD.MOV R8, RZ, RZ, -R9 ;  /* 0x000000ffff087224 */ /* 0x000fc800078e0a09 */
[----:B------:R0:W5:Y:S01]  /*11580*/  @!P0 LDG.E R4, desc[UR50][R2.64] ;  /* 0x0000003202048981 */ /* 0x000162000c1e1900 */
[----:B------:R-:W-:Y:S01]  /*11590*/  ISETP.GT.U32.AND P0, PT, R13, 0x9f, PT ;  /* 0x0000009f0d00780c */ /* 0x000fe20003f04070 */
[----:B------:R-:W-:Y:S01]  /*115a0*/  IMAD R9, RZ, RZ, -UR42 ;  /* 0x8000002aff097e24 */ /* 0x000fe2000f8e02ff */
[----:B------:R-:W-:Y:S01]  /*115b0*/  @P2 LOP3.LUT R16, R16, 0x40, RZ, 0xfc, !PT ;  /* 0x0000004010102812 */ /* 0x000fe200078efcff */
[----:B------:R-:W-:Y:S02]  /*115c0*/  IMAD.U32 R12, RZ, RZ, UR44 ;  /* 0x0000002cff0c7e24 */ /* 0x000fe4000f8e00ff */
[----:B------:R-:W-:Y:S01]  /*115d0*/  IMAD R18, R18, R9, UR41 ;  /* 0x0000002912127e24 */ /* 0x000fe2000f8e0209 */
[----:B------:R-:W-:Y:S01]  /*115e0*/  LOP3.LUT R16, R16, 0xffffffdf, RZ, 0xc0, !PT ;  /* 0xffffffdf10107812 */ /* 0x000fe200078ec0ff */
[----:B------:R-:W-:Y:S02]  /*115f0*/  IMAD R7, R20, R8, R7 ;  /* 0x0000000814077224 */ /* 0x000fe400078e0207 */
[----:B------:R-:W-:Y:S01]  /*11600*/  VIADD R12, R12, 0xffffffff ;  /* 0xffffffff0c0c7836 */ /* 0x000fe20000000000 */
[----:B------:R-:W-:-:S03]  /*11610*/  SHF.R.S32.HI R33, RZ, 0x1f, R18 ;  /* 0x0000001fff217819 */ /* 0x000fc60000011412 */
[----:B------:R-:W-:Y:S01]  /*11620*/  @P0 LOP3.LUT R16, R16, 0x20, RZ, 0xfc, !PT ;  /* 0x0000002010100812 */ /* 0x000fe200078efcff */
[----:B0-----:R-:W-:Y:S06]  /*11630*/  @!P2 BRA `(.L_x_2214) ;  /* 0x000000000004a947 */ /* 0x001fec0003800000 */
[----:B------:R-:W-:Y:S01]  /*11640*/  BPT.TRAP 0x1 ;  /* 0x000000040000795c */ /* 0x000fe20000300000 */
.L_x_2214:
[----:B------:R-:W-:Y:S01]  /*11650*/  IMAD R0, R19, 0x8, R17 ;  /* 0x0000000813007824 */ /* 0x000fe200078e0211 */
[----:B------:R-:W-:Y:S01]  /*11660*/  SHF.L.U32 R28, R32, 0x1f, RZ ;  /* 0x0000001f201c7819 */ /* 0x000fe200000006ff */
[----:B------:R-:W-:Y:S01]  /*11670*/  BSSY B0, `(.L_x_2215) ;  /* 0x0000004000007945 */ /* 0x000fe20003800000 */
[----:B------:R-:W-:Y:S02]  /*11680*/  SHF.R.S32.HI R24, RZ, 0x1f, R7 ;  /* 0x0000001fff187819 */ /* 0x000fe40000011407 */
[----:B------:R-:W0:Y:S02]  /*11690*/  SYNCS.PHASECHK.TRANS64.TRYWAIT P0, [R0+URZ+0x29880], R28 ;  /* 0x0298801c000075a7 */ /* 0x000e24000800017f */
[----:B0-----:R-:W-:Y:S05]  /*116a0*/  @!P0 BRA `(.L_x_2216) ;  /* 0x0000004000088947 */ /* 0x001fea0003800000 */
.L_x_2287:
[----:B------:R-:W-:Y:S05]  /*116b0*/  BSYNC B0 ;  /* 0x0000000000007941 */ /* 0x000fea0003800000 */
.L_x_2215:
        /* <DEDUP_REMOVED lines=54> */
[----:B-1----:R-:W-:-:S05]  /*11a20*/  IADD3 R2, P0, R36, R2, RZ ;  /* 0x0000000224027210 */ /* 0x002fca0007f1e0ff */
[----:B--2---:R-:W-:Y:S01]  /*11a30*/  IMAD.X R3, RZ, RZ, R3, P0 ;  /* 0x000000ffff037224 */ /* 0x004fe200000e0603 */
        /* <DEDUP_REMOVED lines=31> */
.L_x_2299:
        /* <DEDUP_REMOVED lines=12> */
.L_x_2218:
        /* <DEDUP_REMOVED lines=11> */
.L_x_2219:
[----:B------:R2:W-:Y:S01]  /*11da0*/  SYNCS.ARRIVE.TRANS64.A1T0 RZ, [R0+URZ+0x29870], RZ ;  /* 0x029870ff00ff79a7 */ /* 0x0005e2000810003f */
[----:B------:R-:W-:Y:S05]  /*11db0*/  @!P6 BRA `(.L_x_2220) ;  /* 0x000000000004e947 */ /* 0x000fea0003800000 */
[----:B------:R-:W-:Y:S01]  /*11dc0*/  BPT.TRAP 0x1 ;  /* 0x000000040000795c */ /* 0x000fe20000300000 */
.L_x_2220:
[----:B------:R-:W3:Y:S01]  /*11dd0*/  SYNCS.PHASECHK.TRANS64.TRYWAIT P0, [R0+URZ+0x29840], R28 ;  /* 0x0298401c000075a7 */ /* 0x000ee2000800017f */
[----:B------:R-:W-:Y:S04]  /*11de0*/  BSSY B0, `(.L_x_2221) ;  /* 0x0000002000007945 */ /* 0x000fe80003800000 */
[----:B---3--:R-:W-:Y:S05]  /*11df0*/  @!P0 BRA `(.L_x_2222) ;  /* 0x0000004000108947 */ /* 0x008fea0003800000 */
.L_x_2300:
[----:B------:R-:W-:Y:S05]  /*11e00*/  BSYNC B0 ;  /* 0x0000000000007941 */ /* 0x000fea0003800000 */
.L_x_2221:
[----:B------:R-:W4:Y:S01]  /*11e10*/  LDL R10, [R1+0x8] ;  /* 0x00000800010a7983 */ /* 0x000f220000100800 */
[----:B------:R-:W-:Y:S01]  /*11e20*/  ULDC.64 UR4, c[0x0][0x300] ;  /* 0x0000c00000047ab9 */ /* 0x000fe20000000a00 */
[----:B------:R-:W-:Y:S01]  /*11e30*/  ULDC.64 UR6, c[0x0][0x310] ;  /* 0x0000c40000067ab9 */ /* 0x000fe20000000a00 */
        /* <DEDUP_REMOVED lines=19> */
[----:B------:R-:W-:Y:S02]  /*11f70*/  IMAD.IADD R3, R3, 0x1, R9 ;  /* 0x0000000103037824 */ /* 0x000fe400078e0209 */
[----:B------:R-:W-:Y:S02]  /*11f80*/  IMAD R5, R27, UR6, RZ ;  /* 0x000000061b057c24 */ /* 0x000fe4000f8e02ff */
[----:B------:R-:W-:-:S04]  /*11f90*/  IMAD.WIDE.U32 R2, R6, UR6, R2 ;  /* 0x0000000606027c25 */ /* 0x000fc8000f8e0002 */
[----:B------:R-:W-:-:S04]  /*11fa0*/  IMAD R5, R6, UR7, R5 ;  /* 0x0000000706057c24 */ /* 0x000fc8000f8e0205 */
[----:B------:R-:W-:Y:S02]  /*11fb0*/  IMAD.IADD R3, R3, 0x1, R5 ;  /* 0x0000000103037824 */ /* 0x000fe400078e0205 */
[----:B------:R-:W-:-:S03]  /*11fc0*/  IMAD.WIDE.U32 R2, R18, UR8, R2 ;  /* 0x0000000812027c25 */ /* 0x000fc6000f8e0002 */
        /* <DEDUP_REMOVED lines=9> */
[----:B-1----:R-:W-:-:S03]  /*12060*/  @P4 IMAD.IADD R23, R17, 0x1, R5 ;  /* 0x0000000111174824 */ /* 0x002fc600078e0205 */
[----:B------:R-:W-:Y:S01]  /*12070*/  SHFL.IDX PT, R6, R6, RZ, 0x1c1f ;  /* 0x001c1fff06067589 */ /* 0x000fe200000e0000 */
[----:B----4-:R-:W-:-:S03]  /*12080*/  @P5 IADD3 R8, P0, R36, R14, RZ ;  /* 0x0000000e24085210 */ /* 0x010fc60007f1e0ff */
[----:B------:R-:W1:Y:S02]  /*12090*/  SHFL.IDX PT, R14, R4, 0x1, 0x1c1f ;  /* 0x003c1f00040e7f89 */ /* 0x000e6400000e0000 */
[----:B-----5:R-:W-:Y:S01]  /*120a0*/  @P5 IMAD.X R3, RZ, RZ, R2, P0 ;  /* 0x000000ffff035224 */ /* 0x020fe200000e0602 */
[----:B------:R-:W-:Y:S01]  /*120b0*/  LOP3.LUT P0, RZ, R16, 0x10, RZ, 0xc0, !PT ;  /* 0x0000001010ff7812 */ /* 0x000fe2000780c0ff */
[----:B------:R-:W-:-:S12]  /*120c0*/  @P5 IMAD.MOV.U32 R2, RZ, RZ, R8 ;  /* 0x000000ffff025224 */ /* 0x000fd800078e0008 */
[----:B------:R-:W-:Y:S04]  /*120d0*/  @P5 LDGSTS.E.BYPASS.LTC128B.128 [R21+0x1a400], desc[UR50][R2.64], !P0 ;  /* 0x1a40000002155fae */ /* 0x000fe8000c101d72 */
[----:B------:R-:W-:Y:S01]  /*120e0*/  @P5 LDGSTS.E.BYPASS.LTC128B.128 [R21+0x1cc00], desc[UR50][R2.64+0x40], !P6 ;  /* 0x1cc0004002155fae */ /* 0x000fe2000f101d72 */
[----:B-1----:R-:W-:-:S03]  /*120f0*/  @P4 IADD3 R8, P0, R36, R14, RZ ;  /* 0x0000000e24084210 */ /* 0x002fc60007f1e0ff */
[----:B------:R1:W-:Y:S01]  /*12100*/  @P5 LDGSTS.E.BYPASS.LTC128B.128 [R21+0x1f400], desc[UR50][R2.64+0x80], !P1 ;  /* 0x1f40008002155fae */ /* 0x0003e2000c901d72 */
[----:B------:R-:W-:-:S03]  /*12110*/  LOP3.LUT P5, RZ, R16, 0x10, RZ, 0xc0, !PT ;  /* 0x0000001010ff7812 */ /* 0x000fc600078ac0ff */
[----:B------:R-:W-:Y:S04]  /*12120*/  SHFL.IDX PT, R14, R4, 0x2, 0x1c1f ;  /* 0x005c1f00040e7f89 */ /* 0x000fe800000e0000 */
[----:B-1----:R-:W1:Y:S01]  /*12130*/  SHFL.IDX PT, R2, R7, 0x1, 0x1c1f ;  /* 0x003c1f0007027f89 */ /* 0x002e6200000e0000 */
[----:B------:R-:W-:Y:S02]  /*12140*/  @P3 IMAD.IADD R21, R17, 0x1, R5 ;  /* 0x0000000111153824 */ /* 0x000fe400078e0205 */
[----:B-1----:R-:W-:Y:S02]  /*12150*/  @P4 IMAD.X R25, RZ, RZ, R2, P0 ;  /* 0x000000ffff194224 */ /* 0x002fe400000e0602 */
[----:B------:R-:W-:Y:S01]  /*12160*/  @P4 IMAD.MOV.U32 R2, RZ, RZ, R8 ;  /* 0x000000ffff024224 */ /* 0x000fe200078e0008 */
[----:B------:R-:W-:-:S02]  /*12170*/  @P3 IADD3 R8, P0, R36, R14, RZ ;  /* 0x0000000e24083210 */ /* 0x000fc40007f1e0ff */
[----:B------:R-:W-:Y:S01]  /*12180*/  @P4 MOV R3, R25 ;  /* 0x0000001900034202 */ /* 0x000fe20000000f00 */
[----:B------:R-:W-:Y:S04]  /*12190*/  SHFL.IDX PT, R14, R4, 0x3, 0x1c1f ;  /* 0x007c1f00040e7f89 */ /* 0x000fe800000e0000 */
[----:B------:R-:W-:Y:S04]  /*121a0*/  @P4 LDGSTS.E.BYPASS.LTC128B.128 [R23+0x1ac00], desc[UR50][R2.64], !P5 ;  /* 0x1ac0000002174fae */ /* 0x000fe8000e901d72 */
[----:B------:R-:W-:Y:S04]  /*121b0*/  @P4 LDGSTS.E.BYPASS.LTC128B.128 [R23+0x1d400], desc[UR50][R2.64+0x40], !P6 ;  /* 0x1d40004002174fae */ /* 0x000fe8000f101d72 */
[----:B------:R1:W-:Y:S04]  /*121c0*/  @P4 LDGSTS.E.BYPASS.LTC128B.128 [R23+0x1fc00], desc[UR50][R2.64+0x80], !P1 ;  /* 0x1fc0008002174fae */ /* 0x0003e8000c901d72 */
[----:B-1----:R-:W1:Y:S04]  /*121d0*/  SHFL.IDX PT, R2, R7, 0x2, 0x1c1f ;  /* 0x005c1f0007027f89 */ /* 0x002e6800000e0000 */
[----:B------:R-:W4:Y:S01]  /*121e0*/  SHFL.IDX PT, R7, R7, 0x3, 0x1c1f ;  /* 0x007c1f0007077f89 */ /* 0x000f2200000e0000 */
[----:B-1----:R-:W-:Y:S01]  /*121f0*/  @P3 IMAD.X R25, RZ, RZ, R2, P0 ;  /* 0x000000ffff193224 */ /* 0x002fe200000e0602 */
[----:B------:R-:W-:Y:S01]  /*12200*/  @P2 IADD3 R14, P0, R36, R14, RZ ;  /* 0x0000000e240e2210 */ /* 0x000fe20007f1e0ff */
[----:B------:R-:W-:-:S02]  /*12210*/  @P3 IMAD.MOV.U32 R2, RZ, RZ, R8 ;  /* 0x000000ffff023224 */ /* 0x000fc400078e0008 */
[----:B------:R-:W-:Y:S02]  /*12220*/  @P3 IMAD.MOV.U32 R3, RZ, RZ, R25 ;  /* 0x000000ffff033224 */ /* 0x000fe400078e0019 */
[----:B----4-:R-:W-:Y:S02]  /*12230*/  @P2 IMAD.X R23, RZ, RZ, R7, P0 ;  /* 0x000000ffff172224 */ /* 0x010fe400000e0607 */
[----:B------:R-:W-:Y:S01]  /*12240*/  @P2 IMAD.IADD R25, R17, 0x1, R5 ;  /* 0x0000000111192824 */ /* 0x000fe200078e0205 */
[----:B------:R-:W-:Y:S04]  /*12250*/  @P3 LDGSTS.E.BYPASS.LTC128B.128 [R21+0x1b400], desc[UR50][R2.64], !P5 ;  /* 0x1b40000002153fae */ /* 0x000fe8000e901d72 */
[----:B------:R-:W-:Y:S04]  /*12260*/  @P3 LDGSTS.E.BYPASS.LTC128B.128 [R21+0x1dc00], desc[UR50][R2.64+0x40], !P6 ;  /* 0x1dc0004002153fae */ /* 0x000fe8000f101d72 */
[----:B------:R1:W-:Y:S02]  /*12270*/  @P3 LDGSTS.E.BYPASS.LTC128B.128 [R21+0x20400], desc[UR50][R2.64+0x80], !P1 ;  /* 0x2040008002153fae */ /* 0x0003e4000c901d72 */
[----:B-1----:R-:W-:-:S02]  /*12280*/  @P2 IMAD.MOV.U32 R2, RZ, RZ, R14 ;  /* 0x000000ffff022224 */ /* 0x002fc400078e000e */
[----:B------:R-:W-:Y:S01]  /*12290*/  @P2 IMAD.MOV.U32 R3, RZ, RZ, R23 ;  /* 0x000000ffff032224 */ /* 0x000fe200078e0017 */
[----:B------:R1:W4:Y:S04]  /*122a0*/  SHFL.IDX PT, R14, R9, RZ, 0x1c1f ;  /* 0x001c1fff090e7589 */ /* 0x00032800000e0000 */
[----:B------:R1:W-:Y:S04]  /*122b0*/  @P2 LDGSTS.E.BYPASS.LTC128B.128 [R25+0x1bc00], desc[UR50][R2.64], !P5 ;  /* 0x1bc0000002192fae */ /* 0x0003e8000e901d72 */
[----:B------:R1:W-:Y:S04]  /*122c0*/  @P2 LDGSTS.E.BYPASS.LTC128B.128 [R25+0x1e400], desc[UR50][R2.64+0x40], !P6 ;  /* 0x1e40004002192fae */ /* 0x0003e8000f101d72 */
[----:B------:R1:W-:Y:S02]  /*122d0*/  @P2 LDGSTS.E.BYPASS.LTC128B.128 [R25+0x20c00], desc[UR50][R2.64+0x80], !P1 ;  /* 0x20c0008002192fae */ /* 0x0003e4000c901d72 */
.L_x_2312:
[----:B------:R-:W-:Y:S01]  /*122e0*/  LOP3.LUT P0, RZ, R16, 0x100, RZ, 0xc0, !PT ;  /* 0x0000010010ff7812 */ /* 0x000fe2000780c0ff */
[----:B------:R-:W-:-:S12]  /*122f0*/  BSSY B0, `(.L_x_2224) ;  /* 0x000000e000007945 */ /* 0x000fd80003800000 */
[----:B------:R-:W-:Y:S05]  /*12300*/  @!P0 BRA `(.L_x_2225) ;  /* 0x0000000000308947 */ /* 0x000fea0003800000 */
[C---:B------:R-:W-:Y:S01]  /*12310*/  LOP3.LUT P3, RZ, R16.reuse, 0x10, RZ, 0xc0, !PT ;  /* 0x0000001010ff7812 */ /* 0x040fe2000786c0ff */
[----:B------:R-:W-:Y:S01]  /*12320*/  IMAD.IADD R5, R17, 0x1, R5 ;  /* 0x0000000111057824 */ /* 0x000fe200078e0205 */
[C---:B------:R-:W-:Y:S02]  /*12330*/  LOP3.LUT P2, RZ, R16.reuse, 0x8, RZ, 0xc0, !PT ;  /* 0x0000000810ff7812 */ /* 0x040fe4000784c0ff */
[----:B------:R-:W-:Y:S02]  /*12340*/  LOP3.LUT P1, RZ, R16, 0x4, RZ, 0xc0, !PT ;  /* 0x0000000410ff7812 */ /* 0x000fe4000782c0ff */
[----:B-1--4-:R-:W-:-:S05]  /*12350*/  IADD3 R2, P0, R36, R14, RZ ;  /* 0x0000000e24027210 */ /* 0x012fca0007f1e0ff */
[----:B------:R-:W-:-:S05]  /*12360*/  IMAD.X R3, RZ, RZ, R6, P0 ;  /* 0x000000ffff037224 */ /* 0x000fca00000e0606 */
[----:B------:R-:W-:Y:S01]  /*12370*/  @!PT LDS RZ, [RZ] ;  /* 0x00000000fffff984 */ /* 0x000fe20000000800 */
[----:B------:R-:W-:Y:S01]  /*12380*/  @!PT LDS RZ, [RZ] ;  /* 0x00000000fffff984 */ /* 0x000fe20000000800 */
[----:B------:R-:W-:Y:S01]  /*12390*/  @!PT LDS RZ, [RZ] ;  /* 0x00000000fffff984 */ /* 0x000fe20000000800 */
[----:B------:R1:W-:Y:S04]  /*123a0*/  LDGSTS.E.BYPASS.LTC128B.128 [R5+0x1c400], desc[UR50][R2.64], !P3 ;  /* 0x1c40000002057fae */ /* 0x0003e8000d901d72 */
[----:B------:R1:W-:Y:S04]  /*123b0*/  LDGSTS.E.BYPASS.LTC128B.128 [R5+0x1ec00], desc[UR50][R2.64+0x40], !P2 ;  /* 0x1ec0004002057fae */ /* 0x0003e8000d101d72 */
[----:B------:R1:W-:Y:S02]  /*123c0*/  LDGSTS.E.BYPASS.LTC128B.128 [R5+0x21400], desc[UR50][R2.64+0x80], !P1 ;  /* 0x2140008002057fae */ /* 0x0003e4000c901d72 */
.L_x_2225:
[----:B------:R-:W-:Y:S05]  /*123d0*/  BSYNC B0 ;  /* 0x0000000000007941 */ /* 0x000fea0003800000 */
.L_x_2224:
[----:B------:R-:W-:Y:S01]  /*123e0*/  NOP ;  /* 0x0000000000007918 */ /* 0x000fe20000000000 */
[----:B------:R-:W-:-:S13]  /*123f0*/  PLOP3.LUT P0, PT, PT, PT, PT, 0x80, 0x0 ;  /* 0x000000000000781c */ /* 0x000fda0003f0f070 */
.L_x_2226:
[----:B------:R-:W-:Y:S02]  /*12400*/  PLOP3.LUT P1, PT, P1, P0, PT, 0xa2, 0x0 ;  /* 0x000000000000781c */ /* 0x000fe40000f21472 */
[----:B------:R-:W-:-:S08]  /*12410*/  @P0 R2UR P1, UR4, R0 ;  /* 0x00000000000402ca */ /* 0x000fd00000020000 */
[----:B------:R-:W-:-:S05]  /*12420*/  @P0 PLOP3.LUT P0, PT, P1, PT, PT, 0x80, 0x0 ;  /* 0x000000000000081c */ /* 0x000fca0000f0f070 */
[----:B------:R-:W-:Y:S01]  /*12430*/  @!P1 SYNCS.ARRIVE.TRANS64.RED.A0T1 RZ, [UR4+0x29830], RZ ;  /* 0x029830ffffff99a7 */ /* 0x000fe20008200404 */
[----:B------:R-:W-:Y:S07]  /*12440*/  @!P1 ARRIVES.LDGSTSBAR.64.TRANSCNT [UR4+0x29830] ;  /* 0x02983000ff0099b0 */ /* 0x000fee0008000a84 */
[----:B------:R-:W-:Y:S05]  /*12450*/  @P0 BRA.U.ANY `(.L_x_2226) ;  /* 0xfffffffd00e80947 */ /* 0x000fea000393ffff */
[----:B------:R-:W-:Y:S01]  /*12460*/  NOP ;  /* 0x0000000000007918 */ /* 0x000fe20000000000 */
[----:B-1----:R-:W-:-:S05]  /*12470*/  IMAD.U32 R2, RZ, RZ, UR46 ;  /* 0x0000002eff027e24 */ /* 0x002fca000f8e00ff */
[----:B------:R-:W-:-:S13]  /*12480*/  ISETP.NE.AND P2, PT, R2, 0x3, PT ;  /* 0x000000030200780c */ /* 0x000fda0003f45270 */
[----:B------:R-:W-:Y:S05]  /*12490*/  @!P2 BRA `(.L_x_2227) ;  /* 0x000000000004a947 */ /* 0x000fea0003800000 */
[----:B------:R-:W-:Y:S01]  /*124a0*/  BPT.TRAP 0x1 ;  /* 0x000000040000795c */ /* 0x000fe20000300000 */
.L_x_2227:
[----:B------:R1:W-:Y:S02]  /*124b0*/  SYNCS.ARRIVE.TRANS64.A1T0 RZ, [R0+URZ+0x29830], RZ ;  /* 0x029830ff00ff79a7 */ /* 0x0003e4000810003f */
[----:B------:R-:W-:Y:S05]  /*124c0*/  WARPSYNC.ALL ;  /* 0x0000000000007948 */ /* 0x000fea0003800000 */
[----:B------:R-:W-:Y:S01]  /*124d0*/  BSSY B6, `(.L_x_2228) ;  /* 0x0000015000067945 */ /* 0x000fe20003800000 */
[----:B0123--:R-:W-:Y:S01]  /*124e0*/  VIADD R0, R17, 0x14400 ;  /* 0x0001440011007836 */ /* 0x00ffe20000000000 */
        /* <DEDUP_REMOVED lines=18> */
[----:B0---4-:R-:W-:Y:S05]  /*12610*/  CALL.ABS.NOINC R2 ;  /* 0x0000000002007343 */ /* 0x011fea0003c00000 */
.L_x_2229:
[----:B------:R-:W-:Y:S05]  /*12620*/  BSYNC B6 ;  /* 0x0000000000067941 */ /* 0x000fea0003800000 */
.L_x_2228:
[----:B------:R0:W5:Y:S01]  /*12630*/  LDL R8, [R1+0x14] ;  /* 0x0000140001087983 */ /* 0x0001620000100800 */
[----:B------:R-:W-:Y:S01]  /*12640*/  UISETP.NE.AND UP0, UPT, UR48, URZ, UPT ;  /* 0x0000003f3000728c */ /* 0x000fe2000bf05270 */
[----:B------:R-:W-:Y:S01]  /*12650*/  IMAD.U32 R5, RZ, RZ, UR43 ;  /* 0x0000002bff057e24 */ /* 0x000fe2000f8e00ff */
[----:B------:R-:W1:Y:S01]  /*12660*/  S2R R2, SR_TID.X ;  /* 0x0000000000027919 */ /* 0x000e620000002100 */
[----:B------:R-:W-:Y:S01]  /*12670*/  R2UR UR6, R33 ;  /* 0x00000000210672ca */ /* 0x000fe200000e0000 */
[----:B------:R-:W-:Y:S02]  /*12680*/  ULDC.64 UR8, c[0x0][0x2d8] ;  /* 0x0000b60000087ab9 */ /* 0x000fe40000000a00 */
[----:B------:R-:W-:Y:S02]  /*12690*/  PLOP3.LUT P0, PT, PT, PT, UP0, 0x80, 0x0 ;  /* 0x000000000000781c */ /* 0x000fe40003f0f008 */
[C---:B------:R-:W-:Y:S02]  /*126a0*/  LOP3.LUT P3, RZ, R16.reuse, 0x800, RZ, 0xc0, !PT ;  /* 0x0000080010ff7812 */ /* 0x040fe4000786c0ff */
[C---:B------:R-:W-:Y:S01]  /*126b0*/  LOP3.LUT P4, RZ, R16.reuse, 0x400, RZ, 0xc0, !PT ;  /* 0x0000040010ff7812 */ /* 0x040fe2000788c0ff */
[----:B------:R-:W-:Y:S01]  /*126c0*/  @UP0 ULDC UR4, c[0x0][0x44c] ;  /* 0x0001130000040ab9 */ /* 0x000fe20000000800 */
[----:B------:R-:W-:-:S02]  /*126d0*/  LOP3.LUT P5, RZ, R16, 0x200, RZ, 0xc0, !PT ;  /* 0x0000020010ff7812 */ /* 0x000fc400078ac0ff */
[C---:B-1----:R-:W-:Y:S01]  /*126e0*/  LOP3.LUT R20, R2.reuse, 0x7f, RZ, 0xc0, !PT ;  /* 0x0000007f02147812 */ /* 0x042fe200078ec0ff */
[----:B------:R-:W-:-:S03]  /*126f0*/  IMAD.SHL.U32 R2, R2, 0x20, RZ ;  /* 0x0000002002027824 */ /* 0x000fc600078e00ff */
[----:B------:R-:W-:-:S04]  /*12700*/  SHF.R.U32.HI R20, RZ, 0x2, R20 ;  /* 0x00000002ff147819 */ /* 0x000fc80000011614 */
[----:B------:R-:W-:-:S04]  /*12710*/  LOP3.LUT R2, R20, 0x60, R2, 0xf8, !PT ;  /* 0x0000006014027812 */ /* 0x000fc800078ef802 */
[----:B------:R-:W-:-:S05]  /*12720*/  LEA R5, R5, R2, 0x7 ;  /* 0x0000000205057211 */ /* 0x000fca00078e38ff */
        /* <DEDUP_REMOVED lines=15> */
[----:B------:R-:W1:Y:S01]  /*12820*/  S2R R20, SR_TID.X ;  /* 0x0000000000147919 */ /* 0x000e620000002100 */
        /* <DEDUP_REMOVED lines=20> */
[----:B-1----:R-:W-:Y:S02]  /*12970*/  LOP3.LUT R20, R20, 0x7f, RZ, 0xc0, !PT ;  /* 0x0000007f14147812 */ /* 0x002fe400078ec0ff */
[----:B------:R-:W-:Y:S02]  /*12980*/  IADD3.X R4, R3, UR5, R5, P0, !PT ;  /* 0x0000000503047c10 */ /* 0x000fe400087fe405 */
[----:B------:R-:W-:Y:S01]  /*12990*/  SHF.R.U32.HI R10, RZ, 0x2, R20 ;  /* 0x00000002ff0a7819 */ /* 0x000fe20000011614 */
[----:B0-----:R-:W-:Y:S06]  /*129a0*/  BRA.DIV UR4, `(.L_x_2230) ;  /* 0x0000003a04fc7947 */ /* 0x001fec000b800000 */
[----:B----4-:R-:W0:Y:S01]  /*129b0*/  SHFL.IDX PT, R14, R0, RZ, 0x1c1f ;  /* 0x001c1fff000e7589 */ /* 0x010e2200000e0000 */
[----:B------:R-:W-:-:S03]  /*129c0*/  IMAD.U32 R5, RZ, RZ, UR43 ;  /* 0x0000002bff057e24 */ /* 0x000fc6000f8e00ff */
[----:B------:R-:W1:Y:S01]  /*129d0*/  SHFL.IDX PT, R2, R4, RZ, 0x1c1f ;  /* 0x001c1fff04027589 */ /* 0x000e6200000e0000 */
[----:B------:R-:W-:-:S03]  /*129e0*/  IMAD R5, R5, 0x80, R10 ;  /* 0x0000008005057824 */ /* 0x000fc600078e020a */
[----:B------:R-:W-:Y:S01]  /*129f0*/  SHFL.IDX PT, R6, R4, 0x1, 0x1c1f ;  /* 0x003c1f0004067f89 */ /* 0x000fe200000e0000 */
        /* <DEDUP_REMOVED lines=13> */
[----:B------:R-:W-:Y:S01]  /*12ad0*/  SHFL.IDX PT, R6, R4, 0x2, 0x1c1f ;  /* 0x005c1f0004067f89 */ /* 0x000fe200000e0000 */
[----:B------:R-:W-:Y:S02]  /*12ae0*/  @!P0 IMAD.MOV.U32 R3, RZ, RZ, R7 ;  /* 0x000000ffff038224 */ /* 0x000fe400078e0007 */
[----:B------:R-:W-:Y:S01]  /*12af0*/  VIADD R7, R5, 0x40 ;  /* 0x0000004005077836 */ /* 0x000fe20000000000 */
[----:B------:R-:W0:Y:S04]  /*12b00*/  SHFL.IDX PT, R14, R0, 0x2, 0x1c1f ;  /* 0x005c1f00000e7f89 */ /* 0x000e2800000e0000 */
[----:B------:R-:W-:Y:S04]  /*12b10*/  @!P0 LDGSTS.E.BYPASS.LTC128B.128 [R8+0x14c00], desc[UR50][R2.64], !P3 ;  /* 0x14c0000002088fae */ /* 0x000fe8000d901d72 */
[----:B------:R-:W-:Y:S04]  /*12b20*/  @!P0 LDGSTS.E.BYPASS.LTC128B.128 [R8+0x16c00], desc[UR50][R2.64+0x40], !P4 ;  /* 0x16c0004002088fae */ /* 0x000fe8000e101d72 */
[----:B------:R1:W-:Y:S01]  /*12b30*/  @!P0 LDGSTS.E.BYPASS.LTC128B.128 [R8+0x18c00], desc[UR50][R2.64+0x80], !P5 ;  /* 0x18c0008002088fae */ /* 0x0003e2000e901d72 */
[----:B------:R-:W-:-:S03]  /*12b40*/  ISETP.GE.AND P0, PT, R7, UR38, PT ;  /* 0x0000002607007c0c */ /* 0x000fc6000bf06270 */
[----:B------:R-:W2:Y:S10]  /*12b50*/  SHFL.IDX PT, R4, R4, 0x3, 0x1c1f ;  /* 0x007c1f0004047f89 */ /* 0x000eb400000e0000 */
[----:B0-----:R-:W-:-:S05]  /*12b60*/  @!P0 IADD3 R14, P1, R36, R14, RZ ;  /* 0x0000000e240e8210 */ /* 0x001fca0007f3e0ff */
[----:B------:R-:W-:Y:S02]  /*12b70*/  @!P0 IMAD.X R7, RZ, RZ, R6, P1 ;  /* 0x000000ffff078224 */ /* 0x000fe400008e0606 */
[----:B-1----:R-:W-:Y:S02]  /*12b80*/  @!P0 IMAD.MOV.U32 R2, RZ, RZ, R14 ;  /* 0x000000ffff028224 */ /* 0x002fe400078e000e */
[----:B------:R-:W-:Y:S01]  /*12b90*/  @!P0 IMAD.MOV.U32 R3, RZ, RZ, R7 ;  /* 0x000000ffff038224 */ /* 0x000fe200078e0007 */
[----:B------:R0:W1:Y:S04]  /*12ba0*/  SHFL.IDX PT, R14, R0, 0x3, 0x1c1f ;  /* 0x007c1f00000e7f89 */ /* 0x00006800000e0000 */
[----:B------:R0:W-:Y:S04]  /*12bb0*/  @!P0 LDGSTS.E.BYPASS.LTC128B.128 [R8+0x15400], desc[UR50][R2.64], !P3 ;  /* 0x1540000002088fae */ /* 0x0001e8000d901d72 */
[----:B------:R0:W-:Y:S04]  /*12bc0*/  @!P0 LDGSTS.E.BYPASS.LTC128B.128 [R8+0x17400], desc[UR50][R2.64+0x40], !P4 ;  /* 0x1740004002088fae */ /* 0x0001e8000e101d72 */
[----:B--2---:R0:W-:Y:S02]  /*12bd0*/  @!P0 LDGSTS.E.BYPASS.LTC128B.128 [R8+0x19400], desc[UR50][R2.64+0x80], !P5 ;  /* 0x1940008002088fae */ /* 0x0041e4000e901d72 */
.L_x_2321:
[----:B------:R-:W-:-:S05]  /*12be0*/  VIADD R5, R5, 0x60 ;  /* 0x0000006005057836 */ /* 0x000fca0000000000 */
[----:B------:R-:W-:-:S13]  /*12bf0*/  ISETP.GE.AND P0, PT, R5, UR38, PT ;  /* 0x0000002605007c0c */ /* 0x000fda000bf06270 */
[----:B01----:R-:W-:-:S05]  /*12c00*/  @!P0 IADD3 R2, P1, R36, R14, RZ ;  /* 0x0000000e24028210 */ /* 0x003fca0007f3e0ff */
        /* <DEDUP_REMOVED lines=9> */
.L_x_2231:
        /* <DEDUP_REMOVED lines=18> */
.L_x_2322:
[----:B------:R-:W-:Y:S05]  /*12dc0*/  BSYNC B0 ;  /* 0x0000000000007941 */ /* 0x000fea0003800000 */
.L_x_2232:
[----:B------:R-:W-:-:S06]  /*12dd0*/  UISETP.GE.AND UP0, UPT, UR44, 0x2, UPT ;  /* 0x000000022c00788c */ /* 0x000fcc000bf06270 */
[----:B------:R-:W-:-:S13]  /*12de0*/  PLOP3.LUT P0, PT, PT, PT, UP0, 0x40, 0x0 ;  /* 0x000000000000781c */ /* 0x000fda0003f0e808 */
[----:B------:R-:W-:Y:S05]  /*12df0*/  @P0 BRA `(.L_x_2234) ;  /* 0x0000001400d40947 */ /* 0x000fea0003800000 */
[----:B------:R-:W-:Y:S01]  /*12e00*/  UIADD3 UR4, UR44, -0x2, URZ ;  /* 0xfffffffe2c047890 */ /* 0x000fe2000fffe03f */
[----:B------:R-:W-:Y:S02]  /*12e10*/  IMAD.MOV.U32 R22, RZ, RZ, R32 ;  /* 0x000000ffff167224 */ /* 0x000fe400078e0020 */
[----:B------:R-:W-:-:S03]  /*12e20*/  IMAD.MOV.U32 R10, RZ, RZ, R19 ;  /* 0x000000ffff0a7224 */ /* 0x000fc600078e0013 */
[----:B------:R-:W-:-:S07]  /*12e30*/  IMAD.U32 R30, RZ, RZ, UR4 ;  /* 0x00000004ff1e7e24 */ /* 0x000fce000f8e00ff */
.L_x_2254:
[----:B------:R-:W2:Y:S01]  /*12e40*/  LDL R2, [R1] ;  /* 0x0000000001027983 */ /* 0x000ea20000100800 */
[----:B01----:R-:W0:Y:S01]  /*12e50*/  LDC R0, c[0x0][0x430] ;  /* 0x00010c00ff007b82 */ /* 0x003e220000000800 */
[----:B------:R-:W1:Y:S01]  /*12e60*/  S2R R3, SR_TID.X ;  /* 0x0000000000037919 */ /* 0x000e620000002100 */
[----:B------:R-:W3:Y:S01]  /*12e70*/  S2R R7, SR_TID.X ;  /* 0x0000000000077919 */ /* 0x000ee20000002100 */
[----:B------:R-:W4:Y:S01]  /*12e80*/  S2R R8, SR_TID.X ;  /* 0x0000000000087919 */ /* 0x000f220000002100 */
[----:B0-----:R-:W-:Y:S02]  /*12e90*/  ISETP.NE.AND P0, PT, R0, 0x1, PT ;  /* 0x000000010000780c */ /* 0x001fe40003f05270 */
[----:B-1----:R-:W-:-:S11]  /*12ea0*/  LOP3.LUT R4, R3, 0x7f, RZ, 0xc0, !PT ;  /* 0x0000007f03047812 */ /* 0x002fd600078ec0ff */
[----:B------:R-:W0:Y:S01]  /*12eb0*/  @P0 LDC R0, c[0x0][0x434] ;  /* 0x00010d00ff000b82 */ /* 0x000e220000000800 */
[----:B------:R-:W-:-:S07]  /*12ec0*/  SHF.R.U32.HI R6, RZ, 0x2, R4 ;  /* 0x00000002ff067819 */ /* 0x000fce0000011604 */
[----:B------:R-:W1:Y:S01]  /*12ed0*/  @P0 LDC R5, c[0x0][0x438] ;  /* 0x00010e00ff050b82 */ /* 0x000e620000000800 */
[----:B----4-:R-:W-:-:S07]  /*12ee0*/  IMAD.SHL.U32 R9, R8, 0x20, RZ ;  /* 0x0000002008097824 */ /* 0x010fce00078e00ff */
[----:B------:R-:W4:Y:S01]  /*12ef0*/  @P0 LDC R3, c[0x0][0x434] ;  /* 0x00010d00ff030b82 */ /* 0x000f220000000800 */
[----:B------:R-:W-:Y:S05]  /*12f00*/  YIELD ;  /* 0x0000000000007946 */ /* 0x000fea0003800000 */
[----:B------:R-:W-:Y:S01]  /*12f10*/  ULDC.64 UR4, c[0x0][0x428] ;  /* 0x00010a0000047ab9 */ /* 0x000fe20000000a00 */
[----:B------:R-:W-:Y:S01]  /*12f20*/  ULDC.64 UR6, c[0x0][0x418] ;  /* 0x0001060000067ab9 */ /* 0x000fe20000000a00 */
[----:B------:R-:W-:-:S04]  /*12f30*/  IMAD R8, R37, UR4, RZ ;  /* 0x0000000425087c24 */ /* 0x000fc8000f8e02ff */
[----:B------:R-:W-:Y:S02]  /*12f40*/  IMAD R8, R31, UR5, R8 ;  /* 0x000000051f087c24 */ /* 0x000fe4000f8e0208 */
[----:B--2---:R-:W-:Y:S01]  /*12f50*/  IMAD R4, R30, 0xa0, R2 ;  /* 0x000000a01e047824 */ /* 0x004fe200078e0202 */
[C---:B---3--:R-:W-:Y:S02]  /*12f60*/  LOP3.LUT R2, R7.reuse, 0x7f, RZ, 0xc0, !PT ;  /* 0x0000007f07027812 */ /* 0x048fe400078ec0ff */
[----:B------:R-:W-:-:S04]  /*12f70*/  SHF.L.U32 R7, R7, 0x5, RZ ;  /* 0x0000000507077819 */ /* 0x000fc800000006ff */
[----:B------:R-:W-:Y:S02]  /*12f80*/  LOP3.LUT R7, R6, 0x60, R7, 0xf8, !PT ;  /* 0x0000006006077812 */ /* 0x000fe400078ef807 */
[----:B------:R-:W-:Y:S02]  /*12f90*/  SHF.R.U32.HI R6, RZ, 0x2, R2 ;  /* 0x00000002ff067819 */ /* 0x000fe40000011602 */
[----:B------:R-:W2:Y:S01]  /*12fa0*/  @P0 LDC R2, c[0x0][0x438] ;  /* 0x00010e00ff020b82 */ /* 0x000ea20000000800 */
[----:B------:R-:W-:Y:S01]  /*12fb0*/  IMAD.IADD R7, R7, 0x1, R4 ;  /* 0x0000000107077824 */ /* 0x000fe200078e0204 */
[----:B------:R-:W-:-:S03]  /*12fc0*/  LOP3.LUT R9, R6, 0x60, R9, 0xf8, !PT ;  /* 0x0000006006097812 */ /* 0x000fc600078ef809 */
[----:B0-----:R-:W-:Y:S01]  /*12fd0*/  @P0 IMAD.HI.U32 R0, R7, R0, RZ ;  /* 0x0000000007000227 */ /* 0x001fe200078e00ff */
[----:B------:R-:W-:-:S03]  /*12fe0*/  LOP3.LUT R9, R9, 0x80, RZ, 0xfc, !PT ;  /* 0x0000008009097812 */ /* 0x000fc600078efcff */
[----:B------:R-:W-:Y:S01]  /*12ff0*/  IMAD.MOV.U32 R6, RZ, RZ, R7 ;  /* 0x000000ffff067224 */ /* 0x000fe200078e0007 */
[----:B-1----:R-:W-:Y:S01]  /*13000*/  @P0 SHF.R.U32.HI R6, RZ, R5, R0 ;  /* 0x00000005ff060219 */ /* 0x002fe20000011600 */
[----:B------:R-:W-:-:S04]  /*13010*/  IMAD.IADD R0, R9, 0x1, R4 ;  /* 0x0000000109007824 */ /* 0x000fc800078e0204 */
[----:B----4-:R-:W-:-:S04]  /*13020*/  @P0 IMAD.HI.U32 R3, R0, R3, RZ ;  /* 0x0000000300030227 */ /* 0x010fc800078e00ff */
[----:B------:R-:W-:Y:S01]  /*13030*/  IMAD.MOV.U32 R11, RZ, RZ, R0 ;  /* 0x000000ffff0b7224 */ /* 0x000fe200078e0000 */
[----:B------:R-:W-:Y:S02]  /*13040*/  ISETP.GT.U32.AND P1, PT, R9, 0x9f, PT ;  /* 0x0000009f0900780c */ /* 0x000fe40003f24070 */
[----:B--2---:R-:W-:Y:S01]  /*13050*/  @P0 SHF.R.U32.HI R11, RZ, R2, R3 ;  /* 0x00000002ff0b0219 */ /* 0x004fe20000011603 */
[--C-:B------:R-:W-:Y:S01]  /*13060*/  IMAD.MOV.U32 R2, RZ, RZ, R6.reuse ;  /* 0x000000ffff027224 */ /* 0x100fe200078e0006 */
[----:B------:R-:W-:-:S03]  /*13070*/  SHF.R.S32.HI R3, RZ, 0x1f, R6 ;  /* 0x0000001fff037819 */ /* 0x000fc60000011406 */
[----:B------:R-:W-:-:S04]  /*13080*/  IMAD.WIDE.U32 R2, R31, UR4, R2 ;  /* 0x000000041f027c25 */ /* 0x000fc8000f8e0002 */
[----:B------:R-:W-:Y:S01]  /*13090*/  IMAD.IADD R3, R8, 0x1, R3 ;  /* 0x0000000108037824 */ /* 0x000fe200078e0203 */
[----:B------:R-:W-:-:S04]  /*130a0*/  LEA R4, P0, R2, UR6, 0x2 ;  /* 0x0000000602047c11 */ /* 0x000fc8000f8010ff */
[----:B------:R-:W-:Y:S01]  /*130b0*/  LEA.HI.X R5, R2, UR7, R3, 0x2, P0 ;  /* 0x0000000702057c11 */ /* 0x000fe200080f1403 */
[--C-:B------:R-:W-:Y:S01]  /*130c0*/  @!P1 IMAD.MOV.U32 R2, RZ, RZ, R11.reuse ;  /* 0x000000ffff029224 */ /* 0x100fe200078e000b */
[----:B------:R-:W-:-:S03]  /*130d0*/  @!P1 SHF.R.S32.HI R3, RZ, 0x1f, R11 ;  /* 0x0000001fff039819 */ /* 0x000fc6000001140b */
[----:B------:R-:W-:Y:S01]  /*130e0*/  @!P1 IMAD.WIDE.U32 R2, R31, UR4, R2 ;  /* 0x000000041f029c25 */ /* 0x000fe2000f8e0002 */
[----:B------:R-:W-:-:S03]  /*130f0*/  ULDC UR4, c[0x0][0x430] ;  /* 0x00010c0000047ab9 */ /* 0x000fc60000000800 */
[----:B------:R-:W-:Y:S01]  /*13100*/  @!P1 IMAD.IADD R3, R8, 0x1, R3 ;  /* 0x0000000108039824 */ /* 0x000fe200078e0203 */
[----:B------:R-:W-:-:S04]  /*13110*/  @!P1 LEA R8, P0, R2, UR6, 0x2 ;  /* 0x0000000602089c11 */ /* 0x000fc8000f8010ff */
[----:B------:R-:W-:Y:S01]  /*13120*/  @!P1 LEA.HI.X R9, R2, UR7, R3, 0x2, P0 ;  /* 0x0000000702099c11 */ /* 0x000fe200080f1403 */
[----:B------:R-:W-:Y:S02]  /*13130*/  IMAD.MOV R2, RZ, RZ, -R6 ;  /* 0x000000ffff027224 */ /* 0x000fe400078e0a06 */
[----:B------:R0:W2:Y:S01]  /*13140*/  LDG.E R6, desc[UR50][R4.64] ;  /* 0x0000003204067981 */ /* 0x0000a2000c1e1900 */
[----:B------:R-:W-:Y:S02]  /*13150*/  IMAD.U32 R12, RZ, RZ, UR46 ;  /* 0x0000002eff0c7e24 */ /* 0x000fe4000f8e00ff */
[----:B0-----:R-:W-:Y:S02]  /*13160*/  IMAD.MOV.U32 R4, RZ, RZ, RZ ;  /* 0x000000ffff047224 */ /* 0x001fe400078e00ff */
[----:B------:R-:W-:-:S04]  /*13170*/  VIADD R19, R10, 0x1 ;  /* 0x000000010a137836 */ /* 0x000fc80000000000 */
[----:B------:R0:W5:Y:S01]  /*13180*/  @!P1 LDG.E R4, desc[UR50][R8.64] ;  /* 0x0000003208049981 */ /* 0x000162000c1e1900 */
[----:B------:R-:W-:Y:S01]  /*13190*/  ISETP.NE.AND P1, PT, R12, 0x3, PT ;  /* 0x000000030c00780c */ /* 0x000fe20003f25270 */
[----:B------:R-:W-:Y:S01]  /*131a0*/  IMAD.MOV R3, RZ, RZ, -R11 ;  /* 0x000000ffff037224 */ /* 0x000fe200078e0a0b */
[----:B------:R-:W-:-:S03]  /*131b0*/  ISETP.NE.AND P0, PT, R19, 0x2, PT ;  /* 0x000000021300780c */ /* 0x000fc60003f05270 */
[----:B------:R-:W-:Y:S01]  /*131c0*/  IMAD R5, R3, UR4, R0 ;  /* 0x0000000403057c24 */ /* 0x000fe2000f8e0200 */
[----:B------:R-:W-:Y:S01]  /*131d0*/  SEL R32, RZ, 0x1, P0 ;  /* 0x00000001ff207807 */ /* 0x000fe20000000000 */
[----:B------:R-:W-:Y:S02]  /*131e0*/  IMAD.MOV.U32 R0, RZ, RZ, R30 ;  /* 0x000000ffff007224 */ /* 0x000fe400078e001e */
[----:B------:R-:W-:Y:S01]  /*131f0*/  IMAD R7, R2, UR4, R7 ;  /* 0x0000000402077c24 */ /* 0x000fe2000f8e0207 */
[----:B------:R-:W-:Y:S01]  /*13200*/  SEL R19, R19, RZ, P0 ;  /* 0x000000ff13137207 */ /* 0x000fe20000000000 */
[----:B------:R-:W-:Y:S01]  /*13210*/  VIADD R30, R30, 0xffffffff ;  /* 0xffffffff1e1e7836 */ /* 0x000fe20000000000 */
[----:B------:R-:W-:Y:S02]  /*13220*/  LOP3.LUT R32, R22, R32, RZ, 0x3c, !PT ;  /* 0x0000002016207212 */ /* 0x000fe400078e3cff */
[----:B------:R-:W-:Y:S02]  /*13230*/  ISETP.GT.AND P2, PT, R0, RZ, PT ;  /* 0x000000ff0000720c */ /* 0x000fe40003f44270 */
[----:B--2---:R-:W-:Y:S01]  /*13240*/  SHF.R.S32.HI R28, RZ, 0x1f, R6 ;  /* 0x0000001fff1c7819 */ /* 0x004fe20000011406 */
[----:B0-----:R-:W-:Y:S10]  /*13250*/  @!P1 BRA `(.L_x_2235) ;  /* 0x0000000000049947 */ /* 0x001ff40003800000 */
[----:B------:R-:W-:Y:S01]  /*13260*/  BPT.TRAP 0x1 ;  /* 0x000000040000795c */ /* 0x000fe20000300000 */
.L_x_2235:
[----:B------:R-:W-:Y:S01]  /*13270*/  IMAD R0, R19, 0x8, R17 ;  /* 0x0000000813007824 */ /* 0x000fe200078e0211 */
[----:B------:R-:W-:Y:S01]  /*13280*/  SHF.L.U32 R29, R32, 0x1f, RZ ;  /* 0x0000001f201d7819 */ /* 0x000fe200000006ff */
[----:B------:R-:W-:Y:S01]  /*13290*/  BSSY B0, `(.L_x_2236) ;  /* 0x0000004000007945 */ /* 0x000fe20003800000 */
[----:B------:R-:W-:Y:S02]  /*132a0*/  SHF.R.S32.HI R27, RZ, 0x1f, R7 ;  /* 0x0000001fff1b7819 */ /* 0x000fe40000011407 */
[----:B------:R-:W0:Y:S02]  /*132b0*/  SYNCS.PHASECHK.TRANS64.TRYWAIT P0, [R0+URZ+0x29880], R29 ;  /* 0x0298801d000075a7 */ /* 0x000e24000800017f */
[----:B0-----:R-:W-:Y:S05]  /*132c0*/  @!P0 BRA `(.L_x_2237) ;  /* 0x0000003800048947 */ /* 0x001fea0003800000 */
.L_x_2323:
[----:B------:R-:W-:Y:S05]  /*132d0*/  BSYNC B0 ;  /* 0x0000000000007941 */ /* 0x000fea0003800000 */
.L_x_2236:
        /* <DEDUP_REMOVED lines=41> */
[----:B------:R-:W2:Y:S01]  /*13570*/  SHFL.IDX PT, R3, R9, RZ, 0x1c1f ;  /* 0x001c1fff09037589 */ /* 0x000ea200000e0000 */
[----:B------:R-:W-:-:S03]  /*13580*/  IADD3 R21, R35, R20, RZ ;  /* 0x0000001423157210 */ /* 0x000fc60007ffe0ff */
        /* <DEDUP_REMOVED lines=24> */
.L_x_2335:
        /* <DEDUP_REMOVED lines=9> */
.L_x_2239:
        /* <DEDUP_REMOVED lines=11> */
.L_x_2240:
[----:B------:R2:W-:Y:S01]  /*13850*/  SYNCS.ARRIVE.TRANS64.A1T0 RZ, [R0+URZ+0x29870], RZ ;  /* 0x029870ff00ff79a7 */ /* 0x0005e2000810003f */
[----:B------:R-:W-:Y:S05]  /*13860*/  @!P3 BRA `(.L_x_2241) ;  /* 0x000000000004b947 */ /* 0x000fea0003800000 */
[----:B------:R-:W-:Y:S01]  /*13870*/  BPT.TRAP 0x1 ;  /* 0x000000040000795c */ /* 0x000fe20000300000 */
.L_x_2241:
[----:B------:R-:W3:Y:S01]  /*13880*/  SYNCS.PHASECHK.TRANS64.TRYWAIT P0, [R0+URZ+0x29840], R29 ;  /* 0x0298401d000075a7 */ /* 0x000ee2000800017f */
[----:B------:R-:W-:Y:S04]  /*13890*/  BSSY B0, `(.L_x_2242) ;  /* 0x0000002000007945 */ /* 0x000fe80003800000 */
[----:B---3--:R-:W-:Y:S05]  /*138a0*/  @!P0 BRA `(.L_x_2243) ;  /* 0x0000003800148947 */ /* 0x008fea0003800000 */
.L_x_2336:
[----:B------:R-:W-:Y:S05]  /*138b0*/  BSYNC B0 ;  /* 0x0000000000007941 */ /* 0x000fea0003800000 */
.L_x_2242:
        /* <DEDUP_REMOVED lines=67> */
.L_x_2348:
        /* <DEDUP_REMOVED lines=10> */
.L_x_2245:
        /* <DEDUP_REMOVED lines=11> */
.L_x_2246:
[----:B------:R0:W-:Y:S02]  /*13e40*/  SYNCS.ARRIVE.TRANS64.A1T0 RZ, [R0+URZ+0x29830], RZ ;  /* 0x029830ff00ff79a7 */ /* 0x0001e4000810003f */
[----:B0-23--:R-:W-:-:S05]  /*13e50*/  IMAD.U32 R0, RZ, RZ, UR47 ;  /* 0x0000002fff007e24 */ /* 0x00dfca000f8e00ff */
[----:B------:R-:W-:-:S13]  /*13e60*/  ISETP.NE.AND P0, PT, R0, 0x3, PT ;  /* 0x000000030000780c */ /* 0x000fda0003f05270 */
[----:B------:R-:W-:Y:S05]  /*13e70*/  @!P0 BRA `(.L_x_2247) ;  /* 0x0000000000048947 */ /* 0x000fea0003800000 */
[----:B------:R-:W-:Y:S01]  /*13e80*/  BPT.TRAP 0x1 ;  /* 0x000000040000795c */ /* 0x000fe20000300000 */
.L_x_2247:
[----:B------:R-:W-:Y:S01]  /*13e90*/  LOP3.LUT R3, R22, 0x1, RZ, 0x3c, !PT ;  /* 0x0000000116037812 */ /* 0x000fe200078e3cff */
[----:B------:R-:W-:Y:S01]  /*13ea0*/  IMAD R0, R10, 0x8, R17 ;  /* 0x000000080a007824 */ /* 0x000fe200078e0211 */
[----:B------:R-:W-:Y:S02]  /*13eb0*/  BSSY B0, `(.L_x_2248) ;  /* 0x0000004000007945 */ /* 0x000fe40003800000 */
[----:B------:R-:W-:-:S04]  /*13ec0*/  SHF.L.U32 R3, R3, 0x1f, RZ ;  /* 0x0000001f03037819 */ /* 0x000fc800000006ff */
[----:B------:R-:W0:Y:S02]  /*13ed0*/  SYNCS.PHASECHK.TRANS64.TRYWAIT P1, [R0+URZ+0x29870], R3 ;  /* 0x02987003000075a7 */ /* 0x000e24000802017f */
[----:B0-----:R-:W-:Y:S05]  /*13ee0*/  @!P1 BRA `(.L_x_2249) ;  /* 0x0000003800149947 */ /* 0x001fea0003800000 */
.L_x_2349:
[----:B------:R-:W-:Y:S05]  /*13ef0*/  BSYNC B0 ;  /* 0x0000000000007941 */ /* 0x000fea0003800000 */
.L_x_2248:
[----:B------:R-:W-:-:S05]  /*13f00*/  IMAD.U32 R2, RZ, RZ, UR46 ;  /* 0x0000002eff027e24 */ /* 0x000fca000f8e00ff */
[----:B------:R-:W-:-:S13]  /*13f10*/  ISETP.NE.AND P1, PT, R2, 0x3, PT ;  /* 0x000000030200780c */ /* 0x000fda0003f25270 */
[----:B------:R-:W-:Y:S05]  /*13f20*/  @!P1 BRA `(.L_x_2250) ;  /* 0x0000000000049947 */ /* 0x000fea0003800000 */
[----:B------:R-:W-:Y:S01]  /*13f30*/  BPT.TRAP 0x1 ;  /* 0x000000040000795c */ /* 0x000fe20000300000 */
.L_x_2250:
[----:B0-----:R-:W-:Y:S01]  /*13f40*/  SHF.L.U32 R3, R22, 0x1f, RZ ;  /* 0x0000001f16037819 */ /* 0x001fe200000006ff */
[----:B------:R-:W-:-:S03]  /*13f50*/  IMAD R12, R10, 0x5000, RZ ;  /* 0x000050000a0c7824 */ /* 0x000fc600078e02ff */
[----:B------:R-:W0:Y:S02]  /*13f60*/  SYNCS.PHASECHK.TRANS64.TRYWAIT P1, [R0+URZ+0x29860], R3 ;  /* 0x02986003000075a7 */ /* 0x000e24000802017f */
[----:B0-----:R-:W-:Y:S05]  /*13f70*/  @!P1 BRA `(.L_x_2251) ;  /* 0x0000003800049947 */ /* 0x001fea0003800000 */
.L_x_2350:
[----:B------:R-:W2:Y:S04]  /*13f80*/  LDL R2, [R1+0x10] ;  /* 0x0000100001027983 */ /* 0x000ea80000100800 */
[----:B------:R-:W1:Y:S01]  /*13f90*/  LDL R13, [R1+0xc] ;  /* 0x00000c00010d7983 */ /* 0x000e620000100800 */
[----:B------:R-:W-:Y:S05]  /*13fa0*/  WARPSYNC.ALL ;  /* 0x0000000000007948 */ /* 0x000fea0003800000 */
[----:B------:R-:W3:Y:S01]  /*13fb0*/  S2R R9, SR_TID.X ;  /* 0x0000000000097919 */ /* 0x000ee20000002100 */
[----:B------:R-:W-:-:S02]  /*13fc0*/  IMAD.MOV.U32 R14, RZ, RZ, 0x40 ;  /* 0x00000040ff0e7424 */ /* 0x000fc400078e00ff */
[----:B------:R-:W-:Y:S01]  /*13fd0*/  IMAD.U32 R25, RZ, RZ, UR46 ;  /* 0x0000002eff197e24 */ /* 0x000fe2000f8e00ff */
[----:B---3--:R-:W-:-:S04]  /*13fe0*/  LOP3.LUT P1, RZ, R9, 0x4, RZ, 0xc0, !PT ;  /* 0x0000000409ff7812 */ /* 0x008fc8000782c0ff */
[----:B------:R-:W-:Y:S02]  /*13ff0*/  SEL R14, R14, 0xffffffc0, !P1 ;  /* 0xffffffc00e0e7807 */ /* 0x000fe40004800000 */
[----:B------:R-:W-:Y:S02]  /*14000*/  ISETP.NE.AND P1, PT, R25, 0x3, PT ;  /* 0x000000031900780c */ /* 0x000fe40003f25270 */
[C---:B--2---:R-:W-:Y:S02]  /*14010*/  LOP3.LUT R2, R12.reuse, R2, RZ, 0xfc, !PT ;  /* 0x000000020c027212 */ /* 0x044fe400078efcff */
[----:B-1----:R-:W-:-:S03]  /*14020*/  LOP3.LUT R24, R12, R13, RZ, 0xfc, !PT ;  /* 0x0000000d0c187212 */ /* 0x002fc600078efcff */
[C---:B0-----:R-:W-:Y:S01]  /*14030*/  IMAD.IADD R3, R17.reuse, 0x1, R2 ;  /* 0x0000000111037824 */ /* 0x041fe200078e0202 */
[----:B------:R-:W-:-:S03]  /*14040*/  IADD3 R24, R17, R24, RZ ;  /* 0x0000001811187210 */ /* 0x000fc60007ffe0ff */
        /* <DEDUP_REMOVED lines=69> */
.L_x_2252:
[----:B-1----:R1:W-:Y:S01]  /*144a0*/  SYNCS.ARRIVE.TRANS64.A1T0 RZ, [R0+URZ+0x29850], RZ ;  /* 0x029850ff00ff79a7 */ /* 0x0023e2000810003f */
[----:B------:R-:W-:Y:S06]  /*144b0*/  BAR.SYNC.DEFER_BLOCKING 0x2, 0x80 ;  /* 0x0082000000007b1d */ /* 0x000fec0000010000 */
[----:B------:R-:W-:Y:S05]  /*144c0*/  @!P0 BRA `(.L_x_2253) ;  /* 0x0000000000048947 */ /* 0x000fea0003800000 */
[----:B------:R-:W-:Y:S01]  /*144d0*/  BPT.TRAP 0x1 ;  /* 0x000000040000795c */ /* 0x000fe20000300000 */
.L_x_2253:
[----:B------:R-:W2:Y:S01]  /*144e0*/  LDL R2, [R1+0x4] ;  /* 0x0000040001027983 */ /* 0x000ea20000100800 */
[----:B-1----:R-:W-:Y:S02]  /*144f0*/  VIADD R0, R0, 0x29880 ;  /* 0x0002988000007836 */ /* 0x002fe40000000000 */
[----:B------:R-:W-:Y:S02]  /*14500*/  IMAD.MOV.U32 R22, RZ, RZ, R32 ;  /* 0x000000ffff167224 */ /* 0x000fe400078e0020 */
[----:B0-----:R-:W-:Y:S01]  /*14510*/  IMAD.MOV.U32 R10, RZ, RZ, R19 ;  /* 0x000000ffff0a7224 */ /* 0x001fe200078e0013 */
[----:B--2---:R-:W-:-:S04]  /*14520*/  PRMT R0, R2, 0x654, R0 ;  /* 0x0000065402007816 */ /* 0x004fc80000000000 */
[----:B------:R1:W-:Y:S01]  /*14530*/  SYNCS.ARRIVE.TRANS64.RED.A1T0 RZ, [R0+URZ], RZ ;  /* 0x000000ff00ff79a7 */ /* 0x0003e2000810043f */
[----:B------:R-:W-:Y:S05]  /*14540*/  @P2 BRA `(.L_x_2254) ;  /* 0xffffffe8003c2947 */ /* 0x000fea000383ffff */
.L_x_2234:
[----:B01----:R-:W0:Y:S01]  /*14550*/  S2R R0, SR_TID.X ;  /* 0x0000000000007919 */ /* 0x003e220000002100 */
[----:B------:R-:W-:Y:S01]  /*14560*/  BSSY B0, `(.L_x_2255) ;  /* 0x0000012000007945 */ /* 0x000fe20003800000 */
[----:B------:R-:W-:Y:S01]  /*14570*/  IMAD.U32 R6, RZ, RZ, UR47 ;  /* 0x0000002fff067e24 */ /* 0x000fe2000f8e00ff */
        /* <DEDUP_REMOVED lines=15> */
[----:B------:R0:W-:Y:S02]  /*14670*/  STL [R1+0x18], R0 ;  /* 0x0000180001007387 */ /* 0x0001e40000100800 */
.L_x_2256:
[----:B------:R-:W-:Y:S05]  /*14680*/  BSYNC B0 ;  /* 0x0000000000007941 */ /* 0x000fea0003800000 */
.L_x_2255:
[----:B------:R-:W-:-:S13]  /*14690*/  ISETP.NE.AND P2, PT, R6, 0x3, PT ;  /* 0x000000030600780c */ /* 0x000fda0003f45270 */
[----:B------:R-:W-:Y:S05]  /*146a0*/  @!P2 BRA `(.L_x_2257) ;  /* 0x000000000004a947 */ /* 0x000fea0003800000 */
[----:B------:R-:W-:Y:S01]  /*146b0*/  BPT.TRAP 0x1 ;  /* 0x000000040000795c */ /* 0x000fe20000300000 */
.L_x_2257:
[----:B------:R-:W-:Y:S01]  /*146c0*/  LOP3.LUT R3, R32, 0x1, RZ, 0x3c, !PT ;  /* 0x0000000120037812 */ /* 0x000fe200078e3cff */
[----:B------:R-:W-:Y:S01]  /*146d0*/  IMAD R18, R19, 0x8, R17 ;  /* 0x0000000813127824 */ /* 0x000fe200078e0211 */
[----:B------:R-:W-:Y:S02]  /*146e0*/  BSSY B0, `(.L_x_2258) ;  /* 0x0000004000007945 */ /* 0x000fe40003800000 */
[----:B------:R-:W-:-:S04]  /*146f0*/  SHF.L.U32 R3, R3, 0x1f, RZ ;  /* 0x0000001f03037819 */ /* 0x000fc800000006ff */
[----:B------:R-:W1:Y:S02]  /*14700*/  SYNCS.PHASECHK.TRANS64.TRYWAIT P0, [R18+URZ+0x29870], R3 ;  /* 0x02987003120075a7 */ /* 0x000e64000800017f */
[----:B-1----:R-:W-:Y:S05]  /*14710*/  @!P0 BRA `(.L_x_2259) ;  /* 0x0000003000308947 */ /* 0x002fea0003800000 */
.L_x_2351:
[----:B------:R-:W-:Y:S05]  /*14720*/  BSYNC B0 ;  /* 0x0000000000007941 */ /* 0x000fea0003800000 */
.L_x_2258:
[----:B0-----:R-:W-:-:S05]  /*14730*/  IMAD.U32 R0, RZ, RZ, UR46 ;  /* 0x0000002eff007e24 */ /* 0x001fca000f8e00ff */
[----:B------:R-:W-:-:S13]  /*14740*/  ISETP.NE.AND P0, PT, R0, 0x3, PT ;  /* 0x000000030000780c */ /* 0x000fda0003f05270 */
[----:B------:R-:W-:Y:S05]  /*14750*/  @!P0 BRA `(.L_x_2260) ;  /* 0x0000000000048947 */ /* 0x000fea0003800000 */
[----:B------:R-:W-:Y:S01]  /*14760*/  BPT.TRAP 0x1 ;  /* 0x000000040000795c */ /* 0x000fe20000300000 */
.L_x_2260:
[----:B-1----:R-:W-:-:S04]  /*14770*/  SHF.L.U32 R3, R32, 0x1f, RZ ;  /* 0x0000001f20037819 */ /* 0x002fc800000006ff */
[----:B------:R-:W0:Y:S02]  /*14780*/  SYNCS.PHASECHK.TRANS64.TRYWAIT P0, [R18+URZ+0x29860], R3 ;  /* 0x02986003120075a7 */ /* 0x000e24000800017f */
[----:B0-----:R-:W-:Y:S05]  /*14790*/  @!P0 BRA `(.L_x_2261) ;  /* 0x0000003000248947 */ /* 0x001fea0003800000 */
.L_x_2352:
[----:B------:R-:W2:Y:S04]  /*147a0*/  LDL R2, [R1+0x10] ;  /* 0x0000100001027983 */ /* 0x000ea80000100800 */
[----:B------:R-:W3:Y:S01]  /*147b0*/  LDL R14, [R1+0xc] ;  /* 0x00000c00010e7983 */ /* 0x000ee20000100800 */
[----:B------:R-:W1:Y:S01]  /*147c0*/  S2R R4, SR_TID.X ;  /* 0x0000000000047919 */ /* 0x000e620000002100 */
[----:B------:R-:W-:Y:S02]  /*147d0*/  IMAD R0, R19, 0x5000, RZ ;  /* 0x0000500013007824 */ /* 0x000fe400078e02ff */
[----:B------:R-:W-:Y:S01]  /*147e0*/  IMAD.MOV.U32 R8, RZ, RZ, 0x40 ;  /* 0x00000040ff087424 */ /* 0x000fe200078e00ff */
[----:B------:R-:W-:Y:S05]  /*147f0*/  WARPSYNC.ALL ;  /* 0x0000000000007948 */ /* 0x000fea0003800000 */
[----:B-1----:R-:W-:-:S04]  /*14800*/  LOP3.LUT P0, RZ, R4, 0x4, RZ, 0xc0, !PT ;  /* 0x0000000404ff7812 */ /* 0x002fc8000780c0ff */
[----:B------:R-:W-:Y:S01]  /*14810*/  SEL R8, R8, 0xffffffc0, !P0 ;  /* 0xffffffc008087807 */ /* 0x000fe20004000000 */
[----:B------:R-:W-:-:S05]  /*14820*/  IMAD.U32 R28, RZ, RZ, UR46 ;  /* 0x0000002eff1c7e24 */ /* 0x000fca000f8e00ff */
[----:B------:R-:W-:Y:S02]  /*14830*/  ISETP.NE.AND P0, PT, R28, 0x3, PT ;  /* 0x000000031c00780c */ /* 0x000fe40003f05270 */
[----:B--2---:R-:W-:-:S05]  /*14840*/  LOP3.LUT R2, R0, R2, RZ, 0xfc, !PT ;  /* 0x0000000200027212 */ /* 0x004fca00078efcff */
[----:B------:R-:W-:-:S04]  /*14850*/  IMAD.IADD R2, R17, 0x1, R2 ;  /* 0x0000000111027824 */ /* 0x000fc800078e0202 */
[----:B0-----:R-:W-:Y:S01]  /*14860*/  IMAD.IADD R3, R8, 0x1, R2 ;  /* 0x0000000108037824 */ /* 0x001fe200078e0202 */
[----:B------:R-:W0:Y:S04]  /*14870*/  LDSM.16.MT88.4 R4, [R2+0xa400] ;  /* 0x00a400000204783b */ /* 0x000e280000004200 */
[----:B------:R-:W1:Y:S01]  /*14880*/  LDSM.16.MT88.4 R8, [R3+0xa400] ;  /* 0x00a400000308783b */ /* 0x000e620000004200 */
[----:B---3--:R-:W-:-:S05]  /*14890*/  LOP3.LUT R0, R0, R14, RZ, 0xfc, !PT ;  /* 0x0000000e00007212 */ /* 0x008fca00078efcff */
[----:B------:R-:W-:Y:S01]  /*148a0*/  IMAD.IADD R0, R17, 0x1, R0 ;  /* 0x0000000111007824 */ /* 0x000fe200078e0200 */
[C-C-:B0-----:R-:W-:Y:S02]  /*148b0*/  PRMT R12, R4.reuse, 0x6420, R5.reuse ;  /* 0x00006420040c7816 */ /* 0x141fe40000000005 */
[----:B------:R-:W-:Y:S02]  /*148c0*/  PRMT R13, R4, 0x7531, R5 ;  /* 0x00007531040d7816 */ /* 0x000fe40000000005 */
[C-C-:B------:R-:W-:Y:S02]  /*148d0*/  PRMT R14, R6.reuse, 0x6420, R7.reuse ;  /* 0x00006420060e7816 */ /* 0x140fe40000000007 */
[----:B------:R-:W-:Y:S02]  /*148e0*/  PRMT R15, R6, 0x7531, R7 ;  /* 0x00007531060f7816 */ /* 0x000fe40000000007 */
[C-C-:B-1----:R-:W-:Y:S02]  /*148f0*/  PRMT R20, R8.reuse, 0x6420, R9.reuse ;  /* 0x0000642008147816 */ /* 0x142fe40000000009 */
[----:B------:R-:W-:-:S02]  /*14900*/  PRMT R21, R8, 0x7531, R9 ;  /* 0x0000753108157816 */ /* 0x000fc40000000009 */
[C-C-:B------:R-:W-:Y:S02]  /*14910*/  PRMT R22, R10.reuse, 0x6420, R11.reuse ;  /* 0x000064200a167816 */ /* 0x140fe4000000000b */
[----:B------:R-:W-:Y:S01]  /*14920*/  PRMT R23, R10, 0x7531, R11 ;  /* 0x000075310a177816 */ /* 0x000fe2000000000b */
[----:B------:R-:W-:Y:S04]  /*14930*/  STSM.16.M88.4 [R0+0x400], R12 ;  /* 0x0004000c00007844 */ /* 0x000fe80000000200 */
[----:B------:R-:W-:Y:S04]  /*14940*/  STSM.16.M88.4 [R0+0xc00], R20 ;  /* 0x000c001400007844 */ /* 0x000fe80000000200 */
[----:B------:R-:W0:Y:S04]  /*14950*/  LDSM.16.MT88.4 R4, [R2+0xb400] ;  /* 0x00b400000204783b */ /* 0x000e280000004200 */
[----:B------:R-:W1:Y:S01]  /*14960*/  LDSM.16.MT88.4 R8, [R3+0xb400] ;  /* 0x00b400000308783b */ /* 0x000e620000004200 */
[----:B0-----:R-:W-:-:S02]  /*14970*/  PRMT R12, R4, 0x6420, R5 ;  /* 0x00006420040c7816 */ /* 0x001fc40000000005 */
[----:B------:R-:W-:Y:S02]  /*14980*/  PRMT R13, R4, 0x7531, R5 ;  /* 0x00007531040d7816 */ /* 0x000fe40000000005 */
[C-C-:B------:R-:W-:Y:S02]  /*14990*/  PRMT R14, R6.reuse, 0x6420, R7.reuse ;  /* 0x00006420060e7816 */ /* 0x140fe40000000007 */
[----:B------:R-:W-:Y:S02]  /*149a0*/  PRMT R15, R6, 0x7531, R7 ;  /* 0x00007531060f7816 */ /* 0x000fe40000000007 */
[C-C-:B-1----:R-:W-:Y:S02]  /*149b0*/  PRMT R24, R8.reuse, 0x6420, R9.reuse ;  /* 0x0000642008187816 */ /* 0x142fe40000000009 */
[----:B------:R-:W-:Y:S02]  /*149c0*/  PRMT R25, R8, 0x7531, R9 ;  /* 0x0000753108197816 */ /* 0x000fe40000000009 */
[----:B------:R-:W-:-:S02]  /*149d0*/  PRMT R26, R10, 0x6420, R11 ;  /* 0x000064200a1a7816 */ /* 0x000fc4000000000b */
        /* <DEDUP_REMOVED lines=37> */
[----:B------:R0:W-:Y:S04]  /*14c30*/  STSM.16.M88.4 [R0+0x4400], R12 ;  /* 0x0044000c00007844 */ /* 0x0001e80000000200 */
        /* <DEDUP_REMOVED lines=9> */
.L_x_2262:
[----:B-1----:R1:W-:Y:S01]  /*14cd0*/  SYNCS.ARRIVE.TRANS64.A1T0 RZ, [R18+URZ+0x29850], RZ ;  /* 0x029850ff12ff79a7 */ /* 0x0023e2000810003f */
[----:B------:R-:W-:Y:S06]  /*14ce0*/  BAR.SYNC.DEFER_BLOCKING 0x2, 0x80 ;  /* 0x0082000000007b1d */ /* 0x000fec0000010000 */
[----:B------:R-:W-:Y:S05]  /*14cf0*/  @!P2 BRA `(.L_x_2263) ;  /* 0x000000000004a947 */ /* 0x000fea0003800000 */
[----:B------:R-:W-:Y:S01]  /*14d00*/  BPT.TRAP 0x1 ;  /* 0x000000040000795c */ /* 0x000fe20000300000 */
.L_x_2263:
[----:B0-----:R-:W2:Y:S01]  /*14d10*/  LDL R0, [R1+0x4] ;  /* 0x0000040001007983 */ /* 0x001ea20000100800 */
[----:B-1----:R-:W-:Y:S02]  /*14d20*/  VIADD R18, R18, 0x29880 ;  /* 0x0002988012127836 */ /* 0x002fe40000000000 */
[----:B------:R-:W-:-:S05]  /*14d30*/  VIADD R19, R19, 0x1 ;  /* 0x0000000113137836 */ /* 0x000fca0000000000 */
[----:B------:R-:W-:-:S04]  /*14d40*/  ISETP.NE.AND P0, PT, R19, 0x2, PT ;  /* 0x000000021300780c */ /* 0x000fc80003f05270 */
[----:B------:R-:W-:Y:S02]  /*14d50*/  SEL R3, RZ, 0x1, P0 ;  /* 0x00000001ff037807 */ /* 0x000fe40000000000 */
[----:B------:R-:W-:Y:S02]  /*14d60*/  SEL R19, R19, RZ, P0 ;  /* 0x000000ff13137207 */ /* 0x000fe40000000000 */
[----:B------:R-:W-:Y:S02]  /*14d70*/  LOP3.LUT R32, R32, R3, RZ, 0x3c, !PT ;  /* 0x0000000320207212 */ /* 0x000fe400078e3cff */
[----:B--2---:R-:W-:-:S04]  /*14d80*/  PRMT R18, R0, 0x654, R18 ;  /* 0x0000065400127816 */ /* 0x004fc80000000012 */
[----:B------:R0:W-:Y:S03]  /*14d90*/  SYNCS.ARRIVE.TRANS64.RED.A1T0 RZ, [R18+URZ], RZ ;  /* 0x000000ff12ff79a7 */ /* 0x0001e6000810043f */
.L_x_2204:
[----:B------:R-:W-:Y:S05]  /*14da0*/  BSYNC B7 ;  /* 0x0000000000077941 */ /* 0x000fea0003800000 */
.L_x_2202:
[----:B-1----:R1:W5:Y:S04]  /*14db0*/  LDL R0, [R1+0x4] ;  /* 0x0000040001007983 */ /* 0x0023680000100800 */
[----:B------:R1:W5:Y:S01]  /*14dc0*/  LDL R2, [R1+0x18] ;  /* 0x0000180001027983 */ /* 0x0003620000100800 */
[----:B------:R-:W-:-:S13]  /*14dd0*/  LOP3.LUT P0, RZ, R16, 0x1000, RZ, 0xc0, !PT ;  /* 0x0000100010ff7812 */ /* 0x000fda000780c0ff */
[----:B-1----:R-:W-:Y:S05]  /*14de0*/  @!P0 BRA `(.L_x_2264) ;  /* 0x0000000000288947 */ /* 0x002fea0003800000 */
[----:B------:R-:W1:Y:S08]  /*14df0*/  S2UR UR4, SR_CgaCtaId ;  /* 0x00000000000479c3 */ /* 0x000e700000008800 */
[----:B------:R-:W-:Y:S01]  /*14e00*/  BAR.SYNC.DEFER_BLOCKING 0x5, 0x180 ;  /* 0x0146000000007b1d */ /* 0x000fe20000010000 */
[----:B------:R-:W-:Y:S01]  /*14e10*/  MOV R17, 0x400 ;  /* 0x0000040000117802 */ /* 0x000fe20000000f00 */
[----:B-1---5:R-:W-:-:S05]  /*14e20*/  IMAD.U32 R0, RZ, RZ, UR4 ;  /* 0x00000004ff007e24 */ /* 0x022fca000f8e00ff */
[----:B------:R-:W-:Y:S01]  /*14e30*/  LEA R17, R0, R17, 0x18 ;  /* 0x0000001100117211 */ /* 0x000fe200078ec0ff */
[----:B------:R-:W-:Y:S04]  /*14e40*/  STL [R1+0x4], R0 ;  /* 0x0000040001007387 */ /* 0x000fe80000100800 */
[----:B------:R-:W1:Y:S04]  /*14e50*/  LDS R2, [R17+0x298d0] ;  /* 0x0298d00011027984 */ /* 0x000e680000000800 */
[----:B-1----:R1:W-:Y:S01]  /*14e60*/  STL [R1+0x18], R2 ;  /* 0x0000180201007387 */ /* 0x0023e20000100800 */
[----:B------:R-:W-:Y:S06]  /*14e70*/  BAR.ARV 0x4, 0x180 ;  /* 0x0106000000007b1d */ /* 0x000fec0000002000 */
[----:B------:R-:W-:Y:S05]  /*14e80*/  BRA `(.L_x_2265) ;  /* 0x0000000000287947 */ /* 0x000fea0003800000 */
.L_x_2264:
[----:B-----5:R-:W-:Y:S01]  /*14e90*/  IMAD.MOV.U32 R3, RZ, RZ, R0 ;  /* 0x000000ffff037224 */ /* 0x020fe200078e0000 */
[----:B------:R-:W-:Y:S01]  /*14ea0*/  @!P1 MOV R0, 0x400 ;  /* 0x0000040000009802 */ /* 0x000fe20000000f00 */
[----:B------:R-:W-:Y:S06]  /*14eb0*/  BAR.SYNC.DEFER_BLOCKING 0x4, 0x180 ;  /* 0x0106000000007b1d */ /* 0x000fec0000010000 */
[----:B------:R-:W1:Y:S02]  /*14ec0*/  @!P1 S2R R3, SR_CgaCtaId ;  /* 0x0000000000039919 */ /* 0x000e640000008800 */
[----:B-1----:R-:W-:Y:S01]  /*14ed0*/  @!P1 LEA R17, R3, R0, 0x18 ;  /* 0x0000000003119211 */ /* 0x002fe200078ec0ff */
[----:B------:R-:W-:Y:S04]  /*14ee0*/  @!P1 STL [R1+0x4], R3 ;  /* 0x0000040301009387 */ /* 0x000fe80000100800 */
[----:B------:R-:W1:Y:S04]  /*14ef0*/  SHFL.IDX PT, R0, R2, RZ, 0x1f ;  /* 0x00001fff02007589 */ /* 0x000e6800000e0000 */
[----:B------:R2:W-:Y:S04]  /*14f00*/  @!P1 STS [R17+0x298d0], R2 ;  /* 0x0298d00211009388 */ /* 0x0005e80000000800 */
[----:B-1----:R2:W-:Y:S01]  /*14f10*/  STL [R1+0x18], R0 ;  /* 0x0000180001007387 */ /* 0x0025e20000100800 */
[----:B------:R-:W-:Y:S06]  /*14f20*/  BAR.ARV 0x5, 0x180 ;  /* 0x0146000000007b1d */ /* 0x000fec0000002000 */
.L_x_2265:
[----:B--2---:R-:W2:Y:S01]  /*14f30*/  LDL R0, [R1+0x18] ;  /* 0x0000180001007983 */ /* 0x004ea20000100800 */
[----:B------:R-:W-:Y:S02]  /*14f40*/  ULDC UR4, c[0x0][0xc38] ;  /* 0x00030e0000047ab9 */ /* 0x000fe40000000800 */
[----:B--2---:R-:W-:-:S13]  /*14f50*/  ISETP.GE.AND P0, PT, R0, UR4, PT ;  /* 0x0000000400007c0c */ /* 0x004fda000bf06270 */
[----:B------:R-:W-:Y:S05]  /*14f60*/  @!P0 BRA `(.L_x_2266) ;  /* 0xffffffb400988947 */ /* 0x000fea000383ffff */
.L_x_2199:
[----:B------:R-:W2:Y:S01]  /*14f70*/  LDL.LU R0, [R1+0x1c] ;  /* 0x00001c0001007983 */ /* 0x000ea20000300800 */
[----:B------:R-:W-:Y:S01]  /*14f80*/  BSSY B0, `(.L_x_2267) ;  /* 0x000000b000007945 */ /* 0x000fe20003800000 */
[----:B------:R-:W3:Y:S01]  /*14f90*/  S2R R5, SR_CgaCtaId ;  /* 0x0000000000057919 */ /* 0x000ee20000008800 */
[----:B--2---:R-:W-:-:S05]  /*14fa0*/  VIADD R0, R0, 0x1 ;  /* 0x0000000100007836 */ /* 0x004fca0000000000 */
[----:B-1----:R-:W-:-:S04]  /*14fb0*/  LEA.HI R2, R0, R0, RZ, 0x1 ;  /* 0x0000000000027211 */ /* 0x002fc800078f08ff */
[----:B------:R-:W-:Y:S02]  /*14fc0*/  LOP3.LUT R3, R2, 0xfffffffe, RZ, 0xc0, !PT ;  /* 0xfffffffe02037812 */ /* 0x000fe400078ec0ff */
[----:B------:R-:W-:-:S03]  /*14fd0*/  MOV R2, 0x400 ;  /* 0x0000040000027802 */ /* 0x000fc60000000f00 */
[----:B------:R-:W-:Y:S01]  /*14fe0*/  IMAD.IADD R0, R0, 0x1, -R3 ;  /* 0x0000000100007824 */ /* 0x000fe200078e0a03 */
[----:B---3--:R-:W-:-:S04]  /*14ff0*/  LEA R4, R5, R2, 0x18 ;  /* 0x0000000205047211 */ /* 0x008fc800078ec0ff */
[----:B------:R-:W-:-:S04]  /*15000*/  SHF.L.U32 R0, R0, 0x1f, RZ ;  /* 0x0000001f00007819 */ /* 0x000fc800000006ff */
[----:B------:R-:W1:Y:S02]  /*15010*/  SYNCS.PHASECHK.TRANS64.TRYWAIT P0, [R4+URZ+0x29820], R0 ;  /* 0x02982000040075a7 */ /* 0x000e64000800017f */
[----:B-1----:R-:W-:Y:S05]  /*15020*/  @!P0 BRA `(.L_x_2268) ;  /* 0x0000002800148947 */ /* 0x002fea0003800000 */
.L_x_2353:
[----:B------:R-:W-:Y:S05]  /*15030*/  BSYNC B0 ;  /* 0x0000000000007941 */ /* 0x000fea0003800000 */
.L_x_2267:
[----:B------:R-:W-:-:S03]  /*15040*/  UMOV UR4, 0xffffffff ;  /* 0xffffffff00047882 */ /* 0x000fc60000000000 */
[----:B------:R-:W-:Y:S05]  /*15050*/  BRA.DIV UR4, `(.L_x_2269) ;  /* 0x0000002a041c7947 */ /* 0x000fea000b800000 */
[----:B-1----:R-:W1:Y:S02]  /*15060*/  S2R R0, SR_TID.X ;  /* 0x0000000000007919 */ /* 0x002e640000002100 */
[----:B-1----:R-:W-:-:S04]  /*15070*/  SHF.R.U32.HI R0, RZ, 0x5, R0 ;  /* 0x00000005ff007819 */ /* 0x002fc80000011600 */
[----:B------:R-:W-:-:S05]  /*15080*/  LOP3.LUT R0, R0, 0x3, RZ, 0xc0, !PT ;  /* 0x0000000300007812 */ /* 0x000fca00078ec0ff */
[----:B------:R1:W2:Y:S02]  /*15090*/  SHFL.IDX PT, R14, R0, RZ, 0x1f ;  /* 0x00001fff000e7589 */ /* 0x0002a400000e0000 */
.L_x_2356:
[----:B--2---:R-:W-:Y:S01]  /*150a0*/  ISETP.NE.AND P0, PT, R14, RZ, PT ;  /* 0x000000ff0e00720c */ /* 0x004fe20003f05270 */
[----:B------:R-:W-:-:S12]  /*150b0*/  BSSY B0, `(.L_x_2270) ;  /* 0x000002c000007945 */ /* 0x000fd80003800000 */
[----:B------:R-:W-:Y:S05]  /*150c0*/  @P0 BRA `(.L_x_2271) ;  /* 0x0000000000a80947 */ /* 0x000fea0003800000 */
[----:B------:R-:W-:-:S03]  /*150d0*/  UMOV UR4, 0xffffffff ;  /* 0xffffffff00047882 */ /* 0x000fc60000000000 */
[----:B------:R-:W-:Y:S05]  /*150e0*/  BRA.DIV UR4, `(.L_x_2272) ;  /* 0x0000002a042c7947 */ /* 0x000fea000b800000 */
[----:B------:R-:W-:-:S13]  /*150f0*/  ELECT P6, URZ, PT ;  /* 0x00000000003f782f */ /* 0x000fda00038c0000 */
.L_x_2359:
[----:B------:R-:W-:Y:S05]  /*15100*/  @!P6 BRA `(.L_x_2271) ;  /* 0x000000000098e947 */ /* 0x000fea0003800000 */
[----:B------:R-:W-:-:S06]  /*15110*/  ULOP3.LUT UR4, UR36, 0x2, URZ, 0xfc, !UPT ;  /* 0x0000000224047892 */ /* 0x000fcc000f8efc3f */
[----:B-1----:R-:W-:-:S05]  /*15120*/  IMAD.U32 R0, RZ, RZ, UR4 ;  /* 0x00000004ff007e24 */ /* 0x002fca000f8e00ff */
[----:B------:R-:W-:-:S13]  /*15130*/  ISETP.NE.AND P0, PT, R0, 0x3, PT ;  /* 0x000000030000780c */ /* 0x000fda0003f05270 */
[----:B------:R-:W-:Y:S05]  /*15140*/  @!P0 BRA `(.L_x_2273) ;  /* 0x0000000000048947 */ /* 0x000fea0003800000 */
[----:B------:R-:W-:Y:S01]  /*15150*/  BPT.TRAP 0x1 ;  /* 0x000000040000795c */ /* 0x000fe20000300000 */
.L_x_2273:
[C---:B------:R-:W-:Y:S01]  /*15160*/  IMAD R5, R19.reuse, 0x8, R4 ;  /* 0x0000000813057824 */ /* 0x040fe200078e0204 */
[----:B------:R-:W-:Y:S01]  /*15170*/  SHF.L.U32 R0, R32, 0x1f, RZ ;  /* 0x0000001f20007819 */ /* 0x000fe200000006ff */
[----:B------:R-:W-:-:S03]  /*15180*/  VIADD R19, R19, 0x1 ;  /* 0x0000000113137836 */ /* 0x000fc60000000000 */
[----:B------:R-:W1:Y:S02]  /*15190*/  SYNCS.PHASECHK.TRANS64.TRYWAIT P1, [R5+URZ+0x29840], R0 ;  /* 0x02984000050075a7 */ /* 0x000e64000802017f */
[----:B------:R-:W-:-:S04]  /*151a0*/  ISETP.NE.AND P2, PT, R19, 0x2, PT ;  /* 0x000000021300780c */ /* 0x000fc80003f45270 */
[----:B------:R-:W-:Y:S01]  /*151b0*/  SEL R3, RZ, 0x1, P2 ;  /* 0x00000001ff037807 */ /* 0x000fe20001000000 */
[----:B-1----:R-:W-:Y:S08]  /*151c0*/  @!P1 BRA `(.L_x_2274) ;  /* 0x0000002800149947 */ /* 0x002ff00003800000 */
.L_x_2360:
[----:B------:R-:W-:Y:S02]  /*151d0*/  SEL R19, R19, RZ, P2 ;  /* 0x000000ff13137207 */ /* 0x000fe40001000000 */
[----:B------:R-:W-:Y:S01]  /*151e0*/  LOP3.LUT R2, R32, R3, RZ, 0x3c, !PT ;  /* 0x0000000320027212 */ /* 0x000fe200078e3cff */
[----:B------:R-:W-:Y:S06]  /*151f0*/  @!P0 BRA `(.L_x_2275) ;  /* 0x0000000000048947 */ /* 0x000fec0003800000 */
[----:B------:R-:W-:Y:S01]  /*15200*/  BPT.TRAP 0x1 ;  /* 0x000000040000795c */ /* 0x000fe20000300000 */
.L_x_2275:
[----:B------:R-:W-:Y:S01]  /*15210*/  IMAD R19, R19, 0x8, R4 ;  /* 0x0000000813137824 */ /* 0x000fe200078e0204 */
[----:B------:R-:W-:-:S04]  /*15220*/  SHF.L.U32 R2, R2, 0x1f, RZ ;  /* 0x0000001f02027819 */ /* 0x000fc800000006ff */
[----:B------:R-:W2:Y:S02]  /*15230*/  SYNCS.PHASECHK.TRANS64.TRYWAIT P1, [R19+URZ+0x29840], R2 ;  /* 0x02984002130075a7 */ /* 0x000ea4000802017f */
[----:B--2---:R-:W-:Y:S05]  /*15240*/  @!P1 BRA `(.L_x_2276) ;  /* 0x0000002800089947 */ /* 0x004fea0003800000 */
.L_x_2361:
[----:B------:R-:W-:Y:S05]  /*15250*/  @!P0 BRA `(.L_x_2277) ;  /* 0x0000000000048947 */ /* 0x000fea0003800000 */
[----:B------:R-:W-:Y:S01]  /*15260*/  BPT.TRAP 0x1 ;  /* 0x000000040000795c */ /* 0x000fe20000300000 */
.L_x_2277:
[----:B------:R-:W3:Y:S02]  /*15270*/  SYNCS.PHASECHK.TRANS64.TRYWAIT P1, [R5+URZ+0x29860], R0 ;  /* 0x02986000050075a7 */ /* 0x000ee4000802017f */
[----:B---3--:R-:W-:Y:S05]  /*15280*/  @!P1 BRA `(.L_x_2278) ;  /* 0x00000028000c9947 */ /* 0x008fea0003800000 */
.L_x_2362:
[----:B------:R-:W-:Y:S05]  /*15290*/  @!P0 BRA `(.L_x_2279) ;  /* 0x0000000000048947 */ /* 0x000fea0003800000 */
[----:B------:R-:W-:Y:S01]  /*152a0*/  BPT.TRAP 0x1 ;  /* 0x000000040000795c */ /* 0x000fe20000300000 */
.L_x_2279:
[----:B------:R-:W4:Y:S02]  /*152b0*/  SYNCS.PHASECHK.TRANS64.TRYWAIT P1, [R19+URZ+0x29860], R2 ;  /* 0x02986002130075a7 */ /* 0x000f24000802017f */
[----:B----4-:R-:W-:Y:S05]  /*152c0*/  @!P1 BRA `(.L_x_2280) ;  /* 0x0000002800109947 */ /* 0x010fea0003800000 */
.L_x_2363:
[----:B------:R-:W-:Y:S05]  /*152d0*/  @!P0 BRA `(.L_x_2281) ;  /* 0x0000000000048947 */ /* 0x000fea0003800000 */
[----:B------:R-:W-:Y:S01]  /*152e0*/  BPT.TRAP 0x1 ;  /* 0x000000040000795c */ /* 0x000fe20000300000 */
.L_x_2281:
[----:B------:R-:W5:Y:S02]  /*152f0*/  SYNCS.PHASECHK.TRANS64.TRYWAIT P1, [R5+URZ+0x29880], R0 ;  /* 0x02988000050075a7 */ /* 0x000f64000802017f */
[----:B-----5:R-:W-:Y:S05]  /*15300*/  @!P1 BRA `(.L_x_2282) ;  /* 0x0000002800149947 */ /* 0x020fea0003800000 */
.L_x_2364:
[----:B------:R-:W-:Y:S05]  /*15310*/  @!P0 BRA `(.L_x_2283) ;  /* 0x0000000000048947 */ /* 0x000fea0003800000 */
[----:B------:R-:W-:Y:S01]  /*15320*/  BPT.TRAP 0x1 ;  /* 0x000000040000795c */ /* 0x000fe20000300000 */
.L_x_2283:
[----:B------:R0:W0:Y:S02]  /*15330*/  SYNCS.PHASECHK.TRANS64.TRYWAIT P0, [R19+URZ+0x29880], R2 ;  /* 0x02988002130075a7 */ /* 0x000024000800017f */
[----:B0-----:R-:W-:Y:S05]  /*15340*/  @!P0 NANOSLEEP.SYNCS 0x989680 ;  /* 0x009896800000895d */ /* 0x001fea0003900000 */
[----:B------:R-:W0:Y:S02]  /*15350*/  @!P0 SYNCS.PHASECHK.TRANS64 P0, [R19+URZ+0x29880], R2 ;  /* 0x02988002130085a7 */ /* 0x000e24000800007f */
[----:B0-----:R-:W-:Y:S05]  /*15360*/  @!P0 BRA `(.L_x_2283) ;  /* 0xfffffffc00f08947 */ /* 0x001fea000383ffff */
.L_x_2271:
[----:B------:R-:W-:Y:S05]  /*15370*/  BSYNC B0 ;  /* 0x0000000000007941 */ /* 0x000fea0003800000 */
.L_x_2270:
[----:B------:R-:W-:Y:S05]  /*15380*/  EXIT ;  /* 0x000000000000794d */ /* 0x000fea0003800000 */
.L_x_2146:
[----:B0-----:R-:W-:-:S04]  /*15390*/  IMAD.U32 R3, RZ, RZ, UR41 ;  /* 0x00000029ff037e24 */ /* 0x001fc8000f8e00ff */
[----:B------:R0:W1:Y:S03]  /*153a0*/  SYNCS.PHASECHK.TRANS64.TRYWAIT P1, [R3+URZ+0x29800], R6 ;  /* 0x02980006030075a7 */ /* 0x000066000802017f */
[----:B-1----:R-:W-:Y:S05]  /*153b0*/  @!P1 NANOSLEEP.SYNCS 0x989680 ;  /* 0x009896800000995d */ /* 0x002fea0003900000 */
[----:B------:R-:W1:Y:S02]  /*153c0*/  @!P1 SYNCS.PHASECHK.TRANS64 P1, [R3+URZ+0x29800], R6 ;  /* 0x02980006030095a7 */ /* 0x000e64000802007f */
[----:B-1----:R-:W-:Y:S05]  /*153d0*/  @!P1 BRA `(.L_x_2146) ;  /* 0xfffffffc00ec9947 */ /* 0x002fea000383ffff */
[----:B------:R-:W-:Y:S05]  /*153e0*/  BRA `(.L_x_2284) ;  /* 0xfffffec400587947 */ /* 0x000fea000383ffff */
.L_x_2150:
[----:B-1----:R1:W2:Y:S02]  /*153f0*/  SYNCS.PHASECHK.TRANS64.TRYWAIT P1, [R2+URZ+0x29830], R3 ;  /* 0x02983003020075a7 */ /* 0x0022a4000802017f */
[----:B--2---:R-:W-:Y:S05]  /*15400*/  @!P1 NANOSLEEP.SYNCS 0x989680 ;  /* 0x009896800000995d */ /* 0x004fea0003900000 */
[----:B------:R-:W2:Y:S02]  /*15410*/  @!P1 SYNCS.PHASECHK.TRANS64 P1, [R2+URZ+0x29830], R3 ;  /* 0x02983003020095a7 */ /* 0x000ea4000802007f */
[----:B--2---:R-:W-:Y:S05]  /*15420*/  @!P1 BRA `(.L_x_2150) ;  /* 0xfffffffc00f09947 */ /* 0x004fea000383ffff */
[----:B------:R-:W-:Y:S05]  /*15430*/  BRA `(.L_x_2149) ;  /* 0xfffffec400747947 */ /* 0x000fea000383ffff */
.L_x_2156:
[----:B-1----:R-:W-:-:S04]  /*15440*/  MOV R7, UR6 ;  /* 0x0000000600077c02 */ /* 0x002fc80008000f00 */
[----:B------:R1:W2:Y:S03]  /*15450*/  SYNCS.PHASECHK.TRANS64.TRYWAIT P1, [R7+URZ+0x29830], R6 ;  /* 0x02983006070075a7 */ /* 0x0002a6000802017f */
[----:B--2---:R-:W-:Y:S05]  /*15460*/  @!P1 NANOSLEEP.SYNCS 0x989680 ;  /* 0x009896800000995d */ /* 0x004fea0003900000 */
[----:B------:R-:W2:Y:S02]  /*15470*/  @!P1 SYNCS.PHASECHK.TRANS64 P1, [R7+URZ+0x29830], R6 ;  /* 0x02983006070095a7 */ /* 0x000ea4000802007f */
[----:B--2---:R-:W-:Y:S05]  /*15480*/  @!P1 BRA `(.L_x_2156) ;  /* 0xfffffffc00ec9947 */ /* 0x004fea000383ffff */
[----:B------:R-:W-:Y:S05]  /*15490*/  BRA `(.L_x_2153) ;  /* 0xffffff0000f87947 */ /* 0x000fea000383ffff */
.L_x_2160:
[----:B-1----:R-:W-:-:S04]  /*154a0*/  IMAD.U32 R7, RZ, RZ, UR6 ;  /* 0x00000006ff077e24 */ /* 0x002fc8000f8e00ff */
[----:B------:R1:W2:Y:S03]  /*154b0*/  SYNCS.PHASECHK.TRANS64.TRYWAIT P1, [R7+URZ+0x29850], R6 ;  /* 0x02985006070075a7 */ /* 0x0002a6000802017f */
[----:B--2---:R-:W-:Y:S05]  /*154c0*/  @!P1 NANOSLEEP.SYNCS 0x989680 ;  /* 0x009896800000995d */ /* 0x004fea0003900000 */
[----:B------:R-:W2:Y:S02]  /*154d0*/  @!P1 SYNCS.PHASECHK.TRANS64 P1, [R7+URZ+0x29850], R6 ;  /* 0x02985006070095a7 */ /* 0x000ea4000802007f */
[----:B--2---:R-:W-:Y:S05]  /*154e0*/  @!P1 BRA `(.L_x_2160) ;  /* 0xfffffffc00ec9947 */ /* 0x004fea000383ffff */
[----:B------:R-:W-:Y:S05]  /*154f0*/  BRA `(.L_x_2157) ;  /* 0xffffff1000007947 */ /* 0x000fea000383ffff */
.L_x_2168:
[----:B-1----:R-:W-:-:S04]  /*15500*/  IMAD.U32 R7, RZ, RZ, UR6 ;  /* 0x00000006ff077e24 */ /* 0x002fc8000f8e00ff */
[----:B------:R1:W2:Y:S03]  /*15510*/  SYNCS.PHASECHK.TRANS64.TRYWAIT P1, [R7+URZ+0x29830], R6 ;  /* 0x02983006070075a7 */ /* 0x0002a6000802017f */
[----:B--2---:R-:W-:Y:S05]  /*15520*/  @!P1 NANOSLEEP.SYNCS 0x989680 ;  /* 0x009896800000995d */ /* 0x004fea0003900000 */
[----:B------:R-:W2:Y:S02]  /*15530*/  @!P1 SYNCS.PHASECHK.TRANS64 P1, [R7+URZ+0x29830], R6 ;  /* 0x02983006070095a7 */ /* 0x000ea4000802007f */
[----:B--2---:R-:W-:Y:S05]  /*15540*/  @!P1 BRA `(.L_x_2168) ;  /* 0xfffffffc00ec9947 */ /* 0x004fea000383ffff */
[----:B------:R-:W-:Y:S05]  /*15550*/  BRA `(.L_x_2165) ;  /* 0xffffff4400687947 */ /* 0x000fea000383ffff */
.L_x_2172:
[----:B-1----:R-:W-:-:S04]  /*15560*/  IMAD.U32 R7, RZ, RZ, UR6 ;  /* 0x00000006ff077e24 */ /* 0x002fc8000f8e00ff */
[----:B------:R1:W2:Y:S03]  /*15570*/  SYNCS.PHASECHK.TRANS64.TRYWAIT P1, [R7+URZ+0x29850], R6 ;  /* 0x02985006070075a7 */ /* 0x0002a6000802017f */
[----:B--2---:R-:W-:Y:S05]  /*15580*/  @!P1 NANOSLEEP.SYNCS 0x989680 ;  /* 0x009896800000995d */ /* 0x004fea0003900000 */
[----:B------:R-:W2:Y:S02]  /*15590*/  @!P1 SYNCS.PHASECHK.TRANS64 P1, [R7+URZ+0x29850], R6 ;  /* 0x02985006070095a7 */ /* 0x000ea4000802007f */
[----:B--2---:R-:W-:Y:S05]  /*155a0*/  @!P1 BRA `(.L_x_2172) ;  /* 0xfffffffc00ec9947 */ /* 0x004fea000383ffff */
[----:B------:R-:W-:Y:S05]  /*155b0*/  BRA `(.L_x_2169) ;  /* 0xffffff5000707947 */ /* 0x000fea000383ffff */
.L_x_2179:
[----:B-1----:R-:W-:-:S04]  /*155c0*/  IMAD.U32 R5, RZ, RZ, UR9 ;  /* 0x00000009ff057e24 */ /* 0x002fc8000f8e00ff */
[----:B------:R1:W2:Y:S03]  /*155d0*/  SYNCS.PHASECHK.TRANS64.TRYWAIT P1, [R5+URZ+0x29850], R0 ;  /* 0x02985000050075a7 */ /* 0x0002a6000802017f */
[----:B--2---:R-:W-:Y:S05]  /*155e0*/  @!P1 NANOSLEEP.SYNCS 0x989680 ;  /* 0x009896800000995d */ /* 0x004fea0003900000 */
[----:B------:R-:W2:Y:S02]  /*155f0*/  @!P1 SYNCS.PHASECHK.TRANS64 P1, [R5+URZ+0x29850], R0 ;  /* 0x02985000050095a7 */ /* 0x000ea4000802007f */
[----:B--2---:R-:W-:Y:S05]  /*15600*/  @!P1 BRA `(.L_x_2179) ;  /* 0xfffffffc00ec9947 */ /* 0x004fea000383ffff */
[----:B------:R-:W-:Y:S05]  /*15610*/  BRA `(.L_x_2178) ;  /* 0xffffff7800cc7947 */ /* 0x000fea000383ffff */
.L_x_2213:
        /* <DEDUP_REMOVED lines=10> */
.L_x_2285:
[----:B------:R-:W-:Y:S05]  /*156c0*/  BRA `(.L_x_2286) ;  /* 0xffffffb800b87947 */ /* 0x000fea000383ffff */
.L_x_2216:
[----:B0-----:R0:W1:Y:S02]  /*156d0*/  SYNCS.PHASECHK.TRANS64.TRYWAIT P0, [R0+URZ+0x29880], R28 ;  /* 0x0298801c000075a7 */ /* 0x001064000800017f */
[----:B-1----:R-:W-:Y:S05]  /*156e0*/  @!P0 NANOSLEEP.SYNCS 0x989680 ;  /* 0x009896800000895d */ /* 0x002fea0003900000 */
[----:B------:R-:W1:Y:S02]  /*156f0*/  @!P0 SYNCS.PHASECHK.TRANS64 P0, [R0+URZ+0x29880], R28 ;  /* 0x0298801c000085a7 */ /* 0x000e64000800007f */
[----:B-1----:R-:W-:Y:S05]  /*15700*/  @!P0 BRA `(.L_x_2216) ;  /* 0xfffffffc00f08947 */ /* 0x002fea000383ffff */
[----:B------:R-:W-:Y:S05]  /*15710*/  BRA `(.L_x_2287) ;  /* 0xffffffbc00e47947 */ /* 0x000fea000383ffff */
.L_x_2217:
        /* <DEDUP_REMOVED lines=8> */
.L_x_2289:
[----:B------:R-:W-:Y:S05]  /*157a0*/  BSYNC B0 ;  /* 0x0000000000007941 */ /* 0x000fea0003800000 */
.L_x_2288:
        /* <DEDUP_REMOVED lines=14> */
.L_x_2290:
[----:B------:R-:W-:Y:S02]  /*15890*/  IMAD.MOV.U32 R13, RZ, RZ, R8 ;  /* 0x000000ffff0d7224 */ /* 0x000fe400078e0008 */
[----:B------:R-:W-:Y:S02]  /*158a0*/  IMAD.MOV.U32 R12, RZ, RZ, 0x1 ;  /* 0x00000001ff0c7424 */ /* 0x000fe400078e00ff */
[----:B------:R-:W-:-:S07]  /*158b0*/  IMAD.MOV.U32 R2, RZ, RZ, R14 ;  /* 0x000000ffff027224 */ /* 0x000fce00078e000e */
[----:B------:R-:W-:Y:S05]  /*158c0*/  WARPSYNC.COLLECTIVE R15, `(.L_x_2291) ;  /* 0x000000000f087348 */ /* 0x000fea0003c00000 */
[----:B------:R0:W1:Y:S02]  /*158d0*/  SHFL.IDX P6, R14, R13, R12, R11 ;  /* 0x0000000c0d0e7389 */ /* 0x00006400000c000b */
[----:B01----:R-:W-:Y:S01]  /*158e0*/  ENDCOLLECTIVE ;  /* 0x000000000000791b */ /* 0x003fe20003800000 */
.L_x_2291:
[----:B------:R-:W-:-:S05]  /*158f0*/  IADD3 R2, P0, R36, R2, RZ ;  /* 0x0000000224027210 */ /* 0x000fca0007f1e0ff */
[----:B------:R-:W-:Y:S01]  /*15900*/  IMAD.X R3, RZ, RZ, R3, P0 ;  /* 0x000000ffff037224 */ /* 0x000fe200000e0603 */
[----:B------:R-:W-:Y:S02]  /*15910*/  ISETP.LT.OR P0, PT, R21, 0x1, P2 ;  /* 0x000000011500780c */ /* 0x000fe40001701670 */
[----:B------:R-:W-:-:S11]  /*15920*/  MOV R13, R9 ;  /* 0x00000009000d7202 */ /* 0x000fd60000000f00 */
        /* <DEDUP_REMOVED lines=10> */
.L_x_2292:
[----:B------:R-:W-:Y:S02]  /*159d0*/  IMAD.MOV.U32 R13, RZ, RZ, R8 ;  /* 0x000000ffff0d7224 */ /* 0x000fe400078e0008 */
[----:B------:R-:W-:Y:S02]  /*159e0*/  IMAD.MOV.U32 R12, RZ, RZ, 0x2 ;  /* 0x00000002ff0c7424 */ /* 0x000fe400078e00ff */
[----:B------:R-:W-:-:S07]  /*159f0*/  IMAD.MOV.U32 R2, RZ, RZ, R14 ;  /* 0x000000ffff027224 */ /* 0x000fce00078e000e */
[----:B------:R-:W-:Y:S05]  /*15a00*/  WARPSYNC.COLLECTIVE R15, `(.L_x_2293) ;  /* 0x000000000f087348 */ /* 0x000fea0003c00000 */
[----:B------:R0:W1:Y:S02]  /*15a10*/  SHFL.IDX P6, R14, R13, R12, R11 ;  /* 0x0000000c0d0e7389 */ /* 0x00006400000c000b */
[----:B01----:R-:W-:Y:S01]  /*15a20*/  ENDCOLLECTIVE ;  /* 0x000000000000791b */ /* 0x003fe20003800000 */
.L_x_2293:
        /* <DEDUP_REMOVED lines=14> */
.L_x_2294:
[----:B------:R-:W-:Y:S02]  /*15b10*/  IMAD.MOV.U32 R13, RZ, RZ, R8 ;  /* 0x000000ffff0d7224 */ /* 0x000fe400078e0008 */
[----:B------:R-:W-:Y:S02]  /*15b20*/  IMAD.MOV.U32 R12, RZ, RZ, 0x3 ;  /* 0x00000003ff0c7424 */ /* 0x000fe400078e00ff */
[----:B------:R-:W-:-:S07]  /*15b30*/  IMAD.MOV.U32 R2, RZ, RZ, R14 ;  /* 0x000000ffff027224 */ /* 0x000fce00078e000e */
[----:B------:R-:W-:Y:S05]  /*15b40*/  WARPSYNC.COLLECTIVE R15, `(.L_x_2295) ;  /* 0x000000000f087348 */ /* 0x000fea0003c00000 */
[----:B------:R0:W1:Y:S02]  /*15b50*/  SHFL.IDX P6, R14, R13, R12, R11 ;  /* 0x0000000c0d0e7389 */ /* 0x00006400000c000b */
[----:B01----:R-:W-:Y:S01]  /*15b60*/  ENDCOLLECTIVE ;  /* 0x000000000000791b */ /* 0x003fe20003800000 */
.L_x_2295:
        /* <DEDUP_REMOVED lines=13> */
.L_x_2296:
[----:B------:R-:W-:Y:S01]  /*15c40*/  @!PT LDS RZ, [RZ] ;  /* 0x00000000fffff984 */ /* 0x000fe20000000800 */
[----:B------:R-:W-:Y:S01]  /*15c50*/  @!PT LDS RZ, [RZ] ;  /* 0x00000000fffff984 */ /* 0x000fe20000000800 */
[----:B------:R-:W-:Y:S01]  /*15c60*/  @!PT LDS RZ, [RZ] ;  /* 0x00000000fffff984 */ /* 0x000fe20000000800 */
[----:B------:R0:W-:Y:S01]  /*15c70*/  LDGSTS.E.BYPASS.LTC128B.128 [R10+0xc400], desc[UR50][R2.64+0x40], !P0 ;  /* 0x0c400040020a7fae */ /* 0x0001e2000c101d72 */
[----:B------:R-:W-:Y:S02]  /*15c80*/  IMAD.MOV.U32 R13, RZ, RZ, R22 ;  /* 0x000000ffff0d7224 */ /* 0x000fe400078e0016 */
[----:B------:R-:W-:Y:S02]  /*15c90*/  IMAD.MOV.U32 R12, RZ, RZ, RZ ;  /* 0x000000ffff0c7224 */ /* 0x000fe400078e00ff */
[----:B0-----:R-:W-:-:S07]  /*15ca0*/  IMAD.MOV.U32 R2, RZ, RZ, R14 ;  /* 0x000000ffff027224 */ /* 0x001fce00078e000e */
[----:B------:R-:W-:Y:S05]  /*15cb0*/  WARPSYNC.COLLECTIVE R15, `(.L_x_2297) ;  /* 0x000000000f087348 */ /* 0x000fea0003c00000 */
[----:B------:R0:W1:Y:S02]  /*15cc0*/  SHFL.IDX P6, R14, R13, R12, R11 ;  /* 0x0000000c0d0e7389 */ /* 0x00006400000c000b */
[----:B01----:R-:W-:Y:S01]  /*15cd0*/  ENDCOLLECTIVE ;  /* 0x000000000000791b */ /* 0x003fe20003800000 */
.L_x_2297:
        /* <DEDUP_REMOVED lines=14> */
.L_x_2298:
        /* <DEDUP_REMOVED lines=8> */
.L_x_2222:
[----:B---3--:R3:W4:Y:S02]  /*15e40*/  SYNCS.PHASECHK.TRANS64.TRYWAIT P0, [R0+URZ+0x29840], R28 ;  /* 0x0298401c000075a7 */ /* 0x008724000800017f */
[----:B----4-:R-:W-:Y:S05]  /*15e50*/  @!P0 NANOSLEEP.SYNCS 0x989680 ;  /* 0x009896800000895d */ /* 0x010fea0003900000 */
[----:B------:R-:W4:Y:S02]  /*15e60*/  @!P0 SYNCS.PHASECHK.TRANS64 P0, [R0+URZ+0x29840], R28 ;  /* 0x0298401c000085a7 */ /* 0x000f24000800007f */
[----:B----4-:R-:W-:Y:S05]  /*15e70*/  @!P0 BRA `(.L_x_2222) ;  /* 0xfffffffc00f08947 */ /* 0x010fea000383ffff */
[----:B------:R-:W-:Y:S05]  /*15e80*/  BRA `(.L_x_2300) ;  /* 0xffffffbc00dc7947 */ /* 0x000fea000383ffff */
.L_x_2223:
        /* <DEDUP_REMOVED lines=8> */
.L_x_2302:
[----:B------:R-:W-:Y:S05]  /*15f10*/  BSYNC B0 ;  /* 0x0000000000007941 */ /* 0x000fea0003800000 */
.L_x_2301:
[----:B------:R-:W-:Y:S01]  /*15f20*/  IMAD.MOV.U32 R13, RZ, RZ, R4 ;  /* 0x000000ffff0d7224 */ /* 0x000fe200078e0004 */
[----:B------:R-:W-:Y:S01]  /*15f30*/  MOV R2, R14 ;  /* 0x0000000e00027202 */ /* 0x000fe20000000f00 */
[----:B------:R-:W-:Y:S01]  /*15f40*/  IMAD.MOV.U32 R12, RZ, RZ, RZ ;  /* 0x000000ffff0c7224 */ /* 0x000fe200078e00ff */
[----:B------:R-:W-:Y:S01]  /*15f50*/  LOP3.LUT P1, RZ, R16, 0x4, RZ, 0xc0, !PT ;  /* 0x0000000410ff7812 */ /* 0x000fe2000782c0ff */
[----:B------:R-:W-:Y:S02]  /*15f60*/  IMAD.MOV.U32 R11, RZ, RZ, 0x1c1f ;  /* 0x00001c1fff0b7424 */ /* 0x000fe400078e00ff */
[----:B------:R-:W-:Y:S02]  /*15f70*/  IMAD.MOV.U32 R15, RZ, RZ, -0x1 ;  /* 0xffffffffff0f7424 */ /* 0x000fe400078e00ff */
[C-C-:B------:R-:W-:Y:S02]  /*15f80*/  @P5 IMAD.IADD R21, R17.reuse, 0x1, R5.reuse ;  /* 0x0000000111155824 */ /* 0x140fe400078e0205 */
[----:B------:R-:W-:-:S07]  /*15f90*/  @P4 IMAD.IADD R23, R17, 0x1, R5 ;  /* 0x0000000111174824 */ /* 0x000fce00078e0205 */
[----:B------:R-:W-:Y:S05]  /*15fa0*/  WARPSYNC.COLLECTIVE R15, `(.L_x_2303) ;  /* 0x000000000f087348 */ /* 0x000fea0003c00000 */
[----:B------:R0:W1:Y:S02]  /*15fb0*/  SHFL.IDX P6, R14, R13, R12, R11 ;  /* 0x0000000c0d0e7389 */ /* 0x00006400000c000b */
[----:B01----:R-:W-:Y:S01]  /*15fc0*/  ENDCOLLECTIVE ;  /* 0x000000000000791b */ /* 0x003fe20003800000 */
.L_x_2303:
[----:B------:R-:W-:Y:S02]  /*15fd0*/  IMAD.MOV.U32 R13, RZ, RZ, R7 ;  /* 0x000000ffff0d7224 */ /* 0x000fe400078e0007 */
[----:B------:R-:W-:Y:S01]  /*15fe0*/  IMAD.MOV.U32 R12, RZ, RZ, 0x1 ;  /* 0x00000001ff0c7424 */ /* 0x000fe200078e00ff */
[----:B------:R-:W-:Y:S02]  /*15ff0*/  @P5 IADD3 R8, P0, R36, R14, RZ ;  /* 0x0000000e24085210 */ /* 0x000fe40007f1e0ff */
[----:B------:R-:W-:-:S03]  /*16000*/  LOP3.LUT P6, RZ, R16, 0x8, RZ, 0xc0, !PT ;  /* 0x0000000810ff7812 */ /* 0x000fc600078cc0ff */
[----:B------:R-:W-:Y:S01]  /*16010*/  @P5 IMAD.X R3, RZ, RZ, R2, P0 ;  /* 0x000000ffff035224 */ /* 0x000fe200000e0602 */
[----:B------:R-:W-:Y:S01]  /*16020*/  LOP3.LUT P0, RZ, R16, 0x10, RZ, 0xc0, !PT ;  /* 0x0000001010ff7812 */ /* 0x000fe2000780c0ff */
[----:B------:R-:W-:-:S12]  /*16030*/  @P5 IMAD.MOV.U32 R2, RZ, RZ, R8 ;  /* 0x000000ffff025224 */ /* 0x000fd800078e0008 */
        /* <DEDUP_REMOVED lines=8> */
.L_x_2304:
[----:B------:R-:W-:Y:S01]  /*160c0*/  @!PT LDS RZ, [RZ] ;  /* 0x00000000fffff984 */ /* 0x000fe20000000800 */
[----:B------:R-:W-:Y:S01]  /*160d0*/  @!PT LDS RZ, [RZ] ;  /* 0x00000000fffff984 */ /* 0x000fe20000000800 */
[----:B------:R-:W-:Y:S01]  /*160e0*/  @!PT LDS RZ, [RZ] ;  /* 0x00000000fffff984 */ /* 0x000fe20000000800 */
        /* <DEDUP_REMOVED lines=8> */
.L_x_2305:
[----:B------:R-:W-:Y:S02]  /*16170*/  IMAD.MOV.U32 R13, RZ, RZ, R7 ;  /* 0x000000ffff0d7224 */ /* 0x000fe400078e0007 */
[----:B------:R-:W-:Y:S01]  /*16180*/  IMAD.MOV.U32 R12, RZ, RZ, 0x2 ;  /* 0x00000002ff0c7424 */ /* 0x000fe200078e00ff */
[----:B------:R-:W-:Y:S02]  /*16190*/  @P4 IADD3 R8, P0, R36, R14, RZ ;  /* 0x0000000e24084210 */ /* 0x000fe40007f1e0ff */
[----:B------:R-:W-:-:S03]  /*161a0*/  LOP3.LUT P6, RZ, R16, 0x10, RZ, 0xc0, !PT ;  /* 0x0000001010ff7812 */ /* 0x000fc600078cc0ff */
[----:B------:R-:W-:Y:S02]  /*161b0*/  @P4 IMAD.X R25, RZ, RZ, R2, P0 ;  /* 0x000000ffff194224 */ /* 0x000fe400000e0602 */
[----:B------:R-:W-:Y:S02]  /*161c0*/  @P4 IMAD.MOV.U32 R2, RZ, RZ, R8 ;  /* 0x000000ffff024224 */ /* 0x000fe400078e0008 */
[----:B------:R-:W-:-:S06]  /*161d0*/  @P4 IMAD.MOV.U32 R3, RZ, RZ, R25 ;  /* 0x000000ffff034224 */ /* 0x000fcc00078e0019 */
[----:B------:R-:W-:Y:S01]  /*161e0*/  @!PT LDS RZ, [RZ] ;  /* 0x00000000fffff984 */ /* 0x000fe20000000800 */
[----:B------:R-:W-:Y:S01]  /*161f0*/  @!PT LDS RZ, [RZ] ;  /* 0x00000000fffff984 */ /* 0x000fe20000000800 */
[----:B------:R-:W-:Y:S01]  /*16200*/  @!PT LDS RZ, [RZ] ;  /* 0x00000000fffff984 */ /* 0x000fe20000000800 */
[----:B------:R0:W-:Y:S02]  /*16210*/  @P4 LDGSTS.E.BYPASS.LTC128B.128 [R23+0x1ac00], desc[UR50][R2.64], !P6 ;  /* 0x1ac0000002174fae */ /* 0x0001e4000f101d72 */
[----:B0-----:R-:W-:Y:S05]  /*16220*/  WARPSYNC.COLLECTIVE R15, `(.L_x_2306) ;  /* 0x000000000f087348 */ /* 0x001fea0003c00000 */
[----:B------:R1:W2:Y:S02]  /*16230*/  SHFL.IDX P6, R14, R13, R12, R11 ;  /* 0x0000000c0d0e7389 */ /* 0x0002a400000c000b */
[----:B012---:R-:W-:Y:S01]  /*16240*/  ENDCOLLECTIVE ;  /* 0x000000000000791b */ /* 0x007fe20003800000 */
.L_x_2306:
[----:B------:R-:W-:Y:S01]  /*16250*/  @!PT LDS RZ, [RZ] ;  /* 0x00000000fffff984 */ /* 0x000fe20000000800 */
[----:B------:R-:W-:Y:S01]  /*16260*/  @!PT LDS RZ, [RZ] ;  /* 0x00000000fffff984 */ /* 0x000fe20000000800 */
[----:B------:R-:W-:Y:S01]  /*16270*/  @!PT LDS RZ, [RZ] ;  /* 0x00000000fffff984 */ /* 0x000fe20000000800 */
[----:B------:R-:W-:Y:S04]  /*16280*/  @P4 LDGSTS.E.BYPASS.LTC128B.128 [R23+0x1d400], desc[UR50][R2.64+0x40], !P5 ;  /* 0x1d40004002174fae */ /* 0x000fe8000e901d72 */
[----:B------:R0:W-:Y:S01]  /*16290*/  @P4 LDGSTS.E.BYPASS.LTC128B.128 [R23+0x1fc00], desc[UR50][R2.64+0x80], !P1 ;  /* 0x1fc0008002174fae */ /* 0x0001e2000c901d72 */
[----:B------:R-:W-:Y:S01]  /*162a0*/  LOP3.LUT P4, RZ, R16, 0x10, RZ, 0xc0, !PT ;  /* 0x0000001010ff7812 */ /* 0x000fe2000788c0ff */
[----:B------:R-:W-:Y:S02]  /*162b0*/  IMAD.MOV.U32 R13, RZ, RZ, R4 ;  /* 0x000000ffff0d7224 */ /* 0x000fe400078e0004 */
[----:B0-----:R-:W-:-:S10]  /*162c0*/  IMAD.MOV.U32 R2, RZ, RZ, R14 ;  /* 0x000000ffff027224 */ /* 0x001fd400078e000e */
[----:B------:R-:W-:Y:S05]  /*162d0*/  WARPSYNC.COLLECTIVE R15, `(.L_x_2307) ;  /* 0x000000000f087348 */ /* 0x000fea0003c00000 */
[----:B------:R0:W1:Y:S02]  /*162e0*/  SHFL.IDX P6, R14, R13, R12, R11 ;  /* 0x0000000c0d0e7389 */ /* 0x00006400000c000b */
[----:B01----:R-:W-:Y:S01]  /*162f0*/  ENDCOLLECTIVE ;  /* 0x000000000000791b */ /* 0x003fe20003800000 */
.L_x_2307:
[----:B------:R-:W-:Y:S01]  /*16300*/  MOV R13, R7 ;  /* 0x00000007000d7202 */ /* 0x000fe20000000f00 */
[----:B------:R-:W-:Y:S01]  /*16310*/  IMAD.MOV.U32 R12, RZ, RZ, 0x3 ;  /* 0x00000003ff0c7424 */ /* 0x000fe200078e00ff */
[----:B------:R-:W-:-:S13]  /*16320*/  @P3 IADD3 R8, P0, R36, R14, RZ ;  /* 0x0000000e24083210 */ /* 0x000fda0007f1e0ff */
[----:B------:R-:W-:Y:S05]  /*16330*/  WARPSYNC.COLLECTIVE R15, `(.L_x_2308) ;  /* 0x000000000f087348 */ /* 0x000fea0003c00000 */
[----:B------:R0:W1:Y:S02]  /*16340*/  SHFL.IDX P6, R14, R13, R12, R11 ;  /* 0x0000000c0d0e7389 */ /* 0x00006400000c000b */
[----:B01----:R-:W-:Y:S01]  /*16350*/  ENDCOLLECTIVE ;  /* 0x000000000000791b */ /* 0x003fe20003800000 */
.L_x_2308:
[----:B------:R-:W-:Y:S02]  /*16360*/  @P3 IMAD.X R25, RZ, RZ, R2, P0 ;  /* 0x000000ffff193224 */ /* 0x000fe400000e0602 */
[----:B------:R-:W-:Y:S02]  /*16370*/  @P3 IMAD.MOV.U32 R2, RZ, RZ, R8 ;  /* 0x000000ffff023224 */ /* 0x000fe400078e0008 */
[----:B------:R-:W-:Y:S02]  /*16380*/  @P3 IMAD.MOV.U32 R3, RZ, RZ, R25 ;  /* 0x000000ffff033224 */ /* 0x000fe400078e0019 */
[----:B------:R-:W-:-:S03]  /*16390*/  @P2 IMAD.IADD R25, R17, 0x1, R5 ;  /* 0x0000000111192824 */ /* 0x000fc600078e0205 */
        /* <DEDUP_REMOVED lines=11> */
.L_x_2309:
[----:B------:R-:W-:Y:S02]  /*16450*/  IMAD.MOV.U32 R13, RZ, RZ, R6 ;  /* 0x000000ffff0d7224 */ /* 0x000fe400078e0006 */
[----:B------:R-:W-:Y:S01]  /*16460*/  IMAD.MOV.U32 R12, RZ, RZ, RZ ;  /* 0x000000ffff0c7224 */ /* 0x000fe200078e00ff */
[----:B------:R-:W-:-:S05]  /*16470*/  @P2 IADD3 R14, P0, R36, R14, RZ ;  /* 0x0000000e240e2210 */ /* 0x000fca0007f1e0ff */
[----:B------:R-:W-:-:S08]  /*16480*/  @P2 IMAD.MOV.U32 R2, RZ, RZ, R14 ;  /* 0x000000ffff022224 */ /* 0x000fd000078e000e */
[----:B------:R-:W-:Y:S05]  /*16490*/  WARPSYNC.COLLECTIVE R15, `(.L_x_2310) ;  /* 0x000000000f087348 */ /* 0x000fea0003c00000 */
[----:B------:R0:W1:Y:S02]  /*164a0*/  SHFL.IDX P6, R14, R13, R12, R11 ;  /* 0x0000000c0d0e7389 */ /* 0x00006400000c000b */
[----:B01----:R-:W-:Y:S01]  /*164b0*/  ENDCOLLECTIVE ;  /* 0x000000000000791b */ /* 0x003fe20003800000 */
.L_x_2310:
[----:B------:R-:W-:-:S04]  /*164c0*/  @P2 IMAD.X R23, RZ, RZ, R7, P0 ;  /* 0x000000ffff172224 */ /* 0x000fc800000e0607 */
[----:B------:R-:W-:-:S05]  /*164d0*/  @P2 IMAD.MOV.U32 R3, RZ, RZ, R23 ;  /* 0x000000ffff032224 */ /* 0x000fca00078e0017 */
        /* <DEDUP_REMOVED lines=11> */
.L_x_2311:
[----:B------:R-:W-:Y:S05]  /*16590*/  BRA `(.L_x_2312) ;  /* 0xffffffbc00507947 */ /* 0x000fea000383ffff */
.L_x_2230:
[----:B------:R-:W-:Y:S02]  /*165a0*/  IMAD.MOV.U32 R13, RZ, RZ, R4 ;  /* 0x000000ffff0d7224 */ /* 0x000fe400078e0004 */
[----:B------:R-:W-:Y:S02]  /*165b0*/  IMAD.MOV.U32 R12, RZ, RZ, RZ ;  /* 0x000000ffff0c7224 */ /* 0x000fe400078e00ff */
[----:B------:R-:W-:Y:S02]  /*165c0*/  IMAD.MOV.U32 R11, RZ, RZ, 0x1c1f ;  /* 0x00001c1fff0b7424 */ /* 0x000fe400078e00ff */
[----:B------:R-:W-:Y:S02]  /*165d0*/  IMAD.MOV.U32 R15, RZ, RZ, -0x1 ;  /* 0xffffffffff0f7424 */ /* 0x000fe400078e00ff */
[----:B------:R-:W-:-:S07]  /*165e0*/  IMAD.U32 R5, RZ, RZ, UR43 ;  /* 0x0000002bff057e24 */ /* 0x000fce000f8e00ff */
[----:B----45:R-:W-:Y:S05]  /*165f0*/  WARPSYNC.COLLECTIVE R15, `(.L_x_2313) ;  /* 0x000000000f087348 */ /* 0x030fea0003c00000 */
[----:B----4-:R0:W1:Y:S02]  /*16600*/  SHFL.IDX P6, R14, R13, R12, R11 ;  /* 0x0000000c0d0e7389 */ /* 0x01006400000c000b */
[----:B01---5:R-:W-:Y:S01]  /*16610*/  ENDCOLLECTIVE ;  /* 0x000000000000791b */ /* 0x023fe20003800000 */
.L_x_2313:
[----:B------:R-:W-:-:S04]  /*16620*/  IMAD R5, R5, 0x80, R10 ;  /* 0x0000008005057824 */ /* 0x000fc800078e020a */
[C---:B------:R-:W-:Y:S01]  /*16630*/  VIADD R6, R5.reuse, 0x20 ;  /* 0x0000002005067836 */ /* 0x040fe20000000000 */
[----:B------:R-:W-:Y:S01]  /*16640*/  ISETP.GE.AND P0, PT, R5, UR38, PT ;  /* 0x0000002605007c0c */ /* 0x000fe2000bf06270 */
[----:B------:R-:W-:Y:S02]  /*16650*/  IMAD.MOV.U32 R13, RZ, RZ, R0 ;  /* 0x000000ffff0d7224 */ /* 0x000fe400078e0000 */
[----:B------:R-:W-:-:S10]  /*16660*/  IMAD.MOV.U32 R2, RZ, RZ, R14 ;  /* 0x000000ffff027224 */ /* 0x000fd400078e000e */
[----:B------:R-:W-:Y:S05]  /*16670*/  WARPSYNC.COLLECTIVE R15, `(.L_x_2314) ;  /* 0x000000000f087348 */ /* 0x000fea0003c00000 */
[----:B------:R0:W1:Y:S02]  /*16680*/  SHFL.IDX P6, R14, R13, R12, R11 ;  /* 0x0000000c0d0e7389 */ /* 0x00006400000c000b */
[----:B01----:R-:W-:Y:S01]  /*16690*/  ENDCOLLECTIVE ;  /* 0x000000000000791b */ /* 0x003fe20003800000 */
.L_x_2314:
[----:B------:R-:W-:Y:S01]  /*166a0*/  IMAD.MOV.U32 R13, RZ, RZ, R4 ;  /* 0x000000ffff0d7224 */ /* 0x000fe200078e0004 */
[----:B------:R-:W-:Y:S02]  /*166b0*/  MOV R12, 0x1 ;  /* 0x00000001000c7802 */ /* 0x000fe40000000f00 */
[----:B------:R-:W-:-:S05]  /*166c0*/  @!P0 IADD3 R14, P1, R36, R14, RZ ;  /* 0x0000000e240e8210 */ /* 0x000fca0007f3e0ff */
[----:B------:R-:W-:Y:S02]  /*166d0*/  @!P0 IMAD.X R3, RZ, RZ, R2, P1 ;  /* 0x000000ffff038224 */ /* 0x000fe400008e0602 */
[----:B------:R-:W-:-:S07]  /*166e0*/  @!P0 IMAD.MOV.U32 R2, RZ, RZ, R14 ;  /* 0x000000ffff028224 */ /* 0x000fce00078e000e */
[----:B------:R-:W-:Y:S05]  /*166f0*/  WARPSYNC.COLLECTIVE R15, `(.L_x_2315) ;  /* 0x000000000f087348 */ /* 0x000fea0003c00000 */
[----:B------:R0:W1:Y:S02]  /*16700*/  SHFL.IDX P6, R14, R13, R12, R11 ;  /* 0x0000000c0d0e7389 */ /* 0x00006400000c000b */
[----:B01----:R-:W-:Y:S01]  /*16710*/  ENDCOLLECTIVE ;  /* 0x000000000000791b */ /* 0x003fe20003800000 */
.L_x_2315:
[----:B------:R-:W-:Y:S01]  /*16720*/  @!PT LDS RZ, [RZ] ;  /* 0x00000000fffff984 */ /* 0x000fe20000000800 */
[----:B------:R-:W-:Y:S01]  /*16730*/  @!PT LDS RZ, [RZ] ;  /* 0x00000000fffff984 */ /* 0x000fe20000000800 */
[----:B------:R-:W-:Y:S01]  /*16740*/  @!PT LDS RZ, [RZ] ;  /* 0x00000000fffff984 */ /* 0x000fe20000000800 */
[----:B------:R0:W-:Y:S04]  /*16750*/  @!P0 LDGSTS.E.BYPASS.LTC128B.128 [R8+0x14400], desc[UR50][R2.64], !P3 ;  /* 0x1440000002088fae */ /* 0x0001e8000d901d72 */
[----:B------:R0:W-:Y:S04]  /*16760*/  @!P0 LDGSTS.E.BYPASS.LTC128B.128 [R8+0x16400], desc[UR50][R2.64+0x40], !P4 ;  /* 0x1640004002088fae */ /* 0x0001e8000e101d72 */
[----:B------:R0:W-:Y:S01]  /*16770*/  @!P0 LDGSTS.E.BYPASS.LTC128B.128 [R8+0x18400], desc[UR50][R2.64+0x80], !P5 ;  /* 0x1840008002088fae */ /* 0x0001e2000e901d72 */
[----:B------:R-:W-:Y:S01]  /*16780*/  ISETP.GE.AND P0, PT, R6, UR38, PT ;  /* 0x0000002606007c0c */ /* 0x000fe2000bf06270 */
[----:B------:R-:W-:-:S02]  /*16790*/  IMAD.MOV.U32 R13, RZ, RZ, R0 ;  /* 0x000000ffff0d7224 */ /* 0x000fc400078e0000 */
[----:B------:R-:W-:-:S10]  /*167a0*/  IMAD.MOV.U32 R6, RZ, RZ, R14 ;  /* 0x000000ffff067224 */ /* 0x000fd400078e000e */
[----:B0-----:R-:W-:Y:S05]  /*167b0*/  WARPSYNC.COLLECTIVE R15, `(.L_x_2316) ;  /* 0x000000000f087348 */ /* 0x001fea0003c00000 */
[----:B------:R1:W2:Y:S02]  /*167c0*/  SHFL.IDX P6, R14, R13, R12, R11 ;  /* 0x0000000c0d0e7389 */ /* 0x0002a400000c000b */
[----:B012---:R-:W-:Y:S01]  /*167d0*/  ENDCOLLECTIVE ;  /* 0x000000000000791b */ /* 0x007fe20003800000 */
.L_x_2316:
[----:B------:R-:W-:Y:S02]  /*167e0*/  IMAD.MOV.U32 R13, RZ, RZ, R4 ;  /* 0x000000ffff0d7224 */ /* 0x000fe400078e0004 */
[----:B------:R-:W-:Y:S01]  /*167f0*/  IMAD.MOV.U32 R12, RZ, RZ, 0x2 ;  /* 0x00000002ff0c7424 */ /* 0x000fe200078e00ff */
[----:B------:R-:W-:-:S05]  /*16800*/  @!P0 IADD3 R14, P1, R36, R14, RZ ;  /* 0x0000000e240e8210 */ /* 0x000fca0007f3e0ff */
[----:B------:R-:W-:-:S08]  /*16810*/  @!P0 IMAD.MOV.U32 R2, RZ, RZ, R14 ;  /* 0x000000ffff028224 */ /* 0x000fd000078e000e */
[----:B------:R-:W-:Y:S05]  /*16820*/  WARPSYNC.COLLECTIVE R15, `(.L_x_2317) ;  /* 0x000000000f087348 */ /* 0x000fea0003c00000 */
[----:B------:R0:W1:Y:S02]  /*16830*/  SHFL.IDX P6, R14, R13, R12, R11 ;  /* 0x0000000c0d0e7389 */ /* 0x00006400000c000b */
[----:B01----:R-:W-:Y:S01]  /*16840*/  ENDCOLLECTIVE ;  /* 0x000000000000791b */ /* 0x003fe20003800000 */
.L_x_2317:
        /* <DEDUP_REMOVED lines=15> */
.L_x_2318:
[----:B------:R-:W-:Y:S02]  /*16940*/  IMAD.MOV.U32 R13, RZ, RZ, R4 ;  /* 0x000000ffff0d7224 */ /* 0x000fe400078e0004 */
[----:B------:R-:W-:Y:S01]  /*16950*/  IMAD.MOV.U32 R12, RZ, RZ, 0x3 ;  /* 0x00000003ff0c7424 */ /* 0x000fe200078e00ff */
[----:B------:R-:W-:-:S05]  /*16960*/  @!P0 IADD3 R14, P1, R36, R14, RZ ;  /* 0x0000000e240e8210 */ /* 0x000fca0007f3e0ff */
[----:B------:R-:W-:-:S08]  /*16970*/  @!P0 IMAD.MOV.U32 R2, RZ, RZ, R14 ;  /* 0x000000ffff028224 */ /* 0x000fd000078e000e */
[----:B------:R-:W-:Y:S05]  /*16980*/  WARPSYNC.COLLECTIVE R15, `(.L_x_2319) ;  /* 0x000000000f087348 */ /* 0x000fea0003c00000 */
[----:B------:R0:W1:Y:S02]  /*16990*/  SHFL.IDX P6, R14, R13, R12, R11 ;  /* 0x0000000c0d0e7389 */ /* 0x00006400000c000b */
[----:B01----:R-:W-:Y:S01]  /*169a0*/  ENDCOLLECTIVE ;  /* 0x000000000000791b */ /* 0x003fe20003800000 */
.L_x_2319:
        /* <DEDUP_REMOVED lines=13> */
.L_x_2320:
[----:B------:R-:W-:Y:S05]  /*16a80*/  BRA `(.L_x_2321) ;  /* 0xffffffc000547947 */ /* 0x000fea000383ffff */
.L_x_2233:
[----:B0-----:R0:W1:Y:S02]  /*16a90*/  SYNCS.PHASECHK.TRANS64.TRYWAIT P0, [R17+URZ+0x29820], R0 ;  /* 0x02982000110075a7 */ /* 0x001064000800017f */
[----:B-1----:R-:W-:Y:S05]  /*16aa0*/  @!P0 NANOSLEEP.SYNCS 0x989680 ;  /* 0x009896800000895d */ /* 0x002fea0003900000 */
[----:B------:R-:W1:Y:S02]  /*16ab0*/  @!P0 SYNCS.PHASECHK.TRANS64 P0, [R17+URZ+0x29820], R0 ;  /* 0x02982000110085a7 */ /* 0x000e64000800007f */
[----:B-1----:R-:W-:Y:S05]  /*16ac0*/  @!P0 BRA `(.L_x_2233) ;  /* 0xfffffffc00f08947 */ /* 0x002fea000383ffff */
[----:B------:R-:W-:Y:S05]  /*16ad0*/  BRA `(.L_x_2322) ;  /* 0xffffffc000b87947 */ /* 0x000fea000383ffff */
.L_x_2237:
[----:B0-----:R0:W1:Y:S02]  /*16ae0*/  SYNCS.PHASECHK.TRANS64.TRYWAIT P0, [R0+URZ+0x29880], R29 ;  /* 0x0298801d000075a7 */ /* 0x001064000800017f */
[----:B-1----:R-:W-:Y:S05]  /*16af0*/  @!P0 NANOSLEEP.SYNCS 0x989680 ;  /* 0x009896800000895d */ /* 0x002fea0003900000 */
[----:B------:R-:W1:Y:S02]  /*16b00*/  @!P0 SYNCS.PHASECHK.TRANS64 P0, [R0+URZ+0x29880], R29 ;  /* 0x0298801d000085a7 */ /* 0x000e64000800007f */
[----:B-1----:R-:W-:Y:S05]  /*16b10*/  @!P0 BRA `(.L_x_2237) ;  /* 0xfffffffc00f08947 */ /* 0x002fea000383ffff */
[----:B------:R-:W-:Y:S05]  /*16b20*/  BRA `(.L_x_2323) ;  /* 0xffffffc400e87947 */ /* 0x000fea000383ffff */
.L_x_2238:
        /* <DEDUP_REMOVED lines=8> */
.L_x_2325:
[----:B------:R-:W-:Y:S05]  /*16bb0*/  BSYNC B0 ;  /* 0x0000000000007941 */ /* 0x000fea0003800000 */
.L_x_2324:
[----:B------:R-:W-:Y:S01]  /*16bc0*/  IMAD.MOV.U32 R13, RZ, RZ, R8 ;  /* 0x000000ffff0d7224 */ /* 0x000fe200078e0008 */
[----:B------:R-:W-:Y:S01]  /*16bd0*/  MOV R12, RZ ;  /* 0x000000ff000c7202 */ /* 0x000fe20000000f00 */
[----:B------:R-:W-:Y:S01]  /*16be0*/  IMAD.MOV.U32 R11, RZ, RZ, 0x1c1f ;  /* 0x00001c1fff0b7424 */ /* 0x000fe200078e00ff */
[----:B------:R-:W-:Y:S01]  /*16bf0*/  IADD3 R20, R17, R20, R34 ;  /* 0x0000001411147210 */ /* 0x000fe20007ffe022 */
[----:B------:R-:W-:Y:S02]  /*16c00*/  IMAD.MOV.U32 R15, RZ, RZ, -0x1 ;  /* 0xffffffffff0f7424 */ /* 0x000fe400078e00ff */
[----:B------:R-:W-:Y:S02]  /*16c10*/  IMAD.MOV.U32 R3, RZ, RZ, R14 ;  /* 0x000000ffff037224 */ /* 0x000fe400078e000e */
[----:B------:R-:W-:-:S07]  /*16c20*/  IMAD.IADD R21, R35, 0x1, R20 ;  /* 0x0000000123157824 */ /* 0x000fce00078e0214 */
[----:B------:R-:W-:Y:S05]  /*16c30*/  WARPSYNC.COLLECTIVE R15, `(.L_x_2326) ;  /* 0x000000000f087348 */ /* 0x000fea0003c00000 */
[----:B------:R0:W1:Y:S02]  /*16c40*/  SHFL.IDX P6, R14, R13, R12, R11 ;  /* 0x0000000c0d0e7389 */ /* 0x00006400000c000b */
[----:B01----:R-:W-:Y:S01]  /*16c50*/  ENDCOLLECTIVE ;  /* 0x000000000000791b */ /* 0x003fe20003800000 */
.L_x_2326:
[----:B------:R-:W-:Y:S02]  /*16c60*/  IMAD.MOV.U32 R13, RZ, RZ, R9 ;  /* 0x000000ffff0d7224 */ /* 0x000fe400078e0009 */
[----:B------:R-:W-:Y:S02]  /*16c70*/  IMAD.MOV.U32 R12, RZ, RZ, 0x1 ;  /* 0x00000001ff0c7424 */ /* 0x000fe400078e00ff */
[----:B------:R-:W-:-:S07]  /*16c80*/  IMAD.MOV.U32 R2, RZ, RZ, R14 ;  /* 0x000000ffff027224 */ /* 0x000fce00078e000e */
[----:B------:R-:W-:Y:S05]  /*16c90*/  WARPSYNC.COLLECTIVE R15, `(.L_x_2327) ;  /* 0x000000000f087348 */ /* 0x000fea0003c00000 */
[----:B------:R0:W1:Y:S02]  /*16ca0*/  SHFL.IDX P6, R14, R13, R12, R11 ;  /* 0x0000000c0d0e7389 */ /* 0x00006400000c000b */
[----:B01----:R-:W-:Y:S01]  /*16cb0*/  ENDCOLLECTIVE ;  /* 0x000000000000791b */ /* 0x003fe20003800000 */
.L_x_2327:
        /* <DEDUP_REMOVED lines=12> */
.L_x_2328:
[----:B------:R-:W-:Y:S02]  /*16d80*/  IMAD.MOV.U32 R13, RZ, RZ, R9 ;  /* 0x000000ffff0d7224 */ /* 0x000fe400078e0009 */
[----:B------:R-:W-:Y:S02]  /*16d90*/  IMAD.MOV.U32 R12, RZ, RZ, 0x2 ;  /* 0x00000002ff0c7424 */ /* 0x000fe400078e00ff */
[----:B------:R-:W-:-:S07]  /*16da0*/  IMAD.MOV.U32 R2, RZ, RZ, R14 ;  /* 0x000000ffff027224 */ /* 0x000fce00078e000e */
[----:B------:R-:W-:Y:S05]  /*16db0*/  WARPSYNC.COLLECTIVE R15, `(.L_x_2329) ;  /* 0x000000000f087348 */ /* 0x000fea0003c00000 */
[----:B------:R0:W1:Y:S02]  /*16dc0*/  SHFL.IDX P6, R14, R13, R12, R11 ;  /* 0x0000000c0d0e7389 */ /* 0x00006400000c000b */
[----:B01----:R-:W-:Y:S01]  /*16dd0*/  ENDCOLLECTIVE ;  /* 0x000000000000791b */ /* 0x003fe20003800000 */
.L_x_2329:
        /* <DEDUP_REMOVED lines=12> */
.L_x_2330:
[----:B------:R-:W-:Y:S02]  /*16ea0*/  IMAD.MOV.U32 R13, RZ, RZ, R9 ;  /* 0x000000ffff0d7224 */ /* 0x000fe400078e0009 */
[----:B------:R-:W-:Y:S02]  /*16eb0*/  IMAD.MOV.U32 R12, RZ, RZ, 0x3 ;  /* 0x00000003ff0c7424 */ /* 0x000fe400078e00ff */
[----:B------:R-:W-:-:S07]  /*16ec0*/  IMAD.MOV.U32 R2, RZ, RZ, R14 ;  /* 0x000000ffff027224 */ /* 0x000fce00078e000e */
[----:B------:R-:W-:Y:S05]  /*16ed0*/  WARPSYNC.COLLECTIVE R15, `(.L_x_2331) ;  /* 0x000000000f087348 */ /* 0x000fea0003c00000 */
[----:B------:R0:W1:Y:S02]  /*16ee0*/  SHFL.IDX P6, R14, R13, R12, R11 ;  /* 0x0000000c0d0e7389 */ /* 0x00006400000c000b */
[----:B01----:R-:W-:Y:S01]  /*16ef0*/  ENDCOLLECTIVE ;  /* 0x000000000000791b */ /* 0x003fe20003800000 */
.L_x_2331:
        /* <DEDUP_REMOVED lines=12> */
.L_x_2332:
[----:B------:R-:W-:Y:S02]  /*16fc0*/  IMAD.MOV.U32 R13, RZ, RZ, R23 ;  /* 0x000000ffff0d7224 */ /* 0x000fe400078e0017 */
[----:B------:R-:W-:Y:S02]  /*16fd0*/  IMAD.MOV.U32 R12, RZ, RZ, RZ ;  /* 0x000000ffff0c7224 */ /* 0x000fe400078e00ff */
[----:B------:R-:W-:-:S07]  /*16fe0*/  IMAD.MOV.U32 R2, RZ, RZ, R14 ;  /* 0x000000ffff027224 */ /* 0x000fce00078e000e */
[----:B------:R-:W-:Y:S05]  /*16ff0*/  WARPSYNC.COLLECTIVE R15, `(.L_x_2333) ;  /* 0x000000000f087348 */ /* 0x000fea0003c00000 */
[----:B------:R0:W1:Y:S02]  /*17000*/  SHFL.IDX P6, R14, R13, R12, R11 ;  /* 0x0000000c0d0e7389 */ /* 0x00006400000c000b */
[----:B01----:R-:W-:Y:S01]  /*17010*/  ENDCOLLECTIVE ;  /* 0x000000000000791b */ /* 0x003fe20003800000 */
.L_x_2333:
[----:B------:R-:W-:-:S04]  /*17020*/  IADD3 R2, P0, R36, R2, RZ ;  /* 0x0000000224027210 */ /* 0x000fc80007f1e0ff */
[----:B------:R-:W-:-:S05]  /*17030*/  IADD3.X R3, RZ, R9, RZ, P0, !PT ;  /* 0x00000009ff037210 */ /* 0x000fca00007fe4ff */
        /* <DEDUP_REMOVED lines=10> */
.L_x_2334:
[----:B------:R-:W-:Y:S01]  /*170e0*/  IMAD.MOV.U32 R2, RZ, RZ, R14 ;  /* 0x000000ffff027224 */ /* 0x000fe200078e000e */
[----:B------:R-:W-:Y:S06]  /*170f0*/  BRA `(.L_x_2335) ;  /* 0xffffffc400847947 */ /* 0x000fec000383ffff */
.L_x_2243:
[----:B---3--:R3:W4:Y:S02]  /*17100*/  SYNCS.PHASECHK.TRANS64.TRYWAIT P0, [R0+URZ+0x29840], R29 ;  /* 0x0298401d000075a7 */ /* 0x008724000800017f */
[----:B----4-:R-:W-:Y:S05]  /*17110*/  @!P0 NANOSLEEP.SYNCS 0x989680 ;  /* 0x009896800000895d */ /* 0x010fea0003900000 */
[----:B------:R-:W4:Y:S02]  /*17120*/  @!P0 SYNCS.PHASECHK.TRANS64 P0, [R0+URZ+0x29840], R29 ;  /* 0x0298401d000085a7 */ /* 0x000f24000800007f */
[----:B----4-:R-:W-:Y:S05]  /*17130*/  @!P0 BRA `(.L_x_2243) ;  /* 0xfffffffc00f08947 */ /* 0x010fea000383ffff */
[----:B------:R-:W-:Y:S05]  /*17140*/  BRA `(.L_x_2336) ;  /* 0xffffffc400d87947 */ /* 0x000fea000383ffff */
.L_x_2244:
        /* <DEDUP_REMOVED lines=8> */
.L_x_2338:
[----:B------:R-:W-:Y:S05]  /*171d0*/  BSYNC B0 ;  /* 0x0000000000007941 */ /* 0x000fea0003800000 */
.L_x_2337:
        /* <DEDUP_REMOVED lines=9> */
.L_x_2339:
[----:B------:R-:W-:Y:S02]  /*17270*/  IMAD.MOV.U32 R13, RZ, RZ, R6 ;  /* 0x000000ffff0d7224 */ /* 0x000fe400078e0006 */
[----:B------:R-:W-:Y:S02]  /*17280*/  IMAD.MOV.U32 R12, RZ, RZ, 0x1 ;  /* 0x00000001ff0c7424 */ /* 0x000fe400078e00ff */
[----:B------:R-:W-:-:S07]  /*17290*/  IMAD.MOV.U32 R2, RZ, RZ, R14 ;  /* 0x000000ffff027224 */ /* 0x000fce00078e000e */
[----:B------:R-:W-:Y:S05]  /*172a0*/  WARPSYNC.COLLECTIVE R15, `(.L_x_2340) ;  /* 0x000000000f087348 */ /* 0x000fea0003c00000 */
[----:B------:R0:W1:Y:S02]  /*172b0*/  SHFL.IDX P6, R14, R13, R12, R11 ;  /* 0x0000000c0d0e7389 */ /* 0x00006400000c000b */
[----:B01----:R-:W-:Y:S01]  /*172c0*/  ENDCOLLECTIVE ;  /* 0x000000000000791b */ /* 0x003fe20003800000 */
.L_x_2340:
        /* <DEDUP_REMOVED lines=13> */
.L_x_2341:
[----:B------:R-:W-:Y:S02]  /*173a0*/  IMAD.MOV.U32 R13, RZ, RZ, R6 ;  /* 0x000000ffff0d7224 */ /* 0x000fe400078e0006 */
[----:B------:R-:W-:Y:S02]  /*173b0*/  IMAD.MOV.U32 R12, RZ, RZ, 0x2 ;  /* 0x00000002ff0c7424 */ /* 0x000fe400078e00ff */
[----:B------:R-:W-:-:S07]  /*173c0*/  IMAD.MOV.U32 R2, RZ, RZ, R14 ;  /* 0x000000ffff027224 */ /* 0x000fce00078e000e */
[----:B------:R-:W-:Y:S05]  /*173d0*/  WARPSYNC.COLLECTIVE R15, `(.L_x_2342) ;  /* 0x000000000f087348 */ /* 0x000fea0003c00000 */
[----:B------:R0:W1:Y:S02]  /*173e0*/  SHFL.IDX P6, R14, R13, R12, R11 ;  /* 0x0000000c0d0e7389 */ /* 0x00006400000c000b */
[----:B01----:R-:W-:Y:S01]  /*173f0*/  ENDCOLLECTIVE ;  /* 0x000000000000791b */ /* 0x003fe20003800000 */
.L_x_2342:
        /* <DEDUP_REMOVED lines=13> */
.L_x_2343:
[----:B------:R-:W-:Y:S02]  /*174d0*/  IMAD.MOV.U32 R13, RZ, RZ, R6 ;  /* 0x000000ffff0d7224 */ /* 0x000fe400078e0006 */
[----:B------:R-:W-:Y:S02]  /*174e0*/  IMAD.MOV.U32 R12, RZ, RZ, 0x3 ;  /* 0x00000003ff0c7424 */ /* 0x000fe400078e00ff */
[----:B------:R-:W-:-:S07]  /*174f0*/  IMAD.MOV.U32 R2, RZ, RZ, R14 ;  /* 0x000000ffff027224 */ /* 0x000fce00078e000e */
[----:B------:R-:W-:Y:S05]  /*17500*/  WARPSYNC.COLLECTIVE R15, `(.L_x_2344) ;  /* 0x000000000f087348 */ /* 0x000fea0003c00000 */
[----:B------:R0:W1:Y:S02]  /*17510*/  SHFL.IDX P6, R14, R13, R12, R11 ;  /* 0x0000000c0d0e7389 */ /* 0x00006400000c000b */
[----:B01----:R-:W-:Y:S01]  /*17520*/  ENDCOLLECTIVE ;  /* 0x000000000000791b */ /* 0x003fe20003800000 */
.L_x_2344:
        /* <DEDUP_REMOVED lines=13> */
.L_x_2345:
[----:B------:R-:W-:Y:S02]  /*17600*/  IMAD.MOV.U32 R13, RZ, RZ, R8 ;  /* 0x000000ffff0d7224 */ /* 0x000fe400078e0008 */
[----:B------:R-:W-:Y:S02]  /*17610*/  IMAD.MOV.U32 R12, RZ, RZ, RZ ;  /* 0x000000ffff0c7224 */ /* 0x000fe400078e00ff */
[----:B------:R-:W-:-:S07]  /*17620*/  IMAD.MOV.U32 R2, RZ, RZ, R14 ;  /* 0x000000ffff027224 */ /* 0x000fce00078e000e */
[----:B------:R-:W-:Y:S05]  /*17630*/  WARPSYNC.COLLECTIVE R15, `(.L_x_2346) ;  /* 0x000000000f087348 */ /* 0x000fea0003c00000 */
[----:B------:R0:W1:Y:S02]  /*17640*/  SHFL.IDX P6, R14, R13, R12, R11 ;  /* 0x0000000c0d0e7389 */ /* 0x00006400000c000b */
[----:B01----:R-:W-:Y:S01]  /*17650*/  ENDCOLLECTIVE ;  /* 0x000000000000791b */ /* 0x003fe20003800000 */
.L_x_2346:
        /* <DEDUP_REMOVED lines=13> */
.L_x_2347:
[----:B------:R-:W-:Y:S05]  /*17730*/  BRA `(.L_x_2348) ;  /* 0xffffffc4006c7947 */ /* 0x000fea000383ffff */
.L_x_2249:
[----:B0-----:R0:W2:Y:S02]  /*17740*/  SYNCS.PHASECHK.TRANS64.TRYWAIT P1, [R0+URZ+0x29870], R3 ;  /* 0x02987003000075a7 */ /* 0x0010a4000802017f */
[----:B--2---:R-:W-:Y:S05]  /*17750*/  @!P1 NANOSLEEP.SYNCS 0x989680 ;  /* 0x009896800000995d */ /* 0x004fea0003900000 */
[----:B------:R-:W2:Y:S02]  /*17760*/  @!P1 SYNCS.PHASECHK.TRANS64 P1, [R0+URZ+0x29870], R3 ;  /* 0x02987003000095a7 */ /* 0x000ea4000802007f */
[----:B--2---:R-:W-:Y:S05]  /*17770*/  @!P1 BRA `(.L_x_2249) ;  /* 0xfffffffc00f09947 */ /* 0x004fea000383ffff */
[----:B------:R-:W-:Y:S05]  /*17780*/  BRA `(.L_x_2349) ;  /* 0xffffffc400d87947 */ /* 0x000fea000383ffff */
.L_x_2251:
[----:B0-----:R0:W2:Y:S02]  /*17790*/  SYNCS.PHASECHK.TRANS64.TRYWAIT P1, [R0+URZ+0x29860], R3 ;  /* 0x02986003000075a7 */ /* 0x0010a4000802017f */
[----:B--2---:R-:W-:Y:S05]  /*177a0*/  @!P1 NANOSLEEP.SYNCS 0x989680 ;  /* 0x009896800000995d */ /* 0x004fea0003900000 */
[----:B------:R-:W2:Y:S02]  /*177b0*/  @!P1 SYNCS.PHASECHK.TRANS64 P1, [R0+URZ+0x29860], R3 ;  /* 0x02986003000095a7 */ /* 0x000ea4000802007f */
[----:B--2---:R-:W-:Y:S05]  /*177c0*/  @!P1 BRA `(.L_x_2251) ;  /* 0xfffffffc00f09947 */ /* 0x004fea000383ffff */
[----:B------:R-:W-:Y:S05]  /*177d0*/  BRA `(.L_x_2350) ;  /* 0xffffffc400e87947 */ /* 0x000fea000383ffff */
.L_x_2259:
[----:B-1----:R1:W2:Y:S02]  /*177e0*/  SYNCS.PHASECHK.TRANS64.TRYWAIT P0, [R18+URZ+0x29870], R3 ;  /* 0x02987003120075a7 */ /* 0x0022a4000800017f */
[----:B--2---:R-:W-:Y:S05]  /*177f0*/  @!P0 NANOSLEEP.SYNCS 0x989680 ;  /* 0x009896800000895d */ /* 0x004fea0003900000 */
[----:B------:R-:W2:Y:S02]  /*17800*/  @!P0 SYNCS.PHASECHK.TRANS64 P0, [R18+URZ+0x29870], R3 ;  /* 0x02987003120085a7 */ /* 0x000ea4000800007f */
[----:B--2---:R-:W-:Y:S05]  /*17810*/  @!P0 BRA `(.L_x_2259) ;  /* 0xfffffffc00f08947 */ /* 0x004fea000383ffff */
[----:B------:R-:W-:Y:S05]  /*17820*/  BRA `(.L_x_2351) ;  /* 0xffffffcc00bc7947 */ /* 0x000fea000383ffff */
.L_x_2261:
[----:B0-----:R0:W1:Y:S02]  /*17830*/  SYNCS.PHASECHK.TRANS64.TRYWAIT P0, [R18+URZ+0x29860], R3 ;  /* 0x02986003120075a7 */ /* 0x001064000800017f */
[----:B-1----:R-:W-:Y:S05]  /*17840*/  @!P0 NANOSLEEP.SYNCS 0x989680 ;  /* 0x009896800000895d */ /* 0x002fea0003900000 */
[----:B------:R-:W1:Y:S02]  /*17850*/  @!P0 SYNCS.PHASECHK.TRANS64 P0, [R18+URZ+0x29860], R3 ;  /* 0x02986003120085a7 */ /* 0x000e64000800007f */
[----:B-1----:R-:W-:Y:S05]  /*17860*/  @!P0 BRA `(.L_x_2261) ;  /* 0xfffffffc00f08947 */ /* 0x002fea000383ffff */
[----:B------:R-:W-:Y:S05]  /*17870*/  BRA `(.L_x_2352) ;  /* 0xffffffcc00c87947 */ /* 0x000fea000383ffff */
.L_x_2268:
[----:B-1----:R1:W2:Y:S02]  /*17880*/  SYNCS.PHASECHK.TRANS64.TRYWAIT P0, [R4+URZ+0x29820], R0 ;  /* 0x02982000040075a7 */ /* 0x0022a4000800017f */
[----:B--2---:R-:W-:Y:S05]  /*17890*/  @!P0 NANOSLEEP.SYNCS 0x989680 ;  /* 0x009896800000895d */ /* 0x004fea0003900000 */
[----:B------:R-:W2:Y:S02]  /*178a0*/  @!P0 SYNCS.PHASECHK.TRANS64 P0, [R4+URZ+0x29820], R0 ;  /* 0x02982000040085a7 */ /* 0x000ea4000800007f */
[----:B--2---:R-:W-:Y:S05]  /*178b0*/  @!P0 BRA `(.L_x_2268) ;  /* 0xfffffffc00f08947 */ /* 0x004fea000383ffff */
[----:B------:R-:W-:Y:S05]  /*178c0*/  BRA `(.L_x_2353) ;  /* 0xffffffd400d87947 */ /* 0x000fea000383ffff */
.L_x_2269:
        /* <DEDUP_REMOVED lines=11> */
.L_x_2355:
[----:B------:R-:W-:Y:S05]  /*17980*/  BSYNC B0 ;  /* 0x0000000000007941 */ /* 0x000fea0003800000 */
.L_x_2354:
[----:B------:R-:W-:Y:S05]  /*17990*/  BRA `(.L_x_2356) ;  /* 0xffffffd400c07947 */ /* 0x000fea000383ffff */
.L_x_2272:
[----:B------:R-:W-:Y:S01]  /*179a0*/  BSSY B1, `(.L_x_2357) ;  /* 0x0000006000017945 */ /* 0x000fe20003800000 */
[----:B------:R-:W-:-:S07]  /*179b0*/  IMAD.MOV.U32 R15, RZ, RZ, -0x1 ;  /* 0xffffffffff0f7424 */ /* 0x000fce00078e00ff */
[----:B01----:R-:W-:Y:S05]  /*179c0*/  WARPSYNC.COLLECTIVE R15, `(.L_x_2358) ;  /* 0x000000000f0c7348 */ /* 0x003fea0003c00000 */
[----:B------:R-:W-:Y:S02]  /*179d0*/  ELECT P6, UR62, PT ;  /* 0x00000000003e782f */ /* 0x000fe400038c0000 */
[----:B------:R-:W-:Y:S01]  /*179e0*/  MOV R14, UR62 ;  /* 0x0000003e000e7c02 */ /* 0x000fe20008000f00 */
[----:B01----:R-:W-:Y:S10]  /*179f0*/  ENDCOLLECTIVE ;  /* 0x000000000000791b */ /* 0x003ff40003800000 */
.L_x_2358:
[----:B------:R-:W-:Y:S05]  /*17a00*/  BSYNC B1 ;  /* 0x0000000000017941 */ /* 0x000fea0003800000 */
.L_x_2357:
[----:B------:R-:W-:Y:S05]  /*17a10*/  BRA `(.L_x_2359) ;  /* 0xffffffd400b87947 */ /* 0x000fea000383ffff */
.L_x_2274:
[----:B-1----:R1:W2:Y:S02]  /*17a20*/  SYNCS.PHASECHK.TRANS64.TRYWAIT P1, [R5+URZ+0x29840], R0 ;  /* 0x02984000050075a7 */ /* 0x0022a4000802017f */
[----:B--2---:R-:W-:Y:S05]  /*17a30*/  @!P1 NANOSLEEP.SYNCS 0x989680 ;  /* 0x009896800000995d */ /* 0x004fea0003900000 */
[----:B------:R-:W2:Y:S02]  /*17a40*/  @!P1 SYNCS.PHASECHK.TRANS64 P1, [R5+URZ+0x29840], R0 ;  /* 0x02984000050095a7 */ /* 0x000ea4000802007f */
[----:B--2---:R-:W-:Y:S05]  /*17a50*/  @!P1 BRA `(.L_x_2274) ;  /* 0xfffffffc00f09947 */ /* 0x004fea000383ffff */
[----:B------:R-:W-:Y:S05]  /*17a60*/  BRA `(.L_x_2360) ;  /* 0xffffffd400d87947 */ /* 0x000fea000383ffff */
.L_x_2276:
[----:B--2---:R2:W3:Y:S02]  /*17a70*/  SYNCS.PHASECHK.TRANS64.TRYWAIT P1, [R19+URZ+0x29840], R2 ;  /* 0x02984002130075a7 */ /* 0x0044e4000802017f */
[----:B---3--:R-:W-:Y:S05]  /*17a80*/  @!P1 NANOSLEEP.SYNCS 0x989680 ;  /* 0x009896800000995d */ /* 0x008fea0003900000 */
[----:B------:R-:W3:Y:S02]  /*17a90*/  @!P1 SYNCS.PHASECHK.TRANS64 P1, [R19+URZ+0x29840], R2 ;  /* 0x02984002130095a7 */ /* 0x000ee4000802007f */
[----:B---3--:R-:W-:Y:S05]  /*17aa0*/  @!P1 BRA `(.L_x_2276) ;  /* 0xfffffffc00f09947 */ /* 0x008fea000383ffff */
[----:B------:R-:W-:Y:S05]  /*17ab0*/  BRA `(.L_x_2361) ;  /* 0xffffffd400e47947 */ /* 0x000fea000383ffff */
.L_x_2278:
[----:B---3--:R3:W4:Y:S02]  /*17ac0*/  SYNCS.PHASECHK.TRANS64.TRYWAIT P1, [R5+URZ+0x29860], R0 ;  /* 0x02986000050075a7 */ /* 0x008724000802017f */
[----:B----4-:R-:W-:Y:S05]  /*17ad0*/  @!P1 NANOSLEEP.SYNCS 0x989680 ;  /* 0x009896800000995d */ /* 0x010fea0003900000 */
[----:B------:R-:W4:Y:S02]  /*17ae0*/  @!P1 SYNCS.PHASECHK.TRANS64 P1, [R5+URZ+0x29860], R0 ;  /* 0x02986000050095a7 */ /* 0x000f24000802007f */
[----:B----4-:R-:W-:Y:S05]  /*17af0*/  @!P1 BRA `(.L_x_2278) ;  /* 0xfffffffc00f09947 */ /* 0x010fea000383ffff */
[----:B------:R-:W-:Y:S05]  /*17b00*/  BRA `(.L_x_2362) ;  /* 0xffffffd400e07947 */ /* 0x000fea000383ffff */
.L_x_2280:
[----:B----4-:R4:W0:Y:S02]  /*17b10*/  SYNCS.PHASECHK.TRANS64.TRYWAIT P1, [R19+URZ+0x29860], R2 ;  /* 0x02986002130075a7 */ /* 0x010824000802017f */
[----:B0-----:R-:W-:Y:S05]  /*17b20*/  @!P1 NANOSLEEP.SYNCS 0x989680 ;  /* 0x009896800000995d */ /* 0x001fea0003900000 */
[----:B------:R-:W0:Y:S02]  /*17b30*/  @!P1 SYNCS.PHASECHK.TRANS64 P1, [R19+URZ+0x29860], R2 ;  /* 0x02986002130095a7 */ /* 0x000e24000802007f */
[----:B0-----:R-:W-:Y:S05]  /*17b40*/  @!P1 BRA `(.L_x_2280) ;  /* 0xfffffffc00f09947 */ /* 0x001fea000383ffff */
[----:B------:R-:W-:Y:S05]  /*17b50*/  BRA `(.L_x_2363) ;  /* 0xffffffd400dc7947 */ /* 0x000fea000383ffff */
.L_x_2282:
[----:B------:R0:W0:Y:S02]  /*17b60*/  SYNCS.PHASECHK.TRANS64.TRYWAIT P1, [R5+URZ+0x29880], R0 ;  /* 0x02988000050075a7 */ /* 0x000024000802017f */
[----:B0-----:R-:W-:Y:S05]  /*17b70*/  @!P1 NANOSLEEP.SYNCS 0x989680 ;  /* 0x009896800000995d */ /* 0x001fea0003900000 */
[----:B------:R-:W0:Y:S02]  /*17b80*/  @!P1 SYNCS.PHASECHK.TRANS64 P1, [R5+URZ+0x29880], R0 ;  /* 0x02988000050095a7 */ /* 0x000e24000802007f */
[----:B0-----:R-:W-:Y:S05]  /*17b90*/  @!P1 BRA `(.L_x_2282) ;  /* 0xfffffffc00f09947 */ /* 0x001fea000383ffff */
[----:B------:R-:W-:Y:S05]  /*17ba0*/  BRA `(.L_x_2364) ;  /* 0xffffffd400d87947 */ /* 0x000fea000383ffff */
.L_x_2365:
        /* <DEDUP_REMOVED lines=13> */
.L_x_3196:


//--------------------- .text._ZN7cutlass13device_kernelIN5flash11enable_sm90INS1_16FlashAttnFwdSm90INS1_25CollectiveMainloopFwdSm90ILi2EN4cute5tupleIJNS5_1CILi1EEES8_S8_EEENS6_IJNS7_ILi128EEENS7_ILi160EEENS7_ILi192EEEEEELi128ENS_12float_e4m3_tEfNS_4arch4Sm90ELb1ELb0ELb1ELb1ELb1ELb0ELb0ELb1ELb1ELb1ELb0ELb0EEENS1_21CollectiveEpilogueFwdINS6_IJSA_SA_SB_EEES9_NS_10bfloat16_tESG_Li256ELb1ELb1ELb0ELb1EEENS1_36VarlenDynamicPersistentTileSchedulerILi128ELi160ELi256ELi128ELb0ELb1ELb1ELb1ELb1ELb1EEEEEEEEEvNT_6ParamsE --------------------------
	.section	.text._ZN7cutlass13device_kernelIN5flash11enable_sm90INS1_16FlashAttnFwdSm90INS1_25CollectiveMainloopFwdSm90ILi2EN4cute5tupleIJNS5_1CILi1EEES8_S8_EEENS6_IJNS7_ILi128EEENS7_ILi160EEENS7_ILi192EEEEEELi128ENS_12float_e4m3_tEfNS_4arch4Sm90ELb1ELb0ELb1ELb1ELb1ELb0ELb0ELb1ELb1ELb1ELb0ELb0EEENS1_21CollectiveEpilogueFwdINS6_IJSA_SA_SB_EEES9_NS_10bfloat16_tESG_Li256ELb1ELb1ELb0ELb1EEENS1_36VarlenDynamicPersistentTileSchedulerILi128ELi160ELi256ELi128ELb0ELb1ELb1ELb1ELb1ELb1EEEEEEEEEvNT_6ParamsE,"ax",@progbits
	.align	128
.text._ZN7cutlass13device_kernelIN5flash11enable_sm90INS1_16FlashAttnFwdSm90INS1_25CollectiveMainloopFwdSm90ILi2EN4cute5tupleIJNS5_1CILi1EEES8_S8_EEENS6_IJNS7_ILi128EEENS7_ILi160EEENS7_ILi192EEEEEELi128ENS_12float_e4m3_tEfNS_4arch4Sm90ELb1ELb0ELb1ELb1ELb1ELb0ELb0ELb1ELb1ELb1ELb0ELb0EEENS1_21CollectiveEpilogueFwdINS6_IJSA_SA_SB_EEES9_NS_10bfloat16_tESG_Li256ELb1ELb1ELb0ELb1EEENS1_36VarlenDynamicPersistentTileSchedulerILi128ELi160ELi256ELi128ELb0ELb1ELb1ELb1ELb1ELb1EEEEEEEEEvNT_6ParamsE:
        .type           _ZN7cutlass13device_kernelIN5flash11enable_sm90INS1_16FlashAttnFwdSm90INS1_25CollectiveMainloopFwdSm90ILi2EN4cute5tupleIJNS5_1CILi1EEES8_S8_EEENS6_IJNS7_ILi128EEENS7_ILi160EEENS7_ILi192EEEEEELi128ENS_12float_e4m3_tEfNS_4arch4Sm90ELb1ELb0ELb1ELb1ELb1ELb0ELb0ELb1ELb1ELb1ELb0ELb0EEENS1_21CollectiveEpilogueFwdINS6_IJSA_SA_SB_EEES9_NS_10bfloat16_tESG_Li256ELb1ELb1ELb0ELb1EEENS1_36VarlenDynamicPersistentTileSchedulerILi128ELi160ELi256ELi128ELb0ELb1ELb1ELb1ELb1ELb1EEEEEEEEEvNT_6ParamsE,@function
        .size           _ZN7cutlass13device_kernelIN5flash11enable_sm90INS1_16FlashAttnFwdSm90INS1_25CollectiveMainloopFwdSm90ILi2EN4cute5tupleIJNS5_1CILi1EEES8_S8_EEENS6_IJNS7_ILi128EEENS7_ILi160EEENS7_ILi192EEEEEELi128ENS_12float_e4m3_tEfNS_4arch4Sm90ELb1ELb0ELb1ELb1ELb1ELb0ELb0ELb1ELb1ELb1ELb0ELb0EEENS1_21CollectiveEpilogueFwdINS6_IJSA_SA_SB_EEES9_NS_10bfloat16_tESG_Li256ELb1ELb1ELb0ELb1EEENS1_36VarlenDynamicPersistentTileSchedulerILi128ELi160ELi256ELi128ELb0ELb1ELb1ELb1ELb1ELb1EEEEEEEEEvNT_6ParamsE,(.L_x_3197 - _ZN7cutlass13device_kernelIN5flash11enable_sm90INS1_16FlashAttnFwdSm90INS1_25CollectiveMainloopFwdSm90ILi2EN4cute5tupleIJNS5_1CILi1EEES8_S8_EEENS6_IJNS7_ILi128EEENS7_ILi160EEENS7_ILi192EEEEEELi128ENS_12float_e4m3_tEfNS_4arch4Sm90ELb1ELb0ELb1ELb1ELb1ELb0ELb0ELb1ELb1ELb1ELb0ELb0EEENS1_21CollectiveEpilogueFwdINS6_IJSA_SA_SB_EEES9_NS_10bfloat16_tESG_Li256ELb1ELb1ELb0ELb1EEENS1_36VarlenDynamicPersistentTileSchedulerILi128ELi160ELi256ELi128ELb0ELb1ELb1ELb1ELb1ELb1EEEEEEEEEvNT_6ParamsE)
        .other          _ZN7cutlass13device_kernelIN5flash11enable_sm90INS1_16FlashAttnFwdSm90INS1_25CollectiveMainloopFwdSm90ILi2EN4cute5tupleIJNS5_1CILi1EEES8_S8_EEENS6_IJNS7_ILi128EEENS7_ILi160EEENS7_ILi192EEEEEELi128ENS_12float_e4m3_tEfNS_4arch4Sm90ELb1ELb0ELb1ELb1ELb1ELb0ELb0ELb1ELb1ELb1ELb0ELb0EEENS1_21CollectiveEpilogueFwdINS6_IJSA_SA_SB_EEES9_NS_10bfloat16_tESG_Li256ELb1ELb1ELb0ELb1EEENS1_36VarlenDynamicPersistentTileSchedulerILi128ELi160ELi256ELi128ELb0ELb1ELb1ELb1ELb1ELb1EEEEEEEEEvNT_6ParamsE,@"STO_CUDA_ENTRY STV_DEFAULT"
_ZN7cutlass13device_kernelIN5flash11enable_sm90INS1_16FlashAttnFwdSm90INS1_25CollectiveMainloopFwdSm90ILi2EN4cute5tupleIJNS5_1CILi1EEES8_S8_EEENS6_IJNS7_ILi128EEENS7_ILi160EEENS7_ILi192EEEEEELi128ENS_12float_e4m3_tEfNS_4arch4Sm90ELb1ELb0ELb1ELb1ELb1ELb0ELb0ELb1ELb1ELb1ELb0ELb0EEENS1_21CollectiveEpilogueFwdINS6_IJSA_SA_SB_EEES9_NS_10bfloat16_tESG_Li256ELb1ELb1ELb0ELb1EEENS1_36VarlenDynamicPersistentTileSchedulerILi128ELi160ELi256ELi128ELb0ELb1ELb1ELb1ELb1ELb1EEEEEEEEEvNT_6ParamsE:
        /* <DEDUP_REMOVED lines=45> */
.L_x_2366:
        /* <DEDUP_REMOVED lines=22> */
.L_x_2367:
        /* <DEDUP_REMOVED lines=18> */
.L_x_2368:
        /* <DEDUP_REMOVED lines=22> */
.L_x_2369:
        /* <DEDUP_REMOVED lines=24> */
.L_x_2370:
        /* <DEDUP_REMOVED lines=8> */
.L_x_2372:
        /* <DEDUP_REMOVED lines=25> */
[----:B------:R-:W-:Y:S02]  /*0a40*/  UMOV UR44, URZ ;  /* 0x0000003f002c7c82 */ /* 0x000fe40008000000 */
[CC--:B------:R-:W-:Y:S02]  /*0a50*/  LEA.HI R0, R3.reuse, R194.reuse, RZ, 0x7 ;  /* 0x000000c203007211 */ /* 0x0c0fe400078f38ff */
[----:B------:R-:W-:-:S02]  /*0a60*/  LEA.HI R4, R3, R194, RZ, 0x5 ;  /* 0x000000c203047211 */ /* 0x000fc400078f28ff */
[----:B------:R-:W-:Y:S02]  /*0a70*/  LOP3.LUT R5, R0, 0xffffff80, RZ, 0xc0, !PT ;  /* 0xffffff8000057812 */ /* 0x000fe400078ec0ff */
[CC--:B------:R-:W-:Y:S01]  /*0a80*/  LEA.HI R2, R3.reuse, R194.reuse, RZ, 0x4 ;  /* 0x000000c203027211 */ /* 0x0c0fe200078f20ff */
[----:B------:R-:W-:Y:S01]  /*0a90*/  IMAD.SHL.U32 R4, R4, 0x20, RZ ;  /* 0x0000002004047824 */ /* 0x000fe200078e00ff */
[----:B------:R-:W-:Y:S01]  /*0aa0*/  LEA.HI R10, R3, R194, RZ, 0x2 ;  /* 0x000000c2030a7211 */ /* 0x000fe200078f10ff */
[----:B------:R-:W-:Y:S01]  /*0ab0*/  IMAD.IADD R188, R194, 0x1, -R5 ;  /* 0x00000001c2bc7824 */ /* 0x000fe200078e0a05 */
[----:B------:R-:W-:Y:S02]  /*0ac0*/  LOP3.LUT R5, R2, 0x3fffff0, RZ, 0xc0, !PT ;  /* 0x03fffff002057812 */ /* 0x000fe400078ec0ff */
[----:B------:R-:W-:Y:S02]  /*0ad0*/  LOP3.LUT R4, R4, 0xfffffc00, RZ, 0xc0, !PT ;  /* 0xfffffc0004047812 */ /* 0x000fe400078ec0ff */
[----:B------:R-:W-:Y:S01]  /*0ae0*/  SHF.R.S32.HI R9, RZ, 0x1f, R188 ;  /* 0x0000001fff097819 */ /* 0x000fe200000114bc */
[----:B------:R-:W-:Y:S01]  /*0af0*/  IMAD.IADD R5, R194, 0x1, -R5 ;  /* 0x00000001c2057824 */ /* 0x000fe200078e0a05 */
[----:B------:R-:W-:-:S02]  /*0b00*/  SHF.R.S32.HI R7, RZ, 0x4, R2 ;  /* 0x00000004ff077819 */ /* 0x000fc40000011402 */
[----:B------:R-:W-:Y:S01]  /*0b10*/  LEA.HI R6, R9, R188, RZ, 0x2 ;  /* 0x000000bc09067211 */ /* 0x000fe200078f10ff */
[----:B------:R-:W-:Y:S01]  /*0b20*/  IMAD R191, R5, 0x40, R4 ;  /* 0x0000004005bf7824 */ /* 0x000fe200078e0204 */
[----:B------:R-:W-:Y:S02]  /*0b30*/  LOP3.LUT R5, R10, 0xfffffffc, RZ, 0xc0, !PT ;  /* 0xfffffffc0a057812 */ /* 0x000fe400078ec0ff */
[--C-:B------:R-:W-:Y:S02]  /*0b40*/  SHF.R.S32.HI R8, RZ, 0x2, R6.reuse ;  /* 0x00000002ff087819 */ /* 0x100fe40000011406 */
[----:B------:R-:W-:Y:S01]  /*0b50*/  SHF.R.S32.HI R11, RZ, 0x1f, R6 ;  /* 0x0000001fff0b7819 */ /* 0x000fe20000011406 */
[----:B------:R-:W-:Y:S01]  /*0b60*/  IMAD.IADD R4, R194, 0x1, -R5 ;  /* 0x00000001c2047824 */ /* 0x000fe200078e0a05 */
[----:B------:R-:W-:Y:S02]  /*0b70*/  LEA.HI R2, R2, R7, RZ, 0x1 ;  /* 0x0000000702027211 */ /* 0x000fe400078f08ff */
[----:B------:R-:W-:-:S02]  /*0b80*/  LEA.HI R3, R3, R194, RZ, 0x3 ;  /* 0x000000c203037211 */ /* 0x000fc400078f18ff */
[----:B------:R-:W-:Y:S02]  /*0b90*/  LEA.HI R11, R11, R8, RZ, 0x3 ;  /* 0x000000080b0b7211 */ /* 0x000fe400078f18ff */
[----:B------:R-:W-:Y:S02]  /*0ba0*/  SHF.R.S32.HI R189, RZ, 0x7, R0 ;  /* 0x00000007ffbd7819 */ /* 0x000fe40000011400 */
[----:B------:R-:W-:Y:S02]  /*0bb0*/  LOP3.LUT R2, R2, 0x1ffffffe, RZ, 0xc0, !PT ;  /* 0x1ffffffe02027812 */ /* 0x000fe400078ec0ff */
[----:B------:R-:W-:Y:S02]  /*0bc0*/  LOP3.LUT R5, R3, 0xfffffff8, RZ, 0xc0, !PT ;  /* 0xfffffff803057812 */ /* 0x000fe400078ec0ff */
[----:B------:R-:W-:Y:S01]  /*0bd0*/  LOP3.LUT R11, R11, 0xfffffff8, RZ, 0xc0, !PT ;  /* 0xfffffff80b0b7812 */ /* 0x000fe200078ec0ff */
[----:B------:R-:W-:Y:S01]  /*0be0*/  IMAD.IADD R2, R7, 0x1, -R2 ;  /* 0x0000000107027824 */ /* 0x000fe200078e0a02 */
[----:B------:R-:W-:Y:S01]  /*0bf0*/  LEA.HI R9, R9, R188, RZ, 0x5 ;  /* 0x000000bc09097211 */ /* 0x000fe200078f28ff */
[----:B------:R-:W-:Y:S01]  /*0c00*/  IMAD.IADD R22, R194, 0x1, -R5 ;  /* 0x00000001c2167824 */ /* 0x000fe200078e0a05 */
[----:B------:R-:W-:Y:S01]  /*0c10*/  LEA.HI R0, R0, R189, RZ, 0x1 ;  /* 0x000000bd00007211 */ /* 0x000fe200078f08ff */
[----:B------:R-:W-:Y:S01]  /*0c20*/  IMAD.IADD R8, R8, 0x1, -R11 ;  /* 0x0000000108087824 */ /* 0x000fe200078e0a0b */
[----:B------:R-:W-:Y:S01]  /*0c30*/  SHF.R.S32.HI R9, RZ, 0x5, R9 ;  /* 0x00000005ff097819 */ /* 0x000fe20000011409 */
[----:B------:R-:W-:Y:S01]  /*0c40*/  IMAD.SHL.U32 R16, R22, 0x8, RZ ;  /* 0x0000000816107824 */ /* 0x000fe200078e00ff */
[----:B------:R-:W-:Y:S01]  /*0c50*/  LEA.HI R7, R4, R4, RZ, 0x1 ;  /* 0x0000000404077211 */ /* 0x000fe200078f08ff */
[----:B------:R-:W-:Y:S01]  /*0c60*/  IMAD R191, R2, 0x8, R191 ;  /* 0x0000000802bf7824 */ /* 0x000fe200078e02bf */
[----:B------:R-:W-:Y:S01]  /*0c70*/  LOP3.LUT R0, R0, 0x3fffffe, RZ, 0xc0, !PT ;  /* 0x03fffffe00007812 */ /* 0x000fe200078ec0ff */
[----:B------:R-:W-:Y:S01]  /*0c80*/  IMAD R9, R9, 0x10, R8 ;  /* 0x0000001009097824 */ /* 0x000fe200078e0208 */
[----:B------:R-:W-:Y:S01]  /*0c90*/  LOP3.LUT R7, R7, 0x1ffffffe, RZ, 0xc0, !PT ;  /* 0x1ffffffe07077812 */ /* 0x000fe200078ec0ff */
[----:B------:R-:W-:Y:S01]  /*0ca0*/  VIADD R19, R16, 0x40 ;  /* 0x0000004010137836 */ /* 0x000fe20000000000 */
        /* <DEDUP_REMOVED lines=9> */
.L_x_2432:
[----:B012---:R-:W0:Y:S01]  /*0d40*/  LDC.64 R2, c[0x0][0xc88] ;  /* 0x00032200ff027b82 */ /* 0x007e220000000a00 */
        /* <DEDUP_REMOVED lines=13> */
[----:B------:R-:W-:-:S04]  /*0e20*/  @UP0 ULEA UR6, UP2, UR36, UR6, 0x2 ;  /* 0x0000000624060291 */ /* 0x000fc8000f84103f */
[----:B------:R-:W-:Y:S02]  /*0e30*/  @UP0 ULEA.HI.X UR7, UR36, UR7, UR37, 0x2, UP2 ;  /* 0x0000000724070291 */ /* 0x000fe400090f1425 */
[----:B------:R-:W-:Y:S01]  /*0e40*/  @UP1 ULEA UR8, UP0, UR36, UR8, 0x2 ;  /* 0x0000000824081291 */ /* 0x000fe2000f80103f */
[----:B------:R-:W-:-:S03]  /*0e50*/  IMAD.U32 R2, RZ, RZ, UR6 ;  /* 0x00000006ff027e24 */ /* 0x000fc6000f8e00ff */
[----:B------:R-:W-:Y:S01]  /*0e60*/  @UP1 ULEA.HI.X UR9, UR36, UR9, UR37, 0x2, UP0 ;  /* 0x0000000924091291 */ /* 0x000fe200080f1425 */
[----:B------:R-:W-:Y:S01]  /*0e70*/  IMAD.U32 R3, RZ, RZ, UR7 ;  /* 0x00000007ff037e24 */ /* 0x000fe2000f8e00ff */
[----:B------:R-:W-:Y:S01]  /*0e80*/  ULDC.64 UR6, c[0x0][0x418] ;  /* 0x0001060000067ab9 */ /* 0x000fe20000000a00 */
[----:B------:R-:W-:-:S03]  /*0e90*/  IMAD.U32 R4, RZ, RZ, UR8 ;  /* 0x00000008ff047e24 */ /* 0x000fc6000f8e00ff */
[----:B------:R-:W-:Y:S01]  /*0ea0*/  IMAD.U32 R5, RZ, RZ, UR9 ;  /* 0x00000009ff057e24 */ /* 0x000fe2000f8e00ff */
[----:B------:R-:W2:Y:S01]  /*0eb0*/  @P0 LDG.E R2, desc[UR54][R2.64] ;  /* 0x0000003602020981 */ /* 0x000ea2000c1e1900 */
[----:B------:R-:W-:Y:S01]  /*0ec0*/  UISETP.NE.U32.AND UP0, UPT, UR6, URZ, UPT ;  /* 0x0000003f0600728c */ /* 0x000fe2000bf05070 */
[----:B------:R-:W-:Y:S02]  /*0ed0*/  ULDC.64 UR8, c[0x0][0xa20] ;  /* 0x0002880000087ab9 */ /* 0x000fe40000000a00 */
[----:B---3--:R-:W3:Y:S01]  /*0ee0*/  @P2 LDG.E R4, desc[UR54][R4.64] ;  /* 0x0000003604042981 */ /* 0x008ee2000c1e1900 */
[----:B------:R-:W-:Y:S01]  /*0ef0*/  UISETP.NE.AND.EX UP0, UPT, UR7, URZ, UPT, UP0 ;  /* 0x0000003f0700728c */ /* 0x000fe2000bf05300 */
[----:B------:R-:W-:Y:S01]  /*0f00*/  ISETP.NE.U32.AND P1, PT, RZ, UR8, PT ;  /* 0x00000008ff007c0c */ /* 0x000fe2000bf25070 */
[----:B------:R-:W-:Y:S01]  /*0f10*/  ULDC UR6, c[0x0][0x2f0] ;  /* 0x0000bc0000067ab9 */ /* 0x000fe20000000800 */
[----:B------:R-:W-:Y:S01]  /*0f20*/  UMOV UR50, URZ ;  /* 0x0000003f00327c82 */ /* 0x000fe20008000000 */
[----:B------:R-:W-:Y:S01]  /*0f30*/  USEL UR4, UR4, 0x1, UP0 ;  /* 0x0000000104047887 */ /* 0x000fe20008000000 */
[----:B------:R-:W-:-:S03]  /*0f40*/  ISETP.NE.AND.EX P1, PT, RZ, UR9, PT, P1 ;  /* 0x00000009ff007c0c */ /* 0x000fc6000bf25310 */
[----:B------:R-:W-:Y:S01]  /*0f50*/  UIMAD UR4, UR4, UR6, URZ ;  /* 0x00000006040472a4 */ /* 0x000fe2000f8e023f */
[----:B--2---:R-:W-:Y:S02]  /*0f60*/  @P0 R2UR UR50, R2 ;  /* 0x00000000023202ca */ /* 0x004fe400000e0000 */
[----:B---3--:R-:W-:Y:S01]  /*0f70*/  @P2 R2UR UR51, R4 ;  /* 0x00000000043322ca */ /* 0x008fe200000e0000 */
[----:B----4-:R-:W-:-:S14]  /*0f80*/  @P2 BRA `(.L_x_2373) ;  /* 0x0000000000382947 */ /* 0x010fdc0003800000 */
[----:B------:R-:W-:Y:S01]  /*0f90*/  ULDC.64 UR6, c[0x0][0xa00] ;  /* 0x0002800000067ab9 */ /* 0x000fe20000000a00 */
[----:B------:R-:W-:Y:S01]  /*0fa0*/  ULDC UR51, c[0x0][0x288] ;  /* 0x0000a20000337ab9 */ /* 0x000fe20000000800 */
[----:B------:R-:W-:-:S04]  /*0fb0*/  ISETP.NE.U32.AND P0, PT, RZ, UR6, PT ;  /* 0x00000006ff007c0c */ /* 0x000fc8000bf05070 */
[----:B------:R-:W-:-:S13]  /*0fc0*/  ISETP.NE.AND.EX P0, PT, RZ, UR7, PT, P0 ;  /* 0x00000007ff007c0c */ /* 0x000fda000bf05300 */
[----:B------:R-:W-:Y:S05]  /*0fd0*/  @!P0 BRA `(.L_x_2373) ;  /* 0x0000000000248947 */ /* 0x000fea0003800000 */
[----:B------:R-:W-:Y:S02]  /*0fe0*/  ULDC.64 UR6, c[0x0][0xa00] ;  /* 0x0002800000067ab9 */ /* 0x000fe40000000a00 */
[----:B------:R-:W-:-:S06]  /*0ff0*/  UIMAD.WIDE UR6, UR36, 0x4, UR6 ;  /* 0x00000004240678a5 */ /* 0x000fcc000f8e0206 */
[----:B------:R-:W-:Y:S01]  /*1000*/  IMAD.U32 R2, RZ, RZ, UR6 ;  /* 0x00000006ff027e24 */ /* 0x000fe2000f8e00ff */
[----:B------:R-:W-:-:S05]  /*1010*/  MOV R3, UR7 ;  /* 0x0000000700037c02 */ /* 0x000fca0008000f00 */
[----:B------:R-:W2:Y:S04]  /*1020*/  LDG.E R4, desc[UR54][R2.64] ;  /* 0x0000003602047981 */ /* 0x000ea8000c1e1900 */
[----:B------:R-:W3:Y:S01]  /*1030*/  LDG.E R0, desc[UR54][R2.64+0x4] ;  /* 0x0000043602007981 */ /* 0x000ee2000c1e1900 */
[----:B--2---:R-:W-:Y:S02]  /*1040*/  R2UR UR51, R4 ;  /* 0x00000000043372ca */ /* 0x004fe400000e0000 */
[----:B---3--:R-:W-:-:S13]  /*1050*/  R2UR UR6, R0 ;  /* 0x00000000000672ca */ /* 0x008fda00000e0000 */
[----:B------:R-:W-:-:S12]  /*1060*/  UIADD3 UR51, -UR51, UR6, URZ ;  /* 0x0000000633337290 */ /* 0x000fd8000fffe13f */
.L_x_2373:
[----:B------:R-:W-:Y:S01]  /*1070*/  UMOV UR38, UR48 ;  /* 0x0000003000267c82 */ /* 0x000fe20008000000 */
[----:B------:R-:W-:Y:S05]  /*1080*/  @!P1 BRA `(.L_x_2374) ;  /* 0x00000000001c9947 */ /* 0x000fea0003800000 */
[----:B------:R-:W-:-:S04]  /*1090*/  ULEA UR4, UP0, UR36, UR8, 0x2 ;  /* 0x0000000824047291 */ /* 0x000fc8000f80103f */
[----:B------:R-:W-:Y:S02]  /*10a0*/  ULEA.HI.X UR6, UR36, UR9, UR37, 0x2, UP0 ;  /* 0x0000000924067291 */ /* 0x000fe400080f1425 */
[----:B------:R-:W-:-:S04]  /*10b0*/  IMAD.U32 R2, RZ, RZ, UR4 ;  /* 0x00000004ff027e24 */ /* 0x000fc8000f8e00ff */
[----:B------:R-:W-:-:S05]  /*10c0*/  IMAD.U32 R3, RZ, RZ, UR6 ;  /* 0x00000006ff037e24 */ /* 0x000fca000f8e00ff */
[----:B------:R-:W2:Y:S02]  /*10d0*/  LDG.E R2, desc[UR54][R2.64] ;  /* 0x0000003602027981 */ /* 0x000ea4000c1e1900 */
[----:B--2---:R-:W-:Y:S01]  /*10e0*/  R2UR UR4, R2 ;  /* 0x00000000020472ca */ /* 0x004fe200000e0000 */
[----:B------:R-:W-:-:S14]  /*10f0*/  BRA `(.L_x_2375) ;  /* 0x0000000000347947 */ /* 0x000fdc0003800000 */
.L_x_2374:
[----:B------:R-:W-:Y:S02]  /*1100*/  ULDC.64 UR6, c[0x0][0xa08] ;  /* 0x0002820000067ab9 */ /* 0x000fe40000000a00 */
[----:B------:R-:W-:-:S04]  /*1110*/  ISETP.NE.U32.AND P0, PT, RZ, UR6, PT ;  /* 0x00000006ff007c0c */ /* 0x000fc8000bf05070 */
[----:B------:R-:W-:-:S13]  /*1120*/  ISETP.NE.AND.EX P0, PT, RZ, UR7, PT, P0 ;  /* 0x00000007ff007c0c */ /* 0x000fda000bf05300 */
[----:B------:R-:W-:Y:S05]  /*1130*/  @!P0 BRA `(.L_x_2375) ;  /* 0x0000000000248947 */ /* 0x000fea0003800000 */
[----:B------:R-:W-:Y:S02]  /*1140*/  ULDC.64 UR6, c[0x0][0xa08] ;  /* 0x0002820000067ab9 */ /* 0x000fe40000000a00 */
[----:B------:R-:W-:-:S06]  /*1150*/  UIMAD.WIDE UR6, UR36, 0x4, UR6 ;  /* 0x00000004240678a5 */ /* 0x000fcc000f8e0206 */
[----:B------:R-:W-:Y:S02]  /*1160*/  IMAD.U32 R2, RZ, RZ, UR6 ;  /* 0x00000006ff027e24 */ /* 0x000fe4000f8e00ff */
[----:B------:R-:W-:-:S05]  /*1170*/  IMAD.U32 R3, RZ, RZ, UR7 ;  /* 0x00000007ff037e24 */ /* 0x000fca000f8e00ff */
[----:B------:R-:W2:Y:S04]  /*1180*/  LDG.E R4, desc[UR54][R2.64] ;  /* 0x0000003602047981 */ /* 0x000ea8000c1e1900 */
[----:B------:R-:W3:Y:S01]  /*1190*/  LDG.E R0, desc[UR54][R2.64+0x4] ;  /* 0x0000043602007981 */ /* 0x000ee2000c1e1900 */
[----:B--2---:R-:W-:Y:S02]  /*11a0*/  R2UR UR4, R4 ;  /* 0x00000000040472ca */ /* 0x004fe400000e0000 */
[----:B---3--:R-:W-:-:S13]  /*11b0*/  R2UR UR6, R0 ;  /* 0x00000000000672ca */ /* 0x008fda00000e0000 */
[----:B------:R-:W-:-:S12]  /*11c0*/  UIADD3 UR4, -UR4, UR6, URZ ;  /* 0x0000000604047290 */ /* 0x000fd8000fffe13f */
.L_x_2375:
[----:B------:R-:W-:Y:S01]  /*11d0*/  UIADD3 UR50, -UR50, UR4, URZ ;  /* 0x0000000432327290 */ /* 0x000fe2000fffe13f */
[----:B------:R-:W-:Y:S01]  /*11e0*/  PLOP3.LUT P0, PT, PT, PT, PT, 0x80, 0x0 ;  /* 0x000000000000781c */ /* 0x000fe20003f0f070 */
[----:B------:R-:W-:Y:S01]  /*11f0*/  USHF.L.U32 UR39, UR5, 0x7, URZ ;  /* 0x0000000705277899 */ /* 0x000fe2000800063f */
[----:B------:R-:W-:Y:S01]  /*1200*/  IMAD.MOV.U32 R0, RZ, RZ, RZ ;  /* 0x000000ffff007224 */ /* 0x000fe200078e00ff */
[----:B------:R-:W-:Y:S01]  /*1210*/  ULDC UR4, c[0x0][0x448] ;  /* 0x0001120000047ab9 */ /* 0x000fe20000000800 */
[----:B------:R-:W-:Y:S01]  /*1220*/  UIADD3 UR7, UR50, 0xa0, -UR51 ;  /* 0x000000a032077890 */ /* 0x000fe2000fffe833 */
[----:B------:R-:W-:Y:S01]  /*1230*/  IMAD.MOV.U32 R2, RZ, RZ, RZ ;  /* 0x000000ffff027224 */ /* 0x000fe200078e00ff */
[----:B------:R-:W-:Y:S01]  /*1240*/  UISETP.NE.AND UP0, UPT, UR4, 0x1, UPT ;  /* 0x000000010400788c */ /* 0x000fe2000bf05270 */
[----:B------:R-:W-:Y:S01]  /*1250*/  CS2R R86, SRZ ;  /* 0x0000000000567805 */ /* 0x000fe2000001ff00 */
[----:B------:R-:W-:Y:S01]  /*1260*/  UIADD3 UR6, UR39, 0x7f, URZ ;  /* 0x0000007f27067890 */ /* 0x000fe2000fffe03f */
[----:B------:R-:W-:Y:S01]  /*1270*/  CS2R R6, SRZ ;  /* 0x0000000000067805 */ /* 0x000fe2000001ff00 */
[----:B------:R-:W-:Y:S01]  /*1280*/  UP2UR UR52, UPR, URZ, 0x1 ;  /* 0x000000013f347883 */ /* 0x000fe20008000000 */
[----:B------:R-:W-:-:S02]  /*1290*/  CS2R R84, SRZ ;  /* 0x0000000000547805 */ /* 0x000fc4000001ff00 */
[----:B------:R-:W-:Y:S02]  /*12a0*/  CS2R R8, SRZ ;  /* 0x0000000000087805 */ /* 0x000fe4000001ff00 */
[----:B------:R-:W-:Y:S02]  /*12b0*/  CS2R R78, SRZ ;  /* 0x00000000004e7805 */ /* 0x000fe4000001ff00 */
[----:B------:R-:W-:Y:S02]  /*12c0*/  CS2R R10, SRZ ;  /* 0x00000000000a7805 */ /* 0x000fe4000001ff00 */
[----:B------:R-:W-:Y:S02]  /*12d0*/  CS2R R76, SRZ ;  /* 0x00000000004c7805 */ /* 0x000fe4000001ff00 */
[----:B------:R-:W-:Y:S01]  /*12e0*/  CS2R R12, SRZ ;  /* 0x00000000000c7805 */ /* 0x000fe2000001ff00 */
[----:B------:R-:W-:Y:S01]  /*12f0*/  @UP0 ULDC UR4, c[0x0][0x44c] ;  /* 0x0001130000040ab9 */ /* 0x000fe20000000800 */
[----:B------:R-:W-:Y:S01]  /*1300*/  @UP0 ULDC UR8, c[0x0][0x450] ;  /* 0x0001140000080ab9 */ /* 0x000fe20000000800 */
[----:B------:R-:W-:Y:S01]  /*1310*/  UIMAD.WIDE.U32 UR4, UR6, UR4, URZ ;  /* 0x00000004060472a5 */ /* 0x000fe2000f8e003f */
[----:B------:R-:W-:Y:S01]  /*1320*/  CS2R R70, SRZ ;  /* 0x0000000000467805 */ /* 0x000fe2000001ff00 */
[----:B------:R-:W-:Y:S01]  /*1330*/  UIADD3 UR4, UR50, 0x9f, URZ ;  /* 0x0000009f32047890 */ /* 0x000fe2000fffe03f */
[----:B------:R-:W-:Y:S01]  /*1340*/  CS2R R14, SRZ ;  /* 0x00000000000e7805 */ /* 0x000fe2000001ff00 */
[----:B------:R-:W-:Y:S01]  /*1350*/  @UP0 USHF.R.U32.HI UR6, URZ, UR8, UR5 ;  /* 0x000000083f060299 */ /* 0x000fe20008011605 */
[----:B------:R-:W-:Y:S01]  /*1360*/  CS2R R68, SRZ ;  /* 0x0000000000447805 */ /* 0x000fe2000001ff00 */
[----:B------:R-:W-:Y:S01]  /*1370*/  UIMAD.WIDE UR4, UR4, 0x66666667, URZ ;  /* 0x66666667040478a5 */ /* 0x000fe2000f8e023f */
[----:B------:R-:W-:Y:S01]  /*1380*/  CS2R R20, SRZ ;  /* 0x0000000000147805 */ /* 0x000fe2000001ff00 */
[----:B------:R-:W-:Y:S01]  /*1390*/  UIADD3 UR6, UR7, UR6, URZ ;  /* 0x0000000607067290 */ /* 0x000fe2000fffe03f */
[----:B------:R-:W-:Y:S01]  /*13a0*/  CS2R R62, SRZ ;  /* 0x00000000003e7805 */ /* 0x000fe2000001ff00 */
[----:B------:R-:W-:Y:S01]  /*13b0*/  USHF.R.U32.HI UR4, URZ, 0x1f, UR5 ;  /* 0x0000001f3f047899 */ /* 0x000fe20008011605 */
[----:B------:R-:W-:Y:S01]  /*13c0*/  CS2R R24, SRZ ;  /* 0x0000000000187805 */ /* 0x000fe2000001ff00 */
[----:B------:R-:W-:Y:S01]  /*13d0*/  UIMAD.WIDE UR6, UR6, 0x66666667, URZ ;  /* 0x66666667060678a5 */ /* 0x000fe2000f8e023f */
[----:B------:R-:W-:Y:S01]  /*13e0*/  CS2R R60, SRZ ;  /* 0x00000000003c7805 */ /* 0x000fe2000001ff00 */
[----:B------:R-:W-:Y:S01]  /*13f0*/  ULEA.HI.SX32 UR4, UR5, UR4, 0x1a ;  /* 0x0000000405047291 */ /* 0x000fe2000f8fd23f */
[----:B------:R-:W-:Y:S01]  /*1400*/  CS2R R28, SRZ ;  /* 0x00000000001c7805 */ /* 0x000fe2000001ff00 */
[----:B------:R-:W-:Y:S01]  /*1410*/  USHF.R.U32.HI UR6, URZ, 0x1f, UR7 ;  /* 0x0000001f3f067899 */ /* 0x000fe20008011607 */
[----:B------:R-:W-:-:S02]  /*1420*/  CS2R R54, SRZ ;  /* 0x0000000000367805 */ /* 0x000fc4000001ff00 */
[----:B------:R-:W-:Y:S02]  /*1430*/  CS2R R26, SRZ ;  /* 0x00000000001a7805 */ /* 0x000fe4000001ff00 */
[----:B------:R-:W-:Y:S01]  /*1440*/  CS2R R52, SRZ ;  /* 0x0000000000347805 */ /* 0x000fe2000001ff00 */
[----:B------:R-:W-:Y:S01]  /*1450*/  ULEA.HI.SX32 UR6, UR7, UR6, 0x1a ;  /* 0x0000000607067291 */ /* 0x000fe2000f8fd23f */
[----:B------:R-:W-:Y:S02]  /*1460*/  CS2R R32, SRZ ;  /* 0x0000000000207805 */ /* 0x000fe4000001ff00 */
[----:B------:R-:W-:Y:S02]  /*1470*/  CS2R R30, SRZ ;  /* 0x00000000001e7805 */ /* 0x000fe4000001ff00 */
[----:B------:R-:W-:Y:S01]  /*1480*/  CS2R R42, SRZ ;  /* 0x00000000002a7805 */ /* 0x000fe2000001ff00 */
[----:B------:R-:W-:Y:S01]  /*1490*/  UISETP.LT.AND UP0, UPT, UR4, UR6, UPT ;  /* 0x000000060400728c */ /* 0x000fe2000bf01270 */
[----:B------:R-:W-:-:S02]  /*14a0*/  CS2R R36, SRZ ;  /* 0x0000000000247805 */ /* 0x000fc4000001ff00 */
[----:B------:R-:W-:Y:S02]  /*14b0*/  CS2R R40, SRZ ;  /* 0x0000000000287805 */ /* 0x000fe4000001ff00 */
[----:B------:R-:W-:Y:S01]  /*14c0*/  CS2R R38, SRZ ;  /* 0x0000000000267805 */ /* 0x000fe2000001ff00 */
[----:B------:R-:W-:Y:S01]  /*14d0*/  USEL UR53, UR4, UR6, UP0 ;  /* 0x0000000604357287 */ /* 0x000fe20008000000 */
[----:B------:R-:W-:Y:S01]  /*14e0*/  IMAD.MOV.U32 R34, RZ, RZ, RZ ;  /* 0x000000ffff227224 */ /* 0x000fe200078e00ff */
[----:B------:R-:W-:Y:S02]  /*14f0*/  CS2R R88, SRZ ;  /* 0x0000000000587805 */ /* 0x000fe4000001ff00 */
[----:B------:R-:W-:Y:S01]  /*1500*/  CS2R R48, SRZ ;  /* 0x0000000000307805 */ /* 0x000fe2000001ff00 */
[----:B------:R-:W-:Y:S01]  /*1510*/  UISETP.GE.AND UP0, UPT, UR53, 0x1, UPT ;  /* 0x000000013500788c */ /* 0x000fe2000bf06270 */
[----:B------:R-:W-:Y:S02]  /*1520*/  CS2R R90, SRZ ;  /* 0x00000000005a7805 */ /* 0x000fe4000001ff00 */
[----:B------:R-:W-:-:S02]  /*1530*/  CS2R R56, SRZ ;  /* 0x0000000000387805 */ /* 0x000fc4000001ff00 */
[----:B------:R-:W-:Y:S01]  /*1540*/  CS2R R92, SRZ ;  /* 0x00000000005c7805 */ /* 0x000fe2000001ff00 */
[----:B------:R-:W-:Y:S01]  /*1550*/  IMAD.MOV.U32 R65, RZ, RZ, RZ ;  /* 0x000000ffff417224 */ /* 0x000fe200078e00ff */
[----:B------:R-:W-:Y:S02]  /*1560*/  CS2R R94, SRZ ;  /* 0x00000000005e7805 */ /* 0x000fe4000001ff00 */
[----:B------:R-:W-:-:S13]  /*1570*/  PLOP3.LUT P1, PT, PT, PT, UP0, 0x80, 0x0 ;  /* 0x000000000000781c */ /* 0x000fda0003f2f008 */
[----:B------:R-:W-:Y:S05]  /*1580*/  @!P1 BRA `(.L_x_2376) ;  /* 0x000000c400b09947 */ /* 0x000fea0003800000 */
        /* <DEDUP_REMOVED lines=31> */
.L_x_2377:
        /* <DEDUP_REMOVED lines=17> */
[----:B------:R-:W-:Y:S02]  /*1890*/  @UP1 UIMAD UR18, UR36, UR11, UR9 ;  /* 0x0000000b241212a4 */ /* 0x000fe4000f8e0209 */
[----:B------:R-:W-:Y:S02]  /*18a0*/  @UP1 USHF.R.S32.HI UR19, URZ, 0x1f, UR48 ;  /* 0x0000001f3f131899 */ /* 0x000fe40008011430 */
[----:B------:R-:W-:Y:S01]  /*18b0*/  @UP1 UIMAD.WIDE.U32 UR12, UR36, UR10, URZ ;  /* 0x0000000a240c12a5 */ /* 0x000fe2000f8e003f */
[----:B------:R-:W-:Y:S02]  /*18c0*/  @UP0 ULDC.64 UR8, c[0x0][0x9b0] ;  /* 0x00026c0000080ab9 */ /* 0x000fe40000000a00 */
        /* <DEDUP_REMOVED lines=26> */
[----:B------:R-:W-:Y:S01]  /*1a70*/  MOV R6, UR4 ;  /* 0x0000000400067c02 */ /* 0x000fe20008000f00 */
[----:B------:R-:W-:-:S03]  /*1a80*/  ULDC UR4, c[0x0][0x9d8] ;  /* 0x0002760000047ab9 */ /* 0x000fc60000000800 */
[----:B------:R-:W-:-:S04]  /*1a90*/  SHF.L.U32 R6, R6, 0x1f, RZ ;  /* 0x0000001f06067819 */ /* 0x000fc800000006ff */
[----:B------:R-:W0:Y:S01]  /*1aa0*/  SYNCS.PHASECHK.TRANS64.TRYWAIT P1, [UR41+0x29800], R6 ;  /* 0x02980006ff0075a7 */ /* 0x000e220008020169 */
[----:B--2---:R-:W-:-:S04]  /*1ab0*/  FMUL.FTZ R0, R7, R0 ;  /* 0x0000000007007220 */ /* 0x004fc80000410000 */
[----:B------:R-:W-:Y:S01]  /*1ac0*/  FMUL.FTZ R0, R0, UR4 ;  /* 0x0000000400007c20 */ /* 0x000fe20008410000 */
[----:B0-----:R-:W-:Y:S06]  /*1ad0*/  @!P1 BRA `(.L_x_2378) ;  /* 0x00000154000c9947 */ /* 0x001fec0003800000 */
.L_x_2536:
[----:B------:R-:W-:Y:S05]  /*1ae0*/  @!P0 BRA `(.L_x_2379) ;  /* 0x0000000000048947 */ /* 0x000fea0003800000 */
[----:B------:R-:W-:Y:S01]  /*1af0*/  BPT.TRAP 0x1 ;  /* 0x000000040000795c */ /* 0x000fe20000300000 */
.L_x_2379:
[----:B------:R-:W-:Y:S02]  /*1b00*/  IMAD.U32 R2, RZ, RZ, UR44 ;  /* 0x0000002cff027e24 */ /* 0x000fe4000f8e00ff */
[----:B0-----:R-:W-:-:S03]  /*1b10*/  IMAD.U32 R3, RZ, RZ, UR45 ;  /* 0x0000002dff037e24 */ /* 0x001fc6000f8e00ff */
[----:B------:R-:W-:Y:S02]  /*1b20*/  LEA R2, R2, UR41, 0x3 ;  /* 0x0000002902027c11 */ /* 0x000fe4000f8e18ff */
[----:B------:R-:W-:-:S04]  /*1b30*/  SHF.L.U32 R3, R3, 0x1f, RZ ;  /* 0x0000001f03037819 */ /* 0x000fc800000006ff */
[----:B------:R0:W1:Y:S01]  /*1b40*/  SYNCS.PHASECHK.TRANS64.TRYWAIT P1, [R2+URZ+0x29830], R3 ;  /* 0x02983003020075a7 */ /* 0x000062000802017f */
[----:B------:R-:W-:Y:S05]  /*1b50*/  @!P0 BRA `(.L_x_2380) ;  /* 0x0000000000048947 */ /* 0x000fea0003800000 */
[----:B------:R-:W-:Y:S01]  /*1b60*/  BPT.TRAP 0x1 ;  /* 0x000000040000795c */ /* 0x000fe20000300000 */
.L_x_2380:
[----:B-1----:R-:W-:Y:S05]  /*1b70*/  @P1 BRA `(.L_x_2381) ;  /* 0x0000000000081947 */ /* 0x002fea0003800000 */
[----:B------:R-:W1:Y:S02]  /*1b80*/  SYNCS.PHASECHK.TRANS64.TRYWAIT P1, [R2+URZ+0x29830], R3 ;  /* 0x02983003020075a7 */ /* 0x000e64000802017f */
[----:B-1----:R-:W-:Y:S05]  /*1b90*/  @!P1 BRA `(.L_x_2382) ;  /* 0x0000015000f49947 */ /* 0x002fea0003800000 */
.L_x_2381:
        /* <DEDUP_REMOVED lines=204> */
.L_x_2383:
[----:B------:R-:W-:Y:S01]  /*2860*/  UISETP.NE.AND UP0, UPT, UR52, URZ, UPT ;  /* 0x0000003f3400728c */ /* 0x000fe2000bf05270 */
[C---:B------:R-:W-:Y:S01]  /*2870*/  FMUL.FTZ R75, R0.reuse, R75 ;  /* 0x0000004b004b7220 */ /* 0x040fe20000410000 */
[C---:B------:R-:W-:Y:S01]  /*2880*/  FMUL.FTZ R7, R0.reuse, R58 ;  /* 0x0000003a00077220 */ /* 0x040fe20000410000 */
[C---:B------:R-:W-:Y:S01]  /*2890*/  FMUL.FTZ R6, R0.reuse, R93 ;  /* 0x0000005d00067220 */ /* 0x040fe20000410000 */
[----:B------:R-:W-:Y:S01]  /*28a0*/  UMOV UR7, 0xffffff60 ;  /* 0xffffff6000077882 */ /* 0x000fe20000000000 */
[----:B------:R2:W-:Y:S01]  /*28b0*/  MUFU.TANH R113, R75 ;  /* 0x0000004b00717308 */ /* 0x0005e20000002400 */
[----:B------:R-:W-:Y:S01]  /*28c0*/  PLOP3.LUT P1, PT, PT, PT, UP0, 0x80, 0x0 ;  /* 0x000000000000781c */ /* 0x000fe20003f2f008 */
[C---:B------:R-:W-:Y:S01]  /*28d0*/  FMUL.FTZ R62, R0.reuse, R62 ;  /* 0x0000003e003e7220 */ /* 0x040fe20000410000 */
[----:B------:R-:W-:Y:S01]  /*28e0*/  PLOP3.LUT P2, PT, PT, PT, UP0, 0x80, 0x0 ;  /* 0x000000000000781c */ /* 0x000fe20003f4f008 */
[----:B------:R-:W-:Y:S01]  /*28f0*/  UIMAD UR7, UR53, UR7, 0xa1 ;  /* 0x000000a1350774a4 */ /* 0x000fe2000f8e0207 */
        /* <DEDUP_REMOVED lines=16> */
[C---:B------:R-:W-:Y:S01]  /*2a00*/  FMUL.FTZ R98, R0.reuse, R98 ;  /* 0x0000006200627220 */ /* 0x040fe20000410000 */
[----:B------:R-:W-:Y:S01]  /*2a10*/  @P2 SHF.R.U32.HI R64, RZ, UR6, R7 ;  /* 0x00000006ff402c19 */ /* 0x000fe20008011607 */
[----:B------:R-:W-:Y:S01]  /*2a20*/  UIMAD UR6, UR53, -0xa0, UR50 ;  /* 0xffffff60350678a4 */ /* 0x000fe2000f8e0232 */
[----:B------:R3:W-:Y:S01]  /*2a30*/  MUFU.TANH R109, R74 ;  /* 0x0000004a006d7308 */ /* 0x0007e20000002400 */
[C---:B--2---:R-:W-:Y:S01]  /*2a40*/  FMUL.FTZ R62, R0.reuse, R68 ;  /* 0x00000044003e7220 */ /* 0x044fe20000410000 */
[----:B------:R-:W-:Y:S01]  /*2a50*/  IMAD.U32 R68, RZ, RZ, UR7 ;  /* 0x00000007ff447e24 */ /* 0x000fe2000f8e00ff */
[----:B------:R-:W2:Y:S01]  /*2a60*/  SHFL.IDX PT, R7, R64, 0x1, 0x1c1f ;  /* 0x003c1f0040077f89 */ /* 0x000ea200000e0000 */
[----:B------:R-:W-:Y:S01]  /*2a70*/  UIADD3 UR6, UR6, 0xa0, URZ ;  /* 0x000000a006067890 */ /* 0x000fe2000fffe03f */
[C---:B------:R-:W-:Y:S01]  /*2a80*/  FMUL.FTZ R99, R0.reuse, R99 ;  /* 0x0000006300637220 */ /* 0x040fe20000410000 */
[C---:B------:R-:W-:Y:S01]  /*2a90*/  FMUL.FTZ R102, R0.reuse, R102 ;  /* 0x0000006600667220 */ /* 0x040fe20000410000 */
[C---:B------:R-:W-:Y:S01]  /*2aa0*/  FMUL.FTZ R70, R0.reuse, R70 ;  /* 0x0000004600467220 */ /* 0x040fe20000410000 */
[----:B------:R4:W-:Y:S01]  /*2ab0*/  MUFU.TANH R105, R103 ;  /* 0x0000006700697308 */ /* 0x0009e20000002400 */
[C---:B---3--:R-:W-:Y:S01]  /*2ac0*/  FMUL.FTZ R74, R0.reuse, R56 ;  /* 0x00000038004a7220 */ /* 0x048fe20000410000 */
[C---:B------:R-:W-:Y:S01]  /*2ad0*/  FMUL.FTZ R56, R0.reuse, R57 ;  /* 0x0000003900387220 */ /* 0x040fe20000410000 */
[C---:B------:R-:W-:Y:S01]  /*2ae0*/  FMUL.FTZ R57, R0.reuse, R60 ;  /* 0x0000003c00397220 */ /* 0x040fe20000410000 */
[C---:B------:R-:W-:Y:S01]  /*2af0*/  FMUL.FTZ R60, R0.reuse, R65 ;  /* 0x00000041003c7220 */ /* 0x040fe20000410000 */
[C---:B------:R-:W-:Y:S01]  /*2b00*/  FMUL.FTZ R58, R0.reuse, R61 ;  /* 0x0000003d003a7220 */ /* 0x040fe20000410000 */
[C---:B------:R-:W-:Y:S01]  /*2b10*/  FMUL.FTZ R61, R0.reuse, R69 ;  /* 0x00000045003d7220 */ /* 0x040fe20000410000 */
[----:B------:R-:W-:Y:S01]  /*2b20*/  FMUL.FTZ R78, R0, R78 ;  /* 0x0000004e004e7220 */ /* 0x000fe20000410000 */
[----:B------:R3:W-:Y:S01]  /*2b30*/  MUFU.TANH R65, R66 ;  /* 0x0000004200417308 */ /* 0x0007e20000002400 */
[----:B----4-:R-:W-:-:S02]  /*2b40*/  IMAD R103, R17, -0x2, R68 ;  /* 0xfffffffe11677824 */ /* 0x010fc400078e0244 */
[C---:B------:R-:W-:Y:S01]  /*2b50*/  FMUL.FTZ R79, R0.reuse, R79 ;  /* 0x0000004f004f7220 */ /* 0x040fe20000410000 */
[----:B------:R-:W-:Y:S02]  /*2b60*/  IMAD.U32 R68, RZ, RZ, UR51 ;  /* 0x00000033ff447e24 */ /* 0x000fe4000f8e00ff */
[C---:B------:R-:W-:Y:S01]  /*2b70*/  FMUL.FTZ R82, R0.reuse, R82 ;  /* 0x0000005200527220 */ /* 0x040fe20000410000 */
[C---:B------:R-:W-:Y:S01]  /*2b80*/  FMUL.FTZ R83, R0.reuse, R83 ;  /* 0x0000005300537220 */ /* 0x040fe20000410000 */
[C---:B------:R-:W-:Y:S01]  /*2b90*/  FMUL.FTZ R86, R0.reuse, R86 ;  /* 0x0000005600567220 */ /* 0x040fe20000410000 */
[----:B------:R-:W-:Y:S01]  /*2ba0*/  FMUL.FTZ R87, R0, R87 ;  /* 0x0000005700577220 */ /* 0x000fe20000410000 */
[----:B------:R-:W4:Y:S01]  /*2bb0*/  MUFU.TANH R90, R90 ;  /* 0x0000005a005a7308 */ /* 0x000f220000002400 */
[----:B---3--:R-:W-:Y:S01]  /*2bc0*/  IMAD.U32 R66, RZ, RZ, UR6 ;  /* 0x00000006ff427e24 */ /* 0x008fe2000f8e00ff */
[----:B------:R-:W-:Y:S01]  /*2bd0*/  IADD3 R103, -R68, UR50, R103 ;  /* 0x0000003244677c10 */ /* 0x000fe2000fffe167 */
[C---:B------:R-:W-:Y:S01]  /*2be0*/  FMUL.FTZ R10, R0.reuse, R101 ;  /* 0x00000065000a7220 */ /* 0x040fe20000410000 */
[----:B------:R-:W-:Y:S01]  /*2bf0*/  FMUL.FTZ R9, R0, R97 ;  /* 0x0000006100097220 */ /* 0x000fe20000410000 */
[----:B------:R-:W-:-:S02]  /*2c00*/  IMAD R66, R17, -0x2, R66 ;  /* 0xfffffffe11427824 */ /* 0x000fc400078e0242 */
[C---:B------:R-:W-:Y:S01]  /*2c10*/  FMUL.FTZ R63, R0.reuse, R63 ;  /* 0x0000003f003f7220 */ /* 0x040fe20000410000 */
[C---:B------:R-:W-:Y:S01]  /*2c20*/  FMUL.FTZ R14, R0.reuse, R76 ;  /* 0x0000004c000e7220 */ /* 0x040fe20000410000 */
[----:B------:R-:W3:Y:S01]  /*2c30*/  MUFU.TANH R91, R91 ;  /* 0x0000005b005b7308 */ /* 0x000ee20000002400 */
[C---:B------:R-:W-:Y:S01]  /*2c40*/  FMUL.FTZ R67, R0.reuse, R67 ;  /* 0x0000004300437220 */ /* 0x040fe20000410000 */
[----:B--2---:R-:W-:Y:S01]  /*2c50*/  VIADDMNMX R68, R7, R103, R66, PT ;  /* 0x0000006707447246 */ /* 0x004fe20003800142 */
[C---:B------:R-:W-:Y:S01]  /*2c60*/  FMUL.FTZ R15, R0.reuse, R77 ;  /* 0x0000004d000f7220 */ /* 0x040fe20000410000 */
[C---:B------:R-:W-:Y:S01]  /*2c70*/  FMUL.FTZ R71, R0.reuse, R71 ;  /* 0x0000004700477220 */ /* 0x040fe20000410000 */
[----:B------:R-:W-:Y:S01]  /*2c80*/  FMUL.FTZ R42, R0, R42 ;  /* 0x0000002a002a7220 */ /* 0x000fe20000410000 */
[----:B------:R-:W-:Y:S01]  /*2c90*/  ISETP.GT.AND P1, PT, R68, RZ, PT ;  /* 0x000000ff4400720c */ /* 0x000fe20003f24270 */
[----:B------:R-:W-:Y:S01]  /*2ca0*/  FMUL.FTZ R43, R0, R43 ;  /* 0x0000002b002b7220 */ /* 0x000fe20000410000 */
[----:B------:R-:W2:Y:S01]  /*2cb0*/  MUFU.TANH R94, R94 ;  /* 0x0000005e005e7308 */ /* 0x000ea20000002400 */
[----:B------:R-:W-:Y:S01]  /*2cc0*/  ISETP.GT.AND P2, PT, R68, 0x1, PT ;  /* 0x000000014400780c */ /* 0x000fe20003f44270 */
[----:B------:R-:W-:Y:S01]  /*2cd0*/  FMUL.FTZ R46, R0, R46 ;  /* 0x0000002e002e7220 */ /* 0x000fe20000410000 */
[----:B------:R-:W-:Y:S01]  /*2ce0*/  ISETP.GT.AND P3, PT, R68, 0x8, PT ;  /* 0x000000084400780c */ /* 0x000fe20003f64270 */
[----:B------:R-:W-:Y:S01]  /*2cf0*/  FMUL.FTZ R20, R0, R80 ;  /* 0x0000005000147220 */ /* 0x000fe20000410000 */
[----:B----4-:R-:W-:Y:S01]  /*2d00*/  FSEL R127, R90, -INF , P1 ;  /* 0xff8000005a7f7808 */ /* 0x010fe20000800000 */
[----:B------:R-:W-:Y:S01]  /*2d10*/  FMUL.FTZ R51, R0, R51 ;  /* 0x0000003300337220 */ /* 0x000fe20000410000 */
[----:B------:R-:W-:Y:S01]  /*2d20*/  ISETP.GT.AND P1, PT, R68, 0x9, PT ;  /* 0x000000094400780c */ /* 0x000fe20003f24270 */
[----:B------:R-:W4:Y:S01]  /*2d30*/  MUFU.TANH R95, R95 ;  /* 0x0000005f005f7308 */ /* 0x000f220000002400 */
[----:B---3--:R-:W-:Y:S01]  /*2d40*/  FSEL R125, R91, -INF , P2 ;  /* 0xff8000005b7d7808 */ /* 0x008fe20001000000 */
[----:B------:R-:W-:Y:S01]  /*2d50*/  FMUL.FTZ R7, R0, R55 ;  /* 0x0000003700077220 */ /* 0x000fe20000410000 */
[----:B------:R-:W-:Y:S01]  /*2d60*/  ISETP.GT.AND P2, PT, R68, 0x10, PT ;  /* 0x000000104400780c */ /* 0x000fe20003f44270 */
[C---:B------:R-:W-:Y:S01]  /*2d70*/  FMUL.FTZ R47, R0.reuse, R47 ;  /* 0x0000002f002f7220 */ /* 0x040fe20000410000 */
[C---:B------:R-:W-:Y:S01]  /*2d80*/  FMUL.FTZ R50, R0.reuse, R50 ;  /* 0x0000003200327220 */ /* 0x040fe20000410000 */
        /* <DEDUP_REMOVED lines=14> */
[----:B------:R-:W4:Y:S01]  /*2e70*/  SHFL.IDX PT, R64, R64, RZ, 0x1c1f ;  /* 0x001c1fff40407589 */ /* 0x000f2200000e0000 */
[C---:B01----:R-:W-:Y:S01]  /*2e80*/  FMUL.FTZ R3, R0.reuse, R88 ;  /* 0x0000005800037220 */ /* 0x043fe20000410000 */
[----:B------:R-:W-:Y:S01]  /*2e90*/  FMUL.FTZ R5, R0, R92 ;  /* 0x0000005c00057220 */ /* 0x000fe20000410000 */
[----:B------:R-:W-:Y:S01]  /*2ea0*/  ULDC UR6, c[0x0][0x988] ;  /* 0x0002620000067ab9 */ /* 0x000fe20000000800 */
[----:B------:R-:W0:Y:S01]  /*2eb0*/  MUFU.TANH R102, R102 ;  /* 0x0000006600667308 */ /* 0x000e220000002400 */
[----:B---3--:R-:W-:Y:S01]  /*2ec0*/  FSEL R119, R98, -INF , P2 ;  /* 0xff80000062777808 */ /* 0x008fe20001000000 */
[----:B------:R-:W-:Y:S01]  /*2ed0*/  FMUL.FTZ R24, R0, R24 ;  /* 0x0000001800187220 */ /* 0x000fe20000410000 */
[----:B------:R-:W-:Y:S01]  /*2ee0*/  ISETP.GT.AND P2, PT, R68, 0x18, PT ;  /* 0x000000184400780c */ /* 0x000fe20003f44270 */
[----:B------:R-:W-:-:S02]  /*2ef0*/  IMAD.U32 R88, RZ, RZ, UR6 ;  /* 0x00000006ff587e24 */ /* 0x000fc4000f8e00ff */
[C---:B------:R-:W-:Y:S01]  /*2f00*/  FMUL.FTZ R8, R0.reuse, R96 ;  /* 0x0000006000087220 */ /* 0x040fe20000410000 */
[C---:B------:R-:W-:Y:S01]  /*2f10*/  FMUL.FTZ R49, R0.reuse, R49 ;  /* 0x0000003100317220 */ /* 0x040fe20000410000 */
[C---:B------:R-:W-:Y:S01]  /*2f20*/  FMUL.FTZ R32, R0.reuse, R32 ;  /* 0x0000002000207220 */ /* 0x040fe20000410000 */
[----:B------:R1:W-:Y:S01]  /*2f30*/  MUFU.TANH R69, R70 ;  /* 0x0000004600457308 */ /* 0x0003e20000002400 */
[----:B--2---:R-:W-:Y:S01]  /*2f40*/  FSEL R111, R99, -INF , P1 ;  /* 0xff800000636f7808 */ /* 0x004fe20000800000 */
[----:B------:R-:W-:Y:S01]  /*2f50*/  FMUL.FTZ R11, R0, R100 ;  /* 0x00000064000b7220 */ /* 0x000fe20000410000 */
[----:B------:R-:W-:Y:S01]  /*2f60*/  ISETP.GT.AND P1, PT, R68, 0x19, PT ;  /* 0x000000194400780c */ /* 0x000fe20003f24270 */
[C---:B------:R-:W-:Y:S01]  /*2f70*/  FMUL.FTZ R53, R0.reuse, R53 ;  /* 0x0000003500357220 */ /* 0x040fe20000410000 */
[C---:B------:R-:W-:Y:S01]  /*2f80*/  FMUL.FTZ R13, R0.reuse, R73 ;  /* 0x00000049000d7220 */ /* 0x040fe20000410000 */
[C---:B------:R-:W-:Y:S01]  /*2f90*/  FMUL.FTZ R73, R0.reuse, R84 ;  /* 0x0000005400497220 */ /* 0x040fe20000410000 */
[----:B------:R-:W-:Y:S01]  /*2fa0*/  FSEL R105, R105, -INF , P1 ;  /* 0xff80000069697808 */ /* 0x000fe20000800000 */
[----:B------:R-:W2:Y:S01]  /*2fb0*/  MUFU.TANH R78, R78 ;  /* 0x0000004e004e7308 */ /* 0x000ea20000002400 */
[----:B-1----:R-:W-:Y:S01]  /*2fc0*/  FMNMX.FTZ R70, R127, R125, !PT ;  /* 0x0000007d7f467209 */ /* 0x002fe20007810000 */
[----:B------:R-:W-:Y:S01]  /*2fd0*/  FMUL.FTZ R29, R0, R29 ;  /* 0x0000001d001d7220 */ /* 0x000fe20000410000 */
[----:B0-----:R-:W-:Y:S01]  /*2fe0*/  FSEL R107, R102, -INF , P2 ;  /* 0xff800000666b7808 */ /* 0x001fe20001000000 */
[C---:B------:R-:W-:Y:S01]  /*2ff0*/  FMUL.FTZ R25, R0.reuse, R25 ;  /* 0x0000001900197220 */ /* 0x040fe20000410000 */
[----:B------:R-:W-:Y:S01]  /*3000*/  FMNMX.FTZ R70, R123, R70, !PT ;  /* 0x000000467b467209 */ /* 0x000fe20007810000 */
[----:B------:R-:W-:Y:S01]  /*3010*/  FMUL.FTZ R44, R0, R44 ;  /* 0x0000002c002c7220 */ /* 0x000fe20000410000 */
[----:B------:R-:W-:Y:S01]  /*3020*/  ISETP.GT.AND P2, PT, R68, 0x20, PT ;  /* 0x000000204400780c */ /* 0x000fe20003f44270 */
[----:B------:R-:W0:Y:S01]  /*3030*/  MUFU.TANH R79, R79 ;  /* 0x0000004f004f7308 */ /* 0x000e220000002400 */
[----:B------:R-:W-:Y:S01]  /*3040*/  FMNMX.FTZ R70, R115, R70, !PT ;  /* 0x0000004673467209 */ /* 0x000fe20007810000 */
[----:B------:R-:W-:Y:S01]  /*3050*/  FMUL.FTZ R48, R0, R48 ;  /* 0x0000003000307220 */ /* 0x000fe20000410000 */
[----:B------:R-:W-:Y:S01]  /*3060*/  ISETP.GT.AND P1, PT, R68, 0x21, PT ;  /* 0x000000214400780c */ /* 0x000fe20003f24270 */
[C---:B------:R-:W-:Y:S01]  /*3070*/  FMUL.FTZ R52, R0.reuse, R52 ;  /* 0x0000003400347220 */ /* 0x040fe20000410000 */
[----:B------:R-:W-:Y:S01]  /*3080*/  FMNMX.FTZ R70, R119, R70, !PT ;  /* 0x0000004677467209 */ /* 0x000fe20007810000 */
[C---:B------:R-:W-:Y:S01]  /*3090*/  FMUL.FTZ R28, R0.reuse, R28 ;  /* 0x0000001c001c7220 */ /* 0x040fe20000410000 */
[----:B------:R-:W-:Y:S01]  /*30a0*/  FSEL R109, R109, -INF , P2 ;  /* 0xff8000006d6d7808 */ /* 0x000fe20001000000 */
[----:B------:R-:W1:Y:S01]  /*30b0*/  MUFU.TANH R82, R82 ;  /* 0x0000005200527308 */ /* 0x000e620000002400 */
[----:B------:R-:W-:Y:S01]  /*30c0*/  FMNMX.FTZ R70, R111, R70, !PT ;  /* 0x000000466f467209 */ /* 0x000fe20007810000 */
[----:B------:R-:W-:Y:S01]  /*30d0*/  FMUL.FTZ R36, R0, R36 ;  /* 0x0000002400247220 */ /* 0x000fe20000410000 */
[C---:B------:R-:W-:Y:S01]  /*30e0*/  ISETP.GT.AND P2, PT, R68.reuse, 0x28, PT ;  /* 0x000000284400780c */ /* 0x040fe20003f44270 */
[----:B------:R-:W-:Y:S01]  /*30f0*/  @UP0 ULDC UR6, c[0x0][0x44c] ;  /* 0x0001130000060ab9 */ /* 0x000fe20000000800 */
[----:B------:R-:W-:Y:S01]  /*3100*/  FMNMX.FTZ R70, R107, R70, !PT ;  /* 0x000000466b467209 */ /* 0x000fe20007810000 */
[----:B------:R-:W-:Y:S01]  /*3110*/  UIMAD.WIDE.U32 UR6, UR39, UR6, URZ ;  /* 0x00000006270672a5 */ /* 0x000fe2000f8e003f */
[----:B------:R-:W-:Y:S01]  /*3120*/  FSEL R113, R113, -INF , P1 ;  /* 0xff80000071717808 */ /* 0x000fe20000800000 */
[----:B------:R-:W3:Y:S01]  /*3130*/  MUFU.TANH R83, R83 ;  /* 0x0000005300537308 */ /* 0x000ee20000002400 */
[----:B------:R-:W-:Y:S01]  /*3140*/  FMNMX.FTZ R70, R105, R70, !PT ;  /* 0x0000004669467209 */ /* 0x000fe20007810000 */
[----:B------:R-:W-:Y:S01]  /*3150*/  @UP0 ULDC UR14, c[0x0][0x450] ;  /* 0x00011400000e0ab9 */ /* 0x000fe20000000800 */
[----:B------:R-:W-:Y:S01]  /*3160*/  ISETP.GT.AND P1, PT, R68, 0x29, PT ;  /* 0x000000294400780c */ /* 0x000fe20003f24270 */
[----:B------:R-:W-:Y:S01]  /*3170*/  UMOV UR10, UR39 ;  /* 0x00000027000a7c82 */ /* 0x000fe20008000000 */
[----:B------:R-:W-:Y:S01]  /*3180*/  FMNMX.FTZ R70, R109, R70, !PT ;  /* 0x000000466d467209 */ /* 0x000fe20007810000 */
[----:B------:R-:W-:Y:S01]  /*3190*/  @UP0 USHF.R.U32.HI UR10, URZ, UR14, UR7 ;  /* 0x0000000e3f0a0299 */ /* 0x000fe20008011607 */
[----:B--2---:R-:W-:Y:S01]  /*31a0*/  FSEL R117, R78, -INF , P2 ;  /* 0xff8000004e757808 */ /* 0x004fe20001000000 */
[----:B------:R-:W2:Y:S01]  /*31b0*/  MUFU.TANH R86, R86 ;  /* 0x0000005600567308 */ /* 0x000ea20000002400 */
[----:B------:R-:W-:Y:S01]  /*31c0*/  FMNMX.FTZ R70, R113, R70, !PT ;  /* 0x0000004671467209 */ /* 0x000fe20007810000 */
[----:B------:R-:W-:Y:S01]  /*31d0*/  UIADD3 UR6, UR10, UR50, -UR51 ;  /* 0x000000320a067290 */ /* 0x000fe2000fffe833 */
[C---:B------:R-:W-:Y:S01]  /*31e0*/  ISETP.GT.AND P2, PT, R68.reuse, 0x30, PT ;  /* 0x000000304400780c */ /* 0x040fe20003f44270 */
[----:B------:R-:W-:Y:S01]  /*31f0*/  UIADD3 UR57, UR53, -0x2, URZ ;  /* 0xfffffffe35397890 */ /* 0x000fe2000fffe03f */
[----:B0-----:R-:W-:Y:S01]  /*3200*/  FSEL R121, R79, -INF , P1 ;  /* 0xff8000004f797808 */ /* 0x001fe20000800000 */
[----:B------:R-:W-:Y:S01]  /*3210*/  UIMAD.WIDE UR6, UR6, 0x66666667, URZ ;  /* 0x66666667060678a5 */ /* 0x000fe2000f8e023f */
[----:B------:R-:W-:Y:S01]  /*3220*/  FMNMX.FTZ R70, R117, R70, !PT ;  /* 0x0000004675467209 */ /* 0x000fe20007810000 */
[----:B------:R-:W0:Y:S01]  /*3230*/  MUFU.TANH R87, R87 ;  /* 0x0000005700577308 */ /* 0x000e220000002400 */
[----:B------:R-:W-:Y:S01]  /*3240*/  ISETP.GT.AND P1, PT, R68, 0x31, PT ;  /* 0x000000314400780c */ /* 0x000fe20003f24270 */
[----:B------:R-:W-:Y:S01]  /*3250*/  USHF.R.U32.HI UR6, URZ, 0x1f, UR7 ;  /* 0x0000001f3f067899 */ /* 0x000fe20008011607 */
[----:B-1----:R-:W-:-:S02]  /*3260*/  FSEL R101, R82, -INF , P2 ;  /* 0xff80000052657808 */ /* 0x002fc40001000000 */
[----:B------:R-:W-:Y:S01]  /*3270*/  FMNMX.FTZ R70, R121, R70, !PT ;  /* 0x0000004679467209 */ /* 0x000fe20007810000 */
[----:B------:R-:W-:Y:S01]  /*3280*/  ULEA.HI.SX32 UR7, UR7, UR6, 0x1a ;  /* 0x0000000607077291 */ /* 0x000fe2000f8fd23f */
[C---:B------:R-:W-:Y:S01]  /*3290*/  ISETP.GT.AND P2, PT, R68.reuse, 0x38, PT ;  /* 0x000000384400780c */ /* 0x040fe20003f44270 */
[----:B------:R-:W1:Y:S01]  /*32a0*/  MUFU.TANH R75, R75 ;  /* 0x0000004b004b7308 */ /* 0x000e620000002400 */
[----:B---3--:R-:W-:Y:S01]  /*32b0*/  FSEL R99, R83, -INF , P1 ;  /* 0xff80000053637808 */ /* 0x008fe20000800000 */
[----:B------:R-:W-:Y:S01]  /*32c0*/  UISETP.LT.AND UP0, UPT, URZ, UR7, UPT ;  /* 0x000000073f00728c */ /* 0x000fe2000bf01270 */
[----:B------:R-:W-:Y:S02]  /*32d0*/  FMNMX.FTZ R70, R101, R70, !PT ;  /* 0x0000004665467209 */ /* 0x000fe40007810000 */
[----:B------:R-:W-:Y:S01]  /*32e0*/  ISETP.GT.AND P1, PT, R68, 0x39, PT ;  /* 0x000000394400780c */ /* 0x000fe20003f24270 */
[----:B------:R-:W-:Y:S01]  /*32f0*/  USEL UR53, URZ, UR7, !UP0 ;  /* 0x000000073f357287 */ /* 0x000fe2000c000000 */
[----:B--2---:R-:W-:Y:S01]  /*3300*/  FSEL R97, R86, -INF , P2 ;  /* 0xff80000056617808 */ /* 0x004fe20001000000 */
[----:B------:R2:W3:Y:S01]  /*3310*/  MUFU.TANH R76, R63 ;  /* 0x0000003f004c7308 */ /* 0x0004e20000002400 */
[----:B------:R-:W-:Y:S01]  /*3320*/  FMNMX.FTZ R70, R99, R70, !PT ;  /* 0x0000004663467209 */ /* 0x000fe20007810000 */
[----:B------:R-:W-:Y:S01]  /*3330*/  UISETP.GE.AND UP0, UPT, UR57, UR53, UPT ;  /* 0x000000353900728c */ /* 0x000fe2000bf06270 */
[----:B------:R-:W-:-:S02]  /*3340*/  ISETP.GT.AND P2, PT, R68, 0x40, PT ;  /* 0x000000404400780c */ /* 0x000fc40003f44270 */
[----:B0-----:R-:W-:Y:S02]  /*3350*/  FSEL R95, R87, -INF , P1 ;  /* 0xff800000575f7808 */ /* 0x001fe40000800000 */
[----:B------:R-:W-:Y:S01]  /*3360*/  FMNMX.FTZ R70, R97, R70, !PT ;  /* 0x0000004661467209 */ /* 0x000fe20007810000 */
[----:B------:R0:W5:Y:S01]  /*3370*/  MUFU.TANH R77, R67 ;  /* 0x00000043004d7308 */ /* 0x0001620000002400 */
[----:B------:R-:W-:Y:S01]  /*3380*/  ISETP.GT.AND P1, PT, R68, 0x41, PT ;  /* 0x000000414400780c */ /* 0x000fe20003f24270 */
[C---:B--2---:R-:W-:Y:S01]  /*3390*/  FMUL.FTZ R63, R0.reuse, R40 ;  /* 0x00000028003f7220 */ /* 0x044fe20000410000 */
[----:B------:R-:W-:Y:S01]  /*33a0*/  FSEL R93, R93, -INF , P2 ;  /* 0xff8000005d5d7808 */ /* 0x000fe20001000000 */
[----:B------:R-:W-:Y:S01]  /*33b0*/  FMUL.FTZ R40, R0, R41 ;  /* 0x0000002900287220 */ /* 0x000fe20000410000 */
[----:B------:R-:W-:Y:S02]  /*33c0*/  FMNMX.FTZ R70, R95, R70, !PT ;  /* 0x000000465f467209 */ /* 0x000fe40007810000 */
[----:B------:R-:W-:Y:S01]  /*33d0*/  ISETP.GT.AND P2, PT, R68, 0x48, PT ;  /* 0x000000484400780c */ /* 0x000fe20003f44270 */
[----:B------:R-:W2:Y:S01]  /*33e0*/  MUFU.TANH R71, R71 ;  /* 0x0000004700477308 */ /* 0x000ea20000002400 */
[----:B-1----:R-:W-:-:S02]  /*33f0*/  FSEL R91, R75, -INF , P1 ;  /* 0xff8000004b5b7808 */ /* 0x002fc40000800000 */
[----:B------:R-:W-:Y:S02]  /*3400*/  FMNMX.FTZ R70, R93, R70, !PT ;  /* 0x000000465d467209 */ /* 0x000fe40007810000 */
[C---:B------:R-:W-:Y:S02]  /*3410*/  ISETP.GT.AND P1, PT, R68.reuse, 0x49, PT ;  /* 0x000000494400780c */ /* 0x040fe40003f24270 */
[----:B------:R-:W-:Y:S01]  /*3420*/  FSEL R89, R89, -INF , P2 ;  /* 0xff80000059597808 */ /* 0x000fe20001000000 */
[----:B------:R-:W1:Y:S01]  /*3430*/  MUFU.TANH R41, R42 ;  /* 0x0000002a00297308 */ /* 0x000e620000002400 */
[----:B------:R-:W-:Y:S02]  /*3440*/  FMNMX.FTZ R70, R91, R70, !PT ;  /* 0x000000465b467209 */ /* 0x000fe40007810000 */
[----:B------:R-:W-:Y:S02]  /*3450*/  ISETP.GT.AND P2, PT, R68, 0x50, PT ;  /* 0x000000504400780c */ /* 0x000fe40003f44270 */
[----:B---3--:R-:W-:-:S02]  /*3460*/  FSEL R83, R76, -INF , P1 ;  /* 0xff8000004c537808 */ /* 0x008fc40000800000 */
[----:B------:R-:W-:Y:S01]  /*3470*/  FMNMX.FTZ R70, R89, R70, !PT ;  /* 0x0000004659467209 */ /* 0x000fe20007810000 */
[----:B------:R2:W3:Y:S01]  /*3480*/  MUFU.TANH R80, R43 ;  /* 0x0000002b00507308 */ /* 0x0004e20000002400 */
[C---:B------:R-:W-:Y:S02]  /*3490*/  ISETP.GT.AND P1, PT, R68.reuse, 0x51, PT ;  /* 0x000000514400780c */ /* 0x040fe40003f24270 */
[----:B0-----:R-:W-:Y:S02]  /*34a0*/  FSEL R67, R65, -INF , P2 ;  /* 0xff80000041437808 */ /* 0x001fe40001000000 */
[----:B------:R-:W-:Y:S02]  /*34b0*/  FMNMX.FTZ R70, R83, R70, !PT ;  /* 0x0000004653467209 */ /* 0x000fe40007810000 */
[----:B------:R-:W-:Y:S01]  /*34c0*/  ISETP.GT.AND P2, PT, R68, 0x58, PT ;  /* 0x000000584400780c */ /* 0x000fe20003f44270 */
[----:B------:R-:W-:Y:S01]  /*34d0*/  MUFU.TANH R46, R46 ;  /* 0x0000002e002e7308 */ /* 0x000fe20000002400 */
[----:B-----5:R-:W-:-:S02]  /*34e0*/  FSEL R55, R77, -INF , P1 ;  /* 0xff8000004d377808 */ /* 0x020fc40000800000 */
[----:B------:R-:W-:Y:S02]  /*34f0*/  FMNMX.FTZ R70, R67, R70, !PT ;  /* 0x0000004643467209 */ /* 0x000fe40007810000 */
[C---:B------:R-:W-:Y:S02]  /*3500*/  ISETP.GT.AND P1, PT, R68.reuse, 0x59, PT ;  /* 0x000000594400780c */ /* 0x040fe40003f24270 */
[----:B------:R-:W-:Y:S01]  /*3510*/  FMNMX.FTZ R70, R55, R70, !PT ;  /* 0x0000004637467209 */ /* 0x000fe20007810000 */
[----:B------:R0:W-:Y:S01]  /*3520*/  MUFU.TANH R78, R51 ;  /* 0x00000033004e7308 */ /* 0x0001e20000002400 */
[----:B--2---:R-:W-:Y:S02]  /*3530*/  FSEL R43, R71, -INF , P1 ;  /* 0xff800000472b7808 */ /* 0x004fe40000800000 */
[----:B------:R-:W-:Y:S02]  /*3540*/  ISETP.GT.AND P1, PT, R68, 0x61, PT ;  /* 0x000000614400780c */ /* 0x000fe40003f24270 */
[----:B----4-:R-:W-:-:S02]  /*3550*/  VIADDMNMX R66, R64, R103, R66, PT ;  /* 0x0000006740427246 */ /* 0x010fc40003800142 */
[----:B------:R-:W-:Y:S01]  /*3560*/  R2UR UR11, R2 ;  /* 0x00000000020b72ca */ /* 0x000fe200000e0000 */
[----:B------:R3:W2:Y:S01]  /*3570*/  MUFU.TANH R42, R47 ;  /* 0x0000002f002a7308 */ /* 0x0006a20000002400 */
[----:B0-----:R-:W-:Y:S02]  /*3580*/  FSEL R51, R69, -INF , P2 ;  /* 0xff80000045337808 */ /* 0x001fe40001000000 */
[----:B------:R-:W-:Y:S02]  /*3590*/  ISETP.GT.AND P2, PT, R68, 0x60, PT ;  /* 0x000000604400780c */ /* 0x000fe40003f44270 */
[----:B------:R-:W-:Y:S02]  /*35a0*/  FMNMX.FTZ R70, R51, R70, !PT ;  /* 0x0000004633467209 */ /* 0x000fe40007810000 */
[----:B-1----:R-:W-:Y:S01]  /*35b0*/  FSEL R41, R41, -INF , P2 ;  /* 0xff80000029297808 */ /* 0x002fe20001000000 */
[----:B------:R-:W0:Y:S01]  /*35c0*/  MUFU.TANH R50, R50 ;  /* 0x0000003200327308 */ /* 0x000e220000002400 */
[----:B------:R-:W-:-:S02]  /*35d0*/  FMNMX.FTZ R70, R43, R70, !PT ;  /* 0x000000462b467209 */ /* 0x000fc40007810000 */
[----:B------:R-:W-:Y:S01]  /*35e0*/  ISETP.GT.AND P2, PT, R68, 0x68, PT ;  /* 0x000000684400780c */ /* 0x000fe20003f44270 */
[----:B------:R-:W-:Y:S01]  /*35f0*/  UIADD3 UR6, UR11, 0x29840, URZ ;  /* 0x000298400b067890 */ /* 0x000fe2000fffe03f */
[----:B---3--:R-:W-:Y:S02]  /*3600*/  FSEL R47, R80, -INF , P1 ;  /* 0xff800000502f7808 */ /* 0x008fe40000800000 */
[----:B------:R-:W-:Y:S01]  /*3610*/  FMNMX.FTZ R70, R41, R70, !PT ;  /* 0x0000004629467209 */ /* 0x000fe20007810000 */
[----:B------:R1:W3:Y:S01]  /*3620*/  MUFU.TANH R75, R7 ;  /* 0x00000007004b7308 */ /* 0x0002e20000002400 */
[----:B------:R-:W-:Y:S01]  /*3630*/  ISETP.GT.AND P1, PT, R68, 0x69, PT ;  /* 0x000000694400780c */ /* 0x000fe20003f24270 */
[----:B------:R-:W-:Y:S01]  /*3640*/  UPRMT UR6, UR40, 0x654, UR6 ;  /* 0x0000065428067896 */ /* 0x000fe20008000006 */
[----:B------:R-:W-:Y:S02]  /*3650*/  FMNMX.FTZ R70, R47, R70, !PT ;  /* 0x000000462f467209 */ /* 0x000fe40007810000 */
[----:B--2---:R-:W-:Y:S01]  /*3660*/  FSEL R65, R42, -INF , P1 ;  /* 0xff8000002a417808 */ /* 0x004fe20000800000 */
[----:B------:R-:W-:Y:S01]  /*3670*/  FMUL.FTZ R42, R0, R37 ;  /* 0x00000025002a7220 */ /* 0x000fe20000410000 */
[----:B------:R-:W-:Y:S01]  /*3680*/  ISETP.GT.AND P1, PT, R68, 0x71, PT ;  /* 0x000000714400780c */ /* 0x000fe20003f24270 */
[----:B------:R-:W2:Y:S01]  /*3690*/  MUFU.TANH R54, R54 ;  /* 0x0000003600367308 */ /* 0x000ea20000002400 */
[----:B-1----:R-:W-:Y:S01]  /*36a0*/  FMUL.FTZ R7, R0, R31 ;  /* 0x0000001f00077220 */ /* 0x002fe20000410000 */
[----:B------:R-:W-:Y:S01]  /*36b0*/  FSEL R31, R46, -INF , P2 ;  /* 0xff8000002e1f7808 */ /* 0x000fe20001000000 */
[----:B------:R-:W-:Y:S01]  /*36c0*/  SYNCS.ARRIVE.TRANS64.RED.A1T0 RZ, [UR6], RZ ;  /* 0x000000ffffff79a7 */ /* 0x000fe20008100406 */
[----:B------:R-:W-:-:S02]  /*36d0*/  ISETP.GT.AND P2, PT, R68, 0x70, PT ;  /* 0x000000704400780c */ /* 0x000fc40003f44270 */
[----:B------:R-:W-:Y:S02]  /*36e0*/  FMNMX.FTZ R70, R31, R70, !PT ;  /* 0x000000461f467209 */ /* 0x000fe40007810000 */
[----:B------:R-:W1:Y:S01]  /*36f0*/  MUFU.TANH R26, R26 ;  /* 0x0000001a001a7308 */ /* 0x000e620000002400 */
[----:B0-----:R-:W-:Y:S02]  /*3700*/  FSEL R69, R50, -INF , P2 ;  /* 0xff80000032457808 */ /* 0x001fe40001000000 */
[----:B------:R-:W-:Y:S02]  /*3710*/  FMNMX.FTZ R70, R65, R70, !PT ;  /* 0x0000004641467209 */ /* 0x000fe40007810000 */
[----:B------:R-:W-:Y:S02]  /*3720*/  ISETP.GT.AND P2, PT, R68, 0x78, PT ;  /* 0x000000784400780c */ /* 0x000fe40003f44270 */
[----:B------:R-:W-:Y:S01]  /*3730*/  FSEL R71, R78, -INF , P1 ;  /* 0xff8000004e477808 */ /* 0x000fe20000800000 */
[----:B------:R-:W0:Y:S01]  /*3740*/  MUFU.TANH R27, R27 ;  /* 0x0000001b001b7308 */ /* 0x000e220000002400 */
[----:B------:R-:W-:-:S02]  /*3750*/  FMNMX.FTZ R70, R69, R70, !PT ;  /* 0x0000004645467209 */ /* 0x000fc40007810000 */
[C---:B------:R-:W-:Y:S02]  /*3760*/  ISETP.GT.AND P1, PT, R68.reuse, 0x79, PT ;  /* 0x000000794400780c */ /* 0x040fe40003f24270 */
[----:B------:R-:W-:Y:S02]  /*3770*/  FMNMX.FTZ R70, R71, R70, !PT ;  /* 0x0000004647467209 */ /* 0x000fe40007810000 */
[----:B---3--:R-:W-:Y:S01]  /*3780*/  FSEL R75, R75, -INF , P1 ;  /* 0xff8000004b4b7808 */ /* 0x008fe20000800000 */
[----:B------:R3:W-:Y:S01]  /*3790*/  MUFU.TANH R87, R7 ;  /* 0x0000000700577308 */ /* 0x0007e20000002400 */
[----:B------:R-:W-:Y:S02]  /*37a0*/  ISETP.GT.AND P1, PT, R68, 0x81, PT ;  /* 0x000000814400780c */ /* 0x000fe40003f24270 */
[----:B------:R-:W-:-:S05]  /*37b0*/  ISETP.GT.AND P3, PT, R66, 0x8, PT ;  /* 0x000000084200780c */ /* 0x000fca0003f64270 */
[----:B------:R-:W4:Y:S01]  /*37c0*/  MUFU.TANH R30, R30 ;  /* 0x0000001e001e7308 */ /* 0x000f220000002400 */
[----:B---3--:R-:W-:Y:S01]  /*37d0*/  FMUL.FTZ R7, R0, R35 ;  /* 0x0000002300077220 */ /* 0x008fe20000410000 */
[----:B--2---:R-:W-:Y:S02]  /*37e0*/  FSEL R35, R54, -INF , P2 ;  /* 0xff80000036237808 */ /* 0x004fe40001000000 */
[----:B------:R-:W-:Y:S02]  /*37f0*/  ISETP.GT.AND P2, PT, R68, 0x80, PT ;  /* 0x000000804400780c */ /* 0x000fe40003f44270 */
[----:B------:R-:W-:Y:S02]  /*3800*/  FMNMX.FTZ R70, R35, R70, !PT ;  /* 0x0000004623467209 */ /* 0x000fe40007810000 */
[----:B------:R-:W2:Y:S01]  /*3810*/  MUFU.TANH R34, R34 ;  /* 0x0000002200227308 */ /* 0x000ea20000002400 */
[----:B-1----:R-:W-:Y:S02]  /*3820*/  FSEL R77, R26, -INF , P2 ;  /* 0xff8000001a4d7808 */ /* 0x002fe40001000000 */
[----:B------:R-:W-:-:S02]  /*3830*/  FMNMX.FTZ R70, R75, R70, !PT ;  /* 0x000000464b467209 */ /* 0x000fc40007810000 */
[C---:B------:R-:W-:Y:S02]  /*3840*/  ISETP.GT.AND P2, PT, R68.reuse, 0x88, PT ;  /* 0x000000884400780c */ /* 0x040fe40003f44270 */
[----:B0-----:R-:W-:Y:S01]  /*3850*/  FSEL R81, R27, -INF , P1 ;  /* 0xff8000001b517808 */ /* 0x001fe20000800000 */
[----:B------:R0:W1:Y:S01]  /*3860*/  MUFU.TANH R79, R7 ;  /* 0x00000007004f7308 */ /* 0x0000620000002400 */
[----:B------:R-:W-:Y:S02]  /*3870*/  FMNMX.FTZ R70, R77, R70, !PT ;  /* 0x000000464d467209 */ /* 0x000fe40007810000 */
[----:B------:R-:W-:Y:S02]  /*3880*/  ISETP.GT.AND P1, PT, R68, 0x89, PT ;  /* 0x000000894400780c */ /* 0x000fe40003f24270 */
[----:B----4-:R-:W-:Y:S02]  /*3890*/  FSEL R85, R30, -INF , P2 ;  /* 0xff8000001e557808 */ /* 0x010fe40001000000 */
[----:B------:R-:W-:Y:S01]  /*38a0*/  FMNMX.FTZ R70, R81, R70, !PT ;  /* 0x0000004651467209 */ /* 0x000fe20007810000 */
[----:B------:R-:W3:Y:S01]  /*38b0*/  MUFU.TANH R38, R38 ;  /* 0x0000002600267308 */ /* 0x000ee20000002400 */
[----:B0-----:R-:W-:Y:S01]  /*38c0*/  FMUL.FTZ R7, R0, R39 ;  /* 0x0000002700077220 */ /* 0x001fe20000410000 */
[----:B------:R-:W-:-:S02]  /*38d0*/  ISETP.GT.AND P2, PT, R68, 0x90, PT ;  /* 0x000000904400780c */ /* 0x000fc40003f44270 */
[----:B------:R-:W-:Y:S02]  /*38e0*/  FSEL R87, R87, -INF , P1 ;  /* 0xff80000057577808 */ /* 0x000fe40000800000 */
[----:B------:R-:W-:Y:S02]  /*38f0*/  FMNMX.FTZ R70, R85, R70, !PT ;  /* 0x0000004655467209 */ /* 0x000fe40007810000 */
[----:B------:R0:W4:Y:S01]  /*3900*/  MUFU.TANH R27, R7 ;  /* 0x00000007001b7308 */ /* 0x0001220000002400 */
[----:B------:R-:W-:Y:S02]  /*3910*/  ISETP.GT.AND P1, PT, R68, 0x91, PT ;  /* 0x000000914400780c */ /* 0x000fe40003f24270 */
[----:B--2---:R-:W-:Y:S02]  /*3920*/  FSEL R39, R34, -INF , P2 ;  /* 0xff80000022277808 */ /* 0x004fe40001000000 */
[----:B------:R-:W-:Y:S02]  /*3930*/  FMNMX.FTZ R70, R87, R70, !PT ;  /* 0x0000004657467209 */ /* 0x000fe40007810000 */
[----:B------:R-:W-:Y:S01]  /*3940*/  ISETP.GT.AND P2, PT, R68, 0x98, PT ;  /* 0x000000984400780c */ /* 0x000fe20003f44270 */
[----:B------:R-:W-:Y:S01]  /*3950*/  MUFU.TANH R3, R3 ;  /* 0x0000000300037308 */ /* 0x000fe20000002400 */
[----:B-1----:R-:W-:Y:S01]  /*3960*/  FSEL R79, R79, -INF , P1 ;  /* 0xff8000004f4f7808 */ /* 0x002fe20000800000 */
[----:B0-----:R-:W-:Y:S01]  /*3970*/  FMUL.FTZ R7, R0, R45 ;  /* 0x0000002d00077220 */ /* 0x001fe20000410000 */
[----:B------:R-:W-:-:S02]  /*3980*/  FMNMX.FTZ R70, R39, R70, !PT ;  /* 0x0000004627467209 */ /* 0x000fc40007810000 */
[----:B------:R-:W-:Y:S02]  /*3990*/  ISETP.GT.AND P1, PT, R68, 0x99, PT ;  /* 0x000000994400780c */ /* 0x000fe40003f24270 */
[----:B---3--:R-:W-:Y:S01]  /*39a0*/  FSEL R45, R38, -INF , P2 ;  /* 0xff800000262d7808 */ /* 0x008fe20001000000 */
[----:B------:R-:W-:Y:S01]  /*39b0*/  MUFU.TANH R4, R4 ;  /* 0x0000000400047308 */ /* 0x000fe20000002400 */
[----:B------:R-:W-:Y:S01]  /*39c0*/  FMNMX.FTZ R70, R79, R70, !PT ;  /* 0x000000464f467209 */ /* 0x000fe20007810000 */
[----:B------:R-:W-:Y:S01]  /*39d0*/  FMUL.FTZ R38, R0, R33 ;  /* 0x0000002100267220 */ /* 0x000fe20000410000 */
[----:B----4-:R-:W-:Y:S02]  /*39e0*/  FSEL R27, R27, -INF , P1 ;  /* 0xff8000001b1b7808 */ /* 0x010fe40000800000 */
[----:B------:R-:W-:Y:S02]  /*39f0*/  FMNMX.FTZ R70, R45, R70, !PT ;  /* 0x000000462d467209 */ /* 0x000fe40007810000 */
[----:B------:R-:W-:Y:S01]  /*3a00*/  ISETP.GT.AND P2, PT, R66, 0x1, PT ;  /* 0x000000014200780c */ /* 0x000fe20003f44270 */
[----:B------:R-:W-:Y:S01]  /*3a10*/  MUFU.TANH R34, R7 ;  /* 0x0000000700227308 */ /* 0x000fe20000002400 */
[----:B------:R-:W-:-:S05]  /*3a20*/  FMNMX.FTZ R70, R27, R70, !PT ;  /* 0x000000461b467209 */ /* 0x000fca0007810000 */
[----:B------:R-:W0:Y:S02]  /*3a30*/  SHFL.BFLY PT, R129, R70, 0x2, 0x1f ;  /* 0x0c401f0046817f89 */ /* 0x000e2400000e0000 */
[----:B------:R-:W1:Y:S08]  /*3a40*/  MUFU.TANH R5, R5 ;  /* 0x0000000500057308 */ /* 0x000e700000002400 */
[----:B------:R2:W-:Y:S08]  /*3a50*/  MUFU.TANH R54, R24 ;  /* 0x0000001800367308 */ /* 0x0005f00000002400 */
[----:B------:R-:W3:Y:S01]  /*3a60*/  MUFU.TANH R6, R6 ;  /* 0x0000000600067308 */ /* 0x000ee20000002400 */
[----:B-1----:R-:W-:-:S02]  /*3a70*/  FSEL R37, R5, -INF , P3 ;  /* 0xff80000005257808 */ /* 0x002fc40001800000 */
[----:B0-----:R-:W-:-:S05]  /*3a80*/  FMNMX.FTZ R129, R70, R129, !PT ;  /* 0x0000008146817209 */ /* 0x001fca0007810000 */
[----:B------:R-:W-:Y:S01]  /*3a90*/  MUFU.TANH R8, R8 ;  /* 0x0000000800087308 */ /* 0x000fe20000002400 */
[----:B------:R-:W0:Y:S07]  /*3aa0*/  SHFL.BFLY PT, R26, R129, 0x1, 0x1f ;  /* 0x0c201f00811a7f89 */ /* 0x000e2e00000e0000 */
[----:B------:R-:W1:Y:S08]  /*3ab0*/  MUFU.TANH R9, R9 ;  /* 0x0000000900097308 */ /* 0x000e700000002400 */
[----:B------:R-:W-:Y:S08]  /*3ac0*/  MUFU.TANH R46, R49 ;  /* 0x00000031002e7308 */ /* 0x000ff00000002400 */
[----:B------:R4:W-:Y:S01]  /*3ad0*/  MUFU.TANH R78, R32 ;  /* 0x00000020004e7308 */ /* 0x0009e20000002400 */
[----:B0-----:R-:W-:-:S04]  /*3ae0*/  FMNMX.FTZ R7, R129, R26, !PT ;  /* 0x0000001a81077209 */ /* 0x001fc80007810000 */
[C---:B------:R-:W-:Y:S01]  /*3af0*/  FSETP.NEU.FTZ.AND P1, PT, R7.reuse, -INF , PT ;  /* 0xff8000000700780b */ /* 0x040fe20003f3d000 */
[----:B--2---:R-:W-:-:S01]  /*3b00*/  FFMA.FTZ R24, R7, R88, -8 ;  /* 0xc100000007187423 */ /* 0x004fc20000010058 */
[----:B----4-:R-:W-:Y:S01]  /*3b10*/  FSEL R32, R4, -INF , P2 ;  /* 0xff80000004207808 */ /* 0x010fe20001000000 */
[----:B------:R-:W0:Y:S01]  /*3b20*/  MUFU.TANH R11, R11 ;  /* 0x0000000b000b7308 */ /* 0x000e220000002400 */
[----:B------:R-:W-:Y:S02]  /*3b30*/  ISETP.GT.AND P2, PT, R66, 0x10, PT ;  /* 0x000000104200780c */ /* 0x000fe40003f44270 */
[----:B------:R-:W-:Y:S02]  /*3b40*/  FSEL R24, R24, RZ, P1 ;  /* 0x000000ff18187208 */ /* 0x000fe40000800000 */
[----:B------:R-:W-:-:S03]  /*3b50*/  ISETP.GT.AND P1, PT, R66, RZ, PT ;  /* 0x000000ff4200720c */ /* 0x000fc60003f24270 */
[----:B------:R-:W2:Y:S01]  /*3b60*/  MUFU.TANH R10, R10 ;  /* 0x0000000a000a7308 */ /* 0x000ea20000002400 */
[----:B------:R-:W-:Y:S01]  /*3b70*/  FSEL R49, R3, -INF , P1 ;  /* 0xff80000003317808 */ /* 0x000fe20000800000 */
[-CC-:B------:R-:W-:Y:S01]  /*3b80*/  FFMA.FTZ R107, R107, R88.reuse, -R24.reuse ;  /* 0x000000586b6b7223 */ /* 0x180fe20000010818 */
[----:B------:R-:W-:Y:S01]  /*3b90*/  ISETP.GT.AND P1, PT, R66, 0x9, PT ;  /* 0x000000094200780c */ /* 0x000fe20003f24270 */
[--C-:B------:R-:W-:Y:S01]  /*3ba0*/  FFMA.FTZ R5, R105, R88, -R24.reuse ;  /* 0x0000005869057223 */ /* 0x100fe20000010818 */
[----:B------:R-:W-:Y:S01]  /*3bb0*/  FMNMX.FTZ R4, R49, R32, !PT ;  /* 0x0000002031047209 */ /* 0x000fe20007810000 */
[--C-:B------:R-:W-:Y:S01]  /*3bc0*/  FFMA.FTZ R3, R111, R88, -R24.reuse ;  /* 0x000000586f037223 */ /* 0x100fe20000010818 */
[----:B---3--:R-:W-:Y:S01]  /*3bd0*/  FSEL R33, R6, -INF , P1 ;  /* 0xff80000006217808 */ /* 0x008fe20000800000 */
[----:B------:R-:W3:Y:S01]  /*3be0*/  MUFU.TANH R12, R12 ;  /* 0x0000000c000c7308 */ /* 0x000ee20000002400 */
[----:B------:R-:W-:Y:S01]  /*3bf0*/  FMNMX.FTZ R6, R37, R4, !PT ;  /* 0x0000000425067209 */ /* 0x000fe20007810000 */
[-CC-:B------:R-:W-:Y:S01]  /*3c00*/  FFMA.FTZ R30, R119, R88.reuse, -R24.reuse ;  /* 0x00000058771e7223 */ /* 0x180fe20000010818 */
[C---:B------:R-:W-:Y:S01]  /*3c10*/  ISETP.GT.AND P1, PT, R66.reuse, 0x11, PT ;  /* 0x000000114200780c */ /* 0x040fe20003f24270 */
[--C-:B------:R-:W-:Y:S01]  /*3c20*/  FFMA.FTZ R26, R125, R88, -R24.reuse ;  /* 0x000000587d1a7223 */ /* 0x100fe20000010818 */
[----:B------:R-:W-:Y:S01]  /*3c30*/  FMNMX.FTZ R6, R33, R6, !PT ;  /* 0x0000000621067209 */ /* 0x000fe20007810000 */
[-CC-:B------:R-:W-:Y:S01]  /*3c40*/  FFMA.FTZ R93, R93, R88.reuse, -R24.reuse ;  /* 0x000000585d5d7223 */ /* 0x180fe20000010818 */
[----:B-1----:R-:W-:Y:S01]  /*3c50*/  FSEL R103, R9, -INF , P1 ;  /* 0xff80000009677808 */ /* 0x002fe20000800000 */
[----:B------:R1:W-:Y:S01]  /*3c60*/  MUFU.TANH R50, R53 ;  /* 0x0000003500327308 */ /* 0x0003e20000002400 */
[----:B------:R-:W-:Y:S01]  /*3c70*/  ISETP.GT.AND P1, PT, R66, 0x19, PT ;  /* 0x000000194200780c */ /* 0x000fe20003f24270 */
[-CC-:B------:R-:W-:Y:S01]  /*3c80*/  FFMA.FTZ R9, R113, R88.reuse, -R24.reuse ;  /* 0x0000005871097223 */ /* 0x180fe20000010818 */
[----:B------:R-:W-:-:S01]  /*3c90*/  FFMA.FTZ R97, R97, R88, -R24 ;  /* 0x0000005861617223 */ /* 0x000fc20000010818 */
[-CC-:B------:R-:W-:Y:S01]  /*3ca0*/  FFMA.FTZ R101, R101, R88.reuse, -R24.reuse ;  /* 0x0000005865657223 */ /* 0x180fe20000010818 */
[----:B------:R-:W-:-:S01]  /*3cb0*/  FFMA.FTZ R89, R89, R88, -R24 ;  /* 0x0000005859597223 */ /* 0x000fc20000010818 */
[-CC-:B------:R-:W-:Y:S01]  /*3cc0*/  FFMA.FTZ R55, R55, R88.reuse, -R24.reuse ;  /* 0x0000005837377223 */ /* 0x180fe20000010818 */
[----:B------:R-:W-:-:S01]  /*3cd0*/  FFMA.FTZ R43, R43, R88, -R24 ;  /* 0x000000582b2b7223 */ /* 0x000fc20000010818 */
[----:B------:R-:W4:Y:S01]  /*3ce0*/  MUFU.TANH R13, R13 ;  /* 0x0000000d000d7308 */ /* 0x000f220000002400 */
[----:B-1----:R-:W-:Y:S01]  /*3cf0*/  FSEL R53, R8, -INF , P2 ;  /* 0xff80000008357808 */ /* 0x002fe20001000000 */
        /* <DEDUP_REMOVED lines=10> */
[--C-:B------:R-:W-:Y:S01]  /*3da0*/  FFMA.FTZ R45, R45, R88, -R24.reuse ;  /* 0x000000582d2d7223 */ /* 0x100fe20000010818 */
[----:B------:R-:W-:Y:S01]  /*3db0*/  FMNMX.FTZ R8, R105, R6, !PT ;  /* 0x0000000669087209 */ /* 0x000fe20007810000 */
[----:B------:R-:W-:-:S02]  /*3dc0*/  FFMA.FTZ R27, R27, R88, -R24 ;  /* 0x000000581b1b7223 */ /* 0x000fc40000010818 */
[----:B------:R-:W-:Y:S08]  /*3dd0*/  MUFU.TANH R15, R15 ;  /* 0x0000000f000f7308 */ /* 0x000ff00000002400 */
[----:B------:R2:W-:Y:S08]  /*3de0*/  MUFU.EX2 R4, R107 ;  /* 0x0000006b00047308 */ /* 0x0005f00000000800 */
[----:B------:R-:W1:Y:S01]  /*3df0*/  MUFU.TANH R20, R20 ;  /* 0x0000001400147308 */ /* 0x000e620000002400 */
[----:B--2---:R-:W-:Y:S01]  /*3e00*/  FSEL R107, R10, -INF , P1 ;  /* 0xff8000000a6b7808 */ /* 0x004fe20000800000 */
[----:B------:R-:W-:Y:S01]  /*3e10*/  FFMA.FTZ R10, R109, R88, -R24 ;  /* 0x000000586d0a7223 */ /* 0x000fe20000010818 */
[----:B------:R-:W-:-:S02]  /*3e20*/  ISETP.GT.AND P1, PT, R66, 0x21, PT ;  /* 0x000000214200780c */ /* 0x000fc40003f24270 */
[----:B---3--:R-:W-:Y:S01]  /*3e30*/  FSEL R109, R12, -INF , P2 ;  /* 0xff8000000c6d7808 */ /* 0x008fe20001000000 */
[----:B------:R-:W-:-:S01]  /*3e40*/  FFMA.FTZ R12, R117, R88, -R24 ;  /* 0x00000058750c7223 */ /* 0x000fc20000010818 */
[----:B------:R-:W-:Y:S01]  /*3e50*/  FMNMX.FTZ R8, R107, R8, !PT ;  /* 0x000000086b087209 */ /* 0x000fe20007810000 */
[----:B------:R-:W-:Y:S01]  /*3e60*/  MUFU.TANH R21, R21 ;  /* 0x0000001500157308 */ /* 0x000fe20000002400 */
[----:B------:R-:W-:Y:S02]  /*3e70*/  ISETP.GT.AND P2, PT, R66, 0x28, PT ;  /* 0x000000284200780c */ /* 0x000fe40003f44270 */
[----:B----4-:R-:W-:Y:S01]  /*3e80*/  FSEL R111, R13, -INF , P1 ;  /* 0xff8000000d6f7808 */ /* 0x010fe20000800000 */
[----:B------:R-:W-:-:S01]  /*3e90*/  FFMA.FTZ R13, R99, R88, -R24 ;  /* 0x00000058630d7223 */ /* 0x000fc20000010818 */
[----:B------:R-:W-:Y:S02]  /*3ea0*/  FMNMX.FTZ R8, R109, R8, !PT ;  /* 0x000000086d087209 */ /* 0x000fe40007810000 */
[----:B------:R-:W-:Y:S01]  /*3eb0*/  ISETP.GT.AND P1, PT, R66, 0x29, PT ;  /* 0x000000294200780c */ /* 0x000fe20003f24270 */
[----:B------:R-:W2:Y:S01]  /*3ec0*/  MUFU.TANH R73, R73 ;  /* 0x0000004900497308 */ /* 0x000ea20000002400 */
[----:B0-----:R-:W-:-:S02]  /*3ed0*/  FSEL R113, R14, -INF , P2 ;  /* 0xff8000000e717808 */ /* 0x001fc40001000000 */
[----:B------:R-:W-:Y:S02]  /*3ee0*/  FMNMX.FTZ R8, R111, R8, !PT ;  /* 0x000000086f087209 */ /* 0x000fe40007810000 */
[----:B------:R-:W-:-:S03]  /*3ef0*/  ISETP.GT.AND P2, PT, R66, 0x30, PT ;  /* 0x000000304200780c */ /* 0x000fc60003f44270 */
[----:B------:R0:W-:Y:S01]  /*3f00*/  MUFU.TANH R76, R29 ;  /* 0x0000001d004c7308 */ /* 0x0001e20000002400 */
[----:B-1----:R-:W-:Y:S02]  /*3f10*/  FSEL R117, R20, -INF , P2 ;  /* 0xff80000014757808 */ /* 0x002fe40001000000 */
[----:B------:R-:W-:-:S05]  /*3f20*/  ISETP.GT.AND P2, PT, R66, 0x38, PT ;  /* 0x000000384200780c */ /* 0x000fca0003f44270 */
[----:B------:R-:W1:Y:S01]  /*3f30*/  MUFU.TANH R72, R72 ;  /* 0x0000004800487308 */ /* 0x000e620000002400 */
[----:B0-----:R-:W-:-:S01]  /*3f40*/  FFMA.FTZ R29, R115, R88, -R24 ;  /* 0x00000058731d7223 */ /* 0x001fc20000010818 */
[----:B------:R-:W-:Y:S01]  /*3f50*/  FSEL R115, R15, -INF , P1 ;  /* 0xff8000000f737808 */ /* 0x000fe20000800000 */
[----:B------:R-:W-:-:S01]  /*3f60*/  FFMA.FTZ R15, R95, R88, -R24 ;  /* 0x000000585f0f7223 */ /* 0x000fc20000010818 */
[C---:B------:R-:W-:Y:S02]  /*3f70*/  ISETP.GT.AND P1, PT, R66.reuse, 0x31, PT ;  /* 0x000000314200780c */ /* 0x040fe40003f24270 */
[----:B--2---:R-:W-:Y:S02]  /*3f80*/  FSEL R73, R73, -INF , P2 ;  /* 0xff80000049497808 */ /* 0x004fe40001000000 */
[----:B------:R0:W-:Y:S01]  /*3f90*/  MUFU.EX2 R6, R10 ;  /* 0x0000000a00067308 */ /* 0x0001e20000000800 */
[----:B------:R-:W-:Y:S01]  /*3fa0*/  FSEL R119, R21, -INF , P1 ;  /* 0xff80000015777808 */ /* 0x000fe20000800000 */
[----:B------:R-:W-:Y:S01]  /*3fb0*/  FFMA.FTZ R21, R91, R88, -R24 ;  /* 0x000000585b157223 */ /* 0x000fe20000010818 */
[----:B------:R-:W-:-:S02]  /*3fc0*/  ISETP.GT.AND P1, PT, R66, 0x39, PT ;  /* 0x000000394200780c */ /* 0x000fc40003f24270 */
[----:B------:R-:W-:-:S03]  /*3fd0*/  ISETP.GT.AND P2, PT, R66, 0x40, PT ;  /* 0x000000404200780c */ /* 0x000fc60003f44270 */
[----:B------:R-:W2:Y:S01]  /*3fe0*/  MUFU.TANH R74, R74 ;  /* 0x0000004a004a7308 */ /* 0x000ea20000002400 */
[----:B0-----:R-:W-:Y:S02]  /*3ff0*/  FMNMX.FTZ R10, R113, R8, !PT ;  /* 0x00000008710a7209 */ /* 0x001fe40007810000 */
[----:B-1----:R-:W-:Y:S02]  /*4000*/  FSEL R121, R72, -INF , P1 ;  /* 0xff80000048797808 */ /* 0x002fe40000800000 */
[----:B------:R-:W-:Y:S02]  /*4010*/  FMNMX.FTZ R10, R115, R10, !PT ;  /* 0x0000000a730a7209 */ /* 0x000fe40007810000 */
[----:B------:R-:W-:Y:S01]  /*4020*/  ISETP.GT.AND P1, PT, R66, 0x41, PT ;  /* 0x000000414200780c */ /* 0x000fe20003f24270 */
[----:B------:R-:W-:Y:S01]  /*4030*/  MUFU.TANH R56, R56 ;  /* 0x0000003800387308 */ /* 0x000fe20000002400 */
[----:B------:R-:W-:-:S04]  /*4040*/  FMNMX.FTZ R10, R117, R10, !PT ;  /* 0x0000000a750a7209 */ /* 0x000fc80007810000 */
[----:B------:R-:W-:-:S03]  /*4050*/  FMNMX.FTZ R10, R119, R10, !PT ;  /* 0x0000000a770a7209 */ /* 0x000fc60007810000 */
[----:B------:R-:W0:Y:S01]  /*4060*/  MUFU.TANH R57, R57 ;  /* 0x0000003900397308 */ /* 0x000e220000002400 */
[----:B--2---:R-:W-:Y:S02]  /*4070*/  FSEL R125, R74, -INF , P2 ;  /* 0xff8000004a7d7808 */ /* 0x004fe40001000000 */
[----:B------:R-:W-:-:S05]  /*4080*/  ISETP.GT.AND P2, PT, R66, 0x48, PT ;  /* 0x000000484200780c */ /* 0x000fca0003f44270 */
[----:B------:R-:W1:Y:S08]  /*4090*/  MUFU.TANH R58, R58 ;  /* 0x0000003a003a7308 */ /* 0x000e700000002400 */
[----:B------:R2:W-:Y:S01]  /*40a0*/  MUFU.EX2 R8, R12 ;  /* 0x0000000c00087308 */ /* 0x0005e20000000800 */
[----:B0-----:R-:W-:Y:S01]  /*40b0*/  FSEL R129, R57, -INF , P2 ;  /* 0xff80000039817808 */ /* 0x001fe20001000000 */
[----:B------:R-:W-:Y:S01]  /*40c0*/  FFMA.FTZ R57, R83, R88, -R24 ;  /* 0x0000005853397223 */ /* 0x000fe20000010818 */
[----:B------:R-:W-:-:S05]  /*40d0*/  ISETP.GT.AND P2, PT, R66, 0x50, PT ;  /* 0x000000504200780c */ /* 0x000fca0003f44270 */
[----:B------:R-:W0:Y:S01]  /*40e0*/  MUFU.TANH R59, R59 ;  /* 0x0000003b003b7308 */ /* 0x000e220000002400 */
[----:B--2---:R-:W-:-:S04]  /*40f0*/  FMNMX.FTZ R12, R73, R10, !PT ;  /* 0x0000000a490c7209 */ /* 0x004fc80007810000 */
[----:B------:R-:W-:-:S03]  /*4100*/  FMNMX.FTZ R12, R121, R12, !PT ;  /* 0x0000000c790c7209 */ /* 0x000fc60007810000 */
[----:B------:R2:W-:Y:S01]  /*4110*/  MUFU.TANH R68, R25 ;  /* 0x0000001900447308 */ /* 0x0005e20000002400 */
[----:B------:R-:W-:-:S07]  /*4120*/  FMNMX.FTZ R12, R125, R12, !PT ;  /* 0x0000000c7d0c7209 */ /* 0x000fce0007810000 */
[----:B------:R-:W3:Y:S01]  /*4130*/  MUFU.TANH R60, R60 ;  /* 0x0000003c003c7308 */ /* 0x000ee20000002400 */
[----:B--2---:R-:W-:-:S01]  /*4140*/  FFMA.FTZ R25, R127, R88, -R24 ;  /* 0x000000587f197223 */ /* 0x004fc20000010818 */
[----:B------:R-:W-:Y:S02]  /*4150*/  FSEL R127, R56, -INF , P1 ;  /* 0xff800000387f7808 */ /* 0x000fe40000800000 */
[----:B------:R-:W-:Y:S02]  /*4160*/  ISETP.GT.AND P1, PT, R66, 0x49, PT ;  /* 0x000000494200780c */ /* 0x000fe40003f24270 */
[----:B------:R-:W-:Y:S02]  /*4170*/  FMNMX.FTZ R12, R127, R12, !PT ;  /* 0x0000000c7f0c7209 */ /* 0x000fe40007810000 */
[----:B------:R-:W2:Y:S01]  /*4180*/  MUFU.TANH R62, R62 ;  /* 0x0000003e003e7308 */ /* 0x000ea20000002400 */
[----:B-1----:R-:W-:Y:S02]  /*4190*/  FSEL R133, R58, -INF , P1 ;  /* 0xff8000003a857808 */ /* 0x002fe40000800000 */
[----:B------:R-:W-:-:S02]  /*41a0*/  FMNMX.FTZ R14, R129, R12, !PT ;  /* 0x0000000c810e7209 */ /* 0x000fc40007810000 */
[C---:B------:R-:W-:Y:S02]  /*41b0*/  ISETP.GT.AND P1, PT, R66.reuse, 0x51, PT ;  /* 0x000000514200780c */ /* 0x040fe40003f24270 */
[----:B0-----:R-:W-:Y:S01]  /*41c0*/  FSEL R135, R59, -INF , P2 ;  /* 0xff8000003b877808 */ /* 0x001fe20001000000 */
[----:B------:R-:W0:Y:S01]  /*41d0*/  MUFU.TANH R61, R61 ;  /* 0x0000003d003d7308 */ /* 0x000e220000002400 */
[----:B------:R-:W-:Y:S02]  /*41e0*/  FMNMX.FTZ R14, R133, R14, !PT ;  /* 0x0000000e850e7209 */ /* 0x000fe40007810000 */
[----:B------:R-:W-:Y:S02]  /*41f0*/  ISETP.GT.AND P2, PT, R66, 0x58, PT ;  /* 0x000000584200780c */ /* 0x000fe40003f44270 */
[----:B---3--:R-:W-:Y:S02]  /*4200*/  FSEL R137, R60, -INF , P1 ;  /* 0xff8000003c897808 */ /* 0x008fe40000800000 */
[----:B------:R-:W-:Y:S01]  /*4210*/  FMNMX.FTZ R14, R135, R14, !PT ;  /* 0x0000000e870e7209 */ /* 0x000fe20007810000 */
[----:B------:R-:W1:Y:S01]  /*4220*/  MUFU.TANH R63, R63 ;  /* 0x0000003f003f7308 */ /* 0x000e620000002400 */
[----:B------:R-:W-:-:S02]  /*4230*/  ISETP.GT.AND P1, PT, R66, 0x59, PT ;  /* 0x000000594200780c */ /* 0x000fc40003f24270 */
[----:B--2---:R-:W-:Y:S02]  /*4240*/  FSEL R141, R62, -INF , P2 ;  /* 0xff8000003e8d7808 */ /* 0x004fe40001000000 */
[----:B------:R-:W-:Y:S02]  /*4250*/  FMNMX.FTZ R14, R137, R14, !PT ;  /* 0x0000000e890e7209 */ /* 0x000fe40007810000 */
[C---:B------:R-:W-:Y:S01]  /*4260*/  ISETP.GT.AND P2, PT, R66.reuse, 0x60, PT ;  /* 0x000000604200780c */ /* 0x040fe20003f44270 */
[----:B------:R-:W2:Y:S01]  /*4270*/  MUFU.TANH R40, R40 ;  /* 0x0000002800287308 */ /* 0x000ea20000002400 */
[----:B0-----:R-:W-:Y:S02]  /*4280*/  FSEL R143, R61, -INF , P1 ;  /* 0xff8000003d8f7808 */ /* 0x001fe40000800000 */
[----:B------:R-:W-:Y:S02]  /*4290*/  FMNMX.FTZ R20, R141, R14, !PT ;  /* 0x0000000e8d147209 */ /* 0x000fe40007810000 */
[----:B------:R-:W-:-:S02]  /*42a0*/  ISETP.GT.AND P1, PT, R66, 0x61, PT ;  /* 0x000000614200780c */ /* 0x000fc40003f24270 */
[----:B------:R-:W-:Y:S01]  /*42b0*/  FMNMX.FTZ R20, R143, R20, !PT ;  /* 0x000000148f147209 */ /* 0x000fe20007810000 */
[----:B------:R-:W0:Y:S01]  /*42c0*/  MUFU.TANH R44, R44 ;  /* 0x0000002c002c7308 */ /* 0x000e220000002400 */
[----:B-1----:R-:W-:Y:S02]  /*42d0*/  FSEL R145, R63, -INF , P2 ;  /* 0xff8000003f917808 */ /* 0x002fe40001000000 */
[----:B------:R-:W-:Y:S02]  /*42e0*/  ISETP.GT.AND P2, PT, R66, 0x68, PT ;  /* 0x000000684200780c */ /* 0x000fe40003f44270 */
[----:B------:R-:W-:-:S03]  /*42f0*/  FMNMX.FTZ R20, R145, R20, !PT ;  /* 0x0000001491147209 */ /* 0x000fc60007810000 */
[----:B------:R-:W1:Y:S01]  /*4300*/  MUFU.TANH R48, R48 ;  /* 0x0000003000307308 */ /* 0x000e620000002400 */
[----:B--2---:R-:W-:Y:S01]  /*4310*/  FSEL R139, R40, -INF , P1 ;  /* 0xff800000288b7808 */ /* 0x004fe20000800000 */
[--C-:B------:R-:W-:Y:S01]  /*4320*/  FFMA.FTZ R40, R67, R88, -R24.reuse ;  /* 0x0000005843287223 */ /* 0x100fe20000010818 */
[----:B------:R-:W-:Y:S02]  /*4330*/  ISETP.GT.AND P1, PT, R66, 0x69, PT ;  /* 0x000000694200780c */ /* 0x000fe40003f24270 */
[----:B------:R-:W-:Y:S02]  /*4340*/  FMNMX.FTZ R20, R139, R20, !PT ;  /* 0x000000148b147209 */ /* 0x000fe40007810000 */
[----:B------:R-:W-:Y:S01]  /*4350*/  FSEL R59, R34, -INF , P1 ;  /* 0xff800000223b7808 */ /* 0x000fe20000800000 */
[----:B------:R-:W2:Y:S01]  /*4360*/  MUFU.TANH R52, R52 ;  /* 0x0000003400347308 */ /* 0x000ea20000002400 */
[----:B0-----:R-:W-:Y:S01]  /*4370*/  FSEL R131, R44, -INF , P2 ;  /* 0xff8000002c837808 */ /* 0x001fe20001000000 */
[----:B------:R-:W-:Y:S01]  /*4380*/  FFMA.FTZ R44, R51, R88, -R24 ;  /* 0x00000058332c7223 */ /* 0x000fe20000010818 */
[----:B------:R-:W-:-:S02]  /*4390*/  ISETP.GT.AND P2, PT, R66, 0x70, PT ;  /* 0x000000704200780c */ /* 0x000fc40003f44270 */
[----:B------:R-:W-:Y:S02]  /*43a0*/  FMNMX.FTZ R34, R131, R20, !PT ;  /* 0x0000001483227209 */ /* 0x000fe40007810000 */
[----:B------:R-:W-:Y:S01]  /*43b0*/  ISETP.GT.AND P1, PT, R66, 0x71, PT ;  /* 0x000000714200780c */ /* 0x000fe20003f24270 */
[----:B------:R0:W3:Y:S01]  /*43c0*/  MUFU.TANH R70, R28 ;  /* 0x0000001c00467308 */ /* 0x0000e20000002400 */
[----:B-1----:R-:W-:Y:S01]  /*43d0*/  FSEL R61, R48, -INF , P2 ;  /* 0xff800000303d7808 */ /* 0x002fe20001000000 */
[----:B------:R-:W-:Y:S01]  /*43e0*/  FFMA.FTZ R48, R85, R88, -R24 ;  /* 0x0000005855307223 */ /* 0x000fe20000010818 */
[----:B------:R-:W-:Y:S02]  /*43f0*/  FMNMX.FTZ R34, R59, R34, !PT ;  /* 0x000000223b227209 */ /* 0x000fe40007810000 */
[----:B------:R-:W-:Y:S02]  /*4400*/  CS2R R84, SRZ ;  /* 0x0000000000547805 */ /* 0x000fe4000001ff00 */
[----:B------:R-:W-:-:S02]  /*4410*/  ISETP.GT.AND P2, PT, R66, 0x78, PT ;  /* 0x000000784200780c */ /* 0x000fc40003f44270 */
[----:B------:R-:W-:Y:S01]  /*4420*/  FSEL R91, R46, -INF , P1 ;  /* 0xff8000002e5b7808 */ /* 0x000fe20000800000 */
[----:B------:R1:W-:Y:S01]  /*4430*/  MUFU.TANH R80, R36 ;  /* 0x0000002400507308 */ /* 0x0003e20000002400 */
[----:B------:R-:W-:Y:S01]  /*4440*/  FMNMX.FTZ R34, R61, R34, !PT ;  /* 0x000000223d227209 */ /* 0x000fe20007810000 */
[-CC-:B0-----:R-:W-:Y:S01]  /*4450*/  FFMA.FTZ R28, R123, R88.reuse, -R24.reuse ;  /* 0x000000587b1c7223 */ /* 0x181fe20000010818 */
[----:B------:R-:W-:Y:S01]  /*4460*/  ISETP.GT.AND P1, PT, R66, 0x79, PT ;  /* 0x000000794200780c */ /* 0x000fe20003f24270 */
[----:B------:R-:W-:Y:S01]  /*4470*/  FFMA.FTZ R46, R75, R88, -R24 ;  /* 0x000000584b2e7223 */ /* 0x000fe20000010818 */
[----:B--2---:R-:W-:Y:S02]  /*4480*/  FSEL R63, R52, -INF , P2 ;  /* 0xff800000343f7808 */ /* 0x004fe40001000000 */
[----:B------:R-:W-:Y:S01]  /*4490*/  FMNMX.FTZ R34, R91, R34, !PT ;  /* 0x000000225b227209 */ /* 0x000fe20007810000 */
[----:B------:R0:W-:Y:S01]  /*44a0*/  MUFU.EX2 R14, R93 ;  /* 0x0000005d000e7308 */ /* 0x0001e20000000800 */
[----:B------:R-:W-:-:S02]  /*44b0*/  ISETP.GT.AND P2, PT, R66, 0x80, PT ;  /* 0x000000804200780c */ /* 0x000fc40003f44270 */
[----:B------:R-:W-:Y:S02]  /*44c0*/  FSEL R83, R50, -INF , P1 ;  /* 0xff80000032537808 */ /* 0x000fe40000800000 */
[----:B-1----:R-:W-:Y:S02]  /*44d0*/  FMNMX.FTZ R36, R63, R34, !PT ;  /* 0x000000223f247209 */ /* 0x002fe40007810000 */
[----:B------:R-:W-:Y:S01]  /*44e0*/  ISETP.GT.AND P1, PT, R66, 0x81, PT ;  /* 0x000000814200780c */ /* 0x000fe20003f24270 */
[----:B------:R-:W1:Y:S01]  /*44f0*/  MUFU.TANH R38, R38 ;  /* 0x0000002600267308 */ /* 0x000e620000002400 */
[----:B0-----:R-:W-:Y:S02]  /*4500*/  FSEL R93, R54, -INF , P2 ;  /* 0xff800000365d7808 */ /* 0x001fe40001000000 */
[----:B------:R-:W-:Y:S02]  /*4510*/  FMNMX.FTZ R36, R83, R36, !PT ;  /* 0x0000002453247209 */ /* 0x000fe40007810000 */
[----:B------:R-:W-:-:S02]  /*4520*/  ISETP.GT.AND P2, PT, R66, 0x88, PT ;  /* 0x000000884200780c */ /* 0x000fc40003f44270 */
[----:B------:R-:W-:Y:S01]  /*4530*/  FSEL R67, R68, -INF , P1 ;  /* 0xff80000044437808 */ /* 0x000fe20000800000 */
[----:B------:R-:W0:Y:S01]  /*4540*/  MUFU.TANH R42, R42 ;  /* 0x0000002a002a7308 */ /* 0x000e220000002400 */
[----:B------:R-:W-:Y:S02]  /*4550*/  FMNMX.FTZ R36, R93, R36, !PT ;  /* 0x000000245d247209 */ /* 0x000fe40007810000 */
[----:B------:R-:W-:Y:S02]  /*4560*/  ISETP.GT.AND P1, PT, R66, 0x89, PT ;  /* 0x000000894200780c */ /* 0x000fe40003f24270 */
[----:B---3--:R-:W-:Y:S02]  /*4570*/  FSEL R95, R70, -INF , P2 ;  /* 0xff800000465f7808 */ /* 0x008fe40001000000 */
[----:B------:R-:W-:Y:S01]  /*4580*/  FMNMX.FTZ R36, R67, R36, !PT ;  /* 0x0000002443247209 */ /* 0x000fe20007810000 */
[----:B------:R2:W-:Y:S01]  /*4590*/  MUFU.EX2 R12, R97 ;  /* 0x00000061000c7308 */ /* 0x0005e20000000800 */
[----:B------:R-:W-:-:S04]  /*45a0*/  ISETP.GT.AND P2, PT, R66, 0x90, PT ;  /* 0x000000904200780c */ /* 0x000fc80003f44270 */
[----:B------:R-:W-:Y:S02]  /*45b0*/  FSEL R51, R78, -INF , P2 ;  /* 0xff8000004e337808 */ /* 0x000fe40001000000 */
[----:B------:R-:W-:Y:S01]  /*45c0*/  ISETP.GT.AND P2, PT, R66, 0x98, PT ;  /* 0x000000984200780c */ /* 0x000fe20003f44270 */
[----:B------:R3:W-:Y:S01]  /*45d0*/  MUFU.EX2 R34, R40 ;  /* 0x0000002800227308 */ /* 0x0007e20000000800 */
[----:B--2---:R-:W-:Y:S02]  /*45e0*/  FSEL R97, R76, -INF , P1 ;  /* 0xff8000004c617808 */ /* 0x004fe40000800000 */
[----:B------:R-:W-:-:S04]  /*45f0*/  ISETP.GT.AND P1, PT, R66, 0x91, PT ;  /* 0x000000914200780c */ /* 0x000fc80003f24270 */
[----:B-1----:R-:W-:Y:S01]  /*4600*/  FSEL R99, R38, -INF , P1 ;  /* 0xff80000026637808 */ /* 0x002fe20000800000 */
[----:B------:R1:W-:Y:S01]  /*4610*/  MUFU.EX2 R10, R101 ;  /* 0x00000065000a7308 */ /* 0x0003e20000000800 */
[----:B---3--:R-:W-:Y:S01]  /*4620*/  FMNMX.FTZ R40, R95, R36, !PT ;  /* 0x000000245f287209 */ /* 0x008fe20007810000 */
[-CC-:B------:R-:W-:Y:S01]  /*4630*/  FFMA.FTZ R38, R41, R88.reuse, -R24.reuse ;  /* 0x0000005829267223 */ /* 0x180fe20000010818 */
[----:B------:R-:W-:Y:S01]  /*4640*/  ISETP.GT.AND P1, PT, R66, 0x99, PT ;  /* 0x000000994200780c */ /* 0x000fe20003f24270 */
[--C-:B------:R-:W-:Y:S01]  /*4650*/  FFMA.FTZ R41, R47, R88, -R24.reuse ;  /* 0x000000582f297223 */ /* 0x100fe20000010818 */
[----:B------:R-:W-:Y:S01]  /*4660*/  FMNMX.FTZ R40, R97, R40, !PT ;  /* 0x0000002861287209 */ /* 0x000fe20007810000 */
[--C-:B------:R-:W-:Y:S01]  /*4670*/  FFMA.FTZ R47, R71, R88, -R24.reuse ;  /* 0x00000058472f7223 */ /* 0x100fe20000010818 */
[----:B0-----:R-:W-:Y:S01]  /*4680*/  FSEL R123, R42, -INF , P1 ;  /* 0xff8000002a7b7808 */ /* 0x001fe20000800000 */
[----:B------:R0:W-:Y:S01]  /*4690*/  MUFU.EX2 R36, R44 ;  /* 0x0000002c00247308 */ /* 0x0001e20000000800 */
[----:B------:R-:W-:Y:S01]  /*46a0*/  FMNMX.FTZ R40, R51, R40, !PT ;  /* 0x0000002833287209 */ /* 0x000fe20007810000 */
[-CC-:B------:R-:W-:Y:S01]  /*46b0*/  FFMA.FTZ R42, R65, R88.reuse, -R24.reuse ;  /* 0x00000058412a7223 */ /* 0x180fe20000010818 */
[----:B-1----:R-:W-:Y:S01]  /*46c0*/  FSEL R101, R80, -INF , P2 ;  /* 0xff80000050657808 */ /* 0x002fe20001000000 */
[----:B------:R-:W-:Y:S01]  /*46d0*/  FFMA.FTZ R65, R81, R88, -R24 ;  /* 0x0000005851417223 */ /* 0x000fe20000010818 */
[----:B------:R-:W-:-:S03]  /*46e0*/  FMNMX.FTZ R40, R99, R40, !PT ;  /* 0x0000002863287209 */ /* 0x000fc60007810000 */
[----:B------:R1:W-:Y:S01]  /*46f0*/  MUFU.EX2 R20, R89 ;  /* 0x0000005900147308 */ /* 0x0003e20000000800 */
[----:B------:R-:W-:-:S04]  /*4700*/  FMNMX.FTZ R40, R101, R40, !PT ;  /* 0x0000002865287209 */ /* 0x000fc80007810000 */
[----:B0-----:R-:W-:Y:S01]  /*4710*/  FMNMX.FTZ R44, R123, R40, !PT ;  /* 0x000000287b2c7209 */ /* 0x001fe20007810000 */
[----:B------:R-:W-:-:S01]  /*4720*/  FFMA.FTZ R40, R69, R88, -R24 ;  /* 0x0000005845287223 */ /* 0x000fc20000010818 */
[-CC-:B------:R-:W-:Y:S01]  /*4730*/  FFMA.FTZ R69, R87, R88.reuse, -R24.reuse ;  /* 0x0000005857457223 */ /* 0x180fe20000010818 */
[----:B------:R-:W-:Y:S01]  /*4740*/  MUFU.EX2 R25, R25 ;  /* 0x0000001900197308 */ /* 0x000fe20000000800 */
[----:B------:R-:W-:Y:S01]  /*4750*/  CS2R R86, SRZ ;  /* 0x0000000000567805 */ /* 0x000fe2000001ff00 */
[----:B-1----:R-:W0:Y:S06]  /*4760*/  SHFL.BFLY PT, R89, R44, 0x2, 0x1f ;  /* 0x0c401f002c597f89 */ /* 0x002e2c00000e0000 */
[----:B------:R-:W1:Y:S08]  /*4770*/  MUFU.EX2 R26, R26 ;  /* 0x0000001a001a7308 */ /* 0x000e700000000800 */
[----:B------:R-:W2:Y:S08]  /*4780*/  MUFU.EX2 R28, R28 ;  /* 0x0000001c001c7308 */ /* 0x000eb00000000800 */
[----:B------:R-:W-:Y:S01]  /*4790*/  MUFU.EX2 R29, R29 ;  /* 0x0000001d001d7308 */ /* 0x000fe20000000800 */
[----:B0-----:R-:W-:Y:S01]  /*47a0*/  FMNMX.FTZ R50, R44, R89, !PT ;  /* 0x000000592c327209 */ /* 0x001fe20007810000 */
[----:B------:R-:W-:Y:S01]  /*47b0*/  FFMA.FTZ R44, R77, R88, -R24 ;  /* 0x000000584d2c7223 */ /* 0x000fe20000010818 */
[----:B-1----:R-:W-:-:S03]  /*47c0*/  FADD.FTZ R77, R25, R26 ;  /* 0x0000001a194d7221 */ /* 0x002fc60000010000 */
[----:B------:R-:W0:Y:S02]  /*47d0*/  SHFL.BFLY PT, R89, R50, 0x1, 0x1f ;  /* 0x0c201f0032597f89 */ /* 0x000e2400000e0000 */
[----:B------:R-:W-:Y:S01]  /*47e0*/  MUFU.EX2 R30, R30 ;  /* 0x0000001e001e7308 */ /* 0x000fe20000000800 */
[----:B--2---:R-:W-:-:S07]  /*47f0*/  FADD.FTZ R78, R28, R77 ;  /* 0x0000004d1c4e7221 */ /* 0x004fce0000010000 */
[----:B------:R-:W-:Y:S08]  /*4800*/  MUFU.EX2 R3, R3 ;  /* 0x0000000300037308 */ /* 0x000ff00000000800 */
[----:B------:R-:W-:Y:S01]  /*4810*/  MUFU.EX2 R5, R5 ;  /* 0x0000000500057308 */ /* 0x000fe20000000800 */
[----:B0-----:R-:W-:-:S07]  /*4820*/  FMNMX.FTZ R89, R50, R89, !PT ;  /* 0x0000005932597209 */ /* 0x001fce0007810000 */
[----:B------:R-:W-:Y:S01]  /*4830*/  MUFU.EX2 R9, R9 ;  /* 0x0000000900097308 */ /* 0x000fe20000000800 */
[----:B------:R-:W-:-:S01]  /*4840*/  FFMA.FTZ R50, R79, R88, -R24 ;  /* 0x000000584f327223 */ /* 0x000fc20000010818 */
[C---:B------:R-:W-:Y:S01]  /*4850*/  FSETP.NEU.FTZ.AND P1, PT, R89.reuse, -INF , PT ;  /* 0xff8000005900780b */ /* 0x040fe20003f3d000 */
[----:B------:R-:W-:-:S05]  /*4860*/  FFMA.FTZ R52, R89, R88, -8 ;  /* 0xc100000059347423 */ /* 0x000fca0000010058 */
[----:B------:R-:W-:Y:S01]  /*4870*/  MUFU.EX2 R11, R11 ;  /* 0x0000000b000b7308 */ /* 0x000fe20000000800 */
[----:B------:R-:W-:Y:S02]  /*4880*/  FSEL R54, R52, RZ, P1 ;  /* 0x000000ff34367208 */ /* 0x000fe40000800000 */
        /* <DEDUP_REMOVED lines=31> */
[----:B------:R-:W3:Y:S01]  /*4a80*/  MUFU.EX2 R71, R58 ;  /* 0x0000003a00477308 */ /* 0x000ee20000000800 */
        /* <DEDUP_REMOVED lines=10> */
[----:B------:R-:W-:-:S01]  /*4b30*/  FFMA.FTZ R67, R67, R88, -R54 ;  /* 0x0000005843437223 */ /* 0x000fc20000010836 */
[-CC-:B------:R-:W-:Y:S01]  /*4b40*/  FFMA.FTZ R95, R95, R88.reuse, -R54.reuse ;  /* 0x000000585f5f7223 */ /* 0x180fe20000010836 */
[----:B------:R-:W-:-:S01]  /*4b50*/  FFMA.FTZ R97, R97, R88, -R54 ;  /* 0x0000005861617223 */ /* 0x000fc20000010836 */
[----:B------:R-:W-:Y:S01]  /*4b60*/  FADD.FTZ R80, R30, R75 ;  /* 0x0000004b1e507221 */ /* 0x000fe20000010000 */
[----:B------:R-:W-:-:S01]  /*4b70*/  FFMA.FTZ R51, R51, R88, -R54 ;  /* 0x0000005833337223 */ /* 0x000fc20000010836 */
[----:B------:R-:W1:Y:S01]  /*4b80*/  MUFU.EX2 R52, R52 ;  /* 0x0000003400347308 */ /* 0x000e620000000800 */
[----:B---3--:R-:W-:-:S01]  /*4b90*/  FADD.FTZ R78, R71, R76 ;  /* 0x0000004c474e7221 */ /* 0x008fc20000010000 */
        /* <DEDUP_REMOVED lines=24> */
[----:B------:R-:W-:Y:S01]  /*4d20*/  MUFU.EX2 R113, R113 ;  /* 0x0000007100717308 */ /* 0x000fe20000000800 */
[----:B-1----:R-:W-:-:S07]  /*4d30*/  FADD.FTZ R75, R109, R24 ;  /* 0x000000186d4b7221 */ /* 0x002fce0000010000 */
[----:B------:R-:W-:Y:S01]  /*4d40*/  MUFU.EX2 R62, R115 ;  /* 0x00000073003e7308 */ /* 0x000fe20000000800 */
[----:B--2---:R-:W-:-:S01]  /*4d50*/  FADD.FTZ R24, R58, R75 ;  /* 0x0000004b3a187221 */ /* 0x004fc20000010000 */
[----:B------:R-:W-:-:S04]  /*4d60*/  FADD.FTZ R75, R11, R78 ;  /* 0x0000004e0b4b7221 */ /* 0x000fc80000010000 */
[----:B------:R-:W-:Y:S02]  /*4d70*/  FADD.FTZ R80, R10, R75 ;  /* 0x0000004b0a507221 */ /* 0x000fe40000010000 */
[----:B------:R-:W-:Y:S08]  /*4d80*/  MUFU.EX2 R37, R37 ;  /* 0x0000002500257308 */ /* 0x000ff00000000800 */
[----:B------:R-:W0:Y:S08]  /*4d90*/  MUFU.EX2 R13, R13 ;  /* 0x0000000d000d7308 */ /* 0x000e300000000800 */
[----:B------:R-:W1:Y:S08]  /*4da0*/  MUFU.EX2 R64, R119 ;  /* 0x0000007700407308 */ /* 0x000e700000000800 */
[----:B------:R-:W2:Y:S01]  /*4db0*/  MUFU.EX2 R73, R73 ;  /* 0x0000004900497308 */ /* 0x000ea20000000800 */
[----:B0-----:R-:W-:-:S04]  /*4dc0*/  FADD.FTZ R75, R13, R80 ;  /* 0x000000500d4b7221 */ /* 0x001fc80000010000 */
[----:B------:R-:W-:Y:S01]  /*4dd0*/  FADD.FTZ R80, R12, R75 ;  /* 0x0000004b0c507221 */ /* 0x000fe20000010000 */
[----:B------:R-:W-:Y:S02]  /*4de0*/  F2FP.SATFINITE.E4M3.F32.PACK_AB_MERGE_C R75, R29, R28, RZ ;  /* 0x0000001c1d4b723e */ /* 0x000fe400048070ff */
[----:B------:R0:W-:Y:S02]  /*4df0*/  MUFU.EX2 R2, R59 ;  /* 0x0000003b00027308 */ /* 0x0001e40000000800 */
[----:B------:R-:W-:-:S06]  /*4e00*/  F2FP.SATFINITE.E4M3.F32.PACK_AB_MERGE_C R185, R26, R25, R75 ;  /* 0x000000191ab9723e */ /* 0x000fcc000480704b */
[----:B------:R-:W3:Y:S01]  /*4e10*/  MUFU.EX2 R15, R15 ;  /* 0x0000000f000f7308 */ /* 0x000ee20000000800 */
[----:B0-----:R-:W-:-:S04]  /*4e20*/  FADD.FTZ R59, R113, R24 ;  /* 0x00000018713b7221 */ /* 0x001fc80000010000 */
[C---:B------:R-:W-:Y:S01]  /*4e30*/  FADD.FTZ R78, R62.reuse, R59 ;  /* 0x0000003b3e4e7221 */ /* 0x040fe20000010000 */
[----:B------:R-:W-:Y:S02]  /*4e40*/  F2FP.SATFINITE.E4M3.F32.PACK_AB_MERGE_C R62, R62, R113, RZ ;  /* 0x000000713e3e723e */ /* 0x000fe400048070ff */
[----:B------:R-:W0:Y:S01]  /*4e50*/  MUFU.EX2 R66, R121 ;  /* 0x0000007900427308 */ /* 0x000e220000000800 */
[----:B------:R-:W-:-:S01]  /*4e60*/  FADD.FTZ R59, R37, R78 ;  /* 0x0000004e253b7221 */ /* 0x000fc20000010000 */
[----:B------:R-:W-:-:S03]  /*4e70*/  F2FP.SATFINITE.E4M3.F32.PACK_AB_MERGE_C R180, R58, R109, R62 ;  /* 0x0000006d3ab4723e */ /* 0x000fc6000480703e */
[----:B-1----:R-:W-:-:S03]  /*4e80*/  FADD.FTZ R78, R64, R59 ;  /* 0x0000003b404e7221 */ /* 0x002fc60000010000 */
[----:B------:R-:W1:Y:S01]  /*4e90*/  MUFU.EX2 R125, R125 ;  /* 0x0000007d007d7308 */ /* 0x000e620000000800 */
[----:B--2---:R-:W-:-:S01]  /*4ea0*/  FADD.FTZ R59, R73, R78 ;  /* 0x0000004e493b7221 */ /* 0x004fc20000010000 */
[C---:B---3--:R-:W-:Y:S01]  /*4eb0*/  FADD.FTZ R29, R15.reuse, R80 ;  /* 0x000000500f1d7221 */ /* 0x048fe20000010000 */
[----:B------:R-:W-:Y:S02]  /*4ec0*/  F2FP.SATFINITE.E4M3.F32.PACK_AB_MERGE_C R15, R15, R12, RZ ;  /* 0x0000000c0f0f723e */ /* 0x000fe400048070ff */
[----:B------:R-:W-:Y:S01]  /*4ed0*/  CS2R R80, SRZ ;  /* 0x0000000000507805 */ /* 0x000fe2000001ff00 */
[----:B------:R-:W-:-:S01]  /*4ee0*/  FADD.FTZ R78, R14, R29 ;  /* 0x0000001d0e4e7221 */ /* 0x000fc20000010000 */
[----:B------:R-:W-:Y:S01]  /*4ef0*/  F2FP.SATFINITE.E4M3.F32.PACK_AB_MERGE_C R183, R13, R10, R15 ;  /* 0x0000000a0db7723e */ /* 0x000fe2000480700f */
[----:B------:R-:W2:Y:S01]  /*4f00*/  MUFU.EX2 R21, R21 ;  /* 0x0000001500157308 */ /* 0x000ea20000000800 */
[----:B0-----:R-:W-:-:S01]  /*4f10*/  FADD.FTZ R28, R66, R59 ;  /* 0x0000003b421c7221 */ /* 0x001fc20000010000 */
[----:B------:R-:W-:-:S02]  /*4f20*/  F2FP.SATFINITE.E4M3.F32.PACK_AB_MERGE_C R66, R66, R73, RZ ;  /* 0x000000494242723e */ /* 0x000fc400048070ff */
[----:B------:R-:W-:Y:S02]  /*4f30*/  CS2R R58, SRZ ;  /* 0x00000000003a7805 */ /* 0x000fe4000001ff00 */
[----:B------:R-:W-:Y:S02]  /*4f40*/  F2FP.SATFINITE.E4M3.F32.PACK_AB_MERGE_C R182, R64, R37, R66 ;  /* 0x0000002540b6723e */ /* 0x000fe40004807042 */
[----:B------:R-:W0:Y:S01]  /*4f50*/  MUFU.EX2 R68, R127 ;  /* 0x0000007f00447308 */ /* 0x000e220000000800 */
[----:B-1----:R-:W-:-:S07]  /*4f60*/  FADD.FTZ R5, R125, R28 ;  /* 0x0000001c7d057221 */ /* 0x002fce0000010000 */
[----:B------:R-:W1:Y:S01]  /*4f70*/  MUFU.EX2 R129, R129 ;  /* 0x0000008100817308 */ /* 0x000e620000000800 */
[----:B--2---:R-:W-:-:S01]  /*4f80*/  FADD.FTZ R29, R21, R78 ;  /* 0x0000004e151d7221 */ /* 0x004fc20000010000 */
[----:B------:R-:W-:-:S03]  /*4f90*/  CS2R R78, SRZ ;  /* 0x00000000004e7805 */ /* 0x000fc6000001ff00 */
[----:B------:R-:W-:Y:S01]  /*4fa0*/  FADD.FTZ R56, R20, R29 ;  /* 0x0000001d14387221 */ /* 0x000fe20000010000 */
[----:B------:R-:W-:Y:S02]  /*4fb0*/  F2FP.SATFINITE.E4M3.F32.PACK_AB_MERGE_C R29, R11, R8, RZ ;  /* 0x000000080b1d723e */ /* 0x000fe400048070ff */
[----:B------:R-:W2:Y:S01]  /*4fc0*/  MUFU.EX2 R57, R57 ;  /* 0x0000003900397308 */ /* 0x000ea20000000800 */
[----:B0-----:R-:W-:-:S01]  /*4fd0*/  FADD.FTZ R28, R68, R5 ;  /* 0x00000005441c7221 */ /* 0x001fc20000010000 */
[----:B------:R-:W-:-:S06]  /*4fe0*/  F2FP.SATFINITE.E4M3.F32.PACK_AB_MERGE_C R181, R9, R6, R29 ;  /* 0x0000000609b5723e */ /* 0x000fcc000480701d */
[----:B------:R-:W0:Y:S01]  /*4ff0*/  MUFU.EX2 R70, R133 ;  /* 0x0000008500467308 */ /* 0x000e220000000800 */
[----:B-1----:R-:W-:-:S07]  /*5000*/  FADD.FTZ R5, R129, R28 ;  /* 0x0000001c81057221 */ /* 0x002fce0000010000 */
[----:B------:R-:W1:Y:S01]  /*5010*/  MUFU.EX2 R53, R53 ;  /* 0x0000003500357308 */ /* 0x000e620000000800 */
[----:B--2---:R-:W-:-:S01]  /*5020*/  FADD.FTZ R11, R57, R56 ;  /* 0x00000038390b7221 */ /* 0x004fc20000010000 */
[----:B------:R-:W-:-:S03]  /*5030*/  F2FP.SATFINITE.E4M3.F32.PACK_AB_MERGE_C R57, R57, R20, RZ ;  /* 0x000000143939723e */ /* 0x000fc600048070ff */
[----:B------:R-:W-:Y:S01]  /*5040*/  FADD.FTZ R28, R34, R11 ;  /* 0x0000000b221c7221 */ /* 0x000fe20000010000 */
[----:B------:R-:W-:Y:S02]  /*5050*/  F2FP.SATFINITE.E4M3.F32.PACK_AB_MERGE_C R177, R21, R14, R57 ;  /* 0x0000000e15b1723e */ /* 0x000fe40004807039 */
[----:B------:R-:W-:Y:S01]  /*5060*/  CS2R R56, SRZ ;  /* 0x0000000000387805 */ /* 0x000fe2000001ff00 */
        /* <DEDUP_REMOVED lines=8> */
[----:B--2---:R-:W-:-:S01]  /*50f0*/  FADD.FTZ R11, R55, R28 ;  /* 0x0000001c370b7221 */ /* 0x004fc20000010000 */
[----:B------:R-:W-:-:S03]  /*5100*/  CS2R R28, SRZ ;  /* 0x00000000001c7805 */ /* 0x000fc6000001ff00 */
[----:B------:R-:W-:-:S03]  /*5110*/  FADD.FTZ R20, R36, R11 ;  /* 0x0000000b24147221 */ /* 0x000fc60000010000 */
[----:B------:R-:W2:Y:S01]  /*5120*/  MUFU.EX2 R43, R43 ;  /* 0x0000002b002b7308 */ /* 0x000ea20000000800 */
[----:B0-----:R-:W-:-:S07]  /*5130*/  FADD.FTZ R12, R72, R5 ;  /* 0x00000005480c7221 */ /* 0x001fce0000010000 */
[----:B------:R-:W0:Y:S01]  /*5140*/  MUFU.EX2 R74, R143 ;  /* 0x0000008f004a7308 */ /* 0x000e220000000800 */
[----:B-1----:R-:W-:-:S07]  /*5150*/  FADD.FTZ R3, R141, R12 ;  /* 0x0000000c8d037221 */ /* 0x002fce0000010000 */
[----:B------:R-:W1:Y:S01]  /*5160*/  MUFU.EX2 R38, R38 ;  /* 0x0000002600267308 */ /* 0x000e620000000800 */
[C---:B--2---:R-:W-:Y:S01]  /*5170*/  F2FP.SATFINITE.E4M3.F32.PACK_AB_MERGE_C R36, R43.reuse, R36, RZ ;  /* 0x000000242b24723e */ /* 0x044fe200048070ff */
[----:B------:R-:W-:-:S03]  /*5180*/  FADD.FTZ R43, R43, R20 ;  /* 0x000000142b2b7221 */ /* 0x000fc60000010000 */
[----:B------:R-:W-:Y:S02]  /*5190*/  F2FP.SATFINITE.E4M3.F32.PACK_AB_MERGE_C R179, R55, R34, R36 ;  /* 0x0000002237b3723e */ /* 0x000fe40004807024 */
[----:B------:R-:W-:Y:S01]  /*51a0*/  CS2R R36, SRZ ;  /* 0x0000000000247805 */ /* 0x000fe2000001ff00 */
[----:B------:R-:W2:Y:S01]  /*51b0*/  MUFU.EX2 R145, R145 ;  /* 0x0000009100917308 */ /* 0x000ea20000000800 */
[C---:B0-----:R-:W-:Y:S01]  /*51c0*/  F2FP.SATFINITE.E4M3.F32.PACK_AB_MERGE_C R141, R74.reuse, R141, RZ ;  /* 0x0000008d4a8d723e */ /* 0x041fe200048070ff */
[----:B------:R-:W-:-:S03]  /*51d0*/  FADD.FTZ R74, R74, R3 ;  /* 0x000000034a4a7221 */ /* 0x000fc60000010000 */
[----:B------:R-:W-:Y:S02]  /*51e0*/  F2FP.SATFINITE.E4M3.F32.PACK_AB_MERGE_C R178, R72, R53, R141 ;  /* 0x0000003548b2723e */ /* 0x000fe4000480708d */
[----:B------:R-:W-:Y:S02]  /*51f0*/  CS2R R72, SRZ ;  /* 0x0000000000487805 */ /* 0x000fe4000001ff00 */
[----:B------:R-:W-:Y:S01]  /*5200*/  CS2R R52, SRZ ;  /* 0x0000000000347805 */ /* 0x000fe2000001ff00 */
[----:B------:R-:W0:Y:S01]  /*5210*/  MUFU.EX2 R41, R41 ;  /* 0x0000002900297308 */ /* 0x000e220000000800 */
[----:B-1----:R-:W-:-:S07]  /*5220*/  FADD.FTZ R20, R38, R43 ;  /* 0x0000002b26147221 */ /* 0x002fce0000010000 */
[----:B------:R-:W1:Y:S01]  /*5230*/  MUFU.EX2 R76, R139 ;  /* 0x0000008b004c7308 */ /* 0x000e620000000800 */
[----:B--2---:R-:W-:-:S01]  /*5240*/  FADD.FTZ R3, R145, R74 ;  /* 0x0000004a91037221 */ /* 0x004fc20000010000 */
[----:B------:R-:W-:-:S06]  /*5250*/  CS2R R74, SRZ ;  /* 0x00000000004a7805 */ /* 0x000fcc000001ff00 */
        /* <DEDUP_REMOVED lines=8> */
[----:B------:R-:W-:-:S03]  /*52e0*/  F2FP.SATFINITE.E4M3.F32.PACK_AB_MERGE_C R131, R2, R131, RZ ;  /* 0x000000830283723e */ /* 0x000fc600048070ff */
[----:B------:R-:W-:Y:S01]  /*52f0*/  FADD.FTZ R6, R2, R3 ;  /* 0x0000000302067221 */ /* 0x000fe20000010000 */
[----:B------:R-:W-:Y:S02]  /*5300*/  F2FP.SATFINITE.E4M3.F32.PACK_AB_MERGE_C R172, R76, R145, R131 ;  /* 0x000000914cac723e */ /* 0x000fe40004807083 */
[----:B------:R-:W-:Y:S01]  /*5310*/  CS2R R76, SRZ ;  /* 0x00000000004c7805 */ /* 0x000fe2000001ff00 */
[----:B------:R-:W0:Y:S01]  /*5320*/  MUFU.EX2 R61, R61 ;  /* 0x0000003d003d7308 */ /* 0x000e220000000800 */
[----:B-1----:R-:W-:-:S01]  /*5330*/  FADD.FTZ R5, R42, R5 ;  /* 0x000000052a057221 */ /* 0x002fc20000010000 */
[----:B------:R-:W-:Y:S02]  /*5340*/  F2FP.SATFINITE.E4M3.F32.PACK_AB_MERGE_C R31, R42, R31, RZ ;  /* 0x0000001f2a1f723e */ /* 0x000fe400048070ff */
[----:B------:R-:W-:Y:S02]  /*5350*/  CS2R R42, SRZ ;  /* 0x00000000002a7805 */ /* 0x000fe4000001ff00 */
[----:B------:R-:W-:-:S02]  /*5360*/  F2FP.SATFINITE.E4M3.F32.PACK_AB_MERGE_C R173, R41, R38, R31 ;  /* 0x0000002629ad723e */ /* 0x000fc4000480701f */
[----:B------:R-:W-:Y:S01]  /*5370*/  CS2R R30, SRZ ;  /* 0x00000000001e7805 */ /* 0x000fe2000001ff00 */
        /* <DEDUP_REMOVED lines=10> */
[----:B------:R0:W3:Y:S01]  /*5420*/  MUFU.EX2 R4, R83 ;  /* 0x0000005300047308 */ /* 0x0000e20000000800 */
[----:B-1----:R-:W-:-:S07]  /*5430*/  FADD.FTZ R3, R63, R6 ;  /* 0x000000063f037221 */ /* 0x002fce0000010000 */
[----:B------:R-:W1:Y:S01]  /*5440*/  MUFU.EX2 R44, R44 ;  /* 0x0000002c002c7308 */ /* 0x000e620000000800 */
[----:B--2---:R-:W-:-:S01]  /*5450*/  FADD.FTZ R5, R46, R5 ;  /* 0x000000052e057221 */ /* 0x004fc20000010000 */
[----:B------:R-:W-:Y:S02]  /*5460*/  F2FP.SATFINITE.E4M3.F32.PACK_AB_MERGE_C R35, R46, R35, RZ ;  /* 0x000000232e23723e */ /* 0x000fe400048070ff */
[----:B0-----:R-:W-:Y:S02]  /*5470*/  CS2R R82, SRZ ;  /* 0x0000000000527805 */ /* 0x001fe4000001ff00 */
[----:B------:R-:W-:Y:S02]  /*5480*/  F2FP.SATFINITE.E4M3.F32.PACK_AB_MERGE_C R175, R47, R40, R35 ;  /* 0x000000282faf723e */ /* 0x000fe40004807023 */
[----:B------:R-:W-:Y:S01]  /*5490*/  CS2R R46, SRZ ;  /* 0x00000000002e7805 */ /* 0x000fe2000001ff00 */
[----:B------:R-:W0:Y:S01]  /*54a0*/  MUFU.EX2 R93, R93 ;  /* 0x0000005d005d7308 */ /* 0x000e220000000800 */
[C---:B---3--:R-:W-:Y:S01]  /*54b0*/  F2FP.SATFINITE.E4M3.F32.PACK_AB_MERGE_C R63, R4.reuse, R63, RZ ;  /* 0x0000003f043f723e */ /* 0x048fe200048070ff */
[----:B------:R-:W-:Y:S01]  /*54c0*/  FADD.FTZ R4, R4, R3 ;  /* 0x0000000304047221 */ /* 0x000fe20000010000 */
[----:B------:R-:W-:-:S02]  /*54d0*/  CS2R R40, SRZ ;  /* 0x0000000000287805 */ /* 0x000fc4000001ff00 */
[----:B------:R-:W-:Y:S02]  /*54e0*/  CS2R R34, SRZ ;  /* 0x0000000000227805 */ /* 0x000fe4000001ff00 */
[----:B------:R-:W-:Y:S02]  /*54f0*/  F2FP.SATFINITE.E4M3.F32.PACK_AB_MERGE_C R174, R24, R61, R63 ;  /* 0x0000003d18ae723e */ /* 0x000fe4000480703f */
[----:B------:R-:W-:Y:S02]  /*5500*/  CS2R R62, SRZ ;  /* 0x00000000003e7805 */ /* 0x000fe4000001ff00 */
[----:B------:R-:W-:Y:S01]  /*5510*/  CS2R R60, SRZ ;  /* 0x00000000003c7805 */ /* 0x000fe2000001ff00 */
[----:B------:R-:W2:Y:S01]  /*5520*/  MUFU.EX2 R65, R65 ;  /* 0x0000004100417308 */ /* 0x000ea20000000800 */
[----:B-1----:R-:W-:-:S01]  /*5530*/  FADD.FTZ R6, R44, R5 ;  /* 0x000000052c067221 */ /* 0x002fc20000010000 */
[----:B------:R-:W-:-:S06]  /*5540*/  CS2R R24, SRZ ;  /* 0x0000000000187805 */ /* 0x000fcc000001ff00 */
[----:B------:R1:W3:Y:S01]  /*5550*/  MUFU.EX2 R8, R67 ;  /* 0x0000004300087308 */ /* 0x0002e20000000800 */
[----:B0-----:R-:W-:-:S07]  /*5560*/  FADD.FTZ R3, R93, R4 ;  /* 0x000000045d037221 */ /* 0x001fce0000010000 */
[----:B------:R-:W0:Y:S01]  /*5570*/  MUFU.EX2 R48, R48 ;  /* 0x0000003000307308 */ /* 0x000e220000000800 */
[----:B--2---:R-:W-:-:S01]  /*5580*/  FADD.FTZ R5, R65, R6 ;  /* 0x0000000641057221 */ /* 0x004fc20000010000 */
[----:B-1----:R-:W-:-:S06]  /*5590*/  CS2R R66, SRZ ;  /* 0x0000000000427805 */ /* 0x002fcc000001ff00 */
[----:B------:R-:W1:Y:S01]  /*55a0*/  MUFU.EX2 R95, R95 ;  /* 0x0000005f005f7308 */ /* 0x000e620000000800 */
[----:B---3--:R-:W-:-:S07]  /*55b0*/  FADD.FTZ R6, R8, R3 ;  /* 0x0000000308067221 */ /* 0x008fce0000010000 */
        /* <DEDUP_REMOVED lines=9> */
[----:B0-----:R-:W-:-:S01]  /*5650*/  FADD.FTZ R10, R69, R10 ;  /* 0x0000000a450a7221 */ /* 0x001fc20000010000 */
[----:B------:R-:W-:Y:S02]  /*5660*/  F2FP.SATFINITE.E4M3.F32.PACK_AB_MERGE_C R48, R69, R48, RZ ;  /* 0x000000304530723e */ /* 0x000fe400048070ff */
[----:B------:R-:W-:Y:S02]  /*5670*/  CS2R R68, SRZ ;  /* 0x0000000000447805 */ /* 0x000fe4000001ff00 */
[----:B------:R-:W-:Y:S02]  /*5680*/  F2FP.SATFINITE.E4M3.F32.PACK_AB_MERGE_C R169, R65, R44, R48 ;  /* 0x0000002c41a9723e */ /* 0x000fe40004807030 */
[----:B------:R-:W-:Y:S01]  /*5690*/  CS2R R64, SRZ ;  /* 0x0000000000407805 */ /* 0x000fe2000001ff00 */
[----:B------:R-:W0:Y:S01]  /*56a0*/  MUFU.EX2 R50, R50 ;  /* 0x0000003200327308 */ /* 0x000e220000000800 */
[----:B-1----:R-:W-:-:S01]  /*56b0*/  FADD.FTZ R5, R39, R10 ;  /* 0x0000000a27057221 */ /* 0x002fc20000010000 */
[----:B------:R-:W-:-:S06]  /*56c0*/  CS2R R48, SRZ ;  /* 0x0000000000307805 */ /* 0x000fcc000001ff00 */
[----:B------:R-:W1:Y:S01]  /*56d0*/  MUFU.EX2 R2, R99 ;  /* 0x0000006300027308 */ /* 0x000e620000000800 */
[----:B--2---:R-:W-:-:S07]  /*56e0*/  FADD.FTZ R3, R51, R12 ;  /* 0x0000000c33037221 */ /* 0x004fce0000010000 */
[----:B------:R-:W-:Y:S01]  /*56f0*/  MUFU.EX2 R45, R45 ;  /* 0x0000002d002d7308 */ /* 0x000fe20000000800 */
[----:B0-----:R-:W-:-:S07]  /*5700*/  FADD.FTZ R8, R50, R5 ;  /* 0x0000000532087221 */ /* 0x001fce0000010000 */
[----:B------:R-:W0:Y:S01]  /*5710*/  MUFU.EX2 R101, R101 ;  /* 0x0000006500657308 */ /* 0x000e220000000800 */
[----:B-1----:R-:W-:-:S07]  /*5720*/  FADD.FTZ R6, R2, R3 ;  /* 0x0000000302067221 */ /* 0x002fce0000010000 */
[----:B------:R-:W1:Y:S08]  /*5730*/  MUFU.EX2 R54, R54 ;  /* 0x0000003600367308 */ /* 0x000e700000000800 */
[----:B------:R2:W3:Y:S01]  /*5740*/  MUFU.EX2 R4, R27 ;  /* 0x0000001b00047308 */ /* 0x0004e20000000800 */
[----:B0-----:R-:W-:-:S01]  /*5750*/  FADD.FTZ R3, R101, R6 ;  /* 0x0000000665037221 */ /* 0x001fc20000010000 */
[----:B-1----:R-:W-:-:S03]  /*5760*/  F2FP.SATFINITE.E4M3.F32.PACK_AB_MERGE_C R5, R54, R101, RZ ;  /* 0x000000653605723e */ /* 0x002fc600048070ff */
        /* <DEDUP_REMOVED lines=16> */
[----:B------:R-:W-:-:S07]  /*5870*/  IMAD.MOV.U32 R87, RZ, RZ, RZ ;  /* 0x000000ffff577224 */ /* 0x000fce00078e00ff */
.L_x_2395:
[----:B------:R-:W-:Y:S01]  /*5880*/  ISETP.NE.AND P2, PT, RZ, UR43, PT ;  /* 0x0000002bff007c0c */ /* 0x000fe2000bf45270 */
[----:B------:R-:W-:-:S04]  /*5890*/  UISETP.NE.AND UP0, UPT, UR56, 0x1, UPT ;  /* 0x000000013800788c */ /* 0x000fc8000bf05270 */
[----:B------:R-:W-:-:S04]  /*58a0*/  USEL UR45, URZ, 0x1, UP0 ;  /* 0x000000013f2d7887 */ /* 0x000fc80008000000 */
[----:B------:R-:W-:-:S04]  /*58b0*/  ULOP3.LUT UR45, UR58, UR45, URZ, 0x3c, !UPT ;  /* 0x0000002d3a2d7292 */ /* 0x000fc8000f8e3c3f */
[----:B------:R-:W-:Y:S08]  /*58c0*/  @P2 BRA `(.L_x_2385) ;  /* 0x0000000000382947 */ /* 0x000ff00003800000 */
[----:B------:R-:W-:Y:S05]  /*58d0*/  @!P0 BRA `(.L_x_2386) ;  /* 0x0000000000048947 */ /* 0x000fea0003800000 */
[----:B------:R-:W-:Y:S01]  /*58e0*/  BPT.TRAP 0x1 ;  /* 0x000000040000795c */ /* 0x000fe20000300000 */
.L_x_2386:
        /* <DEDUP_REMOVED lines=9> */
.L_x_2387:
[----:B-1----:R-:W-:Y:S05]  /*5980*/  @P1 BRA `(.L_x_2385) ;  /* 0x0000000000081947 */ /* 0x002fea0003800000 */
[----:B------:R-:W1:Y:S02]  /*5990*/  SYNCS.PHASECHK.TRANS64.TRYWAIT P1, [UR6+0x29830], R6 ;  /* 0x02983006ff0075a7 */ /* 0x000e640008020146 */
[----:B-1----:R-:W-:Y:S05]  /*59a0*/  @!P1 BRA `(.L_x_2388) ;  /* 0x0000011400849947 */ /* 0x002fea0003800000 */
.L_x_2385:
        /* <DEDUP_REMOVED lines=191> */
.L_x_2390:
[----:B------:R-:W-:Y:S01]  /*65a0*/  ULEA UR6, UR56, UR41, 0x3 ;  /* 0x0000002938067291 */ /* 0x000fe2000f8e183f */
[----:B------:R-:W-:-:S05]  /*65b0*/  IMAD.U32 R6, RZ, RZ, UR58 ;  /* 0x0000003aff067e24 */ /* 0x000fca000f8e00ff */
[----:B------:R-:W-:-:S04]  /*65c0*/  SHF.L.U32 R6, R6, 0x1f, RZ ;  /* 0x0000001f06067819 */ /* 0x000fc800000006ff */
[----:B------:R0:W1:Y:S01]  /*65d0*/  SYNCS.PHASECHK.TRANS64.TRYWAIT P1, [UR6+0x29850], R6 ;  /* 0x02985006ff0075a7 */ /* 0x0000620008020146 */
[----:B------:R-:W-:Y:S05]  /*65e0*/  @!P0 BRA `(.L_x_2391) ;  /* 0x0000000000048947 */ /* 0x000fea0003800000 */
[----:B------:R-:W-:Y:S01]  /*65f0*/  BPT.TRAP 0x1 ;  /* 0x000000040000795c */ /* 0x000fe20000300000 */
.L_x_2391:
[----:B-1----:R-:W-:Y:S05]  /*6600*/  @P1 BRA `(.L_x_2389) ;  /* 0x0000000000081947 */ /* 0x002fea0003800000 */
[----:B------:R-:W1:Y:S02]  /*6610*/  SYNCS.PHASECHK.TRANS64.TRYWAIT P1, [UR6+0x29850], R6 ;  /* 0x02985006ff0075a7 */ /* 0x000e640008020146 */
[----:B-1----:R-:W-:Y:S05]  /*6620*/  @!P1 BRA `(.L_x_2392) ;  /* 0x00000108007c9947 */ /* 0x002fea0003800000 */
.L_x_2389:
        /* <DEDUP_REMOVED lines=36> */
.L_x_2393:
        /* <DEDUP_REMOVED lines=15> */
[C---:B------:R-:W-:Y:S01]  /*6960*/  FMUL.FTZ R195, R0.reuse, R140 ;  /* 0x0000008c00c37220 */ /* 0x040fe20000410000 */
[C---:B------:R-:W-:Y:S01]  /*6970*/  FMUL.FTZ R140, R0.reuse, R121 ;  /* 0x00000079008c7220 */ /* 0x040fe20000410000 */
[C---:B------:R-:W-:Y:S01]  /*6980*/  FMUL.FTZ R121, R0.reuse, R122 ;  /* 0x0000007a00797220 */ /* 0x040fe20000410000 */
[----:B------:R-:W-:Y:S01]  /*6990*/  FMUL.FTZ R122, R0, R127 ;  /* 0x0000007f007a7220 */ /* 0x000fe20000410000 */
[----:B------:R-:W-:Y:S01]  /*69a0*/  @P1 IMAD.HI.U32 R125, R128, UR6, RZ ;  /* 0x00000006807d1c27 */ /* 0x000fe2000f8e00ff */
[----:B------:R-:W-:-:S03]  /*69b0*/  @UP0 ULDC UR6, c[0x0][0x450] ;  /* 0x0001140000060ab9 */ /* 0x000fc60000000800 */
[C---:B------:R-:W-:Y:S01]  /*69c0*/  FMUL.FTZ R153, R0.reuse, R153 ;  /* 0x0000009900997220 */ /* 0x040fe20000410000 */
[----:B------:R-:W1:Y:S01]  /*69d0*/  MUFU.TANH R152, R152 ;  /* 0x0000009800987308 */ /* 0x000e620000002400 */
[----:B------:R-:W-:Y:S01]  /*69e0*/  IMAD.U32 R127, RZ, RZ, UR51 ;  /* 0x00000033ff7f7e24 */ /* 0x000fe2000f8e00ff */
[----:B------:R-:W-:Y:S01]  /*69f0*/  @P2 SHF.R.U32.HI R128, RZ, UR6, R125 ;  /* 0x00000006ff802c19 */ /* 0x000fe2000801167d */
[----:B------:R-:W-:Y:S01]  /*6a00*/  UMOV UR6, 0x1 ;  /* 0x0000000100067882 */ /* 0x000fe20000000000 */
[C---:B0-----:R-:W-:Y:S01]  /*6a10*/  FMUL.FTZ R6, R0.reuse, R154 ;  /* 0x0000009a00067220 */ /* 0x041fe20000410000 */
[----:B------:R-:W-:Y:S01]  /*6a20*/  UIMAD UR6, UR57, -0xa0, UR6 ;  /* 0xffffff60390678a4 */ /* 0x000fe2000f8e0206 */
[C---:B------:R-:W-:Y:S01]  /*6a30*/  FMUL.FTZ R154, R0.reuse, R156 ;  /* 0x0000009c009a7220 */ /* 0x040fe20000410000 */
[----:B------:R-:W0:Y:S01]  /*6a40*/  SHFL.IDX PT, R143, R128, RZ, 0x1c1f ;  /* 0x001c1fff808f7589 */ /* 0x000e2200000e0000 */
[----:B------:R-:W2:Y:S01]  /*6a50*/  MUFU.TANH R153, R153 ;  /* 0x0000009900997308 */ /* 0x000ea20000002400 */
[C---:B------:R-:W-:Y:S01]  /*6a60*/  FMUL.FTZ R7, R0.reuse, R155 ;  /* 0x0000009b00077220 */ /* 0x040fe20000410000 */
[----:B------:R-:W-:Y:S01]  /*6a70*/  FMUL.FTZ R155, R0, R157 ;  /* 0x0000009d009b7220 */ /* 0x000fe20000410000 */
[----:B------:R-:W-:-:S02]  /*6a80*/  IMAD.U32 R130, RZ, RZ, UR6 ;  /* 0x00000006ff827e24 */ /* 0x000fc4000f8e00ff */
[C---:B------:R-:W-:Y:S01]  /*6a90*/  FMUL.FTZ R125, R0.reuse, R131 ;  /* 0x00000083007d7220 */ /* 0x040fe20000410000 */
[C---:B------:R-:W-:Y:S01]  /*6aa0*/  FMUL.FTZ R131, R0.reuse, R132 ;  /* 0x0000008400837220 */ /* 0x040fe20000410000 */
[C---:B------:R-:W-:Y:S01]  /*6ab0*/  FMUL.FTZ R156, R0.reuse, R160 ;  /* 0x000000a0009c7220 */ /* 0x040fe20000410000 */
[----:B------:R-:W-:Y:S01]  /*6ac0*/  IMAD R130, R17, -0x2, R130 ;  /* 0xfffffffe11827824 */ /* 0x000fe200078e0282 */
[----:B------:R-:W3:Y:S01]  /*6ad0*/  MUFU.TANH R154, R154 ;  /* 0x0000009a009a7308 */ /* 0x000ee20000002400 */
[C---:B------:R-:W-:Y:S01]  /*6ae0*/  FMUL.FTZ R157, R0.reuse, R161 ;  /* 0x000000a1009d7220 */ /* 0x040fe20000410000 */
[C---:B------:R-:W-:Y:S01]  /*6af0*/  FMUL.FTZ R161, R0.reuse, R120 ;  /* 0x0000007800a17220 */ /* 0x040fe20000410000 */
[C---:B------:R-:W-:Y:S01]  /*6b00*/  FMUL.FTZ R9, R0.reuse, R159 ;  /* 0x0000009f00097220 */ /* 0x040fe20000410000 */
[----:B------:R-:W-:Y:S01]  /*6b10*/  IADD3 R130, -R127, UR50, R130 ;  /* 0x000000327f827c10 */ /* 0x000fe2000fffe182 */
        /* <DEDUP_REMOVED lines=9> */
[----:B------:R-:W-:Y:S01]  /*6bb0*/  FMUL.FTZ R169, R0, R144 ;  /* 0x0000009000a97220 */ /* 0x000fe20000410000 */
[----:B0-----:R-:W-:Y:S01]  /*6bc0*/  IMAD.IADD R132, R130, 0x1, R143 ;  /* 0x0000000182847824 */ /* 0x001fe200078e028f */
[----:B------:R-:W0:Y:S01]  /*6bd0*/  MUFU.TANH R156, R156 ;  /* 0x0000009c009c7308 */ /* 0x000e220000002400 */
[C---:B------:R-:W-:Y:S01]  /*6be0*/  FMUL.FTZ R13, R0.reuse, R167 ;  /* 0x000000a7000d7220 */ /* 0x040fe20000410000 */
[C---:B------:R-:W-:Y:S01]  /*6bf0*/  FMUL.FTZ R167, R0.reuse, R145 ;  /* 0x0000009100a77220 */ /* 0x040fe20000410000 */
[----:B------:R-:W-:Y:S01]  /*6c00*/  FMUL.FTZ R165, R0, R148 ;  /* 0x0000009400a57220 */ /* 0x000fe20000410000 */
[----:B------:R-:W-:Y:S01]  /*6c10*/  ISETP.GT.AND P1, PT, R132, RZ, PT ;  /* 0x000000ff8400720c */ /* 0x000fe20003f24270 */
[----:B------:R-:W-:Y:S01]  /*6c20*/  FMUL.FTZ R11, R0, R163 ;  /* 0x000000a3000b7220 */ /* 0x000fe20000410000 */
[----:B------:R-:W-:Y:S01]  /*6c30*/  ISETP.GT.AND P2, PT, R132, 0x1, PT ;  /* 0x000000018400780c */ /* 0x000fe20003f44270 */
[----:B------:R-:W-:Y:S01]  /*6c40*/  FMUL.FTZ R163, R0, R149 ;  /* 0x0000009500a37220 */ /* 0x000fe20000410000 */
[----:B-1----:R-:W-:Y:S01]  /*6c50*/  FSEL R173, R152, -INF , P1 ;  /* 0xff80000098ad7808 */ /* 0x002fe20000800000 */
[----:B------:R-:W1:Y:S01]  /*6c60*/  MUFU.TANH R157, R157 ;  /* 0x0000009d009d7308 */ /* 0x000e620000002400 */
        /* <DEDUP_REMOVED lines=14> */
[----:B----4-:R-:W-:Y:S01]  /*6d50*/  FSEL R179, R155, -INF , P2 ;  /* 0xff8000009bb37808 */ /* 0x010fe20001000000 */
[----:B------:R-:W3:Y:S01]  /*6d60*/  MUFU.TANH R158, R158 ;  /* 0x0000009e009e7308 */ /* 0x000ee20000002400 */
[----:B------:R-:W-:Y:S01]  /*6d70*/  FMNMX.FTZ R144, R177, R104, !PT ;  /* 0x00000068b1907209 */ /* 0x000fe20007810000 */
[----:B------:R-:W-:Y:S01]  /*6d80*/  FMUL.FTZ R104, R0, R106 ;  /* 0x0000006a00687220 */ /* 0x000fe20000410000 */
[----:B------:R-:W-:Y:S01]  /*6d90*/  ISETP.GT.AND P2, PT, R132, 0x11, PT ;  /* 0x000000118400780c */ /* 0x000fe20003f44270 */
[----:B------:R-:W-:Y:S01]  /*6da0*/  FMUL.FTZ R106, R0, R107 ;  /* 0x0000006b006a7220 */ /* 0x000fe20000410000 */
[----:B0-----:R-:W-:Y:S01]  /*6db0*/  FSEL R187, R156, -INF , P1 ;  /* 0xff8000009cbb7808 */ /* 0x001fe20000800000 */
[----:B------:R-:W-:Y:S01]  /*6dc0*/  FMUL.FTZ R112, R0, R112 ;  /* 0x0000007000707220 */ /* 0x000fe20000410000 */
[----:B------:R-:W-:Y:S01]  /*6dd0*/  FMNMX.FTZ R144, R179, R144, !PT ;  /* 0x00000090b3907209 */ /* 0x000fe20007810000 */
[----:B------:R-:W0:Y:S01]  /*6de0*/  MUFU.TANH R160, R160 ;  /* 0x000000a000a07308 */ /* 0x000e220000002400 */
[----:B------:R-:W-:Y:S01]  /*6df0*/  ISETP.GT.AND P1, PT, R132, 0x18, PT ;  /* 0x000000188400780c */ /* 0x000fe20003f24270 */
[C---:B------:R-:W-:Y:S01]  /*6e00*/  FMUL.FTZ R113, R0.reuse, R113 ;  /* 0x0000007100717220 */ /* 0x040fe20000410000 */
[----:B-1----:R-:W-:Y:S01]  /*6e10*/  FSEL R197, R157, -INF , P2 ;  /* 0xff8000009dc57808 */ /* 0x002fe20001000000 */
[C---:B------:R-:W-:Y:S01]  /*6e20*/  FMUL.FTZ R136, R0.reuse, R146 ;  /* 0x0000009200887220 */ /* 0x040fe20000410000 */
[----:B------:R-:W-:Y:S01]  /*6e30*/  FMNMX.FTZ R144, R187, R144, !PT ;  /* 0x00000090bb907209 */ /* 0x000fe20007810000 */
[----:B------:R-:W-:Y:S01]  /*6e40*/  FMUL.FTZ R117, R0, R117 ;  /* 0x0000007500757220 */ /* 0x000fe20000410000 */
[----:B------:R-:W-:Y:S01]  /*6e50*/  ISETP.GT.AND P2, PT, R132, 0x19, PT ;  /* 0x000000198400780c */ /* 0x000fe20003f44270 */
[----:B------:R-:W1:Y:S01]  /*6e60*/  MUFU.TANH R185, R185 ;  /* 0x000000b900b97308 */ /* 0x000e620000002400 */
[----:B--2---:R-:W-:Y:S01]  /*6e70*/  FSEL R199, R159, -INF , P1 ;  /* 0xff8000009fc77808 */ /* 0x004fe20000800000 */
[C---:B------:R-:W-:Y:S01]  /*6e80*/  FMUL.FTZ R116, R0.reuse, R116 ;  /* 0x0000007400747220 */ /* 0x040fe20000410000 */
[----:B------:R-:W-:Y:S01]  /*6e90*/  FMNMX.FTZ R144, R197, R144, !PT ;  /* 0x00000090c5907209 */ /* 0x000fe20007810000 */
[----:B------:R-:W-:Y:S01]  /*6ea0*/  FMUL.FTZ R88, R0, R88 ;  /* 0x0000005800587220 */ /* 0x000fe20000410000 */
[----:B------:R-:W-:Y:S01]  /*6eb0*/  ISETP.GT.AND P1, PT, R132, 0x20, PT ;  /* 0x000000208400780c */ /* 0x000fe20003f24270 */
[----:B------:R-:W-:Y:S01]  /*6ec0*/  FMUL.FTZ R89, R0, R89 ;  /* 0x0000005900597220 */ /* 0x000fe20000410000 */
[----:B---3--:R-:W-:Y:S01]  /*6ed0*/  FSEL R181, R158, -INF , P2 ;  /* 0xff8000009eb57808 */ /* 0x008fe20001000000 */
[----:B------:R-:W2:Y:S01]  /*6ee0*/  MUFU.TANH R195, R195 ;  /* 0x000000c300c37308 */ /* 0x000ea20000002400 */
        /* <DEDUP_REMOVED lines=21> */
[C---:B------:R-:W-:Y:S01]  /*7040*/  FMUL.FTZ R205, R0.reuse, R110 ;  /* 0x0000006e00cd7220 */ /* 0x040fe20000410000 */
[----:B------:R-:W-:Y:S01]  /*7050*/  FMNMX.FTZ R144, R195, R144, !PT ;  /* 0x00000090c3907209 */ /* 0x000fe20007810000 */
[----:B------:R-:W2:Y:S01]  /*7060*/  MUFU.TANH R167, R167 ;  /* 0x000000a700a77308 */ /* 0x000ea20000002400 */
        /* <DEDUP_REMOVED lines=8> */
[----:B-1----:R-:W-:Y:S01]  /*70f0*/  FSEL R169, R169, -INF , P1 ;  /* 0xff800000a9a97808 */ /* 0x002fe20000800000 */
[----:B------:R-:W-:Y:S01]  /*7100*/  FMUL.FTZ R91, R0, R91 ;  /* 0x0000005b005b7220 */ /* 0x000fe20000410000 */
[----:B------:R-:W-:Y:S01]  /*7110*/  ISETP.GT.AND P1, PT, R132, 0x38, PT ;  /* 0x000000388400780c */ /* 0x000fe20003f24270 */
[C---:B------:R-:W-:Y:S01]  /*7120*/  FMUL.FTZ R94, R0.reuse, R94 ;  /* 0x0000005e005e7220 */ /* 0x040fe20000410000 */
[----:B------:R-:W-:Y:S01]  /*7130*/  FMNMX.FTZ R144, R169, R144, !PT ;  /* 0x00000090a9907209 */ /* 0x000fe20007810000 */
[C---:B------:R-:W-:Y:S01]  /*7140*/  FMUL.FTZ R95, R0.reuse, R95 ;  /* 0x0000005f005f7220 */ /* 0x040fe20000410000 */
[C---:B------:R-:W-:Y:S01]  /*7150*/  FMUL.FTZ R98, R0.reuse, R98 ;  /* 0x0000006200627220 */ /* 0x040fe20000410000 */
[----:B------:R-:W1:Y:S01]  /*7160*/  MUFU.TANH R163, R163 ;  /* 0x000000a300a37308 */ /* 0x000e620000002400 */
[----:B--2---:R-:W-:Y:S01]  /*7170*/  FSEL R167, R167, -INF , P2 ;  /* 0xff800000a7a77808 */ /* 0x004fe20001000000 */
[----:B------:R-:W-:Y:S01]  /*7180*/  FMUL.FTZ R99, R0, R99 ;  /* 0x0000006300637220 */ /* 0x000fe20000410000 */
[----:B------:R-:W-:Y:S01]  /*7190*/  ISETP.GT.AND P2, PT, R132, 0x39, PT ;  /* 0x000000398400780c */ /* 0x000fe20003f44270 */
[----:B------:R-:W-:Y:S01]  /*71a0*/  FMUL.FTZ R103, R0, R103 ;  /* 0x0000006700677220 */ /* 0x000fe20000410000 */
[----:B------:R-:W-:Y:S01]  /*71b0*/  FMNMX.FTZ R144, R167, R144, !PT ;  /* 0x00000090a7907209 */ /* 0x000fe20007810000 */
[----:B------:R-:W-:-:S02]  /*71c0*/  ULEA UR6, UR44, UR41, 0x3 ;  /* 0x000000292c067291 */ /* 0x000fc4000f8e183f */
[----:B------:R-:W2:Y:S01]  /*71d0*/  MUFU.TANH R161, R161 ;  /* 0x000000a100a17308 */ /* 0x000ea20000002400 */
[----:B0-----:R-:W-:Y:S01]  /*71e0*/  FSEL R165, R165, -INF , P1 ;  /* 0xff800000a5a57808 */ /* 0x001fe20000800000 */
[----:B------:R-:W-:Y:S01]  /*71f0*/  UIADD3 UR6, UR6, 0x29840, URZ ;  /* 0x0002984006067890 */ /* 0x000fe2000fffe03f */
[C---:B------:R-:W-:Y:S02]  /*7200*/  ISETP.GT.AND P1, PT, R132.reuse, 0x40, PT ;  /* 0x000000408400780c */ /* 0x040fe40003f24270 */
[----:B------:R-:W-:Y:S01]  /*7210*/  FMNMX.FTZ R144, R165, R144, !PT ;  /* 0x00000090a5907209 */ /* 0x000fe20007810000 */
[----:B------:R-:W-:Y:S02]  /*7220*/  UPRMT UR6, UR40, 0x654, UR6 ;  /* 0x0000065428067896 */ /* 0x000fe40008000006 */
[----:B------:R-:W0:Y:S01]  /*7230*/  MUFU.TANH R140, R140 ;  /* 0x0000008c008c7308 */ /* 0x000e220000002400 */
[----:B-1----:R-:W-:Y:S02]  /*7240*/  FSEL R163, R163, -INF , P2 ;  /* 0xff800000a3a37808 */ /* 0x002fe40001000000 */
[----:B------:R-:W-:-:S02]  /*7250*/  ISETP.GT.AND P2, PT, R132, 0x41, PT ;  /* 0x000000418400780c */ /* 0x000fc40003f44270 */
[----:B------:R-:W-:Y:S02]  /*7260*/  FMNMX.FTZ R144, R163, R144, !PT ;  /* 0x00000090a3907209 */ /* 0x000fe40007810000 */
[----:B------:R-:W-:Y:S01]  /*7270*/  SYNCS.ARRIVE.TRANS64.RED.A1T0 RZ, [UR6], RZ ;  /* 0x000000ffffff79a7 */ /* 0x000fe20008100406 */
[----:B------:R-:W1:Y:S01]  /*7280*/  MUFU.TANH R141, R141 ;  /* 0x0000008d008d7308 */ /* 0x000e620000002400 */
[----:B--2---:R-:W-:Y:S02]  /*7290*/  FSEL R161, R161, -INF , P1 ;  /* 0xff800000a1a17808 */ /* 0x004fe40000800000 */
[----:B------:R-:W-:Y:S02]  /*72a0*/  ISETP.GT.AND P1, PT, R132, 0x48, PT ;  /* 0x000000488400780c */ /* 0x000fe40003f24270 */
[----:B------:R-:W-:-:S03]  /*72b0*/  FMNMX.FTZ R144, R161, R144, !PT ;  /* 0x00000090a1907209 */ /* 0x000fc60007810000 */
[----:B------:R-:W2:Y:S01]  /*72c0*/  MUFU.TANH R147, R147 ;  /* 0x0000009300937308 */ /* 0x000ea20000002400 */
[----:B0-----:R-:W-:Y:S02]  /*72d0*/  FSEL R159, R140, -INF , P2 ;  /* 0xff8000008c9f7808 */ /* 0x001fe40001000000 */
[----:B------:R-:W-:Y:S02]  /*72e0*/  ISETP.GT.AND P2, PT, R132, 0x49, PT ;  /* 0x000000498400780c */ /* 0x000fe40003f44270 */
[----:B------:R-:W-:-:S03]  /*72f0*/  FMNMX.FTZ R144, R159, R144, !PT ;  /* 0x000000909f907209 */ /* 0x000fc60007810000 */
[----:B------:R-:W0:Y:S01]  /*7300*/  MUFU.TANH R142, R142 ;  /* 0x0000008e008e7308 */ /* 0x000e220000002400 */
[----:B-1----:R-:W-:Y:S02]  /*7310*/  FSEL R157, R141, -INF , P1 ;  /* 0xff8000008d9d7808 */ /* 0x002fe40000800000 */
[----:B------:R-:W-:Y:S02]  /*7320*/  ISETP.GT.AND P1, PT, R132, 0x50, PT ;  /* 0x000000508400780c */ /* 0x000fe40003f24270 */
[----:B------:R-:W-:-:S03]  /*7330*/  FMNMX.FTZ R144, R157, R144, !PT ;  /* 0x000000909d907209 */ /* 0x000fc60007810000 */
[----:B------:R-:W1:Y:S01]  /*7340*/  MUFU.TANH R129, R129 ;  /* 0x0000008100817308 */ /* 0x000e620000002400 */
[----:B--2---:R-:W-:Y:S02]  /*7350*/  FSEL R147, R147, -INF , P2 ;  /* 0xff80000093937808 */ /* 0x004fe40001000000 */
[----:B------:R-:W-:Y:S02]  /*7360*/  ISETP.GT.AND P2, PT, R132, 0x51, PT ;  /* 0x000000518400780c */ /* 0x000fe40003f44270 */
[----:B------:R-:W-:-:S03]  /*7370*/  FMNMX.FTZ R144, R147, R144, !PT ;  /* 0x0000009093907209 */ /* 0x000fc60007810000 */
[----:B------:R-:W-:Y:S01]  /*7380*/  MUFU.TANH R131, R131 ;  /* 0x0000008300837308 */ /* 0x000fe20000002400 */
[----:B0-----:R-:W-:Y:S02]  /*7390*/  FSEL R135, R142, -INF , P1 ;  /* 0xff8000008e877808 */ /* 0x001fe40000800000 */
[----:B------:R-:W-:Y:S02]  /*73a0*/  ISETP.GT.AND P1, PT, R132, 0x58, PT ;  /* 0x000000588400780c */ /* 0x000fe40003f24270 */
[----:B------:R-:W-:-:S03]  /*73b0*/  FMNMX.FTZ R144, R135, R144, !PT ;  /* 0x0000009087907209 */ /* 0x000fc60007810000 */
[----:B------:R-:W0:Y:S01]  /*73c0*/  MUFU.TANH R133, R133 ;  /* 0x0000008500857308 */ /* 0x000e220000002400 */
[----:B-1----:R-:W-:Y:S02]  /*73d0*/  FSEL R107, R129, -INF , P2 ;  /* 0xff800000816b7808 */ /* 0x002fe40001000000 */
        /* <DEDUP_REMOVED lines=115> */
[----:B---3--:R-:W-:-:S05]  /*7b10*/  IMAD.IADD R130, R130, 0x1, R173 ;  /* 0x0000000182827824 */ /* 0x008fca00078e02ad */
[C---:B------:R-:W-:Y:S02]  /*7b20*/  ISETP.GT.AND P2, PT, R130.reuse, RZ, PT ;  /* 0x000000ff8200720c */ /* 0x040fe40003f44270 */
        /* <DEDUP_REMOVED lines=387> */
.L_x_2394:
        /* <DEDUP_REMOVED lines=116> */
.L_x_2384:
[----:B------:R-:W-:-:S13]  /*9aa0*/  ISETP.LE.AND P1, PT, RZ, UR57, PT ;  /* 0x00000039ff007c0c */ /* 0x000fda000bf23270 */
[----:B------:R-:W-:Y:S05]  /*9ab0*/  @!P1 BRA `(.L_x_2396) ;  /* 0x0000003400b09947 */ /* 0x000fea0003800000 */
[----:B------:R-:W-:Y:S01]  /*9ac0*/  IMAD.MOV.U32 R5, RZ, RZ, R7 ;  /* 0x000000ffff057224 */ /* 0x000fe200078e0007 */
[----:B------:R-:W-:Y:S01]  /*9ad0*/  UMOV UR51, UR45 ;  /* 0x0000002d00337c82 */ /* 0x000fe20008000000 */
[----:B------:R-:W-:Y:S01]  /*9ae0*/  IMAD.MOV.U32 R4, RZ, RZ, R89 ;  /* 0x000000ffff047224 */ /* 0x000fe200078e0059 */
[----:B------:R-:W-:-:S06]  /*9af0*/  UMOV UR50, UR44 ;  /* 0x0000002c00327c82 */ /* 0x000fcc0008000000 */
.L_x_2407:
        /* <DEDUP_REMOVED lines=9> */
.L_x_2398:
[----:B------:R-:W-:Y:S01]  /*9b90*/  ULEA UR6, UR44, UR41, 0x3 ;  /* 0x000000292c067291 */ /* 0x000fe2000f8e183f */
[----:B------:R-:W-:-:S04]  /*9ba0*/  MOV R6, UR45 ;  /* 0x0000002d00067c02 */ /* 0x000fc80008000f00 */
[----:B------:R-:W-:-:S04]  /*9bb0*/  SHF.L.U32 R6, R6, 0x1f, RZ ;  /* 0x0000001f06067819 */ /* 0x000fc800000006ff */
[----:B------:R0:W1:Y:S01]  /*9bc0*/  SYNCS.PHASECHK.TRANS64.TRYWAIT P1, [UR6+0x29830], R6 ;  /* 0x02983006ff0075a7 */ /* 0x0000620008020146 */
[----:B------:R-:W-:Y:S05]  /*9bd0*/  @!P0 BRA `(.L_x_2399) ;  /* 0x0000000000048947 */ /* 0x000fea0003800000 */
[----:B------:R-:W-:Y:S01]  /*9be0*/  BPT.TRAP 0x1 ;  /* 0x000000040000795c */ /* 0x000fe20000300000 */
.L_x_2399:
[----:B-1----:R-:W-:Y:S05]  /*9bf0*/  @P1 BRA `(.L_x_2397) ;  /* 0x0000000000081947 */ /* 0x002fea0003800000 */
[----:B------:R-:W1:Y:S02]  /*9c00*/  SYNCS.PHASECHK.TRANS64.TRYWAIT P1, [UR6+0x29830], R6 ;  /* 0x02983006ff0075a7 */ /* 0x000e640008020146 */
[----:B-1----:R-:W-:Y:S05]  /*9c10*/  @!P1 BRA `(.L_x_2400) ;  /* 0x000000d400189947 */ /* 0x002fea0003800000 */
.L_x_2397:
[----:B-1----:R-:W1:Y:S01]  /*9c20*/  S2R R7, SR_TID.X ;  /* 0x0000000000077919 */ /* 0x002e620000002100 */
[----:B------:R-:W-:Y:S01]  /*9c30*/  UIMAD UR52, UR44, 0x780, UR49 ;  /* 0x000007802c3478a4 */ /* 0x000fe2000f8e0231 */
[----:B------:R-:W-:Y:S01]  /*9c40*/  UMOV UR27, 0x80000020 ;  /* 0x80000020001b7882 */ /* 0x000fe20000000000 */
[----:B------:R-:W-:Y:S02]  /*9c50*/  UMOV UR28, UR24 ;  /* 0x00000018001c7c82 */ /* 0x000fe40008000000 */
[----:B------:R-:W-:Y:S01]  /*9c60*/  UIADD3 UR30, UR52, 0x80, URZ ;  /* 0x00000080341e7890 */ /* 0x000fe2000fffe03f */
[----:B------:R-:W-:Y:S02]  /*9c70*/  UMOV UR29, UR25 ;  /* 0x00000019001d7c82 */ /* 0x000fe40008000000 */
[----:B------:R-:W-:Y:S01]  /*9c80*/  UMOV UR26, UR52 ;  /* 0x00000034001a7c82 */ /* 0x000fe20008000000 */
[----:B------:R-:W-:Y:S01]  /*9c90*/  UMOV UR31, 0x80000020 ;  /* 0x80000020001f7882 */ /* 0x000fe20000000000 */
[----:B------:R-:W-:Y:S01]  /*9ca0*/  UIADD3 UR34, UR52, 0x100, URZ ;  /* 0x0000010034227890 */ /* 0x000fe2000fffe03f */
[----:B------:R-:W-:Y:S01]  /*9cb0*/  UMOV UR32, UR24 ;  /* 0x0000001800207c82 */ /* 0x000fe20008000000 */
[----:B------:R-:W-:Y:S01]  /*9cc0*/  UMOV UR33, UR25 ;  /* 0x0000001900217c82 */ /* 0x000fe20008000000 */
[----:B------:R-:W-:Y:S01]  /*9cd0*/  UMOV UR35, 0x80000020 ;  /* 0x8000002000237882 */ /* 0x000fe20000000000 */
        /* <DEDUP_REMOVED lines=176> */
.L_x_2402:
[----:B------:R-:W-:Y:S01]  /*a7e0*/  ULEA UR6, UR50, UR41, 0x3 ;  /* 0x0000002932067291 */ /* 0x000fe2000f8e183f */
[----:B------:R-:W-:-:S05]  /*a7f0*/  IMAD.U32 R6, RZ, RZ, UR51 ;  /* 0x00000033ff067e24 */ /* 0x000fca000f8e00ff */
[----:B------:R-:W-:-:S04]  /*a800*/  SHF.L.U32 R6, R6, 0x1f, RZ ;  /* 0x0000001f06067819 */ /* 0x000fc800000006ff */
[----:B------:R0:W1:Y:S01]  /*a810*/  SYNCS.PHASECHK.TRANS64.TRYWAIT P1, [UR6+0x29850], R6 ;  /* 0x02985006ff0075a7 */ /* 0x0000620008020146 */
[----:B------:R-:W-:Y:S05]  /*a820*/  @!P0 BRA `(.L_x_2403) ;  /* 0x0000000000048947 */ /* 0x000fea0003800000 */
[----:B------:R-:W-:Y:S01]  /*a830*/  BPT.TRAP 0x1 ;  /* 0x000000040000795c */ /* 0x000fe20000300000 */
.L_x_2403:
[----:B-1----:R-:W-:Y:S05]  /*a840*/  @P1 BRA `(.L_x_2401) ;  /* 0x0000000000081947 */ /* 0x002fea0003800000 */
[----:B------:R-:W1:Y:S02]  /*a850*/  SYNCS.PHASECHK.TRANS64.TRYWAIT P1, [UR6+0x29850], R6 ;  /* 0x02985006ff0075a7 */ /* 0x000e640008020146 */
[----:B-1----:R-:W-:Y:S05]  /*a860*/  @!P1 BRA `(.L_x_2404) ;  /* 0x000000c8001c9947 */ /* 0x002fea0003800000 */
.L_x_2401:
        /* <DEDUP_REMOVED lines=36> */
.L_x_2405:
        /* <DEDUP_REMOVED lines=503> */
.L_x_2406:
        /* <DEDUP_REMOVED lines=118> */
.L_x_2396:
[----:B------:R-:W-:Y:S06]  /*d180*/  BAR.ARV 0x8, 0x180 ;  /* 0x0206000000007b1d */ /* 0x000fec0000002000 */
[----:B------:R-:W-:Y:S05]  /*d190*/  @!P0 BRA `(.L_x_2408) ;  /* 0x0000000000048947 */ /* 0x000fea0003800000 */
[----:B------:R-:W-:Y:S01]  /*d1a0*/  BPT.TRAP 0x1 ;  /* 0x000000040000795c */ /* 0x000fe20000300000 */
.L_x_2408:
[----:B------:R-:W-:Y:S01]  /*d1b0*/  ULEA UR9, UR44, UR41, 0x3 ;  /* 0x000000292c097291 */ /* 0x000fe2000f8e183f */
[----:B------:R-:W-:-:S05]  /*d1c0*/  IMAD.U32 R0, RZ, RZ, UR45 ;  /* 0x0000002dff007e24 */ /* 0x000fca000f8e00ff */
[----:B------:R-:W-:-:S04]  /*d1d0*/  SHF.L.U32 R0, R0, 0x1f, RZ ;  /* 0x0000001f00007819 */ /* 0x000fc800000006ff */
[----:B------:R0:W1:Y:S01]  /*d1e0*/  SYNCS.PHASECHK.TRANS64.TRYWAIT P1, [UR9+0x29850], R0 ;  /* 0x02985000ff0075a7 */ /* 0x0000620008020149 */
[----:B------:R-:W-:Y:S05]  /*d1f0*/  @!P0 BRA `(.L_x_2409) ;  /* 0x0000000000048947 */ /* 0x000fea0003800000 */
[----:B------:R-:W-:Y:S01]  /*d200*/  BPT.TRAP 0x1 ;  /* 0x000000040000795c */ /* 0x000fe20000300000 */
.L_x_2409:
[----:B-1----:R-:W-:Y:S05]  /*d210*/  @P1 BRA `(.L_x_2410) ;  /* 0x0000000000081947 */ /* 0x002fea0003800000 */
[----:B------:R-:W1:Y:S02]  /*d220*/  SYNCS.PHASECHK.TRANS64.TRYWAIT P1, [UR9+0x29850], R0 ;  /* 0x02985000ff0075a7 */ /* 0x000e640008020149 */
[----:B-1----:R-:W-:Y:S05]  /*d230*/  @!P1 BRA `(.L_x_2411) ;  /* 0x0000009c00c09947 */ /* 0x002fea0003800000 */
.L_x_2410:
        /* <DEDUP_REMOVED lines=39> */
[----:B------:R-:W-:Y:S01]  /*d4b0*/  UIADD3 UR4, UR8, 0x300, URZ ;  /* 0x0000030008047890 */ /* 0x000fe2000fffe03f */
[----:B------:R-:W-:Y:S02]  /*d4c0*/  WARPGROUP.DEPBAR.LE gsb0, 0x0 ;  /* 0x00008000000079c5 */ /* 0x000fe40000010000 */
[----:B------:R-:W-:-:S06]  /*d4d0*/  WARPGROUP.ARRIVE ;  /* 0x00000000000079c5 */ /* 0x000fcc0000000000 */
[----:B------:R-:W-:Y:S01]  /*d4e0*/  QGMMA.64x128x32.F32.E4M3.E4M3 R24, R176, gdesc[UR4], R24, gsb0 ;  /* 0x01e00004b0187df3 */ /* 0x000fe20008000818 */
[----:B------:R-:W-:Y:S01]  /*d4f0*/  UMOV UR6, UR4 ;  /* 0x0000000400067c82 */ /* 0x000fe20008000000 */
[----:B------:R-:W-:Y:S01]  /*d500*/  UMOV UR7, 0xc0000010 ;  /* 0xc000001000077882 */ /* 0x000fe20000000000 */
        /* <DEDUP_REMOVED lines=30> */
[----:B0-----:R-:W-:Y:S01]  /*d6f0*/  @P2 FMUL.FTZ R5, R5, 0.69314718246459960938 ;  /* 0x3f31721805052820 */ /* 0x001fe20000410000 */
[----:B------:R-:W-:Y:S01]  /*d700*/  @P3 FMUL.FTZ R15, R88, 0.69314718246459960938 ;  /* 0x3f317218580f3820 */ /* 0x000fe20000410000 */
        /* <DEDUP_REMOVED lines=10> */
.L_x_2412:
        /* <DEDUP_REMOVED lines=74> */
.L_x_2376:
        /* <DEDUP_REMOVED lines=24> */
[----:B------:R-:W-:Y:S01]  /*ddd0*/  UISETP.NE.AND.EX UP0, UPT, UR7, URZ, UPT, UP0 ;  /* 0x0000003f0700728c */ /* 0x000fe2000bf05300 */
[----:B------:R-:W-:Y:S02]  /*dde0*/  F2FP.BF16.F32.PACK_AB R11, R78, R11 ;  /* 0x0000000b4e0b723e */ /* 0x000fe400000010ff */
[----:B------:R-:W-:Y:S01]  /*ddf0*/  F2FP.BF16.F32.PACK_AB R10, R79, R10 ;  /* 0x0000000a4f0a723e */ /* 0x000fe200000010ff */
[----:B------:R-:W-:Y:S01]  /*de00*/  ULDC.64 UR6, c[0x0][0xc00] ;  /* 0x0003000000067ab9 */ /* 0x000fe20000000a00 */
[----:B0-----:R-:W-:Y:S01]  /*de10*/  LOP3.LUT P0, R4, R50, 0x3, RZ, 0xc0, !PT ;  /* 0x0000000332047812 */ /* 0x001fe2000780c0ff */
[----:B------:R-:W-:Y:S01]  /*de20*/  UIMAD.WIDE UR6, UR36, 0x4, UR6 ;  /* 0x00000004240678a5 */ /* 0x000fe2000f8e0206 */
[----:B------:R-:W-:-:S02]  /*de30*/  F2FP.BF16.F32.PACK_AB R26, R55, R26 ;  /* 0x0000001a371a723e */ /* 0x000fc400000010ff */
[----:B------:R-:W-:Y:S02]  /*de40*/  ISETP.EQ.OR P0, PT, R4, 0x3, !P0 ;  /* 0x000000030400780c */ /* 0x000fe40004702670 */
[----:B------:R-:W-:Y:S02]  /*de50*/  F2FP.BF16.F32.PACK_AB R9, R84, R9 ;  /* 0x000000095409723e */ /* 0x000fe400000010ff */
[----:B------:R-:W-:Y:S02]  /*de60*/  SEL R58, R11, R10, P0 ;  /* 0x0000000a0b3a7207 */ /* 0x000fe40000000000 */
[----:B------:R-:W-:Y:S02]  /*de70*/  SEL R55, R10, R11, P0 ;  /* 0x0000000b0a377207 */ /* 0x000fe40000000000 */
[----:B------:R-:W-:Y:S02]  /*de80*/  F2FP.BF16.F32.PACK_AB R8, R85, R8 ;  /* 0x000000085508723e */ /* 0x000fe400000010ff */
[----:B------:R-:W-:-:S02]  /*de90*/  F2FP.BF16.F32.PACK_AB R38, R38, R49 ;  /* 0x000000312626723e */ /* 0x000fc400000010ff */
[----:B------:R-:W-:Y:S02]  /*dea0*/  F2FP.BF16.F32.PACK_AB R39, R39, R34 ;  /* 0x000000222727723e */ /* 0x000fe400000010ff */
[----:B------:R-:W-:Y:S02]  /*deb0*/  F2FP.BF16.F32.PACK_AB R25, R62, R25 ;  /* 0x000000193e19723e */ /* 0x000fe400000010ff */
[----:B------:R-:W-:Y:S02]  /*dec0*/  F2FP.BF16.F32.PACK_AB R24, R63, R24 ;  /* 0x000000183f18723e */ /* 0x000fe400000010ff */
[----:B------:R-:W-:Y:S02]  /*ded0*/  F2FP.BF16.F32.PACK_AB R13, R76, R13 ;  /* 0x0000000d4c0d723e */ /* 0x000fe400000010ff */
        /* <DEDUP_REMOVED lines=8> */
[----:B------:R-:W-:-:S02]  /*df60*/  IADD3 R61, P1, R6, 0x40, RZ ;  /* 0x00000040063d7810 */ /* 0x000fc40007f3e0ff */
[----:B------:R-:W-:Y:S02]  /*df70*/  IADD3 R63, P2, R6, 0x60, RZ ;  /* 0x00000060063f7810 */ /* 0x000fe40007f5e0ff */
[----:B------:R-:W-:Y:S02]  /*df80*/  LOP3.LUT R10, R61, 0x380, RZ, 0xc0, !PT ;  /* 0x000003803d0a7812 */ /* 0x000fe400078ec0ff */
[----:B------:R-:W-:Y:S02]  /*df90*/  SEL R46, R9, R8, P0 ;  /* 0x00000008092e7207 */ /* 0x000fe40000000000 */
[----:B------:R-:W-:Y:S02]  /*dfa0*/  SHF.R.U64 R10, R10, 0x3, RZ ;  /* 0x000000030a0a7819 */ /* 0x000fe400000012ff */
[----:B------:R-:W-:Y:S02]  /*dfb0*/  SEL R45, R8, R9, P0 ;  /* 0x00000009082d7207 */ /* 0x000fe40000000000 */
[----:B------:R-:W-:-:S02]  /*dfc0*/  IADD3 R67, P4, R6, 0x4020, RZ ;  /* 0x0000402006437810 */ /* 0x000fc40007f9e0ff */
[----:B------:R-:W-:Y:S02]  /*dfd0*/  F2FP.BF16.F32.PACK_AB R27, R54, R27 ;  /* 0x0000001b361b723e */ /* 0x000fe400000010ff */
[----:B------:R-:W-:Y:S02]  /*dfe0*/  LOP3.LUT R9, R6, 0x380, RZ, 0xc0, !PT ;  /* 0x0000038006097812 */ /* 0x000fe400078ec0ff */
[----:B------:R-:W-:Y:S02]  /*dff0*/  F2FP.BF16.F32.PACK_AB R32, R53, R32 ;  /* 0x000000203520723e */ /* 0x000fe400000010ff */
[----:B------:R-:W-:Y:S02]  /*e000*/  SEL R44, R13, R12, P0 ;  /* 0x0000000c0d2c7207 */ /* 0x000fe40000000000 */
[----:B------:R-:W-:Y:S01]  /*e010*/  SEL R43, R12, R13, P0 ;  /* 0x0000000d0c2b7207 */ /* 0x000fe20000000000 */
[----:B------:R-:W-:Y:S01]  /*e020*/  IMAD.X R13, RZ, RZ, R7, P4 ;  /* 0x000000ffff0d7224 */ /* 0x000fe200020e0607 */
[----:B------:R-:W-:-:S02]  /*e030*/  SEL R50, R38, R39, P0 ;  /* 0x0000002726327207 */ /* 0x000fc40000000000 */
[----:B------:R-:W-:Y:S02]  /*e040*/  SEL R54, R25, R24, P0 ;  /* 0x0000001819367207 */ /* 0x000fe40000000000 */
[----:B------:R-:W-:Y:S01]  /*e050*/  SEL R51, R24, R25, P0 ;  /* 0x0000001918337207 */ /* 0x000fe20000000000 */
[----:B------:R-:W-:Y:S01]  /*e060*/  IMAD.X R25, RZ, RZ, R7, P1 ;  /* 0x000000ffff197224 */ /* 0x000fe200008e0607 */
[----:B------:R-:W-:Y:S02]  /*e070*/  IADD3 R59, P6, R6, 0x20, RZ ;  /* 0x00000020063b7810 */ /* 0x000fe40007fde0ff */
[----:B------:R-:W-:Y:S02]  /*e080*/  SEL R39, R39, R38, P0 ;  /* 0x0000002627277207 */ /* 0x000fe40000000000 */
[----:B------:R-:W-:Y:S02]  /*e090*/  LOP3.LUT R12, R63, 0x380, RZ, 0xc0, !PT ;  /* 0x000003803f0c7812 */ /* 0x000fe400078ec0ff */
[----:B------:R-:W-:-:S02]  /*e0a0*/  LOP3.LUT R24, R10, R61, RZ, 0x3c, !PT ;  /* 0x0000003d0a187212 */ /* 0x000fc400078e3cff */
[----:B------:R-:W-:Y:S02]  /*e0b0*/  F2FP.BF16.F32.PACK_AB R29, R60, R29 ;  /* 0x0000001d3c1d723e */ /* 0x000fe400000010ff */
[----:B------:R-:W-:Y:S02]  /*e0c0*/  SEL R42, R37, R36, P0 ;  /* 0x00000024252a7207 */ /* 0x000fe40000000000 */
[----:B------:R-:W-:Y:S02]  /*e0d0*/  SEL R38, R31, R30, P0 ;  /* 0x0000001e1f267207 */ /* 0x000fe40000000000 */
[----:B------:R-:W-:Y:S02]  /*e0e0*/  LOP3.LUT R10, R67, 0x380, RZ, 0xc0, !PT ;  /* 0x00000380430a7812 */ /* 0x000fe400078ec0ff */
[----:B------:R-:W-:Y:S02]  /*e0f0*/  SEL R37, R36, R37, P0 ;  /* 0x0000002524257207 */ /* 0x000fe40000000000 */
[----:B------:R-:W-:-:S02]  /*e100*/  SEL R31, R30, R31, P0 ;  /* 0x0000001f1e1f7207 */ /* 0x000fc40000000000 */
[----:B------:R-:W-:Y:S02]  /*e110*/  SHF.R.U64 R9, R9, 0x3, RZ ;  /* 0x0000000309097819 */ /* 0x000fe400000012ff */
[----:B------:R-:W-:Y:S02]  /*e120*/  F2FP.BF16.F32.PACK_AB R21, R68, R21 ;  /* 0x000000154415723e */ /* 0x000fe400000010ff */
[----:B------:R-:W-:Y:S02]  /*e130*/  F2FP.BF16.F32.PACK_AB R20, R69, R20 ;  /* 0x000000144514723e */ /* 0x000fe400000010ff */
[----:B------:R-:W-:Y:S02]  /*e140*/  SEL R36, R33, R32, P0 ;  /* 0x0000002021247207 */ /* 0x000fe40000000000 */
[----:B------:R-:W-:Y:S02]  /*e150*/  SEL R30, R27, R26, P0 ;  /* 0x0000001a1b1e7207 */ /* 0x000fe40000000000 */
[----:B------:R-:W-:Y:S01]  /*e160*/  SEL R49, R26, R27, P0 ;  /* 0x0000001b1a317207 */ /* 0x000fe20000000000 */
[----:B------:R-:W-:Y:S01]  /*e170*/  IMAD.X R27, RZ, RZ, R7, P6 ;  /* 0x000000ffff1b7224 */ /* 0x000fe200030e0607 */
[----:B------:R-:W-:-:S02]  /*e180*/  F2FP.BF16.F32.PACK_AB R56, R56, R65 ;  /* 0x000000413838723e */ /* 0x000fc400000010ff */
[----:B------:R-:W-:Y:S02]  /*e190*/  SEL R33, R32, R33, P0 ;  /* 0x0000002120217207 */ /* 0x000fe40000000000 */
[----:B------:R-:W-:Y:S02]  /*e1a0*/  SHF.R.U64 R12, R12, 0x3, RZ ;  /* 0x000000030c0c7819 */ /* 0x000fe400000012ff */
[----:B------:R-:W-:Y:S02]  /*e1b0*/  F2FP.BF16.F32.PACK_AB R94, R94, R95 ;  /* 0x0000005f5e5e723e */ /* 0x000fe400000010ff */
[----:B------:R-:W-:Y:S02]  /*e1c0*/  F2FP.BF16.F32.PACK_AB R93, R92, R93 ;  /* 0x0000005d5c5d723e */ /* 0x000fe400000010ff */
[----:B------:R-:W-:Y:S02]  /*e1d0*/  F2FP.BF16.F32.PACK_AB R57, R48, R57 ;  /* 0x000000393039723e */ /* 0x000fe400000010ff */
[----:B------:R-:W-:-:S02]  /*e1e0*/  SEL R32, R29, R28, P0 ;  /* 0x0000001c1d207207 */ /* 0x000fc40000000000 */
[C---:B------:R-:W-:Y:S02]  /*e1f0*/  IADD3 R65, P3, R6.reuse, 0x4000, RZ ;  /* 0x0000400006417810 */ /* 0x040fe40007f7e0ff */
[C---:B------:R-:W-:Y:S02]  /*e200*/  IADD3 R69, P5, R6.reuse, 0x4040, RZ ;  /* 0x0000404006457810 */ /* 0x040fe40007fbe0ff */
[----:B------:R-:W-:Y:S02]  /*e210*/  IADD3 R62, P6, R6, 0x4060, RZ ;  /* 0x00004060063e7810 */ /* 0x000fe40007fde0ff */
[----:B------:R-:W-:Y:S01]  /*e220*/  SHF.R.U64 R10, R10, 0x3, RZ ;  /* 0x000000030a0a7819 */ /* 0x000fe200000012ff */
[----:B------:R-:W-:Y:S01]  /*e230*/  IMAD.X R11, RZ, RZ, R7, P5 ;  /* 0x000000ffff0b7224 */ /* 0x000fe200028e0607 */
[----:B------:R-:W-:Y:S02]  /*e240*/  F2FP.BF16.F32.PACK_AB R90, R90, R91 ;  /* 0x0000005b5a5a723e */ /* 0x000fe400000010ff */
[----:B------:R-:W-:-:S02]  /*e250*/  F2FP.BF16.F32.PACK_AB R89, R88, R89 ;  /* 0x000000595859723e */ /* 0x000fc400000010ff */
[----:B------:R-:W-:Y:S02]  /*e260*/  SEL R29, R28, R29, P0 ;  /* 0x0000001d1c1d7207 */ /* 0x000fe40000000000 */
[----:B------:R-:W-:Y:S01]  /*e270*/  LOP3.LUT R6, R9, R6, RZ, 0x3c, !PT ;  /* 0x0000000609067212 */ /* 0x000fe200078e3cff */
[--C-:B------:R-:W-:Y:S01]  /*e280*/  IMAD.X R9, RZ, RZ, R7.reuse, P6 ;  /* 0x000000ffff097224 */ /* 0x100fe200030e0607 */
[----:B------:R-:W-:Y:S02]  /*e290*/  SEL R28, R21, R20, P0 ;  /* 0x00000014151c7207 */ /* 0x000fe40000000000 */
[----:B------:R-:W-:Y:S01]  /*e2a0*/  SEL R41, R20, R21, P0 ;  /* 0x0000001514297207 */ /* 0x000fe20000000000 */
[----:B------:R-:W-:Y:S01]  /*e2b0*/  IMAD.X R21, RZ, RZ, R7, P2 ;  /* 0x000000ffff157224 */ /* 0x000fe200010e0607 */
[----:B------:R-:W-:Y:S02]  /*e2c0*/  LOP3.LUT R20, R12, R63, RZ, 0x3c, !PT ;  /* 0x0000003f0c147212 */ /* 0x000fe400078e3cff */
[----:B------:R-:W-:-:S02]  /*e2d0*/  SEL R34, R94, R93, P0 ;  /* 0x0000005d5e227207 */ /* 0x000fc40000000000 */
[----:B------:R-:W-:Y:S02]  /*e2e0*/  SEL R48, R56, R57, P0 ;  /* 0x0000003938307207 */ /* 0x000fe40000000000 */
[----:B------:R-:W-:Y:S02]  /*e2f0*/  LOP3.LUT R52, R69, 0x380, RZ, 0xc0, !PT ;  /* 0x0000038045347812 */ /* 0x000fe400078ec0ff */
[----:B------:R-:W-:Y:S02]  /*e300*/  LOP3.LUT R12, R10, R67, RZ, 0x3c, !PT ;  /* 0x000000430a0c7212 */ /* 0x000fe400078e3cff */
[----:B------:R-:W-:Y:S02]  /*e310*/  SEL R93, R93, R94, P0 ;  /* 0x0000005e5d5d7207 */ /* 0x000fe40000000000 */
[----:B------:R-:W-:Y:S02]  /*e320*/  SEL R40, R90, R89, P0 ;  /* 0x000000595a287207 */ /* 0x000fe40000000000 */
[----:B------:R-:W-:-:S02]  /*e330*/  SEL R57, R57, R56, P0 ;  /* 0x0000003839397207 */ /* 0x000fc40000000000 */
[----:B------:R-:W-:Y:S02]  /*e340*/  MOV R67, R6 ;  /* 0x0000000600437202 */ /* 0x000fe40000000f00 */
[----:B------:R-:W-:Y:S02]  /*e350*/  F2FP.BF16.F32.PACK_AB R15, R70, R15 ;  /* 0x0000000f460f723e */ /* 0x000fe400000010ff */
[----:B------:R-:W-:Y:S02]  /*e360*/  F2FP.BF16.F32.PACK_AB R14, R71, R14 ;  /* 0x0000000e470e723e */ /* 0x000fe400000010ff */
[----:B------:R-:W-:Y:S02]  /*e370*/  SEL R89, R89, R90, P0 ;  /* 0x0000005a59597207 */ /* 0x000fe40000000000 */
[----:B------:R-:W-:Y:S02]  /*e380*/  SHF.R.U64 R52, R52, 0x3, RZ ;  /* 0x0000000334347819 */ /* 0x000fe400000012ff */
[----:B------:R-:W-:-:S02]  /*e390*/  SEL R56, R15, R14, P0 ;  /* 0x0000000e0f387207 */ /* 0x000fc40000000000 */
[----:B------:R-:W-:Y:S01]  /*e3a0*/  SEL R53, R14, R15, P0 ;  /* 0x0000000f0e357207 */ /* 0x000fe20000000000 */
[----:B------:R-:W-:Y:S01]  /*e3b0*/  IMAD.X R15, RZ, RZ, R7, P3 ;  /* 0x000000ffff0f7224 */ /* 0x000fe200018e0607 */
[----:B------:R-:W-:Y:S02]  /*e3c0*/  SEL R60, R86, R87, P0 ;  /* 0x00000057563c7207 */ /* 0x000fe40000000000 */
[----:B------:R-:W-:Y:S02]  /*e3d0*/  SEL R87, R87, R86, P0 ;  /* 0x0000005657577207 */ /* 0x000fe40000000000 */
[----:B------:R-:W-:Y:S02]  /*e3e0*/  LOP3.LUT R8, R59, 0x380, RZ, 0xc0, !PT ;  /* 0x000003803b087812 */ /* 0x000fe400078ec0ff */
[----:B------:R-:W-:Y:S02]  /*e3f0*/  LOP3.LUT R10, R52, R69, RZ, 0x3c, !PT ;  /* 0x00000045340a7212 */ /* 0x000fe400078e3cff */
[----:B------:R-:W-:-:S02]  /*e400*/  MOV R64, R20 ;  /* 0x0000001400407202 */ /* 0x000fc40000000f00 */
[----:B------:R-:W-:Y:S02]  /*e410*/  SHF.R.U64 R8, R8, 0x3, RZ ;  /* 0x0000000308087819 */ /* 0x000fe400000012ff */
[----:B------:R-:W-:Y:S02]  /*e420*/  MOV R61, R10 ;  /* 0x0000000a003d7202 */ /* 0x000fe40000000f00 */
[----:B------:R-:W-:Y:S02]  /*e430*/  LOP3.LUT R26, R8, R59, RZ, 0x3c, !PT ;  /* 0x0000003b081a7212 */ /* 0x000fe400078e3cff */
[----:B------:R-:W-:Y:S02]  /*e440*/  LOP3.LUT R8, R65, 0x380, RZ, 0xc0, !PT ;  /* 0x0000038041087812 */ /* 0x000fe400078ec0ff */
[----:B------:R-:W-:Y:S02]  /*e450*/  LOP3.LUT R59, R62, 0x380, RZ, 0xc0, !PT ;  /* 0x000003803e3b7812 */ /* 0x000fe400078ec0ff */
[----:B------:R-:W-:-:S02]  /*e460*/  SHF.R.U64 R8, R8, 0x3, RZ ;  /* 0x0000000308087819 */ /* 0x000fc400000012ff */
[----:B------:R-:W-:Y:S02]  /*e470*/  SHF.R.U64 R59, R59, 0x3, RZ ;  /* 0x000000033b3b7819 */ /* 0x000fe400000012ff */
[----:B------:R-:W-:Y:S02]  /*e480*/  LOP3.LUT R14, R8, R65, RZ, 0x3c, !PT ;  /* 0x00000041080e7212 */ /* 0x000fe400078e3cff */
[----:B------:R-:W-:Y:S02]  /*e490*/  LOP3.LUT R8, R59, R62, RZ, 0x3c, !PT ;  /* 0x0000003e3b087212 */ /* 0x000fe400078e3cff */
[----:B------:R-:W-:Y:S02]  /*e4a0*/  MOV R63, R14 ;  /* 0x0000000e003f7202 */ /* 0x000fe40000000f00 */
[----:B------:R-:W-:Y:S02]  /*e4b0*/  MOV R59, R8 ;  /* 0x00000008003b7202 */ /* 0x000fe40000000f00 */
[----:B------:R-:W-:-:S02]  /*e4c0*/  MOV R62, R12 ;  /* 0x0000000c003e7202 */ /* 0x000fc40000000f00 */
[----:B------:R-:W-:Y:S02]  /*e4d0*/  MOV R66, R26 ;  /* 0x0000001a00427202 */ /* 0x000fe40000000f00 */
[----:B------:R-:W-:Y:S02]  /*e4e0*/  MOV R65, R24 ;  /* 0x0000001800417202 */ /* 0x000fe40000000f00 */
[----:B------:R-:W-:Y:S01]  /*e4f0*/  PLOP3.LUT P2, PT, PT, PT, UP0, 0x80, 0x0 ;  /* 0x000000000000781c */ /* 0x000fe20003f4f008 */
[----:B------:R-:W-:Y:S01]  /*e500*/  ULDC UR8, c[0x0][0xa88] ;  /* 0x0002a20000087ab9 */ /* 0x000fe20000000800 */
[----:B--2---:R-:W-:Y:S01]  /*e510*/  LOP3.LUT R6, R35, 0x2, RZ, 0x3c, !PT ;  /* 0x0000000223067812 */ /* 0x004fe200078e3cff */
        /* <DEDUP_REMOVED lines=16> */
[----:B--2---:R-:W-:-:S02]  /*e620*/  SEL R12, R40, R89, P0 ;  /* 0x00000059280c7207 */ /* 0x004fc40000000000 */
[----:B------:R-:W-:Y:S01]  /*e630*/  SEL R14, R89, R40, P0 ;  /* 0x00000028590e7207 */ /* 0x000fe20000000000 */
[----:B------:R-:W-:Y:S04]  /*e640*/  SHFL.IDX PT, R36, R36, R35, 0x1c1f ;  /* 0x001c1f2324247589 */ /* 0x000fe800000e0000 */
[----:B------:R-:W2:Y:S01]  /*e650*/  SHFL.IDX PT, R33, R33, R6, 0x1c1f ;  /* 0x001c1f0621217589 */ /* 0x000ea200000e0000 */
[----:B---3--:R-:W-:Y:S02]  /*e660*/  SEL R13, R50, R39, P0 ;  /* 0x00000027320d7207 */ /* 0x008fe40000000000 */
[----:B------:R-:W-:Y:S01]  /*e670*/  SEL R15, R39, R50, P0 ;  /* 0x00000032270f7207 */ /* 0x000fe20000000000 */
[----:B------:R2:W-:Y:S04]  /*e680*/  SHFL.IDX PT, R21, R30, R35, 0x1c1f ;  /* 0x001c1f231e157589 */ /* 0x0005e800000e0000 */
[----:B------:R-:W3:Y:S01]  /*e690*/  SHFL.IDX PT, R52, R49, R6, 0x1c1f ;  /* 0x001c1f0631347589 */ /* 0x000ee200000e0000 */
[----:B0-----:R-:W-:-:S02]  /*e6a0*/  SEL R24, R42, R37, P0 ;  /* 0x000000252a187207 */ /* 0x001fc40000000000 */
[----:B------:R-:W-:Y:S01]  /*e6b0*/  SEL R26, R37, R42, P0 ;  /* 0x0000002a251a7207 */ /* 0x000fe20000000000 */
[----:B------:R-:W-:Y:S04]  /*e6c0*/  SHFL.IDX PT, R32, R32, R35, 0x1c1f ;  /* 0x001c1f2320207589 */ /* 0x000fe800000e0000 */
[----:B------:R-:W-:Y:S01]  /*e6d0*/  SHFL.IDX PT, R54, R54, R35, 0x1c1f ;  /* 0x001c1f2336367589 */ /* 0x000fe200000e0000 */
[----:B-1----:R-:W-:Y:S02]  /*e6e0*/  SEL R25, R38, R31, P0 ;  /* 0x0000001f26197207 */ /* 0x002fe40000000000 */
[----:B------:R-:W-:Y:S01]  /*e6f0*/  SEL R27, R31, R38, P0 ;  /* 0x000000261f1b7207 */ /* 0x000fe20000000000 */
[----:B------:R3:W0:Y:S04]  /*e700*/  SHFL.IDX PT, R7, R29, R6, 0x1c1f ;  /* 0x001c1f061d077589 */ /* 0x00062800000e0000 */
[----:B------:R-:W1:Y:S01]  /*e710*/  SHFL.IDX PT, R51, R51, R6, 0x1c1f ;  /* 0x001c1f0633337589 */ /* 0x000e6200000e0000 */
[----:B--2---:R-:W-:-:S03]  /*e720*/  SEL R30, R33, R36, P0 ;  /* 0x00000024211e7207 */ /* 0x004fc60000000000 */
[----:B------:R2:W-:Y:S04]  /*e730*/  SHFL.IDX PT, R20, R28, R35, 0x1c1f ;  /* 0x001c1f231c147589 */ /* 0x0005e800000e0000 */
[----:B------:R-:W-:Y:S01]  /*e740*/  SHFL.IDX PT, R44, R44, R35, 0x1c1f ;  /* 0x001c1f232c2c7589 */ /* 0x000fe200000e0000 */
[----:B---3--:R-:W-:Y:S02]  /*e750*/  SEL R29, R21, R52, P0 ;  /* 0x00000034151d7207 */ /* 0x008fe40000000000 */
[----:B------:R-:W-:Y:S01]  /*e760*/  SEL R31, R52, R21, P0 ;  /* 0x00000015341f7207 */ /* 0x000fe20000000000 */
[----:B------:R-:W-:Y:S01]  /*e770*/  SHFL.IDX PT, R56, R56, R35, 0x1c1f ;  /* 0x001c1f2338387589 */ /* 0x000fe200000e0000 */
[----:B--2---:R-:W-:-:S03]  /*e780*/  SEL R28, R36, R33, P0 ;  /* 0x00000021241c7207 */ /* 0x004fc60000000000 */
[----:B------:R-:W2:Y:S04]  /*e790*/  SHFL.IDX PT, R41, R41, R6, 0x1c1f ;  /* 0x001c1f0629297589 */ /* 0x000ea800000e0000 */
[----:B------:R-:W3:Y:S01]  /*e7a0*/  SHFL.IDX PT, R43, R43, R6, 0x1c1f ;  /* 0x001c1f062b2b7589 */ /* 0x000ee200000e0000 */
[----:B0-----:R-:W-:Y:S02]  /*e7b0*/  SEL R36, R32, R7, P0 ;  /* 0x0000000720247207 */ /* 0x001fe40000000000 */
[----:B------:R-:W-:Y:S01]  /*e7c0*/  SEL R38, R7, R32, P0 ;  /* 0x0000002007267207 */ /* 0x000fe20000000000 */
[----:B------:R-:W0:Y:S01]  /*e7d0*/  SHFL.IDX PT, R53, R53, R6, 0x1c1f ;  /* 0x001c1f0635357589 */ /* 0x000e2200000e0000 */
[----:B-1----:R-:W-:Y:S01]  /*e7e0*/  SEL R37, R54, R51, P0 ;  /* 0x0000003336257207 */ /* 0x002fe20000000000 */
[----:B------:R-:W-:Y:S01]  /*e7f0*/  IMAD.U32 R7, RZ, RZ, UR7 ;  /* 0x00000007ff077e24 */ /* 0x000fe2000f8e00ff */
[----:B------:R-:W-:Y:S01]  /*e800*/  SEL R39, R51, R54, P0 ;  /* 0x0000003633277207 */ /* 0x000fe20000000000 */
[----:B------:R-:W-:Y:S06]  /*e810*/  BAR.SYNC.DEFER_BLOCKING 0x1, 0x100 ;  /* 0x0044000000007b1d */ /* 0x000fec0000010000 */
[----:B------:R-:W-:Y:S04]  /*e820*/  SHFL.IDX PT, R58, R58, R35, 0x1c1f ;  /* 0x001c1f233a3a7589 */ /* 0x000fe800000e0000 */
[----:B------:R-:W1:Y:S01]  /*e830*/  SHFL.IDX PT, R55, R55, R6, 0x1c1f ;  /* 0x001c1f0637377589 */ /* 0x000e6200000e0000 */
[----:B--2---:R-:W-:-:S02]  /*e840*/  SEL R32, R20, R41, P0 ;  /* 0x0000002914207207 */ /* 0x004fc40000000000 */
[----:B------:R-:W-:Y:S01]  /*e850*/  SEL R34, R41, R20, P0 ;  /* 0x0000001429227207 */ /* 0x000fe20000000000 */
[----:B------:R-:W-:Y:S01]  /*e860*/  SHFL.IDX PT, R46, R46, R35, 0x1c1f ;  /* 0x001c1f232e2e7589 */ /* 0x000fe200000e0000 */
[----:B---3--:R-:W-:Y:S02]  /*e870*/  SEL R40, R44, R43, P0 ;  /* 0x0000002b2c287207 */ /* 0x008fe40000000000 */
[----:B------:R-:W-:Y:S01]  /*e880*/  SEL R42, R43, R44, P0 ;  /* 0x0000002c2b2a7207 */ /* 0x000fe20000000000 */
[----:B------:R2:W-:Y:S01]  /*e890*/  SHFL.IDX PT, R60, R60, R35, 0x1c1f ;  /* 0x001c1f233c3c7589 */ /* 0x0005e200000e0000 */
[----:B0-----:R-:W-:-:S03]  /*e8a0*/  SEL R33, R56, R53, P0 ;  /* 0x0000003538217207 */ /* 0x001fc60000000000 */
[----:B------:R-:W0:Y:S04]  /*e8b0*/  SHFL.IDX PT, R45, R45, R6, 0x1c1f ;  /* 0x001c1f062d2d7589 */ /* 0x000e2800000e0000 */
[----:B------:R3:W4:Y:S01]  /*e8c0*/  SHFL.IDX PT, R87, R87, R6, 0x1c1f ;  /* 0x001c1f0657577589 */ /* 0x00072200000e0000 */
[----:B--2---:R-:W-:-:S03]  /*e8d0*/  SEL R35, R53, R56, P0 ;  /* 0x0000003835237207 */ /* 0x004fc60000000000 */
[----:B------:R0:W-:Y:S04]  /*e8e0*/  STSM.16.M88.4 [R67], R8 ;  /* 0x0000000843007844 */ /* 0x0001e80000000200 */
[----:B------:R-:W-:Y:S01]  /*e8f0*/  STSM.16.M88.4 [R66], R12 ;  /* 0x0000000c42007844 */ /* 0x000fe20000000200 */
[----:B-1----:R-:W-:Y:S02]  /*e900*/  SEL R41, R58, R55, P0 ;  /* 0x000000373a297207 */ /* 0x002fe40000000000 */
[----:B------:R-:W-:Y:S01]  /*e910*/  SEL R43, R55, R58, P0 ;  /* 0x0000003a372b7207 */ /* 0x000fe20000000000 */
[----:B------:R-:W-:Y:S01]  /*e920*/  STSM.16.M88.4 [R65], R24 ;  /* 0x0000001841007844 */ /* 0x000fe20000000200 */
[----:B---3--:R-:W-:Y:S01]  /*e930*/  MOV R6, UR6 ;  /* 0x0000000600067c02 */ /* 0x008fe20008000f00 */
[----:B------:R-:W-:-:S02]  /*e940*/  ULDC.64 UR6, c[0x0][0xc08] ;  /* 0x0003020000067ab9 */ /* 0x000fc40000000a00 */
[----:B------:R-:W-:Y:S01]  /*e950*/  STSM.16.M88.4 [R64], R28 ;  /* 0x0000001c40007844 */ /* 0x000fe20000000200 */
[----:B0-----:R-:W-:-:S03]  /*e960*/  SEL R8, R46, R45, P0 ;  /* 0x0000002d2e087207 */ /* 0x001fc60000000000 */
[----:B------:R-:W-:Y:S01]  /*e970*/  STSM.16.M88.4 [R63], R36 ;  /* 0x000000243f007844 */ /* 0x000fe20000000200 */
[----:B------:R-:W-:Y:S02]  /*e980*/  SEL R10, R45, R46, P0 ;  /* 0x0000002e2d0a7207 */ /* 0x000fe40000000000 */
[----:B----4-:R-:W-:Y:S01]  /*e990*/  SEL R9, R60, R87, P0 ;  /* 0x000000573c097207 */ /* 0x010fe20000000000 */
[----:B------:R-:W-:Y:S01]  /*e9a0*/  STSM.16.M88.4 [R62], R32 ;  /* 0x000000203e007844 */ /* 0x000fe20000000200 */
[----:B------:R-:W-:Y:S01]  /*e9b0*/  SEL R11, R87, R60, P0 ;  /* 0x0000003c570b7207 */ /* 0x000fe20000000000 */
[----:B------:R-:W-:Y:S01]  /*e9c0*/  UISETP.NE.U32.AND UP1, UPT, UR6, URZ, UPT ;  /* 0x0000003f0600728c */ /* 0x000fe2000bf25070 */
[----:B------:R-:W0:Y:S01]  /*e9d0*/  LDC R46, c[0x0][0xbe8] ;  /* 0x0002fa00ff2e7b82 */ /* 0x000e220000000800 */
[----:B------:R-:W-:Y:S04]  /*e9e0*/  STSM.16.M88.4 [R61], R40 ;  /* 0x000000283d007844 */ /* 0x000fe80000000200 */
[----:B------:R1:W-:Y:S03]  /*e9f0*/  STSM.16.M88.4 [R59], R8 ;  /* 0x000000083b007844 */ /* 0x0003e60000000200 */
[----:B------:R-:W-:Y:S01]  /*ea00*/  BAR.SYNC.DEFER_BLOCKING 0x1, 0x100 ;  /* 0x0044000000007b1d */ /* 0x000fe20000010000 */
[----:B------:R-:W-:-:S06]  /*ea10*/  UISETP.NE.AND.EX UP1, UPT, UR7, URZ, UPT, UP1 ;  /* 0x0000003f0700728c */ /* 0x000fcc000bf25310 */
[----:B------:R-:W-:-:S05]  /*ea20*/  PLOP3.LUT P0, PT, PT, PT, UP1, 0x80, 0x0 ;  /* 0x000000000000781c */ /* 0x000fca0003f0f018 */
[----:B------:R-:W-:-:S04]  /*ea30*/  @UP1 ULEA UR6, UP2, UR36, UR6, 0x2 ;  /* 0x0000000624061291 */ /* 0x000fc8000f84103f */
[----:B------:R-:W-:Y:S01]  /*ea40*/  @UP1 ULEA.HI.X UR7, UR36, UR7, UR37, 0x2, UP2 ;  /* 0x0000000724071291 */ /* 0x000fe200090f1425 */
[----:B-1----:R-:W-:Y:S02]  /*ea50*/  IMAD.U32 R9, RZ, RZ, UR8 ;  /* 0x00000008ff097e24 */ /* 0x002fe4000f8e00ff */
[----:B------:R-:W-:-:S03]  /*ea60*/  IMAD.U32 R10, RZ, RZ, UR6 ;  /* 0x00000006ff0a7e24 */ /* 0x000fc6000f8e00ff */
[----:B------:R-:W-:Y:S01]  /*ea70*/  IMAD.U32 R11, RZ, RZ, UR7 ;  /* 0x00000007ff0b7e24 */ /* 0x000fe2000f8e00ff */
[----:B------:R-:W2:Y:S01]  /*ea80*/  @P2 LDG.E R12, desc[UR54][R6.64] ;  /* 0x00000036060c2981 */ /* 0x000ea2000c1e1900 */
[----:B0-----:R-:W-:Y:S01]  /*ea90*/  ISETP.NE.AND P1, PT, R46, 0x1, PT ;  /* 0x000000012e00780c */ /* 0x001fe20003f25270 */
[----:B------:R-:W-:Y:S02]  /*eaa0*/  UMOV UR4, URZ ;  /* 0x0000003f00047c82 */ /* 0x000fe40008000000 */
[----:B------:R0:W5:Y:S10]  /*eab0*/  @P0 LDG.E R9, desc[UR54][R10.64] ;  /* 0x000000360a090981 */ /* 0x000174000c1e1900 */
[----:B------:R-:W1:Y:S08]  /*eac0*/  @P1 LDC R13, c[0x0][0xbec] ;  /* 0x0002fb00ff0d1b82 */ /* 0x000e700000000800 */
[----:B------:R-:W3:Y:S01]  /*ead0*/  @P1 LDC R14, c[0x0][0xbf0] ;  /* 0x0002fc00ff0e1b82 */ /* 0x000ee20000000800 */
[----:B--2---:R-:W-:Y:S01]  /*eae0*/  @P2 R2UR UR4, R12 ;  /* 0x000000000c0422ca */ /* 0x004fe200000e0000 */
[----:B01-3--:R-:W-:-:S14]  /*eaf0*/  @P0 BRA `(.L_x_2415) ;  /* 0x0000000000100947 */ /* 0x00bfdc0003800000 */
[----:B------:R-:W-:Y:S05]  /*eb00*/  @!P2 BRA `(.L_x_2415) ;  /* 0x00000000000ca947 */ /* 0x000fea0003800000 */
[----:B------:R-:W2:Y:S04]  /*eb10*/  LDG.E R8, desc[UR54][R6.64] ;  /* 0x0000003606087981 */ /* 0x000ea8000c1e1900 */
[----:B-----5:R-:W2:Y:S02]  /*eb20*/  LDG.E R9, desc[UR54][R6.64+0x4] ;  /* 0x0000043606097981 */ /* 0x020ea4000c1e1900 */
[----:B--2---:R-:W-:-:S07]  /*eb30*/  IMAD.IADD R9, R9, 0x1, -R8 ;  /* 0x0000000109097824 */ /* 0x004fce00078e0a08 */
.L_x_2415:
[----:B------:R-:W-:Y:S01]  /*eb40*/  USHF.R.S32.HI UR14, URZ, 0x1f, UR38 ;  /* 0x0000001f3f0e7899 */ /* 0x000fe20008011426 */
[----:B------:R-:W-:Y:S01]  /*eb50*/  VIADD R8, R18, UR39 ;  /* 0x0000002712087c36 */ /* 0x000fe20008000000 */
[----:B------:R-:W-:Y:S01]  /*eb60*/  ULDC.64 UR12, c[0x0][0xb90] ;  /* 0x0002e400000c7ab9 */ /* 0x000fe20000000a00 */
[----:B------:R-:W-:Y:S01]  /*eb70*/  USHF.R.S32.HI UR9, URZ, 0x1f, UR4 ;  /* 0x0000001f3f097899 */ /* 0x000fe20008011404 */
[----:B------:R-:W-:Y:S01]  /*eb80*/  VIADD R24, R190, UR39 ;  /* 0x00000027be187c36 */ /* 0x000fe20008000000 */
[----:B------:R-:W-:Y:S01]  /*eb90*/  UIMAD UR10, UR14, UR12, URZ ;  /* 0x0000000c0e0a72a4 */ /* 0x000fe2000f8e023f */
[----:B------:R-:W-:Y:S01]  /*eba0*/  @P1 IMAD.HI.U32 R7, R8, R13, RZ ;  /* 0x0000000d08071227 */ /* 0x000fe200078e00ff */
[----:B------:R-:W-:Y:S01]  /*ebb0*/  UMOV UR8, UR4 ;  /* 0x0000000400087c82 */ /* 0x000fe20008000000 */
[----:B------:R-:W-:Y:S01]  /*ebc0*/  USEL UR37, UR37, URZ, !UP0 ;  /* 0x0000003f25257287 */ /* 0x000fe2000c000000 */
[----:B------:R-:W0:Y:S01]  /*ebd0*/  @P1 LDC R49, c[0x0][0xbf0] ;  /* 0x0002fc00ff311b82 */ /* 0x000e220000000800 */
        /* <DEDUP_REMOVED lines=8> */
[----:B------:R-:W-:Y:S01]  /*ec60*/  IMAD.MOV R11, RZ, RZ, -R6 ;  /* 0x000000ffff0b7224 */ /* 0x000fe200078e0a06 */
[----:B------:R-:W-:Y:S01]  /*ec70*/  UIMAD UR8, UR37, UR12, URZ ;  /* 0x0000000c250872a4 */ /* 0x000fe2000f8e023f */
[----:B------:R-:W-:Y:S01]  /*ec80*/  IMAD.WIDE R4, R7, 0x2, R4 ;  /* 0x0000000207047825 */ /* 0x000fe200078e0204 */
[----:B------:R-:W-:Y:S01]  /*ec90*/  UIMAD.WIDE.U32 UR6, UR36, UR12, UR6 ;  /* 0x0000000c240672a5 */ /* 0x000fe2000f8e0006 */
[----:B------:R-:W-:Y:S01]  /*eca0*/  SHF.R.S32.HI R7, RZ, 0x1f, R6 ;  /* 0x0000001fff077819 */ /* 0x000fe20000011406 */
[----:B------:R-:W-:Y:S01]  /*ecb0*/  UIMAD UR8, UR36, UR13, UR8 ;  /* 0x0000000d240872a4 */ /* 0x000fe2000f8e0208 */
[----:B------:R-:W-:Y:S01]  /*ecc0*/  IMAD R11, R46, R11, R8 ;  /* 0x0000000b2e0b7224 */ /* 0x000fe200078e0208 */
[----:B------:R-:W-:Y:S01]  /*ecd0*/  IADD3 R13, P3, R4, 0x2000, RZ ;  /* 0x00002000040d7810 */ /* 0x000fe20007f7e0ff */
[----:B-----5:R-:W-:Y:S01]  /*ece0*/  IMAD R53, R9, R46, RZ ;  /* 0x0000002e09357224 */ /* 0x020fe200078e02ff */
[----:B------:R-:W-:Y:S01]  /*ecf0*/  IADD3 R6, P2, R6, UR6, RZ ;  /* 0x0000000606067c10 */ /* 0x000fe2000ff5e0ff */
[----:B------:R-:W-:Y:S01]  /*ed00*/  ULDC.64 UR10, c[0x0][0xaa0] ;  /* 0x0002a800000a7ab9 */ /* 0x000fe20000000a00 */
[----:B------:R-:W-:Y:S01]  /*ed10*/  IMAD.U32 R10, RZ, RZ, UR8 ;  /* 0x00000008ff0a7e24 */ /* 0x000fe2000f8e00ff */
[----:B------:R-:W-:Y:S01]  /*ed20*/  SHF.R.S32.HI R8, RZ, 0x1f, R11 ;  /* 0x0000001fff087819 */ /* 0x000fe2000001140b */
[----:B------:R-:W-:Y:S01]  /*ed30*/  IMAD.X R9, RZ, RZ, R5, P3 ;  /* 0x000000ffff097224 */ /* 0x000fe200018e0605 */
[----:B------:R-:W-:-:S02]  /*ed40*/  IADD3 R15, P0, R4, 0x1000, RZ ;  /* 0x00001000040f7810 */ /* 0x000fc40007f1e0ff */
[----:B------:R-:W-:Y:S01]  /*ed50*/  IADD3.X R7, R7, UR7, R10, P2, !PT ;  /* 0x0000000707077c10 */ /* 0x000fe200097fe40a */
[----:B------:R-:W-:Y:S01]  /*ed60*/  ULDC.64 UR6, c[0x0][0xb88] ;  /* 0x0002e20000067ab9 */ /* 0x000fe20000000a00 */
[----:B------:R-:W-:Y:S01]  /*ed70*/  LOP3.LUT R10, R13, 0x380, RZ, 0xc0, !PT ;  /* 0x000003800d0a7812 */ /* 0x000fe200078ec0ff */
[----:B------:R-:W-:Y:S01]  /*ed80*/  IMAD R14, R8, UR6, RZ ;  /* 0x00000006080e7c24 */ /* 0x000fe2000f8e02ff */
[----:B------:R-:W-:Y:S01]  /*ed90*/  LOP3.LUT R12, R15, 0x380, RZ, 0xc0, !PT ;  /* 0x000003800f0c7812 */ /* 0x000fe200078ec0ff */
[C---:B------:R-:W-:Y:S01]  /*eda0*/  IMAD.WIDE.U32 R6, R11.reuse, UR6, R6 ;  /* 0x000000060b067c25 */ /* 0x040fe2000f8e0006 */
[----:B------:R-:W-:Y:S02]  /*edb0*/  SHF.R.U64 R8, R10, 0x3, RZ ;  /* 0x000000030a087819 */ /* 0x000fe400000012ff */
[----:B------:R-:W-:Y:S01]  /*edc0*/  SHF.R.U64 R12, R12, 0x3, RZ ;  /* 0x000000030c0c7819 */ /* 0x000fe200000012ff */
[----:B------:R-:W-:Y:S01]  /*edd0*/  IMAD R21, R11, UR7, R14 ;  /* 0x000000070b157c24 */ /* 0x000fe2000f8e020e */
[----:B------:R-:W-:Y:S01]  /*ede0*/  LOP3.LUT R8, R8, R13, RZ, 0x3c, !PT ;  /* 0x0000000d08087212 */ /* 0x000fe200078e3cff */
[----:B------:R-:W-:Y:S01]  /*edf0*/  ULDC.64 UR6, c[0x0][0xb50] ;  /* 0x0002d40000067ab9 */ /* 0x000fe20000000a00 */
[----:B------:R-:W-:Y:S01]  /*ee00*/  LOP3.LUT R12, R12, R15, RZ, 0x3c, !PT ;  /* 0x0000000f0c0c7212 */ /* 0x000fe200078e3cff */
[----:B------:R-:W-:Y:S01]  /*ee10*/  IMAD.IADD R13, R7, 0x1, R21 ;  /* 0x00000001070d7824 */ /* 0x000fe200078e0215 */
[----:B------:R-:W-:Y:S01]  /*ee20*/  LEA R14, P4, R6, UR6, 0x2 ;  /* 0x00000006060e7c11 */ /* 0x000fe2000f8810ff */
[----:B------:R-:W-:Y:S01]  /*ee30*/  VIADD R10, R24, 0x8 ;  /* 0x00000008180a7836 */ /* 0x000fe20000000000 */
[----:B------:R-:W-:-:S02]  /*ee40*/  IADD3 R11, P2, R4, 0x3000, RZ ;  /* 0x00003000040b7810 */ /* 0x000fc40007f5e0ff */
[----:B------:R-:W-:Y:S01]  /*ee50*/  LEA.HI.X R15, R6, UR7, R13, 0x2, P4 ;  /* 0x00000007060f7c11 */ /* 0x000fe2000a0f140d */
[----:B------:R-:W-:Y:S01]  /*ee60*/  SHFL.IDX PT, R20, R14, RZ, 0x1c1f ;  /* 0x001c1fff0e147589 */ /* 0x000fe200000e0000 */
[----:B------:R-:W-:Y:S01]  /*ee70*/  LOP3.LUT R7, R11, 0x380, RZ, 0xc0, !PT ;  /* 0x000003800b077812 */ /* 0x000fe200078ec0ff */
[--C-:B------:R-:W-:Y:S01]  /*ee80*/  IMAD.X R13, RZ, RZ, R5.reuse, P0 ;  /* 0x000000ffff0d7224 */ /* 0x100fe200000e0605 */
[----:B------:R-:W-:Y:S01]  /*ee90*/  LOP3.LUT P0, RZ, R188, 0x3, RZ, 0xc0, !PT ;  /* 0x00000003bcff7812 */ /* 0x000fe2000780c0ff */
[----:B------:R-:W1:Y:S01]  /*eea0*/  SHFL.IDX PT, R21, R15, RZ, 0x1c1f ;  /* 0x001c1fff0f157589 */ /* 0x000e6200000e0000 */
[----:B------:R-:W-:Y:S01]  /*eeb0*/  SHF.R.U64 R6, R7, 0x3, RZ ;  /* 0x0000000307067819 */ /* 0x000fe200000012ff */
[----:B------:R-:W-:Y:S01]  /*eec0*/  IMAD.X R7, RZ, RZ, R5, P2 ;  /* 0x000000ffff077224 */ /* 0x000fe200010e0605 */
[-C--:B------:R-:W-:Y:S01]  /*eed0*/  ISETP.GE.OR P2, PT, R24, R53.reuse, P0 ;  /* 0x000000351800720c */ /* 0x080fe20000746670 */
[----:B------:R-:W-:Y:S01]  /*eee0*/  SHFL.IDX PT, R44, R14, 0x1, 0x1c1f ;  /* 0x003c1f000e2c7f89 */ /* 0x000fe200000e0000 */
[----:B------:R-:W-:Y:S01]  /*eef0*/  ISETP.GE.OR P0, PT, R10, R53, P0 ;  /* 0x000000350a00720c */ /* 0x000fe20000706670 */
[----:B------:R-:W-:Y:S01]  /*ef00*/  UIMAD UR8, UR9, UR10, URZ ;  /* 0x0000000a090872a4 */ /* 0x000fe2000f8e023f */
[C---:B------:R-:W-:Y:S01]  /*ef10*/  IADD3 R41, P6, R4.reuse, 0x4000, RZ ;  /* 0x0000400004297810 */ /* 0x040fe20007fde0ff */
[----:B------:R-:W2:Y:S01]  /*ef20*/  SHFL.IDX PT, R45, R15, 0x1, 0x1c1f ;  /* 0x003c1f000f2d7f89 */ /* 0x000ea200000e0000 */
[----:B------:R-:W-:Y:S01]  /*ef30*/  UIMAD.WIDE.U32 UR6, UR4, UR10, URZ ;  /* 0x0000000a040672a5 */ /* 0x000fe2000f8e003f */
[----:B------:R-:W-:-:S02]  /*ef40*/  IADD3 R37, P5, R4, 0x5000, RZ ;  /* 0x0000500004257810 */ /* 0x000fc40007fbe0ff */
[----:B------:R-:W-:Y:S02]  /*ef50*/  IADD3 R33, P4, R4, 0x6000, RZ ;  /* 0x0000600004217810 */ /* 0x000fe40007f9e0ff */
[----:B------:R-:W-:Y:S02]  /*ef60*/  LOP3.LUT R6, R6, R11, RZ, 0x3c, !PT ;  /* 0x0000000b06067212 */ /* 0x000fe400078e3cff */
[C---:B------:R-:W-:Y:S01]  /*ef70*/  LOP3.LUT R25, R4.reuse, 0x380, RZ, 0xc0, !PT ;  /* 0x0000038004197812 */ /* 0x040fe200078ec0ff */
[----:B-1----:R1:W-:Y:S01]  /*ef80*/  @!P2 ST.E desc[UR54][R20.64], R2 ;  /* 0x000000021400a985 */ /* 0x0023e2000c101936 */
[----:B------:R-:W-:Y:S01]  /*ef90*/  UIMAD UR8, UR4, UR11, UR8 ;  /* 0x0000000b040872a4 */ /* 0x000fe2000f8e0208 */
[----:B------:R-:W-:Y:S02]  /*efa0*/  IADD3 R11, P3, R4, 0x7000, RZ ;  /* 0x00007000040b7810 */ /* 0x000fe40007f7e0ff */
[----:B------:R-:W-:Y:S01]  /*efb0*/  ULDC.64 UR10, c[0x0][0xae8] ;  /* 0x0002ba00000a7ab9 */ /* 0x000fe20000000a00 */
[----:B------:R-:W-:-:S02]  /*efc0*/  LOP3.LUT R40, R41, 0x380, RZ, 0xc0, !PT ;  /* 0x0000038029287812 */ /* 0x000fc400078ec0ff */
[----:B------:R-:W-:Y:S01]  /*efd0*/  LOP3.LUT R36, R37, 0x380, RZ, 0xc0, !PT ;  /* 0x0000038025247812 */ /* 0x000fe200078ec0ff */
[----:B--2---:R2:W-:Y:S01]  /*efe0*/  @!P0 ST.E desc[UR54][R44.64], R0 ;  /* 0x000000002c008985 */ /* 0x0045e2000c101936 */
[----:B------:R-:W-:Y:S02]  /*eff0*/  LOP3.LUT R32, R33, 0x380, RZ, 0xc0, !PT ;  /* 0x0000038021207812 */ /* 0x000fe400078ec0ff */
[----:B------:R-:W-:Y:S01]  /*f000*/  SHF.R.U64 R25, R25, 0x3, RZ ;  /* 0x0000000319197819 */ /* 0x000fe200000012ff */
[----:B-1----:R-:W1:Y:S01]  /*f010*/  @P1 LDC R21, c[0x0][0xbec] ;  /* 0x0002fb00ff151b82 */ /* 0x002e620000000800 */
[----:B------:R-:W-:Y:S01]  /*f020*/  UIADD3 UR7, UR7, UR8, URZ ;  /* 0x0000000807077290 */ /* 0x000fe2000fffe03f */
[----:B------:R-:W-:Y:S01]  /*f030*/  LOP3.LUT R10, R11, 0x380, RZ, 0xc0, !PT ;  /* 0x000003800b0a7812 */ /* 0x000fe200078ec0ff */
[----:B------:R-:W-:Y:S01]  /*f040*/  UIMAD UR4, UR14, UR10, URZ ;  /* 0x0000000a0e0472a4 */ /* 0x000fe2000f8e023f */
[----:B------:R-:W-:Y:S01]  /*f050*/  SHF.R.U64 R40, R40, 0x3, RZ ;  /* 0x0000000328287819 */ /* 0x000fe200000012ff */
[----:B------:R-:W-:Y:S01]  /*f060*/  IMAD.X R29, RZ, RZ, R5, P3 ;  /* 0x000000ffff1d7224 */ /* 0x000fe200018e0605 */
[----:B------:R-:W-:Y:S01]  /*f070*/  SHF.R.U64 R36, R36, 0x3, RZ ;  /* 0x0000000324247819 */ /* 0x000fe200000012ff */
[----:B--2---:R-:W-:Y:S01]  /*f080*/  IMAD R0, R22, 0x20, R23 ;  /* 0x0000002016007824 */ /* 0x004fe200078e0217 */
[----:B------:R-:W-:Y:S01]  /*f090*/  UIMAD UR4, UR38, UR11, UR4 ;  /* 0x0000000b260472a4 */ /* 0x000fe2000f8e0204 */
[----:B------:R-:W-:Y:S01]  /*f0a0*/  SHF.R.U64 R32, R32, 0x3, RZ ;  /* 0x0000000320207819 */ /* 0x000fe200000012ff */
[----:B------:R-:W-:Y:S01]  /*f0b0*/  UIMAD.WIDE.U32 UR6, UR38, UR10, UR6 ;  /* 0x0000000a260672a5 */ /* 0x000fe2000f8e0006 */
[----:B------:R-:W-:Y:S01]  /*f0c0*/  VIADD R2, R0, UR39 ;  /* 0x0000002700027c36 */ /* 0x000fe20008000000 */
[----:B------:R-:W-:Y:S01]  /*f0d0*/  ULDC.64 UR8, c[0x0][0xaf0] ;  /* 0x0002bc0000087ab9 */ /* 0x000fe20000000a00 */
[----:B------:R-:W-:Y:S01]  /*f0e0*/  LOP3.LUT R24, R25, R4, RZ, 0x3c, !PT ;  /* 0x0000000419187212 */ /* 0x000fe200078e3cff */
[----:B------:R-:W-:Y:S01]  /*f0f0*/  UIADD3 UR7, UR7, UR4, URZ ;  /* 0x0000000407077290 */ /* 0x000fe2000fffe03f */
[----:B------:R-:W-:Y:S01]  /*f100*/  SHF.R.U64 R4, R10, 0x3, RZ ;  /* 0x000000030a047819 */ /* 0x000fe200000012ff */
[----:B------:R-:W-:Y:S01]  /*f110*/  UIMAD UR4, UR37, UR8, URZ ;  /* 0x00000008250472a4 */ /* 0x000fe2000f8e023f */
[----:B------:R-:W-:Y:S01]  /*f120*/  MOV R45, R2 ;  /* 0x00000002002d7202 */ /* 0x000fe20000000f00 */
[----:B------:R-:W5:Y:S01]  /*f130*/  LD.E.128 R12, desc[UR54][R12.64] ;  /* 0x000000360c0c7980 */ /* 0x000f62000c101d00 */
[----:B------:R-:W-:-:S02]  /*f140*/  LOP3.LUT R40, R40, R41, RZ, 0x3c, !PT ;  /* 0x0000002928287212 */ /* 0x000fc400078e3cff */
[----:B------:R-:W-:Y:S01]  /*f150*/  LOP3.LUT R36, R36, R37, RZ, 0x3c, !PT ;  /* 0x0000002524247212 */ /* 0x000fe200078e3cff */
[----:B-1----:R-:W-:Y:S01]  /*f160*/  @P1 IMAD.HI.U32 R0, R2, R21, RZ ;  /* 0x0000001502001227 */ /* 0x002fe200078e00ff */
[----:B------:R-:W-:Y:S01]  /*f170*/  UIMAD UR4, UR36, UR9, UR4 ;  /* 0x00000009240472a4 */ /* 0x000fe2000f8e0204 */
[----:B------:R-:W-:Y:S01]  /*f180*/  LOP3.LUT R32, R32, R33, RZ, 0x3c, !PT ;  /* 0x0000002120207212 */ /* 0x000fe200078e3cff */
[----:B------:R-:W-:Y:S01]  /*f190*/  UIMAD.WIDE.U32 UR6, UR36, UR8, UR6 ;  /* 0x00000008240672a5 */ /* 0x000fe2000f8e0006 */
[--C-:B------:R-:W-:Y:S01]  /*f1a0*/  IMAD.X R41, RZ, RZ, R5.reuse, P6 ;  /* 0x000000ffff297224 */ /* 0x100fe200030e0605 */
[----:B0-----:R-:W-:Y:S01]  /*f1b0*/  @P1 SHF.R.U32.HI R45, RZ, R49, R0 ;  /* 0x00000031ff2d1219 */ /* 0x001fe20000011600 */
[--C-:B------:R-:W-:Y:S01]  /*f1c0*/  IMAD.X R37, RZ, RZ, R5.reuse, P5 ;  /* 0x000000ffff257224 */ /* 0x100fe200028e0605 */
[----:B------:R-:W-:Y:S01]  /*f1d0*/  UIADD3 UR4, UR7, UR4, URZ ;  /* 0x0000000407047290 */ /* 0x000fe2000fffe03f */
[----:B------:R-:W-:Y:S01]  /*f1e0*/  IMAD.X R33, RZ, RZ, R5, P4 ;  /* 0x000000ffff217224 */ /* 0x000fe200020e0605 */
[--C-:B------:R-:W-:Y:S01]  /*f1f0*/  SHF.R.S32.HI R0, RZ, 0x1f, R45.reuse ;  /* 0x0000001fff007819 */ /* 0x100fe2000001142d */
[----:B------:R-:W-:Y:S01]  /*f200*/  IMAD.MOV R49, RZ, RZ, -R45 ;  /* 0x000000ffff317224 */ /* 0x000fe200078e0a2d */
[----:B------:R-:W-:Y:S01]  /*f210*/  LOP3.LUT R28, R4, R11, RZ, 0x3c, !PT ;  /* 0x0000000b041c7212 */ /* 0x000fe200078e3cff */
[----:B------:R-:W-:Y:S01]  /*f220*/  IMAD.MOV.U32 R25, RZ, RZ, R5 ;  /* 0x000000ffff197224 */ /* 0x000fe200078e0005 */
[----:B------:R-:W-:Y:S01]  /*f230*/  ULDC.64 UR8, c[0x0][0xae0] ;  /* 0x0002b80000087ab9 */ /* 0x000fe20000000a00 */
[----:B------:R-:W-:Y:S01]  /*f240*/  IMAD R49, R46, R49, R2 ;  /* 0x000000312e317224 */ /* 0x000fe200078e0202 */
[----:B------:R-:W5:Y:S01]  /*f250*/  LD.E.128 R8, desc[UR54][R8.64] ;  /* 0x0000003608087980 */ /* 0x000f62000c101d00 */
[----:B------:R-:W-:-:S02]  /*f260*/  IMAD R0, R0, UR8, RZ ;  /* 0x0000000800007c24 */ /* 0x000fc4000f8e02ff */
[----:B------:R-:W-:Y:S01]  /*f270*/  IMAD.U32 R21, RZ, RZ, UR7 ;  /* 0x00000007ff157e24 */ /* 0x000fe2000f8e00ff */
[----:B------:R-:W5:Y:S01]  /*f280*/  LD.E.128 R24, desc[UR54][R24.64] ;  /* 0x0000003618187980 */ /* 0x000f62000c101d00 */
[----:B------:R-:W-:Y:S01]  /*f290*/  IMAD.U32 R20, RZ, RZ, UR6 ;  /* 0x00000006ff147e24 */ /* 0x000fe2000f8e00ff */
[----:B------:R-:W-:Y:S01]  /*f2a0*/  ULDC.64 UR6, c[0x0][0xad8] ;  /* 0x0002b60000067ab9 */ /* 0x000fe20000000a00 */
[----:B------:R-:W-:Y:S01]  /*f2b0*/  IMAD.U32 R21, RZ, RZ, UR4 ;  /* 0x00000004ff157e24 */ /* 0x000fe2000f8e00ff */
[----:B------:R-:W5:Y:S01]  /*f2c0*/  LD.E.128 R4, desc[UR54][R6.64] ;  /* 0x0000003606047980 */ /* 0x000f62000c101d00 */
[C---:B------:R-:W-:Y:S01]  /*f2d0*/  IMAD R51, R45.reuse, UR9, R0 ;  /* 0x000000092d337c24 */ /* 0x040fe2000f8e0200 */
[----:B------:R-:W-:Y:S02]  /*f2e0*/  SHF.R.S32.HI R0, RZ, 0x1f, R49 ;  /* 0x0000001fff007819 */ /* 0x000fe40000011431 */
[----:B------:R-:W5:Y:S01]  /*f2f0*/  LD.E.128 R40, desc[UR54][R40.64] ;  /* 0x0000003628287980 */ /* 0x000f62000c101d00 */
[----:B------:R-:W-:-:S03]  /*f300*/  IMAD.WIDE.U32 R20, R45, UR8, R20 ;  /* 0x000000082d147c25 */ /* 0x000fc6000f8e0014 */
[----:B------:R-:W5:Y:S04]  /*f310*/  LD.E.128 R36, desc[UR54][R36.64] ;  /* 0x0000003624247980 */ /* 0x000f68000c101d00 */
[----:B------:R-:W5:Y:S04]  /*f320*/  LD.E.128 R32, desc[UR54][R32.64] ;  /* 0x0000003620207980 */ /* 0x000f68000c101d00 */
[----:B------:R-:W5:Y:S01]  /*f330*/  LD.E.128 R28, desc[UR54][R28.64] ;  /* 0x000000361c1c7980 */ /* 0x000f62000c101d00 */
        /* <DEDUP_REMOVED lines=8> */
[----:B------:R-:W-:Y:S02]  /*f3c0*/  VIADD R46, R23, UR39 ;  /* 0x00000027172e7c36 */ /* 0x000fe40008000000 */
[C---:B------:R-:W-:Y:S02]  /*f3d0*/  IMAD R45, R49.reuse, UR7, R2 ;  /* 0x00000007312d7c24 */ /* 0x040fe4000f8e0202 */
[----:B------:R-:W-:Y:S01]  /*f3e0*/  IMAD.WIDE.U32 R20, R49, UR6, R20 ;  /* 0x0000000631147c25 */ /* 0x000fe2000f8e0014 */
[C---:B------:R-:W-:Y:S01]  /*f3f0*/  ISETP.GE.AND P2, PT, R46.reuse, R53, PT ;  /* 0x000000352e00720c */ /* 0x040fe20003f46270 */
[----:B------:R-:W-:Y:S02]  /*f400*/  ULDC.64 UR6, c[0x0][0xa80] ;  /* 0x0002a00000067ab9 */ /* 0x000fe40000000a00 */
[----:B------:R-:W-:Y:S01]  /*f410*/  VIADD R0, R46, 0x20 ;  /* 0x000000202e007836 */ /* 0x000fe20000000000 */
[----:B------:R-:W-:Y:S01]  /*f420*/  LEA R44, P3, R20, UR6, 0x1 ;  /* 0x00000006142c7c11 */ /* 0x000fe2000f8608ff */
[----:B------:R-:W-:-:S02]  /*f430*/  IMAD.IADD R21, R21, 0x1, R45 ;  /* 0x0000000115157824 */ /* 0x000fc400078e022d */
[----:B------:R-:W-:Y:S01]  /*f440*/  VIADD R3, R3, 0x29820 ;  /* 0x0002982003037836 */ /* 0x000fe20000000000 */
[-C--:B------:R-:W-:Y:S01]  /*f450*/  ISETP.GE.AND P0, PT, R0, R53.reuse, PT ;  /* 0x000000350000720c */ /* 0x080fe20003f06270 */
[----:B------:R-:W-:Y:S01]  /*f460*/  VIADD R0, R46, 0x40 ;  /* 0x000000402e007836 */ /* 0x000fe20000000000 */
[----:B------:R-:W-:Y:S02]  /*f470*/  LEA.HI.X R45, R20, UR7, R21, 0x1, P3 ;  /* 0x00000007142d7c11 */ /* 0x000fe400098f0c15 */
        /* <DEDUP_REMOVED lines=16> */
.L_x_2417:
[----:B------:R-:W-:Y:S05]  /*f580*/  BSYNC B1 ;  /* 0x0000000000017941 */ /* 0x000fea0003800000 */
.L_x_2416:
        /* <DEDUP_REMOVED lines=13> */
.L_x_2419:
[----:B------:R-:W-:Y:S05]  /*f660*/  BSYNC B1 ;  /* 0x0000000000017941 */ /* 0x000fea0003800000 */
.L_x_2418:
[----:B----4-:R4:W0:Y:S01]  /*f670*/  SHFL.IDX PT, R0, R45, 0x2, 0x181f ;  /* 0x00581f002d007f89 */ /* 0x01082200000e0000 */
        /* <DEDUP_REMOVED lines=12> */
.L_x_2421:
[----:B------:R-:W-:Y:S05]  /*f740*/  BSYNC B1 ;  /* 0x0000000000017941 */ /* 0x000fea0003800000 */
.L_x_2420:
[----:B0-----:R-:W-:Y:S01]  /*f750*/  VIADD R0, R46, 0x60 ;  /* 0x000000602e007836 */ /* 0x001fe20000000000 */
[----:B--2-4-:R-:W4:Y:S04]  /*f760*/  SHFL.IDX PT, R45, R45, 0x3, 0x181f ;  /* 0x00781f002d2d7f89 */ /* 0x014f2800000e0000 */
        /* <DEDUP_REMOVED lines=14> */
.L_x_2414:
        /* <DEDUP_REMOVED lines=8> */
[----:B------:R-:W-:Y:S02]  /*f8d0*/  IMAD.U32 R2, RZ, RZ, UR6 ;  /* 0x00000006ff027e24 */ /* 0x000fe4000f8e00ff */
[----:B------:R-:W-:Y:S01]  /*f8e0*/  IMAD.U32 R3, RZ, RZ, UR7 ;  /* 0x00000007ff037e24 */ /* 0x000fe2000f8e00ff */
[----:B------:R-:W-:Y:S02]  /*f8f0*/  ULDC.64 UR6, c[0x0][0xc08] ;  /* 0x0003020000067ab9 */ /* 0x000fe40000000a00 */
[----:B------:R-:W-:-:S03]  /*f900*/  UISETP.NE.U32.AND UP1, UPT, UR6, URZ, UPT ;  /* 0x0000003f0600728c */ /* 0x000fc6000bf25070 */
[----:B------:R-:W2:Y:S01]  /*f910*/  @P2 LDG.E R6, desc[UR54][R2.64] ;  /* 0x0000003602062981 */ /* 0x000ea2000c1e1900 */
[----:B------:R-:W-:Y:S01]  /*f920*/  UISETP.NE.AND.EX UP1, UPT, UR7, URZ, UPT, UP1 ;  /* 0x0000003f0700728c */ /* 0x000fe2000bf25310 */
[----:B------:R-:W-:-:S05]  /*f930*/  IMAD.U32 R0, RZ, RZ, UR4 ;  /* 0x00000004ff007e24 */ /* 0x000fca000f8e00ff */
        /* <DEDUP_REMOVED lines=18> */
.L_x_2423:
[----:B------:R-:W-:Y:S01]  /*fa60*/  USEL UR36, UR36, URZ, !UP0 ;  /* 0x0000003f24247287 */ /* 0x000fe2000c000000 */
[----:B------:R-:W-:Y:S01]  /*fa70*/  BSSY B1, `(.L_x_2424) ;  /* 0x000002c000017945 */ /* 0x000fe20003800000 */
[----:B------:R-:W-:-:S03]  /*fa80*/  USEL UR37, UR37, URZ, !UP0 ;  /* 0x0000003f25257287 */ /* 0x000fc6000c000000 */
[----:B------:R-:W-:Y:S09]  /*fa90*/  @P1 BRA `(.L_x_2425) ;  /* 0x0000000000a41947 */ /* 0x000ff20003800000 */
[----:B------:R-:W0:Y:S01]  /*faa0*/  S2R R3, SR_TID.X ;  /* 0x0000000000037919 */ /* 0x000e220000002100 */
[----:B------:R-:W1:Y:S01]  /*fab0*/  LDC R7, c[0x0][0xbe8] ;  /* 0x0002fa00ff077b82 */ /* 0x000e620000000800 */
[----:B------:R-:W-:Y:S02]  /*fac0*/  IMAD.U32 R4, RZ, RZ, UR39 ;  /* 0x00000027ff047e24 */ /* 0x000fe4000f8e00ff */
[----:B-1---5:R-:W-:-:S03]  /*fad0*/  IMAD R2, R0, R7, RZ ;  /* 0x0000000700027224 */ /* 0x022fc600078e02ff */
[----:B0-----:R-:W-:-:S04]  /*fae0*/  IADD3 R4, R4, -0x80, R3 ;  /* 0xffffff8004047810 */ /* 0x001fc80007ffe003 */
[----:B------:R-:W-:-:S13]  /*faf0*/  ISETP.GE.AND P1, PT, R4, R2, PT ;  /* 0x000000020400720c */ /* 0x000fda0003f26270 */
[----:B------:R-:W-:Y:S05]  /*fb00*/  @P1 BRA `(.L_x_2425) ;  /* 0x0000000000881947 */ /* 0x000fea0003800000 */
[----:B------:R-:W-:Y:S01]  /*fb10*/  ISETP.NE.AND P1, PT, R7, 0x1, PT ;  /* 0x000000010700780c */ /* 0x000fe20003f25270 */
[----:B------:R-:W-:Y:S01]  /*fb20*/  ULDC.64 UR12, c[0x0][0xb90] ;  /* 0x0002e400000c7ab9 */ /* 0x000fe20000000a00 */
[----:B------:R-:W-:Y:S01]  /*fb30*/  UMOV UR6, UR4 ;  /* 0x0000000400067c82 */ /* 0x000fe20008000000 */
[----:B------:R-:W-:Y:S01]  /*fb40*/  UIMAD UR8, UR10, UR12, URZ ;  /* 0x0000000c0a0872a4 */ /* 0x000fe2000f8e023f */
[----:B------:R-:W-:Y:S01]  /*fb50*/  IMAD.MOV.U32 R2, RZ, RZ, R4 ;  /* 0x000000ffff027224 */ /* 0x000fe200078e0004 */
[----:B------:R-:W-:Y:S02]  /*fb60*/  UMOV UR7, UR9 ;  /* 0x0000000900077c82 */ /* 0x000fe40008000000 */
[----:B------:R-:W-:Y:S02]  /*fb70*/  UIMAD.WIDE.U32 UR6, UR38, UR12, UR6 ;  /* 0x0000000c260672a5 */ /* 0x000fe4000f8e0006 */
[----:B------:R-:W-:-:S03]  /*fb80*/  UIMAD UR8, UR38, UR13, UR8 ;  /* 0x0000000d260872a4 */ /* 0x000fc6000f8e0208 */
[----:B------:R-:W-:Y:S01]  /*fb90*/  ULDC.64 UR12, c[0x0][0xb98] ;  /* 0x0002e600000c7ab9 */ /* 0x000fe20000000a00 */
[----:B------:R-:W0:Y:S01]  /*fba0*/  @P1 LDC R3, c[0x0][0xbec] ;  /* 0x0002fb00ff031b82 */ /* 0x000e220000000800 */
[----:B------:R-:W-:Y:S02]  /*fbb0*/  UIADD3 UR7, UR7, UR8, URZ ;  /* 0x0000000807077290 */ /* 0x000fe4000fffe03f */
[----:B------:R-:W-:Y:S02]  /*fbc0*/  UIMAD UR8, UR37, UR12, URZ ;  /* 0x0000000c250872a4 */ /* 0x000fe4000f8e023f */
[----:B------:R-:W-:Y:S02]  /*fbd0*/  UIMAD.WIDE.U32 UR6, UR36, UR12, UR6 ;  /* 0x0000000c240672a5 */ /* 0x000fe4000f8e0006 */
[----:B------:R-:W-:Y:S01]  /*fbe0*/  UIMAD UR8, UR36, UR13, UR8 ;  /* 0x0000000d240872a4 */ /* 0x000fe2000f8e0208 */
[----:B------:R-:W1:Y:S02]  /*fbf0*/  @P1 LDC R6, c[0x0][0xbf0] ;  /* 0x0002fc00ff061b82 */ /* 0x000e640000000800 */
[----:B------:R-:W-:Y:S01]  /*fc00*/  ULDC.64 UR12, c[0x0][0xb88] ;  /* 0x0002e200000c7ab9 */ /* 0x000fe20000000a00 */
[----:B0-----:R-:W-:-:S05]  /*fc10*/  @P1 IMAD.HI.U32 R3, R4, R3, RZ ;  /* 0x0000000304031227 */ /* 0x001fca00078e00ff */
[----:B-1----:R-:W-:Y:S01]  /*fc20*/  @P1 SHF.R.U32.HI R2, RZ, R6, R3 ;  /* 0x00000006ff021219 */ /* 0x002fe20000011603 */
[----:B------:R-:W-:-:S03]  /*fc30*/  IMAD.U32 R6, RZ, RZ, UR8 ;  /* 0x00000008ff067e24 */ /* 0x000fc6000f8e00ff */
[--C-:B------:R-:W-:Y:S01]  /*fc40*/  SHF.R.S32.HI R3, RZ, 0x1f, R2.reuse ;  /* 0x0000001fff037819 */ /* 0x100fe20000011402 */
[----:B------:R-:W-:Y:S01]  /*fc50*/  IMAD.MOV R5, RZ, RZ, -R2 ;  /* 0x000000ffff057224 */ /* 0x000fe200078e0a02 */
[----:B------:R-:W-:-:S03]  /*fc60*/  IADD3 R2, P1, R2, UR6, RZ ;  /* 0x0000000602027c10 */ /* 0x000fc6000ff3e0ff */
[----:B------:R-:W-:Y:S01]  /*fc70*/  IMAD R5, R7, R5, R4 ;  /* 0x0000000507057224 */ /* 0x000fe200078e0204 */
[----:B------:R-:W-:Y:S01]  /*fc80*/  IADD3.X R3, R3, UR7, R6, P1, !PT ;  /* 0x0000000703037c10 */ /* 0x000fe20008ffe406 */
[----:B------:R-:W-:-:S03]  /*fc90*/  ULDC.64 UR6, c[0x0][0xb50] ;  /* 0x0002d40000067ab9 */ /* 0x000fc60000000a00 */
[----:B------:R-:W-:Y:S01]  /*fca0*/  SHF.R.S32.HI R4, RZ, 0x1f, R5 ;  /* 0x0000001fff047819 */ /* 0x000fe20000011405 */
[----:B------:R-:W-:-:S04]  /*fcb0*/  IMAD.WIDE.U32 R2, R5, UR12, R2 ;  /* 0x0000000c05027c25 */ /* 0x000fc8000f8e0002 */
[----:B------:R-:W-:-:S04]  /*fcc0*/  IMAD R4, R4, UR12, RZ ;  /* 0x0000000c04047c24 */ /* 0x000fc8000f8e02ff */
[----:B------:R-:W-:Y:S01]  /*fcd0*/  IMAD R7, R5, UR13, R4 ;  /* 0x0000000d05077c24 */ /* 0x000fe2000f8e0204 */
[----:B------:R-:W-:-:S03]  /*fce0*/  LEA R4, P1, R2, UR6, 0x2 ;  /* 0x0000000602047c11 */ /* 0x000fc6000f8210ff */
[----:B------:R-:W-:-:S05]  /*fcf0*/  IMAD.IADD R3, R3, 0x1, R7 ;  /* 0x0000000103037824 */ /* 0x000fca00078e0207 */
[----:B------:R-:W-:Y:S01]  /*fd00*/  LEA.HI.X R5, R2, UR7, R3, 0x2, P1 ;  /* 0x0000000702057c11 */ /* 0x000fe200088f1403 */
[----:B------:R-:W-:-:S05]  /*fd10*/  IMAD.MOV.U32 R3, RZ, RZ, -0x800000 ;  /* 0xff800000ff037424 */ /* 0x000fca00078e00ff */
[----:B------:R0:W-:Y:S02]  /*fd20*/  STG.E desc[UR54][R4.64], R3 ;  /* 0x0000000304007986 */ /* 0x0001e4000c101936 */
.L_x_2425:
[----:B------:R-:W-:Y:S05]  /*fd30*/  BSYNC B1 ;  /* 0x0000000000017941 */ /* 0x000fea0003800000 */
.L_x_2424:
[----:B0-----:R-:W0:Y:S01]  /*fd40*/  @P0 LDC R3, c[0x0][0xbf0] ;  /* 0x0002fc00ff030b82 */ /* 0x001e220000000800 */
[----:B------:R-:W-:Y:S01]  /*fd50*/  ULDC.64 UR12, c[0x0][0xaa0] ;  /* 0x0002a800000c7ab9 */ /* 0x000fe20000000a00 */
[----:B------:R-:W-:Y:S01]  /*fd60*/  LEA R2, R22, R23, 0x5 ;  /* 0x0000001716027211 */ /* 0x000fe200078e28ff */
[----:B------:R-:W-:Y:S01]  /*fd70*/  UIMAD UR8, UR9, UR12, URZ ;  /* 0x0000000c090872a4 */ /* 0x000fe2000f8e023f */
[----:B------:R-:W-:Y:S01]  /*fd80*/  BSSY B1, `(.L_x_2426) ;  /* 0x0000039000017945 */ /* 0x000fe20003800000 */
[----:B------:R-:W-:Y:S02]  /*fd90*/  UIMAD.WIDE.U32 UR6, UR4, UR12, URZ ;  /* 0x0000000c040672a5 */ /* 0x000fe4000f8e003f */
[----:B------:R-:W-:Y:S01]  /*fda0*/  UIMAD UR8, UR4, UR13, UR8 ;  /* 0x0000000d040872a4 */ /* 0x000fe2000f8e0208 */
[----:B------:R-:W-:Y:S02]  /*fdb0*/  VIADD R6, R2, UR39 ;  /* 0x0000002702067c36 */ /* 0x000fe40008000000 */
[----:B------:R-:W-:Y:S01]  /*fdc0*/  ULDC.64 UR12, c[0x0][0xae8] ;  /* 0x0002ba00000c7ab9 */ /* 0x000fe20000000a00 */
[----:B------:R-:W-:Y:S01]  /*fdd0*/  UIADD3 UR7, UR7, UR8, URZ ;  /* 0x0000000807077290 */ /* 0x000fe2000fffe03f */
[----:B------:R-:W-:Y:S01]  /*fde0*/  @P0 IMAD.HI.U32 R2, R6, R9, RZ ;  /* 0x0000000906020227 */ /* 0x000fe200078e00ff */
[----:B------:R-:W-:-:S02]  /*fdf0*/  UIMAD UR4, UR10, UR12, URZ ;  /* 0x0000000c0a0472a4 */ /* 0x000fc4000f8e023f */
[----:B------:R-:W-:Y:S01]  /*fe00*/  UIMAD.WIDE.U32 UR6, UR38, UR12, UR6 ;  /* 0x0000000c260672a5 */ /* 0x000fe2000f8e0006 */
[----:B------:R-:W-:Y:S01]  /*fe10*/  IMAD.MOV.U32 R5, RZ, RZ, R6 ;  /* 0x000000ffff057224 */ /* 0x000fe200078e0006 */
[----:B------:R-:W-:Y:S01]  /*fe20*/  UIMAD UR4, UR38, UR13, UR4 ;  /* 0x0000000d260472a4 */ /* 0x000fe2000f8e0204 */
[----:B------:R-:W-:-:S03]  /*fe30*/  ULDC.64 UR8, c[0x0][0xaf0] ;  /* 0x0002bc0000087ab9 */ /* 0x000fc60000000a00 */
[----:B------:R-:W-:Y:S02]  /*fe40*/  UIADD3 UR7, UR7, UR4, URZ ;  /* 0x0000000407077290 */ /* 0x000fe4000fffe03f */
[----:B------:R-:W-:Y:S01]  /*fe50*/  UIMAD UR4, UR37, UR8, URZ ;  /* 0x00000008250472a4 */ /* 0x000fe2000f8e023f */
[----:B0-----:R-:W-:Y:S01]  /*fe60*/  @P0 SHF.R.U32.HI R5, RZ, R3, R2 ;  /* 0x00000003ff050219 */ /* 0x001fe20000011602 */
        /* <DEDUP_REMOVED lines=11> */
[----:B------:R-:W-:Y:S02]  /*ff20*/  IMAD.U32 R3, RZ, RZ, UR4 ;  /* 0x00000004ff037e24 */ /* 0x000fe4000f8e00ff */
[C---:B------:R-:W-:Y:S01]  /*ff30*/  IMAD R9, R5.reuse, UR9, R4 ;  /* 0x0000000905097c24 */ /* 0x040fe2000f8e0204 */
[----:B------:R-:W-:Y:S01]  /*ff40*/  SHF.R.S32.HI R4, RZ, 0x1f, R7 ;  /* 0x0000001fff047819 */ /* 0x000fe20000011407 */
[----:B------:R-:W-:-:S04]  /*ff50*/  IMAD.WIDE.U32 R2, R5, UR8, R2 ;  /* 0x0000000805027c25 */ /* 0x000fc8000f8e0002 */
[----:B------:R-:W-:Y:S02]  /*ff60*/  IMAD.IADD R3, R3, 0x1, R9 ;  /* 0x0000000103037824 */ /* 0x000fe400078e0209 */
[----:B------:R-:W-:Y:S02]  /*ff70*/  IMAD R4, R4, UR6, RZ ;  /* 0x0000000604047c24 */ /* 0x000fe4000f8e02ff */
[----:B------:R-:W-:Y:S02]  /*ff80*/  VIADD R6, R23, UR39 ;  /* 0x0000002717067c36 */ /* 0x000fe40008000000 */
[----:B-----5:R-:W-:Y:S02]  /*ff90*/  IMAD R11, R0, R11, RZ ;  /* 0x0000000b000b7224 */ /* 0x020fe400078e02ff */
        /* <DEDUP_REMOVED lines=23> */
.L_x_2427:
[----:B------:R-:W-:Y:S05]  /*10110*/  BSYNC B1 ;  /* 0x0000000000017941 */ /* 0x000fea0003800000 */
.L_x_2426:
        /* <DEDUP_REMOVED lines=13> */
.L_x_2429:
[----:B------:R-:W-:Y:S05]  /*101f0*/  BSYNC B1 ;  /* 0x0000000000017941 */ /* 0x000fea0003800000 */
.L_x_2428:
        /* <DEDUP_REMOVED lines=13> */
.L_x_2431:
[----:B------:R-:W-:Y:S05]  /*102d0*/  BSYNC B1 ;  /* 0x0000000000017941 */ /* 0x000fea0003800000 */
.L_x_2430:
[----:B0-----:R-:W-:Y:S01]  /*102e0*/  VIADD R0, R6, 0x60 ;  /* 0x0000006006007836 */ /* 0x001fe20000000000 */
[----:B--2-4-:R-:W0:Y:S04]  /*102f0*/  SHFL.IDX PT, R5, R5, 0x3, 0x181f ;  /* 0x00781f0005057f89 */ /* 0x014e2800000e0000 */
[----:B------:R-:W-:Y:S01]  /*10300*/  ISETP.GE.AND P0, PT, R0, R11, PT ;  /* 0x0000000b0000720c */ /* 0x000fe20003f06270 */
[----:B-1-3--:R1:W2:-:S12]  /*10310*/  SHFL.IDX PT, R2, R4, 0x3, 0x181f ;  /* 0x00781f0004027f89 */ /* 0x00a29800000e0000 */
[----:B-1----:R-:W-:Y:S05]  /*10320*/  @P0 BRA `(.L_x_2422) ;  /* 0x0000000000240947 */ /* 0x002fea0003800000 */
[----:B------:R-:W-:Y:S02]  /*10330*/  ULDC UR4, c[0x0][0xac8] ;  /* 0x0002b20000047ab9 */ /* 0x000fe40000000800 */
[----:B------:R-:W-:Y:S02]  /*10340*/  ISETP.GE.AND P2, PT, R16, UR4, PT ;  /* 0x0000000410007c0c */ /* 0x000fe4000bf46270 */
[----:B------:R-:W-:-:S11]  /*10350*/  ISETP.GE.AND P3, PT, R19, UR4, PT ;  /* 0x0000000413007c0c */ /* 0x000fd6000bf66270 */
[CC--:B--2---:R-:W-:Y:S02]  /*10360*/  @!P2 LEA R6, P0, R16.reuse, R2.reuse, 0x1 ;  /* 0x000000021006a211 */ /* 0x0c4fe400078008ff */
[C---:B------:R-:W-:Y:S02]  /*10370*/  @!P3 LEA R2, P1, R19.reuse, R2, 0x1 ;  /* 0x000000021302b211 */ /* 0x040fe400078208ff */
[-C--:B0-----:R-:W-:Y:S02]  /*10380*/  @!P2 LEA.HI.X R7, R16, R5.reuse, R193, 0x1, P0 ;  /* 0x000000051007a211 */ /* 0x081fe400000f0cc1 */
[----:B------:R-:W-:-:S03]  /*10390*/  @!P3 LEA.HI.X R3, R19, R5, R192, 0x1, P1 ;  /* 0x000000051303b211 */ /* 0x000fc600008f0cc0 */
[----:B------:R1:W-:Y:S04]  /*103a0*/  @!P2 ST.E.128 desc[UR54][R6.64], RZ ;  /* 0x000000ff0600a985 */ /* 0x0003e8000c101d36 */
[----:B------:R1:W-:Y:S02]  /*103b0*/  @!P3 ST.E.128 desc[UR54][R2.64], RZ ;  /* 0x000000ff0200b985 */ /* 0x0003e4000c101d36 */
.L_x_2422:
[----:B------:R-:W-:Y:S05]  /*103c0*/  BSYNC B0 ;  /* 0x0000000000007941 */ /* 0x000fea0003800000 */
.L_x_2413:
[----:B------:R-:W-:Y:S02]  /*103d0*/  ULDC UR4, c[0x0][0xc3c] ;  /* 0x00030f0000047ab9 */ /* 0x000fe40000000800 */
[----:B------:R-:W-:-:S13]  /*103e0*/  ISETP.GE.AND P0, PT, R47, UR4, PT ;  /* 0x000000042f007c0c */ /* 0x000fda000bf06270 */
[----:B------:R-:W-:Y:S05]  /*103f0*/  @!P0 BRA `(.L_x_2432) ;  /* 0xffffff0800508947 */ /* 0x000fea000383ffff */
[----:B------:R-:W-:Y:S05]  /*10400*/  EXIT ;  /* 0x000000000000794d */ /* 0x000fea0003800000 */
.L_x_2371:
        /* <DEDUP_REMOVED lines=55> */
.L_x_2438:
        /* <DEDUP_REMOVED lines=12> */
.L_x_2437:
[----:B------:R-:W-:Y:S05]  /*10840*/  BSYNC B0 ;  /* 0x0000000000007941 */ /* 0x000fea0003800000 */
.L_x_2436:
[----:B0----5:R-:W0:Y:S02]  /*10850*/  SHFL.UP PT, R2, R0, 0x1, RZ ;  /* 0x0420000000027989 */ /* 0x021e2400000e00ff */
        /* <DEDUP_REMOVED lines=20> */
.L_x_2434:
[----:B------:R-:W-:-:S04]  /*109a0*/  IMAD.IADD R13, R4, 0x1, -R3 ;  /* 0x00000001040d7824 */ /* 0x000fc800078e0a03 */
[----:B------:R-:W-:-:S05]  /*109b0*/  IMAD R2, R8, R9, R13 ;  /* 0x0000000908027224 */ /* 0x000fca00078e020d */
[----:B------:R-:W-:-:S13]  /*109c0*/  ISETP.GT.AND P0, PT, R2, R7, PT ;  /* 0x000000070200720c */ /* 0x000fda0003f04270 */
[----:B------:R-:W-:Y:S02]  /*109d0*/  VOTEU.ANY UR7, UPT, !P0 ;  /* 0x0000000000077886 */ /* 0x000fe400040e0100 */
[----:B------:R-:W-:-:S04]  /*109e0*/  UPOPC UR6, UR7 ;  /* 0x00000007000672bf */ /* 0x000fc80008000000 */
[----:B------:R-:W-:-:S03]  /*109f0*/  UIADD3 UR39, UR6, UR4, URZ ;  /* 0x0000000406277290 */ /* 0x000fc6000fffe03f */
[----:B------:R-:W-:Y:S02]  /*10a00*/  ULDC.64 UR4, c[0x0][0xc90] ;  /* 0x0003240000047ab9 */ /* 0x000fe40000000a00 */
[----:B------:R-:W-:-:S06]  /*10a10*/  UIMAD.WIDE UR4, UR39, 0x4, UR4 ;  /* 0x00000004270478a5 */ /* 0x000fcc000f8e0204 */
[----:B------:R-:W-:Y:S02]  /*10a20*/  IMAD.U32 R2, RZ, RZ, UR4 ;  /* 0x00000004ff027e24 */ /* 0x000fe4000f8e00ff */
[----:B------:R-:W-:-:S05]  /*10a30*/  IMAD.U32 R3, RZ, RZ, UR5 ;  /* 0x00000005ff037e24 */ /* 0x000fca000f8e00ff */
[----:B------:R-:W2:Y:S01]  /*10a40*/  LDG.E R6, desc[UR54][R2.64] ;  /* 0x0000003602067981 */ /* 0x000ea2000c1e1900 */
[----:B------:R-:W-:Y:S01]  /*10a50*/  IMAD.U32 R15, RZ, RZ, UR6 ;  /* 0x00000006ff0f7e24 */ /* 0x000fe2000f8e00ff */
[----:B------:R-:W-:-:S04]  /*10a60*/  ISETP.NE.AND P0, PT, RZ, UR7, PT ;  /* 0x00000007ff007c0c */ /* 0x000fc8000bf05270 */
        /* <DEDUP_REMOVED lines=8> */
[----:B------:R-:W-:-:S06]  /*10af0*/  UIADD3 UR4, UR6, -0x1, URZ ;  /* 0xffffffff06047890 */ /* 0x000fcc000fffe03f */
[----:B0-----:R-:W-:-:S05]  /*10b00*/  IMAD.U32 R11, RZ, RZ, UR4 ;  /* 0x00000004ff0b7e24 */ /* 0x001fca000f8e00ff */
[----:B------:R2:W3:Y:S02]  /*10b10*/  SHFL.IDX PT, R16, R8, R11, 0x1f ;  /* 0x00001f0b08107589 */ /* 0x0004e400000e0000 */
.L_x_2439:
[----:B-1----:R-:W-:Y:S02]  /*10b20*/  IMAD.MOV R2, RZ, RZ, -R3 ;  /* 0x000000ffff027224 */ /* 0x002fe400078e0a03 */
[----:B---3--:R-:W-:Y:S02]  /*10b30*/  IMAD R16, R16, R9, R13 ;  /* 0x0000000910107224 */ /* 0x008fe400078e020d */
[----:B------:R-:W-:Y:S01]  /*10b40*/  IMAD.MOV.U32 R13, RZ, RZ, R2 ;  /* 0x000000ffff0d7224 */ /* 0x000fe200078e0002 */
[----:B------:R-:W-:Y:S01]  /*10b50*/  IABS R2, R4 ;  /* 0x0000000400027213 */ /* 0x000fe20000000000 */
[----:B0-2---:R-:W-:Y:S02]  /*10b60*/  IMAD.IADD R11, R7, 0x1, -R16 ;  /* 0x00000001070b7824 */ /* 0x005fe400078e0a10 */
[----:B------:R-:W-:Y:S02]  /*10b70*/  IMAD R7, R13, R12, RZ ;  /* 0x0000000c0d077224 */ /* 0x000fe400078e02ff */
[----:B------:R-:W-:Y:S01]  /*10b80*/  IMAD.MOV R10, RZ, RZ, -R2 ;  /* 0x000000ffff0a7224 */ /* 0x000fe200078e0a02 */
        /* <DEDUP_REMOVED lines=20> */
[----:B------:R-:W-:-:S03]  /*10cd0*/  IMAD R4, R4, R7, R11 ;  /* 0x0000000704047224 */ /* 0x000fc600078e020b */
[----:B------:R-:W-:Y:S02]  /*10ce0*/  VIADDMNMX R15, R3, R9, R6, PT ;  /* 0x00000009030f7246 */ /* 0x000fe40003800106 */
[----:B------:R-:W-:Y:S02]  /*10cf0*/  IABS R9, R4 ;  /* 0x0000000400097213 */ /* 0x000fe40000000000 */
[-C--:B------:R-:W-:Y:S01]  /*10d00*/  IABS R8, R15.reuse ;  /* 0x0000000f00087213 */ /* 0x080fe20000000000 */
[----:B------:R-:W-:Y:S01]  /*10d10*/  IMAD.MOV R18, RZ, RZ, -R15 ;  /* 0x000000ffff127224 */ /* 0x000fe200078e0a0f */
[----:B------:R-:W-:Y:S02]  /*10d20*/  IABS R10, R15 ;  /* 0x0000000f000a7213 */ /* 0x000fe40000000000 */
[----:B------:R-:W0:Y:S08]  /*10d30*/  I2F.RP R6, R8 ;  /* 0x0000000800067306 */ /* 0x000e300000209400 */
[----:B0-----:R-:W0:Y:S02]  /*10d40*/  MUFU.RCP R6, R6 ;  /* 0x0000000600067308 */ /* 0x001e240000001000 */
[----:B0-----:R-:W-:-:S06]  /*10d50*/  IADD3 R3, R6, 0xffffffe, RZ ;  /* 0x0ffffffe06037810 */ /* 0x001fcc0007ffe0ff */
[----:B------:R-:W0:Y:S02]  /*10d60*/  F2I.FTZ.U32.TRUNC.NTZ R3, R3 ;  /* 0x0000000300037305 */ /* 0x000e24000021f000 */
[----:B0-----:R-:W-:-:S04]  /*10d70*/  IMAD.MOV R2, RZ, RZ, -R3 ;  /* 0x000000ffff027224 */ /* 0x001fc800078e0a03 */
[----:B------:R-:W-:Y:S02]  /*10d80*/  IMAD.MOV.U32 R7, RZ, RZ, R2 ;  /* 0x000000ffff077224 */ /* 0x000fe400078e0002 */
[----:B------:R-:W-:Y:S02]  /*10d90*/  IMAD.MOV.U32 R2, RZ, RZ, RZ ;  /* 0x000000ffff027224 */ /* 0x000fe400078e00ff */
        /* <DEDUP_REMOVED lines=20> */
.L_x_2435:
[----:B------:R-:W-:Y:S01]  /*10ee0*/  IMAD.MOV.U32 R16, RZ, RZ, R7 ;  /* 0x000000ffff107224 */ /* 0x000fe200078e0007 */
[----:B------:R-:W-:Y:S01]  /*10ef0*/  ULDC UR39, c[0x0][0xc3c] ;  /* 0x00030f0000277ab9 */ /* 0x000fe20000000800 */
[----:B------:R-:W-:Y:S02]  /*10f00*/  IMAD.MOV.U32 R17, RZ, RZ, RZ ;  /* 0x000000ffff117224 */ /* 0x000fe400078e00ff */
[----:B------:R-:W-:-:S07]  /*10f10*/  IMAD.MOV.U32 R18, RZ, RZ, RZ ;  /* 0x000000ffff127224 */ /* 0x000fce00078e00ff */
.L_x_2440:
[----:B------:R-:W-:Y:S01]  /*10f20*/  ISETP.NE.AND P0, PT, R5, RZ, PT ;  /* 0x000000ff0500720c */ /* 0x000fe20003f05270 */
[----:B------:R-:W-:-:S12]  /*10f30*/  IMAD.U32 R19, RZ, RZ, UR39 ;  /* 0x00000027ff137e24 */ /* 0x000fd8000f8e00ff */
[----:B------:R-:W0:Y:S01]  /*10f40*/  @!P0 S2R R3, SR_CgaCtaId ;  /* 0x0000000000038919 */ /* 0x000e220000008800 */
[----:B------:R-:W-:-:S04]  /*10f50*/  @!P0 MOV R0, 0x400 ;  /* 0x0000040000008802 */ /* 0x000fc80000000f00 */
[----:B0-----:R-:W-:-:S05]  /*10f60*/  @!P0 LEA R0, R3, R0, 0x18 ;  /* 0x0000000003008211 */ /* 0x001fca00078ec0ff */
[----:B------:R0:W-:Y:S01]  /*10f70*/  @!P0 STS.128 [R0+0x298d0], R16 ;  /* 0x0298d01000008388 */ /* 0x0001e20000000c00 */
[----:B------:R-:W-:Y:S06]  /*10f80*/  BAR.ARV 0x5, 0x180 ;  /* 0x0146000000007b1d */ /* 0x000fec0000002000 */
.L_x_2433:
        /* <DEDUP_REMOVED lines=8> */
[----:B------:R-:W2:Y:S01]  /*11010*/  S2UR UR4, SR_CgaCtaId ;  /* 0x00000000000479c3 */ /* 0x000ea20000008800 */
        /* <DEDUP_REMOVED lines=8> */
[C---:B------:R-:W-:Y:S01]  /*110a0*/  LOP3.LUT R13, R14.reuse, 0x7f, RZ, 0xc0, !PT ;  /* 0x0000007f0e0d7812 */ /* 0x040fe200078ec0ff */
[C---:B------:R-:W-:Y:S01]  /*110b0*/  IMAD.SHL.U32 R3, R14.reuse, 0x2, RZ ;  /* 0x000000020e037824 */ /* 0x040fe200078e00ff */
[C---:B------:R-:W-:Y:S01]  /*110c0*/  R2P PR, R14.reuse, 0x14 ;  /* 0x000000140e007804 */ /* 0x040fe20000000000 */
[----:B------:R-:W-:Y:S01]  /*110d0*/  IMAD.SHL.U32 R11, R14, 0x4, RZ ;  /* 0x000000040e0b7824 */ /* 0x000fe200078e00ff */
[----:B0-----:R-:W-:-:S02]  /*110e0*/  LOP3.LUT R0, R4, 0x1b0, RZ, 0xc0, !PT ;  /* 0x000001b004007812 */ /* 0x001fc400078ec0ff */
[----:B------:R-:W-:Y:S02]  /*110f0*/  SHF.R.U32.HI R2, RZ, 0x5, R13 ;  /* 0x00000005ff027819 */ /* 0x000fe4000001160d */
[----:B------:R-:W-:Y:S01]  /*11100*/  LOP3.LUT R10, R0, 0x30, R3, 0x78, !PT ;  /* 0x00000030000a7812 */ /* 0x000fe200078e7803 */
[----:B------:R-:W-:Y:S01]  /*11110*/  IMAD.SHL.U32 R3, R14, 0x80, RZ ;  /* 0x000000800e037824 */ /* 0x000fe200078e00ff */
        /* <DEDUP_REMOVED lines=29> */
[----:B--2---:R-:W-:-:S05]  /*112f0*/  IMAD.U32 R3, RZ, RZ, UR4 ;  /* 0x00000004ff037e24 */ /* 0x004fca000f8e00ff */
[----:B------:R-:W-:Y:S01]  /*11300*/  LEA R22, R3, R22, 0x18 ;  /* 0x0000001603167211 */ /* 0x000fe200078ec0ff */
[----:B------:R0:W-:Y:S04]  /*11310*/  STL [R1+0x4], R3 ;  /* 0x0000040301007387 */ /* 0x0001e80000100800 */
[----:B------:R-:W-:Y:S01]  /*11320*/  IMAD.IADD R0, R22, 0x1, R12 ;  /* 0x0000000116007824 */ /* 0x000fe200078e020c */
[----:B------:R1:W-:Y:S04]  /*11330*/  STL [R1+0x1c], RZ ;  /* 0x00001cff01007387 */ /* 0x0003e80000100800 */
[----:B------:R1:W-:Y:S01]  /*11340*/  STL [R1+0x18], R0 ;  /* 0x0000180001007387 */ /* 0x0003e20000100800 */
[----:B0-----:R-:W-:-:S07]  /*11350*/  LOP3.LUT R3, R37, 0x80, RZ, 0xfc, !PT ;  /* 0x0000008025037812 */ /* 0x001fce00078efcff */
.L_x_2518:
[----:B------:R-:W-:Y:S01]  /*11360*/  ULDC.64 UR4, c[0x0][0xc88] ;  /* 0x0003220000047ab9 */ /* 0x000fe20000000a00 */
[----:B------:R-:W-:Y:S01]  /*11370*/  ULDC.64 UR6, c[0x0][0xa18] ;  /* 0x0002860000067ab9 */ /* 0x000fe20000000a00 */
[----:B------:R-:W-:Y:S01]  /*11380*/  UIMAD.WIDE UR4, UR39, 0x4, UR4 ;  /* 0x00000004270478a5 */ /* 0x000fe2000f8e0204 */
[----:B------:R-:W-:-:S05]  /*11390*/  ULDC.64 UR8, c[0x0][0xa00] ;  /* 0x0002800000087ab9 */ /* 0x000fca0000000a00 */
[----:B0-----:R-:W-:Y:S02]  /*113a0*/  IMAD.U32 R2, RZ, RZ, UR4 ;  /* 0x00000004ff027e24 */ /* 0x001fe4000f8e00ff */
        /* <DEDUP_REMOVED lines=44> */
.L_x_2442:
        /* <DEDUP_REMOVED lines=16> */
[----:B------:R-:W-:-:S04]  /*11770*/  IMAD.U32 R2, RZ, RZ, UR4 ;  /* 0x00000004ff027e24 */ /* 0x000fc8000f8e00ff */
[----:B------:R-:W-:-:S05]  /*11780*/  IMAD.U32 R3, RZ, RZ, UR5 ;  /* 0x00000005ff037e24 */ /* 0x000fca000f8e00ff */
[----:B------:R-:W2:Y:S02]  /*11790*/  LDG.E R2, desc[UR54][R2.64] ;  /* 0x0000003602027981 */ /* 0x000ea4000c1e1900 */
[----:B--2---:R-:W-:Y:S01]  /*117a0*/  R2UR UR36, R2 ;  /* 0x00000000022472ca */ /* 0x004fe200000e0000 */
[----:B------:R-:W-:-:S14]  /*117b0*/  BRA `(.L_x_2444) ;  /* 0x00000000002c7947 */ /* 0x000fdc0003800000 */
.L_x_2443:
        /* <DEDUP_REMOVED lines=11> */
.L_x_2444:
[----:B------:R-:W-:Y:S01]  /*11870*/  R2UR UR6, R17 ;  /* 0x00000000110672ca */ /* 0x000fe200000e0000 */
[----:B------:R-:W-:Y:S01]  /*11880*/  ULDC UR4, c[0x0][0x448] ;  /* 0x0001120000047ab9 */ /* 0x000fe20000000800 */
[----:B------:R-:W-:Y:S01]  /*11890*/  UIADD3 UR36, -UR38, UR36, URZ ;  /* 0x0000002426247290 */ /* 0x000fe2000fffe13f */
[----:B------:R-:W-:Y:S01]  /*118a0*/  BSSY B7, `(.L_x_2445) ;  /* 0x0000467000077945 */ /* 0x000fe20003800000 */
[----:B------:R-:W-:Y:S02]  /*118b0*/  UISETP.NE.AND UP0, UPT, UR4, 0x1, UPT ;  /* 0x000000010400788c */ /* 0x000fe4000bf05270 */
[----:B------:R-:W-:Y:S02]  /*118c0*/  UIADD3 UR7, UR36, 0xa0, -UR40 ;  /* 0x000000a024077890 */ /* 0x000fe4000fffe828 */
[----:B------:R-:W-:-:S05]  /*118d0*/  UP2UR UR49, UPR, URZ, 0x1 ;  /* 0x000000013f317883 */ /* 0x000fca0008000000 */
[----:B------:R-:W-:Y:S02]  /*118e0*/  USHF.L.U32 UR6, UR6, 0x7, URZ ;  /* 0x0000000706067899 */ /* 0x000fe4000800063f */
[----:B------:R-:W-:Y:S01]  /*118f0*/  @UP0 ULDC UR4, c[0x0][0x44c] ;  /* 0x0001130000040ab9 */ /* 0x000fe20000000800 */
[----:B------:R-:W-:Y:S01]  /*11900*/  @UP0 ULDC UR8, c[0x0][0x450] ;  /* 0x0001140000080ab9 */ /* 0x000fe20000000800 */
[----:B------:R-:W-:-:S04]  /*11910*/  UIADD3 UR6, UR6, 0x7f, URZ ;  /* 0x0000007f06067890 */ /* 0x000fc8000fffe03f */
[----:B------:R-:W-:Y:S02]  /*11920*/  UIMAD.WIDE.U32 UR4, UR6, UR4, URZ ;  /* 0x00000004060472a5 */ /* 0x000fe4000f8e003f */
[----:B------:R-:W-:Y:S02]  /*11930*/  UIADD3 UR4, UR36, 0x9f, URZ ;  /* 0x0000009f24047890 */ /* 0x000fe4000fffe03f */
[----:B------:R-:W-:Y:S02]  /*11940*/  @UP0 USHF.R.U32.HI UR6, URZ, UR8, UR5 ;  /* 0x000000083f060299 */ /* 0x000fe40008011605 */
[----:B------:R-:W-:Y:S02]  /*11950*/  UIMAD.WIDE UR4, UR4, 0x66666667, URZ ;  /* 0x66666667040478a5 */ /* 0x000fe4000f8e023f */
[----:B------:R-:W-:Y:S02]  /*11960*/  UIADD3 UR6, UR7, UR6, URZ ;  /* 0x0000000607067290 */ /* 0x000fe4000fffe03f */
[----:B------:R-:W-:-:S02]  /*11970*/  USHF.R.U32.HI UR4, URZ, 0x1f, UR5 ;  /* 0x0000001f3f047899 */ /* 0x000fc40008011605 */
[----:B------:R-:W-:Y:S02]  /*11980*/  UIMAD.WIDE UR6, UR6, 0x66666667, URZ ;  /* 0x66666667060678a5 */ /* 0x000fe4000f8e023f */
[----:B------:R-:W-:Y:S02]  /*11990*/  ULEA.HI.SX32 UR4, UR5, UR4, 0x1a ;  /* 0x0000000405047291 */ /* 0x000fe4000f8fd23f */
[----:B------:R-:W-:-:S04]  /*119a0*/  USHF.R.U32.HI UR6, URZ, 0x1f, UR7 ;  /* 0x0000001f3f067899 */ /* 0x000fc80008011607 */
[----:B------:R-:W-:-:S04]  /*119b0*/  ULEA.HI.SX32 UR6, UR7, UR6, 0x1a ;  /* 0x0000000607067291 */ /* 0x000fc8000f8fd23f */
[----:B------:R-:W-:-:S04]  /*119c0*/  UISETP.LT.AND UP0, UPT, UR4, UR6, UPT ;  /* 0x000000060400728c */ /* 0x000fc8000bf01270 */
[----:B------:R-:W-:-:S06]  /*119d0*/  USEL UR41, UR4, UR6, UP0 ;  /* 0x0000000604297287 */ /* 0x000fcc0008000000 */
[----:B------:R-:W-:-:S13]  /*119e0*/  ISETP.LT.AND P0, PT, RZ, UR41, PT ;  /* 0x00000029ff007c0c */ /* 0x000fda000bf01270 */
        /* <DEDUP_REMOVED lines=18> */
.L_x_2446:
        /* <DEDUP_REMOVED lines=10> */
[----:B------:R-:W0:Y:S01]  /*11bb0*/  LDC.64 R2, c[0x4][R2] ;  /* 0x0100000002027b82 */ /* 0x000e220000000a00 */
        /* <DEDUP_REMOVED lines=8> */
[----:B0-----:R-:W-:Y:S05]  /*11c40*/  CALL.ABS.NOINC R2 ;  /* 0x0000000002007343 */ /* 0x001fea0003c00000 */
.L_x_2449:
[----:B------:R-:W-:Y:S05]  /*11c50*/  BSYNC B6 ;  /* 0x0000000000067941 */ /* 0x000fea0003800000 */
.L_x_2448:
        /* <DEDUP_REMOVED lines=22> */
.L_x_2451:
[----:B------:R-:W-:Y:S05]  /*11dc0*/  BSYNC B6 ;  /* 0x0000000000067941 */ /* 0x000fea0003800000 */
.L_x_2450:
        /* <DEDUP_REMOVED lines=20> */
.L_x_2453:
[----:B------:R-:W-:Y:S05]  /*11f10*/  BSYNC B6 ;  /* 0x0000000000067941 */ /* 0x000fea0003800000 */
.L_x_2452:
        /* <DEDUP_REMOVED lines=19> */
.L_x_2455:
[----:B------:R-:W-:Y:S05]  /*12050*/  BSYNC B6 ;  /* 0x0000000000067941 */ /* 0x000fea0003800000 */
.L_x_2454:
        /* <DEDUP_REMOVED lines=34> */
.L_x_2538:
        /* <DEDUP_REMOVED lines=28> */
[----:B------:R-:W-:-:S04]  /*12440*/  @!P0 IMAD.WIDE.U32 R2, R32, R2, R6 ;  /* 0x0000000220028225 */ /* 0x000fc800078e0006 */
[----:B------:R-:W-:Y:S01]  /*12450*/  @!P0 IMAD.IADD R9, R9, 0x1, R3 ;  /* 0x0000000109098824 */ /* 0x000fe200078e0203 */
[----:B-1----:R-:W-:Y:S01]  /*12460*/  @!P0 LEA R4, P1, R2, R4, 0x2 ;  /* 0x0000000402048211 */ /* 0x002fe200078210ff */
[----:B------:R-:W-:-:S03]  /*12470*/  IMAD.MOV.U32 R6, RZ, RZ, RZ ;  /* 0x000000ffff067224 */ /* 0x000fc600078e00ff */
        /* <DEDUP_REMOVED lines=11> */
[----:B------:R-:W-:Y:S02]  /*12530*/  @!P0 SHF.R.S32.HI R5, RZ, 0x1f, R7 ;  /* 0x0000001fff058819 */ /* 0x000fe40000011407 */
[----:B------:R-:W-:Y:S01]  /*12540*/  @!P0 MOV R4, R7 ;  /* 0x0000000700048202 */ /* 0x000fe20000000f00 */
[----:B----4-:R-:W-:-:S04]  /*12550*/  @!P0 IMAD R10, R10, R2, RZ ;  /* 0x000000020a0a8224 */ /* 0x010fc800078e02ff */
        /* <DEDUP_REMOVED lines=14> */
[----:B------:R-:W-:Y:S02]  /*12640*/  IMAD R7, R19, R5, R8 ;  /* 0x0000000513077224 */ /* 0x000fe400078e0208 */
[----:B0-----:R-:W-:-:S02]  /*12650*/  IMAD.U32 R2, RZ, RZ, UR46 ;  /* 0x0000002eff027e24 */ /* 0x001fc4000f8e00ff */
[----:B------:R-:W-:Y:S02]  /*12660*/  IMAD R5, R19, R0, R9 ;  /* 0x0000000013057224 */ /* 0x000fe400078e0209 */
[----:B------:R-:W-:Y:S01]  /*12670*/  VIADD R12, R12, 0xffffffff ;  /* 0xffffffff0c0c7836 */ /* 0x000fe20000000000 */
[----:B------:R-:W-:-:S13]  /*12680*/  ISETP.NE.AND P2, PT, R2, 0x3, PT ;  /* 0x000000030200780c */ /* 0x000fda0003f45270 */
[----:B------:R-:W-:-:S04]  /*12690*/  @P2 LOP3.LUT R23, R23, 0x40, RZ, 0xfc, !PT ;  /* 0x0000004017172812 */ /* 0x000fc800078efcff */
[----:B------:R-:W-:-:S04]  /*126a0*/  LOP3.LUT R23, R23, 0xffffffdf, RZ, 0xc0, !PT ;  /* 0xffffffdf17177812 */ /* 0x000fc800078ec0ff */
[----:B------:R-:W-:Y:S01]  /*126b0*/  @P0 LOP3.LUT R23, R23, 0x20, RZ, 0xfc, !PT ;  /* 0x0000002017170812 */ /* 0x000fe200078efcff */
[----:B------:R-:W-:Y:S06]  /*126c0*/  @!P2 BRA `(.L_x_2457) ;  /* 0x000000000004a947 */ /* 0x000fec0003800000 */
[----:B------:R-:W-:Y:S01]  /*126d0*/  BPT.TRAP 0x1 ;  /* 0x000000040000795c */ /* 0x000fe20000300000 */
.L_x_2457:
[----:B------:R-:W-:Y:S01]  /*126e0*/  IMAD R0, R28, 0x8, R22 ;  /* 0x000000081c007824 */ /* 0x000fe200078e0216 */
[----:B------:R-:W-:Y:S01]  /*126f0*/  SHF.L.U32 R31, R33, 0x1f, RZ ;  /* 0x0000001f211f7819 */ /* 0x000fe200000006ff */
[----:B------:R-:W-:Y:S01]  /*12700*/  BSSY B0, `(.L_x_2458) ;  /* 0x0000004000007945 */ /* 0x000fe20003800000 */
[----:B------:R-:W-:Y:S02]  /*12710*/  SHF.R.S32.HI R29, RZ, 0x1f, R5 ;  /* 0x0000001fff1d7819 */ /* 0x000fe40000011405 */
[----:B------:R-:W0:Y:S02]  /*12720*/  SYNCS.PHASECHK.TRANS64.TRYWAIT P0, [R0+URZ+0x29880], R31 ;  /* 0x0298801f000075a7 */ /* 0x000e24000800017f */
[----:B0-----:R-:W-:Y:S05]  /*12730*/  @!P0 BRA `(.L_x_2459) ;  /* 0x0000004800c48947 */ /* 0x001fea0003800000 */
.L_x_2539:
[----:B------:R-:W-:Y:S05]  /*12740*/  BSYNC B0 ;  /* 0x0000000000007941 */ /* 0x000fea0003800000 */
.L_x_2458:
        /* <DEDUP_REMOVED lines=87> */
.L_x_2551:
        /* <DEDUP_REMOVED lines=12> */
.L_x_2461:
        /* <DEDUP_REMOVED lines=11> */
.L_x_2462:
[----:B------:R2:W-:Y:S01]  /*12e30*/  SYNCS.ARRIVE.TRANS64.A1T0 RZ, [R0+URZ+0x29870], RZ ;  /* 0x029870ff00ff79a7 */ /* 0x0005e2000810003f */
[----:B------:R-:W-:Y:S05]  /*12e40*/  @!P6 BRA `(.L_x_2463) ;  /* 0x000000000004e947 */ /* 0x000fea0003800000 */
[----:B------:R-:W-:Y:S01]  /*12e50*/  BPT.TRAP 0x1 ;  /* 0x000000040000795c */ /* 0x000fe20000300000 */
.L_x_2463:
[----:B------:R-:W3:Y:S01]  /*12e60*/  SYNCS.PHASECHK.TRANS64.TRYWAIT P0, [R0+URZ+0x29840], R31 ;  /* 0x0298401f000075a7 */ /* 0x000ee2000800017f */
[----:B------:R-:W-:Y:S04]  /*12e70*/  BSSY B0, `(.L_x_2464) ;  /* 0x0000002000007945 */ /* 0x000fe80003800000 */
[----:B---3--:R-:W-:Y:S05]  /*12e80*/  @!P0 BRA `(.L_x_2465) ;  /* 0x0000004800cc8947 */ /* 0x008fea0003800000 */
.L_x_2552:
[----:B------:R-:W-:Y:S05]  /*12e90*/  BSYNC B0 ;  /* 0x0000000000007941 */ /* 0x000fea0003800000 */
.L_x_2464:
        /* <DEDUP_REMOVED lines=11> */
[----:B------:R-:W-:-:S03]  /*12f50*/  IMAD R8, R7, UR5, R8 ;  /* 0x0000000507087c24 */ /* 0x000fc6000f8e0208 */
[----:B------:R-:W-:Y:S01]  /*12f60*/  IADD3 R5, R3, R4, RZ ;  /* 0x0000000403057210 */ /* 0x000fe20007ffe0ff */
        /* <DEDUP_REMOVED lines=67> */
.L_x_2564:
[----:B------:R-:W-:Y:S01]  /*133a0*/  LOP3.LUT P0, RZ, R23, 0x100, RZ, 0xc0, !PT ;  /* 0x0000010017ff7812 */ /* 0x000fe2000780c0ff */
[----:B------:R-:W-:-:S12]  /*133b0*/  BSSY B0, `(.L_x_2467) ;  /* 0x000000e000007945 */ /* 0x000fd80003800000 */
[----:B------:R-:W-:Y:S05]  /*133c0*/  @!P0 BRA `(.L_x_2468) ;  /* 0x0000000000308947 */ /* 0x000fea0003800000 */
[C---:B------:R-:W-:Y:S01]  /*133d0*/  LOP3.LUT P3, RZ, R23.reuse, 0x10, RZ, 0xc0, !PT ;  /* 0x0000001017ff7812 */ /* 0x040fe2000786c0ff */
[----:B------:R-:W-:Y:S01]  /*133e0*/  IMAD.IADD R5, R22, 0x1, R4 ;  /* 0x0000000116057824 */ /* 0x000fe200078e0204 */
[C---:B------:R-:W-:Y:S02]  /*133f0*/  LOP3.LUT P2, RZ, R23.reuse, 0x8, RZ, 0xc0, !PT ;  /* 0x0000000817ff7812 */ /* 0x040fe4000784c0ff */
[----:B------:R-:W-:Y:S02]  /*13400*/  LOP3.LUT P1, RZ, R23, 0x4, RZ, 0xc0, !PT ;  /* 0x0000000417ff7812 */ /* 0x000fe4000782c0ff */
[----:B----4-:R-:W-:-:S05]  /*13410*/  IADD3 R2, P0, R37, R14, RZ ;  /* 0x0000000e25027210 */ /* 0x010fca0007f1e0ff */
[----:B------:R-:W-:-:S05]  /*13420*/  IMAD.X R3, RZ, RZ, R7, P0 ;  /* 0x000000ffff037224 */ /* 0x000fca00000e0607 */
[----:B------:R-:W-:Y:S01]  /*13430*/  @!PT LDS RZ, [RZ] ;  /* 0x00000000fffff984 */ /* 0x000fe20000000800 */
[----:B------:R-:W-:Y:S01]  /*13440*/  @!PT LDS RZ, [RZ] ;  /* 0x00000000fffff984 */ /* 0x000fe20000000800 */
[----:B------:R-:W-:Y:S01]  /*13450*/  @!PT LDS RZ, [RZ] ;  /* 0x00000000fffff984 */ /* 0x000fe20000000800 */
[----:B------:R4:W-:Y:S04]  /*13460*/  LDGSTS.E.BYPASS.LTC128B.128 [R5+0x1c400], desc[UR54][R2.64], !P3 ;  /* 0x1c40000002057fae */ /* 0x0009e8000d901d76 */
[----:B------:R4:W-:Y:S04]  /*13470*/  LDGSTS.E.BYPASS.LTC128B.128 [R5+0x1ec00], desc[UR54][R2.64+0x40], !P2 ;  /* 0x1ec0004002057fae */ /* 0x0009e8000d101d76 */
[----:B------:R4:W-:Y:S02]  /*13480*/  LDGSTS.E.BYPASS.LTC128B.128 [R5+0x21400], desc[UR54][R2.64+0x80], !P1 ;  /* 0x2140008002057fae */ /* 0x0009e4000c901d76 */
.L_x_2468:
[----:B------:R-:W-:Y:S05]  /*13490*/  BSYNC B0 ;  /* 0x0000000000007941 */ /* 0x000fea0003800000 */
.L_x_2467:
[----:B------:R-:W-:Y:S01]  /*134a0*/  NOP ;  /* 0x0000000000007918 */ /* 0x000fe20000000000 */
[----:B------:R-:W-:-:S13]  /*134b0*/  PLOP3.LUT P0, PT, PT, PT, PT, 0x80, 0x0 ;  /* 0x000000000000781c */ /* 0x000fda0003f0f070 */
.L_x_2469:
        /* <DEDUP_REMOVED lines=11> */
.L_x_2470:
        /* <DEDUP_REMOVED lines=33> */
[----:B01----:R-:W-:Y:S05]  /*13780*/  CALL.ABS.NOINC R2 ;  /* 0x0000000002007343 */ /* 0x003fea0003c00000 */
.L_x_2472:
[----:B------:R-:W-:Y:S05]  /*13790*/  BSYNC B6 ;  /* 0x0000000000067941 */ /* 0x000fea0003800000 */
.L_x_2471:
[----:B------:R0:W5:Y:S01]  /*137a0*/  LDL R8, [R1+0x18] ;  /* 0x0000180001087983 */ /* 0x0001620000100800 */
[----:B------:R-:W-:Y:S01]  /*137b0*/  UISETP.NE.AND UP0, UPT, UR49, URZ, UPT ;  /* 0x0000003f3100728c */ /* 0x000fe2000bf05270 */
[----:B------:R-:W2:Y:S01]  /*137c0*/  S2R R2, SR_TID.X ;  /* 0x0000000000027919 */ /* 0x000ea20000002100 */
[----:B------:R-:W-:Y:S01]  /*137d0*/  R2UR UR6, R34 ;  /* 0x00000000220672ca */ /* 0x000fe200000e0000 */
[----:B------:R-:W-:-:S03]  /*137e0*/  ULDC.64 UR8, c[0x0][0x2d8] ;  /* 0x0000b60000087ab9 */ /* 0x000fc60000000a00 */
[----:B------:R-:W-:Y:S01]  /*137f0*/  PLOP3.LUT P0, PT, PT, PT, UP0, 0x80, 0x0 ;  /* 0x000000000000781c */ /* 0x000fe20003f0f008 */
[----:B------:R-:W3:Y:S04]  /*13800*/  LDC R4, c[0x0][0x448] ;  /* 0x00011200ff047b82 */ /* 0x000ee80000000800 */
[----:B------:R-:W-:Y:S01]  /*13810*/  @UP0 ULDC UR4, c[0x0][0x44c] ;  /* 0x0001130000040ab9 */ /* 0x000fe20000000800 */
[C---:B------:R-:W-:Y:S02]  /*13820*/  R2UR UR7, R18.reuse ;  /* 0x00000000120772ca */ /* 0x040fe400000e0000 */
[----:B------:R-:W-:Y:S02]  /*13830*/  R2UR UR10, R18 ;  /* 0x00000000120a72ca */ /* 0x000fe400000e0000 */
[C---:B--2---:R-:W-:Y:S01]  /*13840*/  LOP3.LUT R19, R2.reuse, 0x7f, RZ, 0xc0, !PT ;  /* 0x0000007f02137812 */ /* 0x044fe200078ec0ff */
[----:B------:R-:W-:-:S03]  /*13850*/  IMAD.SHL.U32 R2, R2, 0x20, RZ ;  /* 0x0000002002027824 */ /* 0x000fc600078e00ff */
[----:B------:R-:W-:-:S04]  /*13860*/  SHF.R.U32.HI R19, RZ, 0x2, R19 ;  /* 0x00000002ff137819 */ /* 0x000fc80000011613 */
[----:B------:R-:W-:-:S05]  /*13870*/  LOP3.LUT R2, R19, 0x60, R2, 0xf8, !PT ;  /* 0x0000006013027812 */ /* 0x000fca00078ef802 */
[----:B------:R-:W-:-:S04]  /*13880*/  IMAD R7, R17, 0x80, R2 ;  /* 0x0000008011077824 */ /* 0x000fc800078e0202 */
[----:B------:R-:W-:Y:S01]  /*13890*/  @P0 IMAD.HI.U32 R0, R7, UR4, RZ ;  /* 0x0000000407000c27 */ /* 0x000fe2000f8e00ff */
[----:B------:R-:W-:Y:S01]  /*138a0*/  PLOP3.LUT P0, PT, PT, PT, UP0, 0x80, 0x0 ;  /* 0x000000000000781c */ /* 0x000fe20003f0f008 */
[----:B------:R-:W-:Y:S01]  /*138b0*/  @UP0 ULDC UR4, c[0x0][0x450] ;  /* 0x0001140000040ab9 */ /* 0x000fe20000000800 */
[----:B------:R-:W-:Y:S01]  /*138c0*/  UIMAD UR6, UR6, UR8, URZ ;  /* 0x00000008060672a4 */ /* 0x000fe2000f8e023f */
[----:B------:R-:W-:Y:S01]  /*138d0*/  IMAD.MOV.U32 R2, RZ, RZ, R7 ;  /* 0x000000ffff027224 */ /* 0x000fe200078e0007 */
[----:B------:R-:W-:Y:S02]  /*138e0*/  UMOV UR5, UR45 ;  /* 0x0000002d00057c82 */ /* 0x000fe40008000000 */
[----:B------:R-:W-:-:S07]  /*138f0*/  UIMAD UR6, UR10, UR9, UR6 ;  /* 0x000000090a0672a4 */ /* 0x000fce000f8e0206 */
[----:B------:R-:W-:Y:S01]  /*13900*/  @P0 SHF.R.U32.HI R2, RZ, UR4, R0 ;  /* 0x00000004ff020c19 */ /* 0x000fe20008011600 */
[----:B------:R-:W-:Y:S02]  /*13910*/  UMOV UR4, UR36 ;  /* 0x0000002400047c82 */ /* 0x000fe40008000000 */
[----:B------:R-:W-:-:S03]  /*13920*/  UIMAD.WIDE.U32 UR4, UR7, UR8, UR4 ;  /* 0x00000008070472a5 */ /* 0x000fc6000f8e0004 */
[----:B------:R-:W-:Y:S01]  /*13930*/  ULDC.64 UR8, c[0x0][0x2e0] ;  /* 0x0000b80000087ab9 */ /* 0x000fe20000000a00 */
[----:B------:R-:W-:Y:S02]  /*13940*/  UIADD3 UR5, UR5, UR6, URZ ;  /* 0x0000000605057290 */ /* 0x000fe4000fffe03f */
[----:B------:R-:W-:Y:S01]  /*13950*/  UIMAD UR7, UR44, UR8, URZ ;  /* 0x000000082c0772a4 */ /* 0x000fe2000f8e023f */
[----:B------:R-:W-:Y:S01]  /*13960*/  SHF.R.S32.HI R0, RZ, 0x1f, R2 ;  /* 0x0000001fff007819 */ /* 0x000fe20000011402 */
[----:B------:R-:W-:Y:S01]  /*13970*/  UIMAD.WIDE.U32 UR4, UR43, UR8, UR4 ;  /* 0x000000082b0472a5 */ /* 0x000fe2000f8e0004 */
[----:B------:R-:W2:Y:S01]  /*13980*/  S2R R19, SR_TID.X ;  /* 0x0000000000137919 */ /* 0x000ea20000002100 */
[----:B------:R-:W-:-:S03]  /*13990*/  UIMAD UR7, UR43, UR9, UR7 ;  /* 0x000000092b0772a4 */ /* 0x000fc6000f8e0207 */
[----:B------:R-:W-:Y:S01]  /*139a0*/  ULDC.64 UR8, c[0x0][0x2d0] ;  /* 0x0000b40000087ab9 */ /* 0x000fe20000000a00 */
[----:B------:R-:W-:Y:S01]  /*139b0*/  UIADD3 UR5, UR5, UR7, URZ ;  /* 0x0000000705057290 */ /* 0x000fe2000fffe03f */
[----:B------:R-:W-:Y:S02]  /*139c0*/  IMAD R5, R0, UR8, RZ ;  /* 0x0000000800057c24 */ /* 0x000fe4000f8e02ff */
[----:B------:R-:W-:Y:S02]  /*139d0*/  IMAD.U32 R3, RZ, RZ, UR8 ;  /* 0x00000008ff037e24 */ /* 0x000fe4000f8e00ff */
[----:B------:R-:W-:Y:S02]  /*139e0*/  IMAD.MOV R0, RZ, RZ, -R2 ;  /* 0x000000ffff007224 */ /* 0x000fe400078e0a02 */
[C---:B------:R-:W-:Y:S02]  /*139f0*/  IMAD R5, R2.reuse, UR9, R5 ;  /* 0x0000000902057c24 */ /* 0x040fe4000f8e0205 */
[----:B------:R-:W-:Y:S01]  /*13a00*/  IMAD.WIDE.U32 R2, R2, R3, UR4 ;  /* 0x0000000402027e25 */ /* 0x000fe2000f8e0003 */
[----:B------:R-:W-:-:S03]  /*13a10*/  ULDC.64 UR4, c[0x0][0x2c8] ;  /* 0x0000b20000047ab9 */ /* 0x000fc60000000a00 */
[----:B---3--:R-:W-:Y:S02]  /*13a20*/  IMAD R0, R4, R0, R7 ;  /* 0x0000000004007224 */ /* 0x008fe400078e0207 */
[----:B------:R-:W-:-:S03]  /*13a30*/  IMAD.IADD R3, R3, 0x1, R5 ;  /* 0x0000000103037824 */ /* 0x000fc600078e0205 */
[----:B------:R-:W-:Y:S01]  /*13a40*/  SHF.R.S32.HI R5, RZ, 0x1f, R0 ;  /* 0x0000001fff057819 */ /* 0x000fe20000011400 */
[----:B------:R-:W-:-:S04]  /*13a50*/  IMAD.WIDE.U32 R2, R0, UR4, R2 ;  /* 0x0000000400027c25 */ /* 0x000fc8000f8e0002 */
[----:B------:R-:W-:-:S04]  /*13a60*/  IMAD R5, R5, UR4, RZ ;  /* 0x0000000405057c24 */ /* 0x000fc8000f8e02ff */
        /* <DEDUP_REMOVED lines=16> */
[----:B------:R-:W-:Y:S01]  /*13b70*/  IMAD R17, R17, 0x80, R9 ;  /* 0x0000008011117824 */ /* 0x000fe200078e0209 */
[----:B------:R-:W2:Y:S03]  /*13b80*/  SHFL.IDX PT, R2, R5, RZ, 0x1c1f ;  /* 0x001c1fff05027589 */ /* 0x000ea600000e0000 */
[C---:B------:R-:W-:Y:S01]  /*13b90*/  VIADD R7, R17.reuse, 0x20 ;  /* 0x0000002011077836 */ /* 0x040fe20000000000 */
[----:B------:R-:W-:Y:S01]  /*13ba0*/  ISETP.GE.AND P0, PT, R17, R4, PT ;  /* 0x000000041100720c */ /* 0x000fe20003f06270 */
[----:B------:R-:W3:-:S12]  /*13bb0*/  SHFL.IDX PT, R14, R0, 0x1, 0x1c1f ;  /* 0x003c1f00000e7f89 */ /* 0x000ed800000e0000 */
[----:B0-----:R-:W-:-:S05]  /*13bc0*/  @!P0 IADD3 R6, P4, R37, R3, RZ ;  /* 0x0000000325068210 */ /* 0x001fca0007f9e0ff */
[----:B--2---:R-:W-:Y:S02]  /*13bd0*/  @!P0 IMAD.X R3, RZ, RZ, R2, P4 ;  /* 0x000000ffff038224 */ /* 0x004fe400020e0602 */
[----:B------:R-:W-:-:S05]  /*13be0*/  @!P0 IMAD.MOV.U32 R2, RZ, RZ, R6 ;  /* 0x000000ffff028224 */ /* 0x000fca00078e0006 */
[----:B-----5:R-:W-:Y:S04]  /*13bf0*/  @!P0 LDGSTS.E.BYPASS.LTC128B.128 [R8+0x14400], desc[UR54][R2.64], !P3 ;  /* 0x1440000002088fae */ /* 0x020fe8000d901d76 */
[----:B------:R-:W-:Y:S04]  /*13c00*/  @!P0 LDGSTS.E.BYPASS.LTC128B.128 [R8+0x16400], desc[UR54][R2.64+0x40], !P2 ;  /* 0x1640004002088fae */ /* 0x000fe8000d101d76 */
[----:B------:R0:W-:Y:S01]  /*13c10*/  @!P0 LDGSTS.E.BYPASS.LTC128B.128 [R8+0x18400], desc[UR54][R2.64+0x80], !P1 ;  /* 0x1840008002088fae */ /* 0x0001e2000c901d76 */
[----:B------:R-:W-:-:S03]  /*13c20*/  ISETP.GE.AND P0, PT, R7, R4, PT ;  /* 0x000000040700720c */ /* 0x000fc60003f06270 */
[----:B0-----:R-:W0:Y:S10]  /*13c30*/  SHFL.IDX PT, R2, R5, 0x1, 0x1c1f ;  /* 0x003c1f0005027f89 */ /* 0x001e3400000e0000 */
[----:B---3--:R-:W-:-:S05]  /*13c40*/  @!P0 IADD3 R14, P4, R37, R14, RZ ;  /* 0x0000000e250e8210 */ /* 0x008fca0007f9e0ff */
[----:B0-----:R-:W-:Y:S02]  /*13c50*/  @!P0 IMAD.X R7, RZ, RZ, R2, P4 ;  /* 0x000000ffff078224 */ /* 0x001fe400020e0602 */
[----:B------:R-:W-:Y:S02]  /*13c60*/  @!P0 IMAD.MOV.U32 R2, RZ, RZ, R14 ;  /* 0x000000ffff028224 */ /* 0x000fe400078e000e */
[----:B------:R-:W-:Y:S01]  /*13c70*/  @!P0 IMAD.MOV.U32 R3, RZ, RZ, R7 ;  /* 0x000000ffff038224 */ /* 0x000fe200078e0007 */
[----:B------:R-:W0:Y:S01]  /*13c80*/  SHFL.IDX PT, R14, R0, 0x2, 0x1c1f ;  /* 0x005c1f00000e7f89 */ /* 0x000e2200000e0000 */
[----:B------:R-:W-:-:S03]  /*13c90*/  VIADD R7, R17, 0x40 ;  /* 0x0000004011077836 */ /* 0x000fc60000000000 */
        /* <DEDUP_REMOVED lines=14> */
.L_x_2573:
[----:B------:R-:W-:Y:S01]  /*13d80*/  VIADD R17, R17, 0x60 ;  /* 0x0000006011117836 */ /* 0x000fe20000000000 */
[----:B------:R-:W-:Y:S04]  /*13d90*/  BSSY B0, `(.L_x_2474) ;  /* 0x000000b000007945 */ /* 0x000fe80003800000 */
        /* <DEDUP_REMOVED lines=10> */
.L_x_2475:
[----:B------:R-:W-:Y:S05]  /*13e40*/  BSYNC B0 ;  /* 0x0000000000007941 */ /* 0x000fea0003800000 */
.L_x_2474:
[----:B------:R-:W-:Y:S01]  /*13e50*/  NOP ;  /* 0x0000000000007918 */ /* 0x000fe20000000000 */
[----:B------:R-:W-:-:S13]  /*13e60*/  PLOP3.LUT P0, PT, PT, PT, PT, 0x80, 0x0 ;  /* 0x000000000000781c */ /* 0x000fda0003f0f070 */
.L_x_2476:
        /* <DEDUP_REMOVED lines=18> */
.L_x_2574:
[----:B------:R-:W-:Y:S05]  /*13f90*/  BSYNC B0 ;  /* 0x0000000000007941 */ /* 0x000fea0003800000 */
.L_x_2477:
[----:B------:R-:W-:-:S06]  /*13fa0*/  UISETP.GE.AND UP0, UPT, UR41, 0x2, UPT ;  /* 0x000000022900788c */ /* 0x000fcc000bf06270 */
[----:B------:R-:W-:-:S13]  /*13fb0*/  PLOP3.LUT P0, PT, PT, PT, UP0, 0x40, 0x0 ;  /* 0x000000000000781c */ /* 0x000fda0003f0e808 */
[----:B------:R-:W-:Y:S05]  /*13fc0*/  @P0 BRA `(.L_x_2479) ;  /* 0x0000001400cc0947 */ /* 0x000fea0003800000 */
[----:B------:R-:W-:Y:S01]  /*13fd0*/  UIADD3 UR4, UR41, -0x2, URZ ;  /* 0xfffffffe29047890 */ /* 0x000fe2000fffe03f */
[----:B------:R-:W-:Y:S02]  /*13fe0*/  IMAD.MOV.U32 R20, RZ, RZ, R33 ;  /* 0x000000ffff147224 */ /* 0x000fe400078e0021 */
[----:B------:R-:W-:-:S03]  /*13ff0*/  IMAD.MOV.U32 R19, RZ, RZ, R28 ;  /* 0x000000ffff137224 */ /* 0x000fc600078e001c */
[----:B------:R-:W-:-:S07]  /*14000*/  MOV R31, UR4 ;  /* 0x00000004001f7c02 */ /* 0x000fce0008000f00 */
.L_x_2499:
        /* <DEDUP_REMOVED lines=16> */
[----:B------:R-:W-:Y:S02]  /*14110*/  IMAD R2, R31, R2, UR38 ;  /* 0x000000261f027e24 */ /* 0x000fe4000f8e0202 */
[----:B---3--:R-:W-:-:S05]  /*14120*/  IMAD.SHL.U32 R9, R8, 0x20, RZ ;  /* 0x0000002008097824 */ /* 0x008fca00078e00ff */
        /* <DEDUP_REMOVED lines=50> */
.L_x_2480:
[----:B------:R-:W-:Y:S01]  /*14450*/  IMAD R0, R28, 0x8, R22 ;  /* 0x000000081c007824 */ /* 0x000fe200078e0216 */
[----:B------:R-:W-:Y:S01]  /*14460*/  SHF.L.U32 R30, R33, 0x1f, RZ ;  /* 0x0000001f211e7819 */ /* 0x000fe200000006ff */
[----:B------:R-:W-:Y:S01]  /*14470*/  BSSY B0, `(.L_x_2481) ;  /* 0x0000004000007945 */ /* 0x000fe20003800000 */
[----:B------:R-:W-:Y:S02]  /*14480*/  SHF.R.S32.HI R27, RZ, 0x1f, R4 ;  /* 0x0000001fff1b7819 */ /* 0x000fe40000011404 */
[----:B------:R-:W0:Y:S02]  /*14490*/  SYNCS.PHASECHK.TRANS64.TRYWAIT P0, [R0+URZ+0x29880], R30 ;  /* 0x0298801e000075a7 */ /* 0x000e24000800017f */
[----:B0-----:R-:W-:Y:S05]  /*144a0*/  @!P0 BRA `(.L_x_2482) ;  /* 0x0000004000888947 */ /* 0x001fea0003800000 */
.L_x_2575:
[----:B------:R-:W-:Y:S05]  /*144b0*/  BSYNC B0 ;  /* 0x0000000000007941 */ /* 0x000fea0003800000 */
.L_x_2481:
        /* <DEDUP_REMOVED lines=67> */
.L_x_2587:
        /* <DEDUP_REMOVED lines=9> */
.L_x_2484:
        /* <DEDUP_REMOVED lines=11> */
.L_x_2485:
[----:B------:R2:W-:Y:S01]  /*14a30*/  SYNCS.ARRIVE.TRANS64.A1T0 RZ, [R0+URZ+0x29870], RZ ;  /* 0x029870ff00ff79a7 */ /* 0x0005e2000810003f */
[----:B------:R-:W-:Y:S05]  /*14a40*/  @!P3 BRA `(.L_x_2486) ;  /* 0x000000000004b947 */ /* 0x000fea0003800000 */
[----:B------:R-:W-:Y:S01]  /*14a50*/  BPT.TRAP 0x1 ;  /* 0x000000040000795c */ /* 0x000fe20000300000 */
.L_x_2486:
[----:B------:R-:W3:Y:S01]  /*14a60*/  SYNCS.PHASECHK.TRANS64.TRYWAIT P0, [R0+URZ+0x29840], R30 ;  /* 0x0298401e000075a7 */ /* 0x000ee2000800017f */
[----:B------:R-:W-:Y:S04]  /*14a70*/  BSSY B0, `(.L_x_2487) ;  /* 0x0000002000007945 */ /* 0x000fe80003800000 */
[----:B---3--:R-:W-:Y:S05]  /*14a80*/  @!P0 BRA `(.L_x_2488) ;  /* 0x0000004000988947 */ /* 0x008fea0003800000 */
.L_x_2588:
[----:B------:R-:W-:Y:S05]  /*14a90*/  BSYNC B0 ;  /* 0x0000000000007941 */ /* 0x000fea0003800000 */
.L_x_2487:
        /* <DEDUP_REMOVED lines=14> */
[----:B------:R-:W-:Y:S02]  /*14b80*/  IMAD.MOV.U32 R4, RZ, RZ, R2 ;  /* 0x000000ffff047224 */ /* 0x000fe400078e0002 */
[----:B------:R-:W-:Y:S02]  /*14b90*/  IMAD.IADD R5, R3, 0x1, R5 ;  /* 0x0000000103057824 */ /* 0x000fe400078e0205 */
        /* <DEDUP_REMOVED lines=51> */
.L_x_2600:
        /* <DEDUP_REMOVED lines=10> */
.L_x_2490:
        /* <DEDUP_REMOVED lines=11> */
.L_x_2491:
[----:B------:R0:W-:Y:S02]  /*15020*/  SYNCS.ARRIVE.TRANS64.A1T0 RZ, [R0+URZ+0x29830], RZ ;  /* 0x029830ff00ff79a7 */ /* 0x0001e4000810003f */
[----:B0-23--:R-:W-:-:S05]  /*15030*/  IMAD.U32 R0, RZ, RZ, UR47 ;  /* 0x0000002fff007e24 */ /* 0x00dfca000f8e00ff */
[----:B------:R-:W-:-:S13]  /*15040*/  ISETP.NE.AND P0, PT, R0, 0x3, PT ;  /* 0x000000030000780c */ /* 0x000fda0003f05270 */
[----:B------:R-:W-:Y:S05]  /*15050*/  @!P0 BRA `(.L_x_2492) ;  /* 0x0000000000048947 */ /* 0x000fea0003800000 */
[----:B------:R-:W-:Y:S01]  /*15060*/  BPT.TRAP 0x1 ;  /* 0x000000040000795c */ /* 0x000fe20000300000 */
.L_x_2492:
[----:B------:R-:W-:Y:S01]  /*15070*/  LOP3.LUT R0, R20, 0x1, RZ, 0x3c, !PT ;  /* 0x0000000114007812 */ /* 0x000fe200078e3cff */
[----:B------:R-:W-:Y:S01]  /*15080*/  IMAD R3, R19, 0x8, R22 ;  /* 0x0000000813037824 */ /* 0x000fe200078e0216 */
[----:B------:R-:W-:Y:S02]  /*15090*/  BSSY B0, `(.L_x_2493) ;  /* 0x0000004000007945 */ /* 0x000fe40003800000 */
[----:B------:R-:W-:-:S04]  /*150a0*/  SHF.L.U32 R0, R0, 0x1f, RZ ;  /* 0x0000001f00007819 */ /* 0x000fc800000006ff */
[----:B------:R-:W0:Y:S02]  /*150b0*/  SYNCS.PHASECHK.TRANS64.TRYWAIT P1, [R3+URZ+0x29870], R0 ;  /* 0x02987000030075a7 */ /* 0x000e24000802017f */
[----:B0-----:R-:W-:Y:S05]  /*150c0*/  @!P1 BRA `(.L_x_2494) ;  /* 0x0000004000989947 */ /* 0x001fea0003800000 */
.L_x_2601:
[----:B------:R-:W-:Y:S05]  /*150d0*/  BSYNC B0 ;  /* 0x0000000000007941 */ /* 0x000fea0003800000 */
.L_x_2493:
[----:B------:R-:W-:-:S05]  /*150e0*/  IMAD.U32 R2, RZ, RZ, UR46 ;  /* 0x0000002eff027e24 */ /* 0x000fca000f8e00ff */
[----:B------:R-:W-:-:S13]  /*150f0*/  ISETP.NE.AND P1, PT, R2, 0x3, PT ;  /* 0x000000030200780c */ /* 0x000fda0003f25270 */
[----:B------:R-:W-:Y:S05]  /*15100*/  @!P1 BRA `(.L_x_2495) ;  /* 0x0000000000049947 */ /* 0x000fea0003800000 */
[----:B------:R-:W-:Y:S01]  /*15110*/  BPT.TRAP 0x1 ;  /* 0x000000040000795c */ /* 0x000fe20000300000 */
.L_x_2495:
[----:B0-----:R-:W-:Y:S01]  /*15120*/  SHF.L.U32 R0, R20, 0x1f, RZ ;  /* 0x0000001f14007819 */ /* 0x001fe200000006ff */
[----:B------:R-:W-:-:S03]  /*15130*/  IMAD R12, R19, 0x5000, RZ ;  /* 0x00005000130c7824 */ /* 0x000fc600078e02ff */
[----:B------:R-:W0:Y:S02]  /*15140*/  SYNCS.PHASECHK.TRANS64.TRYWAIT P1, [R3+URZ+0x29860], R0 ;  /* 0x02986000030075a7 */ /* 0x000e24000802017f */
[----:B0-----:R-:W-:Y:S05]  /*15150*/  @!P1 BRA `(.L_x_2496) ;  /* 0x0000004000889947 */ /* 0x001fea0003800000 */
.L_x_2602:
        /* <DEDUP_REMOVED lines=79> */
.L_x_2497:
[----:B-1----:R1:W-:Y:S01]  /*15650*/  SYNCS.ARRIVE.TRANS64.A1T0 RZ, [R3+URZ+0x29850], RZ ;  /* 0x029850ff03ff79a7 */ /* 0x0023e2000810003f */
[----:B------:R-:W-:Y:S06]  /*15660*/  BAR.SYNC.DEFER_BLOCKING 0x2, 0x80 ;  /* 0x0082000000007b1d */ /* 0x000fec0000010000 */
[----:B------:R-:W-:Y:S05]  /*15670*/  @!P0 BRA `(.L_x_2498) ;  /* 0x0000000000048947 */ /* 0x000fea0003800000 */
[----:B------:R-:W-:Y:S01]  /*15680*/  BPT.TRAP 0x1 ;  /* 0x000000040000795c */ /* 0x000fe20000300000 */
.L_x_2498:
[----:B------:R-:W2:Y:S01]  /*15690*/  LDL R0, [R1+0x4] ;  /* 0x0000040001007983 */ /* 0x000ea20000100800 */
[----:B-1----:R-:W-:Y:S02]  /*156a0*/  VIADD R3, R3, 0x29880 ;  /* 0x0002988003037836 */ /* 0x002fe40000000000 */
[----:B------:R-:W-:Y:S02]  /*156b0*/  IMAD.MOV.U32 R20, RZ, RZ, R33 ;  /* 0x000000ffff147224 */ /* 0x000fe400078e0021 */
[----:B------:R-:W-:Y:S01]  /*156c0*/  IMAD.MOV.U32 R19, RZ, RZ, R28 ;  /* 0x000000ffff137224 */ /* 0x000fe200078e001c */
[----:B--2---:R-:W-:-:S04]  /*156d0*/  PRMT R3, R0, 0x654, R3 ;  /* 0x0000065400037816 */ /* 0x004fc80000000003 */
[----:B------:R2:W-:Y:S01]  /*156e0*/  SYNCS.ARRIVE.TRANS64.RED.A1T0 RZ, [R3+URZ], RZ ;  /* 0x000000ff03ff79a7 */ /* 0x0005e2000810043f */
[----:B------:R-:W-:Y:S05]  /*156f0*/  @P2 BRA `(.L_x_2499) ;  /* 0xffffffe800442947 */ /* 0x000fea000383ffff */
.L_x_2479:
[----:B------:R-:W4:Y:S01]  /*15700*/  S2R R0, SR_TID.X ;  /* 0x0000000000007919 */ /* 0x000f220000002100 */
[----:B------:R-:W-:Y:S01]  /*15710*/  BSSY B0, `(.L_x_2500) ;  /* 0x0000012000007945 */ /* 0x000fe20003800000 */
[----:B----4-:R-:W-:Y:S01]  /*15720*/  LOP3.LUT R2, R0, 0x7f, RZ, 0xc0, !PT ;  /* 0x0000007f00027812 */ /* 0x010fe200078ec0ff */
[----:B------:R-:W-:-:S03]  /*15730*/  IMAD.U32 R0, RZ, RZ, UR47 ;  /* 0x0000002fff007e24 */ /* 0x000fc6000f8e00ff */
        /* <DEDUP_REMOVED lines=15> */
.L_x_2501:
[----:B------:R-:W-:Y:S05]  /*15830*/  BSYNC B0 ;  /* 0x0000000000007941 */ /* 0x000fea0003800000 */
.L_x_2500:
[----:B------:R-:W-:Y:S05]  /*15840*/  @!P0 BRA `(.L_x_2502) ;  /* 0x0000000000048947 */ /* 0x000fea0003800000 */
[----:B------:R-:W-:Y:S01]  /*15850*/  BPT.TRAP 0x1 ;  /* 0x000000040000795c */ /* 0x000fe20000300000 */
.L_x_2502:
[----:B------:R-:W-:Y:S01]  /*15860*/  LOP3.LUT R0, R33, 0x1, RZ, 0x3c, !PT ;  /* 0x0000000121007812 */ /* 0x000fe200078e3cff */
[----:B0-----:R-:W-:Y:S01]  /*15870*/  IMAD R17, R28, 0x8, R22 ;  /* 0x000000081c117824 */ /* 0x001fe200078e0216 */
[----:B------:R-:W-:Y:S02]  /*15880*/  BSSY B0, `(.L_x_2503) ;  /* 0x0000004000007945 */ /* 0x000fe40003800000 */
[----:B------:R-:W-:-:S04]  /*15890*/  SHF.L.U32 R0, R0, 0x1f, RZ ;  /* 0x0000001f00007819 */ /* 0x000fc800000006ff */
[----:B------:R-:W0:Y:S02]  /*158a0*/  SYNCS.PHASECHK.TRANS64.TRYWAIT P1, [R17+URZ+0x29870], R0 ;  /* 0x02987000110075a7 */ /* 0x000e24000802017f */
[----:B0-----:R-:W-:Y:S05]  /*158b0*/  @!P1 BRA `(.L_x_2504) ;  /* 0x0000003800c49947 */ /* 0x001fea0003800000 */
.L_x_2603:
[----:B------:R-:W-:Y:S05]  /*158c0*/  BSYNC B0 ;  /* 0x0000000000007941 */ /* 0x000fea0003800000 */
.L_x_2503:
[----:B------:R-:W-:-:S05]  /*158d0*/  IMAD.U32 R2, RZ, RZ, UR46 ;  /* 0x0000002eff027e24 */ /* 0x000fca000f8e00ff */
[----:B------:R-:W-:-:S13]  /*158e0*/  ISETP.NE.AND P1, PT, R2, 0x3, PT ;  /* 0x000000030200780c */ /* 0x000fda0003f25270 */
[----:B------:R-:W-:Y:S05]  /*158f0*/  @!P1 BRA `(.L_x_2505) ;  /* 0x0000000000049947 */ /* 0x000fea0003800000 */
[----:B------:R-:W-:Y:S01]  /*15900*/  BPT.TRAP 0x1 ;  /* 0x000000040000795c */ /* 0x000fe20000300000 */
.L_x_2505:
[----:B0-----:R-:W-:-:S04]  /*15910*/  SHF.L.U32 R0, R33, 0x1f, RZ ;  /* 0x0000001f21007819 */ /* 0x001fc800000006ff */
[----:B------:R-:W0:Y:S02]  /*15920*/  SYNCS.PHASECHK.TRANS64.TRYWAIT P1, [R17+URZ+0x29860], R0 ;  /* 0x02986000110075a7 */ /* 0x000e24000802017f */
[----:B0-----:R-:W-:Y:S05]  /*15930*/  @!P1 BRA `(.L_x_2506) ;  /* 0x0000003800b89947 */ /* 0x001fea0003800000 */
.L_x_2604:
        /* <DEDUP_REMOVED lines=80> */
.L_x_2507:
[----:B-1----:R1:W-:Y:S01]  /*15e40*/  SYNCS.ARRIVE.TRANS64.A1T0 RZ, [R17+URZ+0x29850], RZ ;  /* 0x029850ff11ff79a7 */ /* 0x0023e2000810003f */
[----:B------:R-:W-:Y:S06]  /*15e50*/  BAR.SYNC.DEFER_BLOCKING 0x2, 0x80 ;  /* 0x0082000000007b1d */ /* 0x000fec0000010000 */
[----:B------:R-:W-:Y:S05]  /*15e60*/  @!P0 BRA `(.L_x_2508) ;  /* 0x0000000000048947 */ /* 0x000fea0003800000 */
[----:B------:R-:W-:Y:S01]  /*15e70*/  BPT.TRAP 0x1 ;  /* 0x000000040000795c */ /* 0x000fe20000300000 */
.L_x_2508:
        /* <DEDUP_REMOVED lines=9> */
.L_x_2447:
[----:B------:R-:W-:Y:S05]  /*15f10*/  BSYNC B7 ;  /* 0x0000000000077941 */ /* 0x000fea0003800000 */
.L_x_2445:
        /* <DEDUP_REMOVED lines=12> */
.L_x_2509:
[----:B------:R-:W1:Y:S01]  /*15fe0*/  S2R R0, SR_TID.X ;  /* 0x0000000000007919 */ /* 0x000e620000002100 */
[----:B------:R-:W-:Y:S01]  /*15ff0*/  ULDC UR4, c[0x0][0xc3c] ;  /* 0x00030f0000047ab9 */ /* 0x000fe20000000800 */
[----:B0-----:R-:W-:Y:S01]  /*16000*/  IMAD.MOV.U32 R17, RZ, RZ, RZ ;  /* 0x000000ffff117224 */ /* 0x001fe200078e00ff */
[----:B-1----:R-:W-:-:S04]  /*16010*/  LOP3.LUT R6, R0, 0x1f, RZ, 0xc0, !PT ;  /* 0x0000001f00067812 */ /* 0x002fc800078ec0ff */
[C---:B------:R-:W-:Y:S01]  /*16020*/  ISETP.NE.AND P0, PT, R6.reuse, 0x1f, PT ;  /* 0x0000001f0600780c */ /* 0x040fe20003f05270 */
[----:B------:R-:W-:-:S05]  /*16030*/  VIADD R5, R6, UR39 ;  /* 0x0000002706057c36 */ /* 0x000fca0008000000 */
[----:B------:R-:W-:Y:S01]  /*16040*/  ISETP.GE.OR P1, PT, R5, UR4, !P0 ;  /* 0x0000000405007c0c */ /* 0x000fe2000c726670 */
[----:B------:R-:W-:-:S12]  /*16050*/  ULDC UR4, c[0x0][0xc3c] ;  /* 0x00030f0000047ab9 */ /* 0x000fd80000000800 */
[----:B------:R-:W0:Y:S02]  /*16060*/  @!P1 LDC.64 R2, c[0x0][0xc80] ;  /* 0x00032000ff029b82 */ /* 0x000e240000000a00 */
[----:B0-----:R-:W-:-:S05]  /*16070*/  @!P1 IMAD.WIDE R2, R5, 0x4, R2 ;  /* 0x0000000405029825 */ /* 0x001fca00078e0202 */
[----:B------:R-:W2:Y:S01]  /*16080*/  @!P1 LDG.E R17, desc[UR54][R2.64] ;  /* 0x0000003602119981 */ /* 0x000ea2000c1e1900 */
[C---:B------:R-:W-:Y:S02]  /*16090*/  ISETP.NE.AND P1, PT, R6.reuse, RZ, PT ;  /* 0x000000ff0600720c */ /* 0x040fe40003f25270 */
        /* <DEDUP_REMOVED lines=13> */
[----:B------:R-:W-:Y:S04]  /*16170*/  SHFL.IDX PT, R5, R16, RZ, 0x1f ;  /* 0x00001fff10057589 */ /* 0x000fe800000e0000 */
[----:B------:R-:W0:Y:S02]  /*16180*/  SHFL.UP PT, R2, R4, 0x8, RZ ;  /* 0x0500000004027989 */ /* 0x000e2400000e00ff */
[----:B0-----:R-:W-:Y:S02]  /*16190*/  SEL R3, R2, RZ, P4 ;  /* 0x000000ff02037207 */ /* 0x001fe40002000000 */
[----:B------:R-:W-:Y:S03]  /*161a0*/  SHFL.IDX PT, R2, R16, 0x1, 0x1f ;  /* 0x00201f0010027f89 */ /* 0x000fe600000e0000 */
        /* <DEDUP_REMOVED lines=9> */
[----:B------:R-:W-:Y:S05]  /*16240*/  @P6 BRA `(.L_x_2511) ;  /* 0x0000000000946947 */ /* 0x000fea0003800000 */
.L_x_2515:
[----:B------:R-:W-:-:S04]  /*16250*/  UIADD3 UR39, UR39, 0x1f, URZ ;  /* 0x0000001f27277890 */ /* 0x000fc8000fffe03f */
[----:B------:R-:W-:-:S06]  /*16260*/  UISETP.GE.AND UP0, UPT, UR39, UR4, UPT ;  /* 0x000000042700728c */ /* 0x000fcc000bf06270 */
[----:B------:R-:W-:-:S13]  /*16270*/  PLOP3.LUT P6, PT, PT, PT, UP0, 0x40, 0x0 ;  /* 0x000000000000781c */ /* 0x000fda0003fce808 */
[----:B------:R-:W-:Y:S05]  /*16280*/  @!P6 BRA `(.L_x_2512) ;  /* 0x0000000400c8e947 */ /* 0x000fea0003800000 */
[----:B------:R-:W0:Y:S01]  /*16290*/  S2R R0, SR_TID.X ;  /* 0x0000000000007919 */ /* 0x000e220000002100 */
[----:B------:R-:W-:Y:S01]  /*162a0*/  BSSY B0, `(.L_x_2513) ;  /* 0x0000009000007945 */ /* 0x000fe20003800000 */
[----:B------:R-:W-:Y:S01]  /*162b0*/  IMAD.MOV.U32 R17, RZ, RZ, RZ ;  /* 0x000000ffff117224 */ /* 0x000fe200078e00ff */
[----:B0-----:R-:W-:-:S04]  /*162c0*/  LOP3.LUT R0, R0, 0x1f, RZ, 0xc0, !PT ;  /* 0x0000001f00007812 */ /* 0x001fc800078ec0ff */
[----:B------:R-:W-:-:S04]  /*162d0*/  IADD3 R7, R0, UR39, RZ ;  /* 0x0000002700077c10 */ /* 0x000fc8000fffe0ff */
[----:B------:R-:W-:-:S13]  /*162e0*/  ISETP.GE.OR P6, PT, R7, UR4, !P0 ;  /* 0x0000000407007c0c */ /* 0x000fda000c7c6670 */
[----:B------:R-:W-:Y:S05]  /*162f0*/  @P6 BRA `(.L_x_2514) ;  /* 0x00000000000c6947 */ /* 0x000fea0003800000 */
[----:B------:R-:W0:Y:S02]  /*16300*/  LDC.64 R2, c[0x0][0xc80] ;  /* 0x00032000ff027b82 */ /* 0x000e240000000a00 */
[----:B0-----:R-:W-:-:S05]  /*16310*/  IMAD.WIDE R2, R7, 0x4, R2 ;  /* 0x0000000407027825 */ /* 0x001fca00078e0202 */
[----:B------:R0:W5:Y:S02]  /*16320*/  LDG.E R17, desc[UR54][R2.64] ;  /* 0x0000003602117981 */ /* 0x000164000c1e1900 */
.L_x_2514:
[----:B------:R-:W-:Y:S05]  /*16330*/  BSYNC B0 ;  /* 0x0000000000007941 */ /* 0x000fea0003800000 */
.L_x_2513:
[----:B-----5:R-:W1:Y:S02]  /*16340*/  SHFL.UP PT, R0, R17, 0x1, RZ ;  /* 0x0420000011007989 */ /* 0x020e6400000e00ff */
[----:B-1----:R-:W-:-:S05]  /*16350*/  SEL R0, R0, RZ, P1 ;  /* 0x000000ff00007207 */ /* 0x002fca0000800000 */
[----:B------:R-:W-:-:S05]  /*16360*/  IMAD.IADD R0, R17, 0x1, R0 ;  /* 0x0000000111007824 */ /* 0x000fca00078e0200 */
[----:B0-----:R-:W0:Y:S02]  /*16370*/  SHFL.UP PT, R2, R0, 0x2, RZ ;  /* 0x0440000000027989 */ /* 0x001e2400000e00ff */
[----:B0-----:R-:W-:-:S05]  /*16380*/  SEL R3, R2, RZ, P2 ;  /* 0x000000ff02037207 */ /* 0x001fca0001000000 */
[----:B------:R-:W-:Y:S02]  /*16390*/  IMAD.IADD R3, R0, 0x1, R3 ;  /* 0x0000000100037824 */ /* 0x000fe400078e0203 */
[----:B------:R-:W0:Y:S03]  /*163a0*/  LDC R0, c[0x0][0xc38] ;  /* 0x00030e00ff007b82 */ /* 0x000e260000000800 */
        /* <DEDUP_REMOVED lines=9> */
[----:B------:R-:W0:Y:S02]  /*16440*/  SHFL.IDX PT, R9, R6, 0x1f, 0x1f ;  /* 0x03e01f0006097f89 */ /* 0x000e2400000e0000 */
[----:B0-----:R-:W-:-:S04]  /*16450*/  IMAD R9, R9, R0, RZ ;  /* 0x0000000009097224 */ /* 0x001fc800078e02ff */
[----:B------:R-:W-:-:S05]  /*16460*/  IMAD.IADD R4, R9, 0x1, R4 ;  /* 0x0000000109047824 */ /* 0x000fca00078e0204 */
[----:B------:R-:W-:-:S13]  /*16470*/  ISETP.GT.AND P6, PT, R4, R5, PT ;  /* 0x000000050400720c */ /* 0x000fda0003fc4270 */
[----:B------:R-:W-:Y:S05]  /*16480*/  @!P6 BRA `(.L_x_2515) ;  /* 0xfffffffc0070e947 */ /* 0x000fea000383ffff */
[----:B------:R-:W-:-:S07]  /*16490*/  IMAD.MOV.U32 R7, RZ, RZ, R6 ;  /* 0x000000ffff077224 */ /* 0x000fce00078e0006 */
.L_x_2511:
[----:B------:R-:W-:Y:S01]  /*164a0*/  IMAD.IADD R9, R4, 0x1, -R9 ;  /* 0x0000000104097824 */ /* 0x000fe200078e0a09 */
[----:B------:R-:W-:-:S03]  /*164b0*/  ULDC.64 UR4, c[0x0][0xc90] ;  /* 0x0003240000047ab9 */ /* 0x000fc60000000a00 */
[----:B------:R-:W-:-:S05]  /*164c0*/  IMAD R2, R7, R0, R9 ;  /* 0x0000000007027224 */ /* 0x000fca00078e0209 */
[----:B------:R-:W-:-:S13]  /*164d0*/  ISETP.GT.AND P0, PT, R2, R5, PT ;  /* 0x000000050200720c */ /* 0x000fda0003f04270 */
[----:B------:R-:W-:Y:S02]  /*164e0*/  VOTEU.ANY UR7, UPT, !P0 ;  /* 0x0000000000077886 */ /* 0x000fe400040e0100 */
[----:B------:R-:W-:-:S04]  /*164f0*/  UPOPC UR6, UR7 ;  /* 0x00000007000672bf */ /* 0x000fc80008000000 */
[----:B------:R-:W-:-:S04]  /*16500*/  UIADD3 UR39, UR6, UR39, URZ ;  /* 0x0000002706277290 */ /* 0x000fc8000fffe03f */
[----:B------:R-:W-:-:S06]  /*16510*/  UIMAD.WIDE UR4, UR39, 0x4, UR4 ;  /* 0x00000004270478a5 */ /* 0x000fcc000f8e0204 */
[----:B------:R-:W-:Y:S02]  /*16520*/  IMAD.U32 R2, RZ, RZ, UR4 ;  /* 0x00000004ff027e24 */ /* 0x000fe4000f8e00ff */
[----:B------:R-:W-:-:S05]  /*16530*/  IMAD.U32 R3, RZ, RZ, UR5 ;  /* 0x00000005ff037e24 */ /* 0x000fca000f8e00ff */
[----:B------:R-:W2:Y:S01]  /*16540*/  LDG.E R6, desc[UR54][R2.64] ;  /* 0x0000003602067981 */ /* 0x000ea2000c1e1900 */
[----:B------:R-:W-:Y:S01]  /*16550*/  IMAD.U32 R12, RZ, RZ, UR6 ;  /* 0x00000006ff0c7e24 */ /* 0x000fe2000f8e00ff */
[----:B------:R-:W-:Y:S01]  /*16560*/  ISETP.NE.AND P0, PT, RZ, UR7, PT ;  /* 0x00000007ff007c0c */ /* 0x000fe2000bf05270 */
[----:B------:R-:W-:-:S03]  /*16570*/  IMAD.MOV.U32 R16, RZ, RZ, RZ ;  /* 0x000000ffff107224 */ /* 0x000fc600078e00ff */
[----:B------:R-:W2:Y:S02]  /*16580*/  SHFL.IDX PT, R17, R17, R12, 0x1f ;  /* 0x00001f0c11117589 */ /* 0x000ea400000e0000 */
[----:B--2---:R-:W-:-:S05]  /*16590*/  IMAD R4, R17, R6, RZ ;  /* 0x0000000611047224 */ /* 0x004fca00078e02ff */
[----:B------:R-:W-:-:S04]  /*165a0*/  IABS R8, R4 ;  /* 0x0000000400087213 */ /* 0x000fc80000000000 */
[----:B------:R-:W0:Y:S08]  /*165b0*/  I2F.RP R10, R8 ;  /* 0x00000008000a7306 */ /* 0x000e300000209400 */
[----:B0-----:R-:W0:Y:S02]  /*165c0*/  MUFU.RCP R10, R10 ;  /* 0x0000000a000a7308 */ /* 0x001e240000001000 */
[----:B0-----:R-:W-:-:S06]  /*165d0*/  VIADD R11, R10, 0xffffffe ;  /* 0x0ffffffe0a0b7836 */ /* 0x001fcc0000000000 */
[----:B------:R-:W0:Y:S02]  /*165e0*/  F2I.FTZ.U32.TRUNC.NTZ R3, R11 ;  /* 0x0000000b00037305 */ /* 0x000e24000021f000 */
[----:B0-----:R-:W-:Y:S01]  /*165f0*/  IMAD.MOV R13, RZ, RZ, -R3 ;  /* 0x000000ffff0d7224 */ /* 0x001fe200078e0a03 */
[----:B------:R-:W-:Y:S06]  /*16600*/  @!P0 BRA `(.L_x_2516) ;  /* 0x00000000000c8947 */ /* 0x000fec0003800000 */
[----:B------:R-:W-:-:S06]  /*16610*/  UIADD3 UR4, UR6, -0x1, URZ ;  /* 0xffffffff06047890 */ /* 0x000fcc000fffe03f */
[----:B------:R-:W-:-:S06]  /*16620*/  IMAD.U32 R16, RZ, RZ, UR4 ;  /* 0x00000004ff107e24 */ /* 0x000fcc000f8e00ff */
[----:B------:R0:W1:Y:S02]  /*16630*/  SHFL.IDX PT, R16, R7, R16, 0x1f ;  /* 0x00001f1007107589 */ /* 0x00006400000e0000 */
.L_x_2516:
[----:B-1----:R-:W-:Y:S02]  /*16640*/  IMAD R16, R16, R0, R9 ;  /* 0x0000000010107224 */ /* 0x002fe400078e0209 */
[----:B0-----:R-:W-:Y:S02]  /*16650*/  IMAD R7, R13, R8, RZ ;  /* 0x000000080d077224 */ /* 0x001fe400078e02ff */
[----:B------:R-:W-:Y:S02]  /*16660*/  IMAD.MOV.U32 R2, RZ, RZ, RZ ;  /* 0x000000ffff027224 */ /* 0x000fe400078e00ff */
[----:B------:R-:W-:Y:S02]  /*16670*/  IMAD.IADD R5, R5, 0x1, -R16 ;  /* 0x0000000105057824 */ /* 0x000fe400078e0a10 */
        /* <DEDUP_REMOVED lines=17> */
[----:B------:R-:W-:-:S03]  /*16790*/  IMAD.MOV R9, RZ, RZ, -R9 ;  /* 0x000000ffff097224 */ /* 0x000fc600078e0a09 */
[----:B------:R-:W-:Y:S01]  /*167a0*/  IADD3 R3, -R7, RZ, RZ ;  /* 0x000000ff07037210 */ /* 0x000fe20007ffe1ff */
[----:B------:R-:W-:-:S03]  /*167b0*/  IMAD R4, R4, R9, R5 ;  /* 0x0000000904047224 */ /* 0x000fc600078e0205 */
[----:B------:R-:W-:-:S04]  /*167c0*/  VIADDMNMX R0, R3, R0, R6, PT ;  /* 0x0000000003007246 */ /* 0x000fc80003800106 */
[----:B------:R-:W-:-:S04]  /*167d0*/  IABS R6, R0 ;  /* 0x0000000000067213 */ /* 0x000fc80000000000 */
[----:B------:R-:W0:Y:S08]  /*167e0*/  I2F.RP R8, R6 ;  /* 0x0000000600087306 */ /* 0x000e300000209400 */
[----:B0-----:R-:W0:Y:S02]  /*167f0*/  MUFU.RCP R8, R8 ;  /* 0x0000000800087308 */ /* 0x001e240000001000 */
[----:B0-----:R-:W-:Y:S01]  /*16800*/  VIADD R2, R8, 0xffffffe ;  /* 0x0ffffffe08027836 */ /* 0x001fe20000000000 */
[----:B------:R-:W-:-:S05]  /*16810*/  IABS R8, R4 ;  /* 0x0000000400087213 */ /* 0x000fca0000000000 */
[----:B------:R0:W1:Y:S02]  /*16820*/  F2I.FTZ.U32.TRUNC.NTZ R3, R2 ;  /* 0x0000000200037305 */ /* 0x000064000021f000 */
[----:B0-----:R-:W-:Y:S02]  /*16830*/  IMAD.MOV.U32 R2, RZ, RZ, RZ ;  /* 0x000000ffff027224 */ /* 0x001fe400078e00ff */
[----:B-1----:R-:W-:-:S04]  /*16840*/  IMAD.MOV R5, RZ, RZ, -R3 ;  /* 0x000000ffff057224 */ /* 0x002fc800078e0a03 */
[----:B------:R-:W-:-:S04]  /*16850*/  IMAD R5, R5, R6, RZ ;  /* 0x0000000605057224 */ /* 0x000fc800078e02ff */
[----:B------:R-:W-:Y:S01]  /*16860*/  IMAD.HI.U32 R3, R3, R5, R2 ;  /* 0x0000000503037227 */ /* 0x000fe200078e0002 */
[-C--:B------:R-:W-:Y:S02]  /*16870*/  IABS R5, R0.reuse ;  /* 0x0000000000057213 */ /* 0x080fe40000000000 */
[C---:B------:R-:W-:Y:S01]  /*16880*/  LOP3.LUT R2, R4.reuse, R0, RZ, 0x3c, !PT ;  /* 0x0000000004027212 */ /* 0x040fe200078e3cff */
[----:B------:R-:W-:Y:S02]  /*16890*/  IMAD.IADD R4, R4, 0x1, R7 ;  /* 0x0000000104047824 */ /* 0x000fe400078e0207 */
[----:B------:R-:W-:Y:S01]  /*168a0*/  IMAD.MOV R5, RZ, RZ, -R5 ;  /* 0x000000ffff057224 */ /* 0x000fe200078e0a05 */
[----:B------:R-:W-:Y:S01]  /*168b0*/  ISETP.GE.AND P2, PT, R2, RZ, PT ;  /* 0x000000ff0200720c */ /* 0x000fe20003f46270 */
[----:B------:R-:W-:-:S04]  /*168c0*/  IMAD.HI.U32 R3, R3, R8, RZ ;  /* 0x0000000803037227 */ /* 0x000fc800078e00ff */
[----:B------:R-:W-:-:S05]  /*168d0*/  IMAD R5, R3, R5, R8 ;  /* 0x0000000503057224 */ /* 0x000fca00078e0208 */
[----:B------:R-:W-:-:S13]  /*168e0*/  ISETP.GT.U32.AND P1, PT, R6, R5, PT ;  /* 0x000000050600720c */ /* 0x000fda0003f24070 */
        /* <DEDUP_REMOVED lines=12> */
.L_x_2512:
[----:B------:R-:W-:Y:S01]  /*169b0*/  IMAD.MOV.U32 R16, RZ, RZ, R5 ;  /* 0x000000ffff107224 */ /* 0x000fe200078e0005 */
[----:B------:R-:W-:Y:S01]  /*169c0*/  ULDC UR39, c[0x0][0xc3c] ;  /* 0x00030f0000277ab9 */ /* 0x000fe20000000800 */
[----:B------:R-:W-:Y:S02]  /*169d0*/  IMAD.MOV.U32 R17, RZ, RZ, RZ ;  /* 0x000000ffff117224 */ /* 0x000fe400078e00ff */
[----:B------:R-:W-:-:S07]  /*169e0*/  IMAD.MOV.U32 R18, RZ, RZ, RZ ;  /* 0x000000ffff127224 */ /* 0x000fce00078e00ff */
.L_x_2517:
        /* <DEDUP_REMOVED lines=12> */
.L_x_2510:
[----:B------:R-:W-:Y:S02]  /*16ab0*/  ULDC UR4, c[0x0][0xc3c] ;  /* 0x00030f0000047ab9 */ /* 0x000fe40000000800 */
[----:B------:R-:W-:-:S06]  /*16ac0*/  UISETP.GE.AND UP0, UPT, UR39, UR4, UPT ;  /* 0x000000042700728c */ /* 0x000fcc000bf06270 */
[----:B------:R-:W-:-:S13]  /*16ad0*/  PLOP3.LUT P0, PT, PT, PT, UP0, 0x80, 0x0 ;  /* 0x000000000000781c */ /* 0x000fda0003f0f008 */
[----:B------:R-:W-:Y:S05]  /*16ae0*/  @!P0 BRA `(.L_x_2518) ;  /* 0xffffffa8001c8947 */ /* 0x000fea000383ffff */
.L_x_2441:
[----:B0-----:R-:W2:Y:S01]  /*16af0*/  LDL.LU R0, [R1+0x1c] ;  /* 0x00001c0001007983 */ /* 0x001ea20000300800 */
[----:B------:R-:W-:Y:S01]  /*16b00*/  BSSY B0, `(.L_x_2519) ;  /* 0x000000b000007945 */ /* 0x000fe20003800000 */
[----:B------:R-:W0:Y:S01]  /*16b10*/  S2R R5, SR_CgaCtaId ;  /* 0x0000000000057919 */ /* 0x000e220000008800 */
[----:B--2---:R-:W-:-:S05]  /*16b20*/  VIADD R0, R0, 0x1 ;  /* 0x0000000100007836 */ /* 0x004fca0000000000 */
        /* <DEDUP_REMOVED lines=8> */
.L_x_2605:
[----:B------:R-:W-:Y:S05]  /*16bb0*/  BSYNC B0 ;  /* 0x0000000000007941 */ /* 0x000fea0003800000 */
.L_x_2519:
[----:B------:R-:W-:-:S03]  /*16bc0*/  UMOV UR4, 0xffffffff ;  /* 0xffffffff00047882 */ /* 0x000fc60000000000 */
[----:B------:R-:W-:Y:S05]  /*16bd0*/  BRA.DIV UR4, `(.L_x_2521) ;  /* 0x0000002a04387947 */ /* 0x000fea000b800000 */
[----:B0-----:R-:W0:Y:S02]  /*16be0*/  S2R R0, SR_TID.X ;  /* 0x0000000000007919 */ /* 0x001e240000002100 */
[----:B0-----:R-:W-:-:S04]  /*16bf0*/  SHF.R.U32.HI R0, RZ, 0x5, R0 ;  /* 0x00000005ff007819 */ /* 0x001fc80000011600 */
[----:B------:R-:W-:-:S05]  /*16c00*/  LOP3.LUT R0, R0, 0x3, RZ, 0xc0, !PT ;  /* 0x0000000300007812 */ /* 0x000fca00078ec0ff */
[----:B------:R0:W1:Y:S02]  /*16c10*/  SHFL.IDX PT, R14, R0, RZ, 0x1f ;  /* 0x00001fff000e7589 */ /* 0x00006400000e0000 */
.L_x_2608:
[----:B-1----:R-:W-:Y:S01]  /*16c20*/  ISETP.NE.AND P0, PT, R14, RZ, PT ;  /* 0x000000ff0e00720c */ /* 0x002fe20003f05270 */
[----:B------:R-:W-:-:S12]  /*16c30*/  BSSY B0, `(.L_x_2522) ;  /* 0x000002c000007945 */ /* 0x000fd80003800000 */
[----:B------:R-:W-:Y:S05]  /*16c40*/  @P0 BRA `(.L_x_2523) ;  /* 0x0000000000a80947 */ /* 0x000fea0003800000 */
[----:B------:R-:W-:-:S03]  /*16c50*/  UMOV UR4, 0xffffffff ;  /* 0xffffffff00047882 */ /* 0x000fc60000000000 */
[----:B------:R-:W-:Y:S05]  /*16c60*/  BRA.DIV UR4, `(.L_x_2524) ;  /* 0x0000002a04487947 */ /* 0x000fea000b800000 */
[----:B------:R-:W-:-:S13]  /*16c70*/  ELECT P6, URZ, PT ;  /* 0x00000000003f782f */ /* 0x000fda00038c0000 */
.L_x_2611:
[----:B------:R-:W-:Y:S05]  /*16c80*/  @!P6 BRA `(.L_x_2523) ;  /* 0x000000000098e947 */ /* 0x000fea0003800000 */
[----:B------:R-:W-:-:S06]  /*16c90*/  ULOP3.LUT UR4, UR42, 0x2, URZ, 0xfc, !UPT ;  /* 0x000000022a047892 */ /* 0x000fcc000f8efc3f */
[----:B0-----:R-:W-:-:S05]  /*16ca0*/  IMAD.U32 R0, RZ, RZ, UR4 ;  /* 0x00000004ff007e24 */ /* 0x001fca000f8e00ff */
[----:B------:R-:W-:-:S13]  /*16cb0*/  ISETP.NE.AND P0, PT, R0, 0x3, PT ;  /* 0x000000030000780c */ /* 0x000fda0003f05270 */
[----:B------:R-:W-:Y:S05]  /*16cc0*/  @!P0 BRA `(.L_x_2525) ;  /* 0x0000000000048947 */ /* 0x000fea0003800000 */
[----:B------:R-:W-:Y:S01]  /*16cd0*/  BPT.TRAP 0x1 ;  /* 0x000000040000795c */ /* 0x000fe20000300000 */
.L_x_2525:
[C---:B------:R-:W-:Y:S01]  /*16ce0*/  IMAD R3, R28.reuse, 0x8, R5 ;  /* 0x000000081c037824 */ /* 0x040fe200078e0205 */
[----:B------:R-:W-:Y:S01]  /*16cf0*/  SHF.L.U32 R2, R33, 0x1f, RZ ;  /* 0x0000001f21027819 */ /* 0x000fe200000006ff */
[----:B------:R-:W-:-:S03]  /*16d00*/  VIADD R28, R28, 0x1 ;  /* 0x000000011c1c7836 */ /* 0x000fc60000000000 */
[----:B------:R-:W0:Y:S02]  /*16d10*/  SYNCS.PHASECHK.TRANS64.TRYWAIT P1, [R3+URZ+0x29840], R2 ;  /* 0x02984002030075a7 */ /* 0x000e24000802017f */
[----:B------:R-:W-:-:S04]  /*16d20*/  ISETP.NE.AND P2, PT, R28, 0x2, PT ;  /* 0x000000021c00780c */ /* 0x000fc80003f45270 */
[----:B------:R-:W-:Y:S01]  /*16d30*/  SEL R0, RZ, 0x1, P2 ;  /* 0x00000001ff007807 */ /* 0x000fe20001000000 */
[----:B0-----:R-:W-:Y:S08]  /*16d40*/  @!P1 BRA `(.L_x_2526) ;  /* 0x0000002800309947 */ /* 0x001ff00003800000 */
.L_x_2612:
[----:B------:R-:W-:Y:S02]  /*16d50*/  SEL R28, R28, RZ, P2 ;  /* 0x000000ff1c1c7207 */ /* 0x000fe40001000000 */
[----:B------:R-:W-:Y:S01]  /*16d60*/  LOP3.LUT R0, R33, R0, RZ, 0x3c, !PT ;  /* 0x0000000021007212 */ /* 0x000fe200078e3cff */
[----:B------:R-:W-:Y:S06]  /*16d70*/  @!P0 BRA `(.L_x_2527) ;  /* 0x0000000000048947 */ /* 0x000fec0003800000 */
[----:B------:R-:W-:Y:S01]  /*16d80*/  BPT.TRAP 0x1 ;  /* 0x000000040000795c */ /* 0x000fe20000300000 */
.L_x_2527:
[----:B------:R-:W-:Y:S01]  /*16d90*/  IMAD R5, R28, 0x8, R5 ;  /* 0x000000081c057824 */ /* 0x000fe200078e0205 */
[----:B------:R-:W-:-:S04]  /*16da0*/  SHF.L.U32 R0, R0, 0x1f, RZ ;  /* 0x0000001f00007819 */ /* 0x000fc800000006ff */
[----:B------:R-:W1:Y:S02]  /*16db0*/  SYNCS.PHASECHK.TRANS64.TRYWAIT P1, [R5+URZ+0x29840], R0 ;  /* 0x02984000050075a7 */ /* 0x000e64000802017f */
[----:B-1----:R-:W-:Y:S05]  /*16dc0*/  @!P1 BRA `(.L_x_2528) ;  /* 0x0000002800249947 */ /* 0x002fea0003800000 */
.L_x_2613:
[----:B------:R-:W-:Y:S05]  /*16dd0*/  @!P0 BRA `(.L_x_2529) ;  /* 0x0000000000048947 */ /* 0x000fea0003800000 */
[----:B------:R-:W-:Y:S01]  /*16de0*/  BPT.TRAP 0x1 ;  /* 0x000000040000795c */ /* 0x000fe20000300000 */
.L_x_2529:
[----:B------:R-:W2:Y:S02]  /*16df0*/  SYNCS.PHASECHK.TRANS64.TRYWAIT P1, [R3+URZ+0x29860], R2 ;  /* 0x02986002030075a7 */ /* 0x000ea4000802017f */
[----:B--2---:R-:W-:Y:S05]  /*16e00*/  @!P1 BRA `(.L_x_2530) ;  /* 0x0000002800289947 */ /* 0x004fea0003800000 */
.L_x_2614:
[----:B------:R-:W-:Y:S05]  /*16e10*/  @!P0 BRA `(.L_x_2531) ;  /* 0x0000000000048947 */ /* 0x000fea0003800000 */
[----:B------:R-:W-:Y:S01]  /*16e20*/  BPT.TRAP 0x1 ;  /* 0x000000040000795c */ /* 0x000fe20000300000 */
.L_x_2531:
[----:B------:R-:W3:Y:S02]  /*16e30*/  SYNCS.PHASECHK.TRANS64.TRYWAIT P1, [R5+URZ+0x29860], R0 ;  /* 0x02986000050075a7 */ /* 0x000ee4000802017f */
[----:B---3--:R-:W-:Y:S05]  /*16e40*/  @!P1 BRA `(.L_x_2532) ;  /* 0x00000028002c9947 */ /* 0x008fea0003800000 */
.L_x_2615:
[----:B------:R-:W-:Y:S05]  /*16e50*/  @!P0 BRA `(.L_x_2533) ;  /* 0x0000000000048947 */ /* 0x000fea0003800000 */
[----:B------:R-:W-:Y:S01]  /*16e60*/  BPT.TRAP 0x1 ;  /* 0x000000040000795c */ /* 0x000fe20000300000 */
.L_x_2533:
[----:B------:R-:W4:Y:S02]  /*16e70*/  SYNCS.PHASECHK.TRANS64.TRYWAIT P1, [R3+URZ+0x29880], R2 ;  /* 0x02988002030075a7 */ /* 0x000f24000802017f */
[----:B----4-:R-:W-:Y:S05]  /*16e80*/  @!P1 BRA `(.L_x_2534) ;  /* 0x0000002800309947 */ /* 0x010fea0003800000 */
.L_x_2616:
[----:B------:R-:W-:Y:S05]  /*16e90*/  @!P0 BRA `(.L_x_2535) ;  /* 0x0000000000048947 */ /* 0x000fea0003800000 */
[----:B------:R-:W-:Y:S01]  /*16ea0*/  BPT.TRAP 0x1 ;  /* 0x000000040000795c */ /* 0x000fe20000300000 */
.L_x_2535:
[----:B------:R0:W0:Y:S02]  /*16eb0*/  SYNCS.PHASECHK.TRANS64.TRYWAIT P0, [R5+URZ+0x29880], R0 ;  /* 0x02988000050075a7 */ /* 0x000024000800017f */
[----:B0-----:R-:W-:Y:S05]  /*16ec0*/  @!P0 NANOSLEEP.SYNCS 0x989680 ;  /* 0x009896800000895d */ /* 0x001fea0003900000 */
[----:B------:R-:W0:Y:S02]  /*16ed0*/  @!P0 SYNCS.PHASECHK.TRANS64 P0, [R5+URZ+0x29880], R0 ;  /* 0x02988000050085a7 */ /* 0x000e24000800007f */
[----:B0-----:R-:W-:Y:S05]  /*16ee0*/  @!P0 BRA `(.L_x_2535) ;  /* 0xfffffffc00f08947 */ /* 0x001fea000383ffff */
.L_x_2523:
[----:B------:R-:W-:Y:S05]  /*16ef0*/  BSYNC B0 ;  /* 0x0000000000007941 */ /* 0x000fea0003800000 */
.L_x_2522:
[----:B------:R-:W-:Y:S05]  /*16f00*/  EXIT ;  /* 0x000000000000794d */ /* 0x000fea0003800000 */
.L_x_2378:
[----:B0-----:R-:W-:-:S04]  /*16f10*/  IMAD.U32 R3, RZ, RZ, UR41 ;  /* 0x00000029ff037e24 */ /* 0x001fc8000f8e00ff */
[----:B------:R0:W1:Y:S03]  /*16f20*/  SYNCS.PHASECHK.TRANS64.TRYWAIT P1, [R3+URZ+0x29800], R6 ;  /* 0x02980006030075a7 */ /* 0x000066000802017f */
[----:B-1----:R-:W-:Y:S05]  /*16f30*/  @!P1 NANOSLEEP.SYNCS 0x989680 ;  /* 0x009896800000995d */ /* 0x002fea0003900000 */
[----:B------:R-:W1:Y:S02]  /*16f40*/  @!P1 SYNCS.PHASECHK.TRANS64 P1, [R3+URZ+0x29800], R6 ;  /* 0x02980006030095a7 */ /* 0x000e64000802007f */
[----:B-1----:R-:W-:Y:S05]  /*16f50*/  @!P1 BRA `(.L_x_2378) ;  /* 0xfffffffc00ec9947 */ /* 0x002fea000383ffff */
[----:B------:R-:W-:Y:S05]  /*16f60*/  BRA `(.L_x_2536) ;  /* 0xfffffea800dc7947 */ /* 0x000fea000383ffff */
.L_x_2382:
[----:B-1----:R1:W2:Y:S02]  /*16f70*/  SYNCS.PHASECHK.TRANS64.TRYWAIT P1, [R2+URZ+0x29830], R3 ;  /* 0x02983003020075a7 */ /* 0x0022a4000802017f */
[----:B--2---:R-:W-:Y:S05]  /*16f80*/  @!P1 NANOSLEEP.SYNCS 0x989680 ;  /* 0x009896800000995d */ /* 0x004fea0003900000 */
[----:B------:R-:W2:Y:S02]  /*16f90*/  @!P1 SYNCS.PHASECHK.TRANS64 P1, [R2+URZ+0x29830], R3 ;  /* 0x02983003020095a7 */ /* 0x000ea4000802007f */
[----:B--2---:R-:W-:Y:S05]  /*16fa0*/  @!P1 BRA `(.L_x_2382) ;  /* 0xfffffffc00f09947 */ /* 0x004fea000383ffff */
[----:B------:R-:W-:Y:S05]  /*16fb0*/  BRA `(.L_x_2381) ;  /* 0xfffffea800f87947 */ /* 0x000fea000383ffff */
.L_x_2388:
[----:B-1----:R-:W-:-:S04]  /*16fc0*/  MOV R7, UR6 ;  /* 0x0000000600077c02 */ /* 0x002fc80008000f00 */
[----:B------:R1:W2:Y:S03]  /*16fd0*/  SYNCS.PHASECHK.TRANS64.TRYWAIT P1, [R7+URZ+0x29830], R6 ;  /* 0x02983006070075a7 */ /* 0x0002a6000802017f */
[----:B--2---:R-:W-:Y:S05]  /*16fe0*/  @!P1 NANOSLEEP.SYNCS 0x989680 ;  /* 0x009896800000995d */ /* 0x004fea0003900000 */
[----:B------:R-:W2:Y:S02]  /*16ff0*/  @!P1 SYNCS.PHASECHK.TRANS64 P1, [R7+URZ+0x29830], R6 ;  /* 0x02983006070095a7 */ /* 0x000ea4000802007f */
[----:B--2---:R-:W-:Y:S05]  /*17000*/  @!P1 BRA `(.L_x_2388) ;  /* 0xfffffffc00ec9947 */ /* 0x004fea000383ffff */
[----:B------:R-:W-:Y:S05]  /*17010*/  BRA `(.L_x_2385) ;  /* 0xfffffee800647947 */ /* 0x000fea000383ffff */
.L_x_2392:
[----:B-1----:R-:W-:-:S04]  /*17020*/  IMAD.U32 R7, RZ, RZ, UR6 ;  /* 0x00000006ff077e24 */ /* 0x002fc8000f8e00ff */
[----:B------:R1:W2:Y:S03]  /*17030*/  SYNCS.PHASECHK.TRANS64.TRYWAIT P1, [R7+URZ+0x29850], R6 ;  /* 0x02985006070075a7 */ /* 0x0002a6000802017f */
[----:B--2---:R-:W-:Y:S05]  /*17040*/  @!P1 NANOSLEEP.SYNCS 0x989680 ;  /* 0x009896800000995d */ /* 0x004fea0003900000 */
[----:B------:R-:W2:Y:S02]  /*17050*/  @!P1 SYNCS.PHASECHK.TRANS64 P1, [R7+URZ+0x29850], R6 ;  /* 0x02985006070095a7 */ /* 0x000ea4000802007f */
[----:B--2---:R-:W-:Y:S05]  /*17060*/  @!P1 BRA `(.L_x_2392) ;  /* 0xfffffffc00ec9947 */ /* 0x004fea000383ffff */
[----:B------:R-:W-:Y:S05]  /*17070*/  BRA `(.L_x_2389) ;  /* 0xfffffef4006c7947 */ /* 0x000fea000383ffff */
.L_x_2400:
[----:B-1----:R-:W-:-:S04]  /*17080*/  IMAD.U32 R7, RZ, RZ, UR6 ;  /* 0x00000006ff077e24 */ /* 0x002fc8000f8e00ff */
[----:B------:R1:W2:Y:S03]  /*17090*/  SYNCS.PHASECHK.TRANS64.TRYWAIT P1, [R7+URZ+0x29830], R6 ;  /* 0x02983006070075a7 */ /* 0x0002a6000802017f */
[----:B--2---:R-:W-:Y:S05]  /*170a0*/  @!P1 NANOSLEEP.SYNCS 0x989680 ;  /* 0x009896800000995d */ /* 0x004fea0003900000 */
[----:B------:R-:W2:Y:S02]  /*170b0*/  @!P1 SYNCS.PHASECHK.TRANS64 P1, [R7+URZ+0x29830], R6 ;  /* 0x02983006070095a7 */ /* 0x000ea4000802007f */
[----:B--2---:R-:W-:Y:S05]  /*170c0*/  @!P1 BRA `(.L_x_2400) ;  /* 0xfffffffc00ec9947 */ /* 0x004fea000383ffff */
[----:B------:R-:W-:Y:S05]  /*170d0*/  BRA `(.L_x_2397) ;  /* 0xffffff2800d07947 */ /* 0x000fea000383ffff */
.L_x_2404:
[----:B-1----:R-:W-:-:S04]  /*170e0*/  IMAD.U32 R7, RZ, RZ, UR6 ;  /* 0x00000006ff077e24 */ /* 0x002fc8000f8e00ff */
[----:B------:R1:W2:Y:S03]  /*170f0*/  SYNCS.PHASECHK.TRANS64.TRYWAIT P1, [R7+URZ+0x29850], R6 ;  /* 0x02985006070075a7 */ /* 0x0002a6000802017f */
[----:B--2---:R-:W-:Y:S05]  /*17100*/  @!P1 NANOSLEEP.SYNCS 0x989680 ;  /* 0x009896800000995d */ /* 0x004fea0003900000 */
[----:B------:R-:W2:Y:S02]  /*17110*/  @!P1 SYNCS.PHASECHK.TRANS64 P1, [R7+URZ+0x29850], R6 ;  /* 0x02985006070095a7 */ /* 0x000ea4000802007f */
[----:B--2---:R-:W-:Y:S05]  /*17120*/  @!P1 BRA `(.L_x_2404) ;  /* 0xfffffffc00ec9947 */ /* 0x004fea000383ffff */
[----:B------:R-:W-:Y:S05]  /*17130*/  BRA `(.L_x_2401) ;  /* 0xffffff3400cc7947 */ /* 0x000fea000383ffff */
.L_x_2411:
[----:B-1----:R-:W-:-:S04]  /*17140*/  IMAD.U32 R5, RZ, RZ, UR9 ;  /* 0x00000009ff057e24 */ /* 0x002fc8000f8e00ff */
[----:B------:R1:W2:Y:S03]  /*17150*/  SYNCS.PHASECHK.TRANS64.TRYWAIT P1, [R5+URZ+0x29850], R0 ;  /* 0x02985000050075a7 */ /* 0x0002a6000802017f */
[----:B--2---:R-:W-:Y:S05]  /*17160*/  @!P1 NANOSLEEP.SYNCS 0x989680 ;  /* 0x009896800000995d */ /* 0x004fea0003900000 */
[----:B------:R-:W2:Y:S02]  /*17170*/  @!P1 SYNCS.PHASECHK.TRANS64 P1, [R5+URZ+0x29850], R0 ;  /* 0x02985000050095a7 */ /* 0x000ea4000802007f */
[----:B--2---:R-:W-:Y:S05]  /*17180*/  @!P1 BRA `(.L_x_2411) ;  /* 0xfffffffc00ec9947 */ /* 0x004fea000383ffff */
[----:B------:R-:W-:Y:S05]  /*17190*/  BRA `(.L_x_2410) ;  /* 0xffffff6000287947 */ /* 0x000fea000383ffff */
.L_x_2456:
        /* <DEDUP_REMOVED lines=10> */
.L_x_2537:
[----:B------:R-:W-:Y:S05]  /*17240*/  BRA `(.L_x_2538) ;  /* 0xffffffb0000c7947 */ /* 0x000fea000383ffff */
.L_x_2459:
[----:B0-----:R0:W1:Y:S02]  /*17250*/  SYNCS.PHASECHK.TRANS64.TRYWAIT P0, [R0+URZ+0x29880], R31 ;  /* 0x0298801f000075a7 */ /* 0x001064000800017f */
[----:B-1----:R-:W-:Y:S05]  /*17260*/  @!P0 NANOSLEEP.SYNCS 0x989680 ;  /* 0x009896800000895d */ /* 0x002fea0003900000 */
[----:B------:R-:W1:Y:S02]  /*17270*/  @!P0 SYNCS.PHASECHK.TRANS64 P0, [R0+URZ+0x29880], R31 ;  /* 0x0298801f000085a7 */ /* 0x000e64000800007f */
[----:B-1----:R-:W-:Y:S05]  /*17280*/  @!P0 BRA `(.L_x_2459) ;  /* 0xfffffffc00f08947 */ /* 0x002fea000383ffff */
[----:B------:R-:W-:Y:S05]  /*17290*/  BRA `(.L_x_2539) ;  /* 0xffffffb400287947 */ /* 0x000fea000383ffff */
.L_x_2460:
        /* <DEDUP_REMOVED lines=8> */
.L_x_2541:
[----:B------:R-:W-:Y:S05]  /*17320*/  BSYNC B0 ;  /* 0x0000000000007941 */ /* 0x000fea0003800000 */
.L_x_2540:
        /* <DEDUP_REMOVED lines=14> */
.L_x_2542:
[----:B------:R-:W-:Y:S02]  /*17410*/  IMAD.MOV.U32 R13, RZ, RZ, R8 ;  /* 0x000000ffff0d7224 */ /* 0x000fe400078e0008 */
[----:B------:R-:W-:Y:S02]  /*17420*/  IMAD.MOV.U32 R12, RZ, RZ, 0x1 ;  /* 0x00000001ff0c7424 */ /* 0x000fe400078e00ff */
[----:B------:R-:W-:-:S07]  /*17430*/  IMAD.MOV.U32 R2, RZ, RZ, R14 ;  /* 0x000000ffff027224 */ /* 0x000fce00078e000e */
[----:B------:R-:W-:Y:S05]  /*17440*/  WARPSYNC.COLLECTIVE R15, `(.L_x_2543) ;  /* 0x000000000f087348 */ /* 0x000fea0003c00000 */
[----:B------:R0:W1:Y:S02]  /*17450*/  SHFL.IDX P6, R14, R13, R12, R11 ;  /* 0x0000000c0d0e7389 */ /* 0x00006400000c000b */
[----:B01----:R-:W-:Y:S01]  /*17460*/  ENDCOLLECTIVE ;  /* 0x000000000000791b */ /* 0x003fe20003800000 */
.L_x_2543:
        /* <DEDUP_REMOVED lines=14> */
.L_x_2544:
[----:B------:R-:W-:Y:S02]  /*17550*/  IMAD.MOV.U32 R13, RZ, RZ, R8 ;  /* 0x000000ffff0d7224 */ /* 0x000fe400078e0008 */
[----:B------:R-:W-:Y:S02]  /*17560*/  IMAD.MOV.U32 R12, RZ, RZ, 0x2 ;  /* 0x00000002ff0c7424 */ /* 0x000fe400078e00ff */
[----:B------:R-:W-:-:S07]  /*17570*/  IMAD.MOV.U32 R2, RZ, RZ, R14 ;  /* 0x000000ffff027224 */ /* 0x000fce00078e000e */
[----:B------:R-:W-:Y:S05]  /*17580*/  WARPSYNC.COLLECTIVE R15, `(.L_x_2545) ;  /* 0x000000000f087348 */ /* 0x000fea0003c00000 */
[----:B------:R0:W1:Y:S02]  /*17590*/  SHFL.IDX P6, R14, R13, R12, R11 ;  /* 0x0000000c0d0e7389 */ /* 0x00006400000c000b */
[----:B01----:R-:W-:Y:S01]  /*175a0*/  ENDCOLLECTIVE ;  /* 0x000000000000791b */ /* 0x003fe20003800000 */
.L_x_2545:
        /* <DEDUP_REMOVED lines=14> */
.L_x_2546:
[----:B------:R-:W-:Y:S02]  /*17690*/  IMAD.MOV.U32 R13, RZ, RZ, R8 ;  /* 0x000000ffff0d7224 */ /* 0x000fe400078e0008 */
[----:B------:R-:W-:Y:S02]  /*176a0*/  IMAD.MOV.U32 R12, RZ, RZ, 0x3 ;  /* 0x00000003ff0c7424 */ /* 0x000fe400078e00ff */
[----:B------:R-:W-:-:S07]  /*176b0*/  IMAD.MOV.U32 R2, RZ, RZ, R14 ;  /* 0x000000ffff027224 */ /* 0x000fce00078e000e */
[----:B------:R-:W-:Y:S05]  /*176c0*/  WARPSYNC.COLLECTIVE R15, `(.L_x_2547) ;  /* 0x000000000f087348 */ /* 0x000fea0003c00000 */
[----:B------:R0:W1:Y:S02]  /*176d0*/  SHFL.IDX P6, R14, R13, R12, R11 ;  /* 0x0000000c0d0e7389 */ /* 0x00006400000c000b */
[----:B01----:R-:W-:Y:S01]  /*176e0*/  ENDCOLLECTIVE ;  /* 0x000000000000791b */ /* 0x003fe20003800000 */
.L_x_2547:
        /* <DEDUP_REMOVED lines=13> */
.L_x_2548:
        /* <DEDUP_REMOVED lines=10> */
.L_x_2549:
        /* <DEDUP_REMOVED lines=14> */
.L_x_2550:
        /* <DEDUP_REMOVED lines=8> */
.L_x_2465:
[----:B---3--:R3:W4:Y:S02]  /*179c0*/  SYNCS.PHASECHK.TRANS64.TRYWAIT P0, [R0+URZ+0x29840], R31 ;  /* 0x0298401f000075a7 */ /* 0x008724000800017f */
[----:B----4-:R-:W-:Y:S05]  /*179d0*/  @!P0 NANOSLEEP.SYNCS 0x989680 ;  /* 0x009896800000895d */ /* 0x010fea0003900000 */
[----:B------:R-:W4:Y:S02]  /*179e0*/  @!P0 SYNCS.PHASECHK.TRANS64 P0, [R0+URZ+0x29840], R31 ;  /* 0x0298401f000085a7 */ /* 0x000f24000800007f */
[----:B----4-:R-:W-:Y:S05]  /*179f0*/  @!P0 BRA `(.L_x_2465) ;  /* 0xfffffffc00f08947 */ /* 0x010fea000383ffff */
[----:B------:R-:W-:Y:S05]  /*17a00*/  BRA `(.L_x_2552) ;  /* 0xffffffb400207947 */ /* 0x000fea000383ffff */
.L_x_2466:
        /* <DEDUP_REMOVED lines=8> */
.L_x_2554:
[----:B------:R-:W-:Y:S05]  /*17a90*/  BSYNC B0 ;  /* 0x0000000000007941 */ /* 0x000fea0003800000 */
.L_x_2553:
        /* <DEDUP_REMOVED lines=11> */
.L_x_2555:
        /* <DEDUP_REMOVED lines=18> */
.L_x_2556:
        /* <DEDUP_REMOVED lines=11> */
.L_x_2557:
        /* <DEDUP_REMOVED lines=16> */
.L_x_2558:
        /* <DEDUP_REMOVED lines=12> */
.L_x_2559:
[----:B------:R-:W-:Y:S01]  /*17ee0*/  IMAD.MOV.U32 R13, RZ, RZ, R6 ;  /* 0x000000ffff0d7224 */ /* 0x000fe200078e0006 */
[----:B------:R-:W-:Y:S01]  /*17ef0*/  MOV R12, 0x3 ;  /* 0x00000003000c7802 */ /* 0x000fe20000000f00 */
[----:B------:R-:W-:-:S07]  /*17f00*/  IMAD.MOV.U32 R3, RZ, RZ, R14 ;  /* 0x000000ffff037224 */ /* 0x000fce00078e000e */
[----:B------:R-:W-:Y:S05]  /*17f10*/  WARPSYNC.COLLECTIVE R15, `(.L_x_2560) ;  /* 0x000000000f087348 */ /* 0x000fea0003c00000 */
[----:B------:R0:W1:Y:S02]  /*17f20*/  SHFL.IDX P6, R14, R13, R12, R11 ;  /* 0x0000000c0d0e7389 */ /* 0x00006400000c000b */
[----:B01----:R-:W-:Y:S01]  /*17f30*/  ENDCOLLECTIVE ;  /* 0x000000000000791b */ /* 0x003fe20003800000 */
.L_x_2560:
        /* <DEDUP_REMOVED lines=10> */
.L_x_2561:
[----:B------:R-:W-:Y:S01]  /*17fe0*/  @!PT LDS RZ, [RZ] ;  /* 0x00000000fffff984 */ /* 0x000fe20000000800 */
[----:B------:R-:W-:Y:S01]  /*17ff0*/  @!PT LDS RZ, [RZ] ;  /* 0x00000000fffff984 */ /* 0x000fe20000000800 */
[----:B------:R-:W-:Y:S01]  /*18000*/  @!PT LDS RZ, [RZ] ;  /* 0x00000000fffff984 */ /* 0x000fe20000000800 */
[----:B------:R-:W-:Y:S04]  /*18010*/  @P3 LDGSTS.E.BYPASS.LTC128B.128 [R9+0x1b400], desc[UR54][R2.64], !P4 ;  /* 0x1b40000002093fae */ /* 0x000fe8000e101d76 */
[----:B------:R-:W-:Y:S04]  /*18020*/  @P3 LDGSTS.E.BYPASS.LTC128B.128 [R9+0x1dc00], desc[UR54][R2.64+0x40], !P5 ;  /* 0x1dc0004002093fae */ /* 0x000fe8000e901d76 */
[----:B------:R0:W-:Y:S01]  /*18030*/  @P3 LDGSTS.E.BYPASS.LTC128B.128 [R9+0x20400], desc[UR54][R2.64+0x80], !P1 ;  /* 0x2040008002093fae */ /* 0x0001e2000c901d76 */
[----:B------:R-:W-:Y:S02]  /*18040*/  IMAD.MOV.U32 R13, RZ, RZ, R7 ;  /* 0x000000ffff0d7224 */ /* 0x000fe400078e0007 */
[----:B------:R-:W-:-:S02]  /*18050*/  IMAD.MOV.U32 R12, RZ, RZ, RZ ;  /* 0x000000ffff0c7224 */ /* 0x000fc400078e00ff */
[----:B0-----:R-:W-:-:S07]  /*18060*/  IMAD.MOV.U32 R2, RZ, RZ, R14 ;  /* 0x000000ffff027224 */ /* 0x001fce00078e000e */
[----:B------:R-:W-:Y:S05]  /*18070*/  WARPSYNC.COLLECTIVE R15, `(.L_x_2562) ;  /* 0x000000000f087348 */ /* 0x000fea0003c00000 */
[----:B------:R0:W1:Y:S02]  /*18080*/  SHFL.IDX P6, R14, R13, R12, R11 ;  /* 0x0000000c0d0e7389 */ /* 0x00006400000c000b */
[----:B01----:R-:W-:Y:S01]  /*18090*/  ENDCOLLECTIVE ;  /* 0x000000000000791b */ /* 0x003fe20003800000 */
.L_x_2562:
        /* <DEDUP_REMOVED lines=13> */
.L_x_2563:
[----:B------:R-:W-:Y:S05]  /*18170*/  BRA `(.L_x_2564) ;  /* 0xffffffb000887947 */ /* 0x000fea000383ffff */
.L_x_2473:
[----:B------:R-:W-:Y:S02]  /*18180*/  IMAD.MOV.U32 R13, RZ, RZ, R5 ;  /* 0x000000ffff0d7224 */ /* 0x000fe400078e0005 */
[----:B------:R-:W-:Y:S02]  /*18190*/  IMAD.MOV.U32 R12, RZ, RZ, RZ ;  /* 0x000000ffff0c7224 */ /* 0x000fe400078e00ff */
[----:B------:R-:W-:Y:S02]  /*181a0*/  IMAD.MOV.U32 R11, RZ, RZ, 0x1c1f ;  /* 0x00001c1fff0b7424 */ /* 0x000fe400078e00ff */
[----:B------:R-:W-:Y:S02]  /*181b0*/  IMAD.MOV.U32 R15, RZ, RZ, -0x1 ;  /* 0xffffffffff0f7424 */ /* 0x000fe400078e00ff */
[----:B------:R-:W-:Y:S02]  /*181c0*/  IMAD R4, R4, UR40, RZ ;  /* 0x0000002804047c24 */ /* 0x000fe4000f8e02ff */
[----:B------:R-:W-:-:S07]  /*181d0*/  IMAD R17, R17, 0x80, R9 ;  /* 0x0000008011117824 */ /* 0x000fce00078e0209 */
[----:B-1---5:R-:W-:Y:S05]  /*181e0*/  WARPSYNC.COLLECTIVE R15, `(.L_x_2565) ;  /* 0x000000000f087348 */ /* 0x022fea0003c00000 */
[----:B------:R0:W2:Y:S02]  /*181f0*/  SHFL.IDX P6, R14, R13, R12, R11 ;  /* 0x0000000c0d0e7389 */ /* 0x0000a400000c000b */
[----:B012--5:R-:W-:Y:S01]  /*18200*/  ENDCOLLECTIVE ;  /* 0x000000000000791b */ /* 0x027fe20003800000 */
.L_x_2565:
[C---:B------:R-:W-:Y:S01]  /*18210*/  VIADD R7, R17.reuse, 0x20 ;  /* 0x0000002011077836 */ /* 0x040fe20000000000 */
[----:B------:R-:W-:Y:S01]  /*18220*/  ISETP.GE.AND P0, PT, R17, R4, PT ;  /* 0x000000041100720c */ /* 0x000fe20003f06270 */
[----:B------:R-:W-:Y:S02]  /*18230*/  IMAD.MOV.U32 R13, RZ, RZ, R0 ;  /* 0x000000ffff0d7224 */ /* 0x000fe400078e0000 */
[----:B------:R-:W-:-:S10]  /*18240*/  IMAD.MOV.U32 R2, RZ, RZ, R14 ;  /* 0x000000ffff027224 */ /* 0x000fd400078e000e */
[----:B------:R-:W-:Y:S05]  /*18250*/  WARPSYNC.COLLECTIVE R15, `(.L_x_2566) ;  /* 0x000000000f087348 */ /* 0x000fea0003c00000 */
[----:B------:R0:W1:Y:S02]  /*18260*/  SHFL.IDX P6, R14, R13, R12, R11 ;  /* 0x0000000c0d0e7389 */ /* 0x00006400000c000b */
[----:B01----:R-:W-:Y:S01]  /*18270*/  ENDCOLLECTIVE ;  /* 0x000000000000791b */ /* 0x003fe20003800000 */
.L_x_2566:
[----:B------:R-:W-:Y:S02]  /*18280*/  IMAD.MOV.U32 R13, RZ, RZ, R5 ;  /* 0x000000ffff0d7224 */ /* 0x000fe400078e0005 */
[----:B------:R-:W-:Y:S02]  /*18290*/  IMAD.MOV.U32 R12, RZ, RZ, 0x1 ;  /* 0x00000001ff0c7424 */ /* 0x000fe400078e00ff */
[----:B------:R-:W-:-:S07]  /*182a0*/  IMAD.MOV.U32 R3, RZ, RZ, R14 ;  /* 0x000000ffff037224 */ /* 0x000fce00078e000e */
[----:B------:R-:W-:Y:S05]  /*182b0*/  WARPSYNC.COLLECTIVE R15, `(.L_x_2567) ;  /* 0x000000000f087348 */ /* 0x000fea0003c00000 */
[----:B------:R0:W1:Y:S02]  /*182c0*/  SHFL.IDX P6, R14, R13, R12, R11 ;  /* 0x0000000c0d0e7389 */ /* 0x00006400000c000b */
[----:B01----:R-:W-:Y:S01]  /*182d0*/  ENDCOLLECTIVE ;  /* 0x000000000000791b */ /* 0x003fe20003800000 */
.L_x_2567:
        /* <DEDUP_REMOVED lines=10> */
[----:B------:R-:W-:Y:S02]  /*18380*/  ISETP.GE.AND P0, PT, R7, R4, PT ;  /* 0x000000040700720c */ /* 0x000fe40003f06270 */
[----:B0-----:R-:W-:-:S11]  /*18390*/  MOV R2, R14 ;  /* 0x0000000e00027202 */ /* 0x001fd60000000f00 */
[----:B------:R-:W-:Y:S05]  /*183a0*/  WARPSYNC.COLLECTIVE R15, `(.L_x_2568) ;  /* 0x000000000f087348 */ /* 0x000fea0003c00000 */
[----:B------:R0:W1:Y:S02]  /*183b0*/  SHFL.IDX P6, R14, R13, R12, R11 ;  /* 0x0000000c0d0e7389 */ /* 0x00006400000c000b */
[----:B01----:R-:W-:Y:S01]  /*183c0*/  ENDCOLLECTIVE ;  /* 0x000000000000791b */ /* 0x003fe20003800000 */
.L_x_2568:
        /* <DEDUP_REMOVED lines=8> */
.L_x_2569:
[----:B------:R-:W-:Y:S02]  /*18450*/  @!P0 IMAD.MOV.U32 R3, RZ, RZ, R7 ;  /* 0x000000ffff038224 */ /* 0x000fe400078e0007 */
[----:B------:R-:W-:-:S03]  /*18460*/  VIADD R7, R17, 0x40 ;  /* 0x0000004011077836 */ /* 0x000fc60000000000 */
        /* <DEDUP_REMOVED lines=12> */
.L_x_2570:
        /* <DEDUP_REMOVED lines=8> */
.L_x_2571:
        /* <DEDUP_REMOVED lines=12> */
.L_x_2572:
[----:B------:R-:W-:Y:S05]  /*18670*/  BRA `(.L_x_2573) ;  /* 0xffffffb400c07947 */ /* 0x000fea000383ffff */
.L_x_2478:
[----:B0-----:R0:W2:Y:S02]  /*18680*/  SYNCS.PHASECHK.TRANS64.TRYWAIT P0, [R22+URZ+0x29820], R3 ;  /* 0x02982003160075a7 */ /* 0x0010a4000800017f */
[----:B--2---:R-:W-:Y:S05]  /*18690*/  @!P0 NANOSLEEP.SYNCS 0x989680 ;  /* 0x009896800000895d */ /* 0x004fea0003900000 */
[----:B------:R-:W2:Y:S02]  /*186a0*/  @!P0 SYNCS.PHASECHK.TRANS64 P0, [R22+URZ+0x29820], R3 ;  /* 0x02982003160085a7 */ /* 0x000ea4000800007f */
[----:B--2---:R-:W-:Y:S05]  /*186b0*/  @!P0 BRA `(.L_x_2478) ;  /* 0xfffffffc00f08947 */ /* 0x004fea000383ffff */
[----:B------:R-:W-:Y:S05]  /*186c0*/  BRA `(.L_x_2574) ;  /* 0xffffffb800307947 */ /* 0x000fea000383ffff */
.L_x_2482:
[----:B0-----:R0:W1:Y:S02]  /*186d0*/  SYNCS.PHASECHK.TRANS64.TRYWAIT P0, [R0+URZ+0x29880], R30 ;  /* 0x0298801e000075a7 */ /* 0x001064000800017f */
[----:B-1----:R-:W-:Y:S05]  /*186e0*/  @!P0 NANOSLEEP.SYNCS 0x989680 ;  /* 0x009896800000895d */ /* 0x002fea0003900000 */
[----:B------:R-:W1:Y:S02]  /*186f0*/  @!P0 SYNCS.PHASECHK.TRANS64 P0, [R0+URZ+0x29880], R30 ;  /* 0x0298801e000085a7 */ /* 0x000e64000800007f */
[----:B-1----:R-:W-:Y:S05]  /*18700*/  @!P0 BRA `(.L_x_2482) ;  /* 0xfffffffc00f08947 */ /* 0x002fea000383ffff */
[----:B------:R-:W-:Y:S05]  /*18710*/  BRA `(.L_x_2575) ;  /* 0xffffffbc00647947 */ /* 0x000fea000383ffff */
.L_x_2483:
        /* <DEDUP_REMOVED lines=8> */
.L_x_2577:
[----:B------:R-:W-:Y:S05]  /*187a0*/  BSYNC B0 ;  /* 0x0000000000007941 */ /* 0x000fea0003800000 */
.L_x_2576:
        /* <DEDUP_REMOVED lines=10> */
.L_x_2578:
[----:B------:R-:W-:Y:S02]  /*18850*/  IMAD.MOV.U32 R13, RZ, RZ, R9 ;  /* 0x000000ffff0d7224 */ /* 0x000fe400078e0009 */
[----:B------:R-:W-:Y:S02]  /*18860*/  IMAD.MOV.U32 R12, RZ, RZ, 0x1 ;  /* 0x00000001ff0c7424 */ /* 0x000fe400078e00ff */
[----:B------:R-:W-:-:S07]  /*18870*/  IMAD.MOV.U32 R2, RZ, RZ, R14 ;  /* 0x000000ffff027224 */ /* 0x000fce00078e000e */
[----:B------:R-:W-:Y:S05]  /*18880*/  WARPSYNC.COLLECTIVE R15, `(.L_x_2579) ;  /* 0x000000000f087348 */ /* 0x000fea0003c00000 */
[----:B------:R0:W1:Y:S02]  /*18890*/  SHFL.IDX P6, R14, R13, R12, R11 ;  /* 0x0000000c0d0e7389 */ /* 0x00006400000c000b */
[----:B01----:R-:W-:Y:S01]  /*188a0*/  ENDCOLLECTIVE ;  /* 0x000000000000791b */ /* 0x003fe20003800000 */
.L_x_2579:
        /* <DEDUP_REMOVED lines=12> */
.L_x_2580:
[----:B------:R-:W-:Y:S02]  /*18970*/  IMAD.MOV.U32 R13, RZ, RZ, R9 ;  /* 0x000000ffff0d7224 */ /* 0x000fe400078e0009 */
[----:B------:R-:W-:Y:S02]  /*18980*/  IMAD.MOV.U32 R12, RZ, RZ, 0x2 ;  /* 0x00000002ff0c7424 */ /* 0x000fe400078e00ff */
[----:B------:R-:W-:-:S07]  /*18990*/  IMAD.MOV.U32 R2, RZ, RZ, R14 ;  /* 0x000000ffff027224 */ /* 0x000fce00078e000e */
[----:B------:R-:W-:Y:S05]  /*189a0*/  WARPSYNC.COLLECTIVE R15, `(.L_x_2581) ;  /* 0x000000000f087348 */ /* 0x000fea0003c00000 */
[----:B------:R0:W1:Y:S02]  /*189b0*/  SHFL.IDX P6, R14, R13, R12, R11 ;  /* 0x0000000c0d0e7389 */ /* 0x00006400000c000b */
[----:B01----:R-:W-:Y:S01]  /*189c0*/  ENDCOLLECTIVE ;  /* 0x000000000000791b */ /* 0x003fe20003800000 */
.L_x_2581:
        /* <DEDUP_REMOVED lines=12> */
.L_x_2582:
[----:B------:R-:W-:Y:S02]  /*18a90*/  IMAD.MOV.U32 R13, RZ, RZ, R9 ;  /* 0x000000ffff0d7224 */ /* 0x000fe400078e0009 */
[----:B------:R-:W-:Y:S02]  /*18aa0*/  IMAD.MOV.U32 R12, RZ, RZ, 0x3 ;  /* 0x00000003ff0c7424 */ /* 0x000fe400078e00ff */
[----:B------:R-:W-:-:S07]  /*18ab0*/  IMAD.MOV.U32 R2, RZ, RZ, R14 ;  /* 0x000000ffff027224 */ /* 0x000fce00078e000e */
[----:B------:R-:W-:Y:S05]  /*18ac0*/  WARPSYNC.COLLECTIVE R15, `(.L_x_2583) ;  /* 0x000000000f087348 */ /* 0x000fea0003c00000 */
[----:B------:R0:W1:Y:S02]  /*18ad0*/  SHFL.IDX P6, R14, R13, R12, R11 ;  /* 0x0000000c0d0e7389 */ /* 0x00006400000c000b */
[----:B01----:R-:W-:Y:S01]  /*18ae0*/  ENDCOLLECTIVE ;  /* 0x000000000000791b */ /* 0x003fe20003800000 */
.L_x_2583:
        /* <DEDUP_REMOVED lines=12> */
.L_x_2584:
[----:B------:R-:W-:Y:S02]  /*18bb0*/  IMAD.MOV.U32 R13, RZ, RZ, R21 ;  /* 0x000000ffff0d7224 */ /* 0x000fe400078e0015 */
[----:B------:R-:W-:Y:S02]  /*18bc0*/  IMAD.MOV.U32 R12, RZ, RZ, RZ ;  /* 0x000000ffff0c7224 */ /* 0x000fe400078e00ff */
[----:B------:R-:W-:-:S07]  /*18bd0*/  IMAD.MOV.U32 R2, RZ, RZ, R14 ;  /* 0x000000ffff027224 */ /* 0x000fce00078e000e */
[----:B------:R-:W-:Y:S05]  /*18be0*/  WARPSYNC.COLLECTIVE R15, `(.L_x_2585) ;  /* 0x000000000f087348 */ /* 0x000fea0003c00000 */
[----:B------:R0:W1:Y:S02]  /*18bf0*/  SHFL.IDX P6, R14, R13, R12, R11 ;  /* 0x0000000c0d0e7389 */ /* 0x00006400000c000b */
[----:B01----:R-:W-:Y:S01]  /*18c00*/  ENDCOLLECTIVE ;  /* 0x000000000000791b */ /* 0x003fe20003800000 */
.L_x_2585:
        /* <DEDUP_REMOVED lines=12> */
.L_x_2586:
[----:B------:R-:W-:Y:S01]  /*18cd0*/  IMAD.MOV.U32 R2, RZ, RZ, R14 ;  /* 0x000000ffff027224 */ /* 0x000fe200078e000e */
[----:B------:R-:W-:Y:S06]  /*18ce0*/  BRA `(.L_x_2587) ;  /* 0xffffffbc00007947 */ /* 0x000fec000383ffff */
.L_x_2488:
[----:B---3--:R3:W4:Y:S02]  /*18cf0*/  SYNCS.PHASECHK.TRANS64.TRYWAIT P0, [R0+URZ+0x29840], R30 ;  /* 0x0298401e000075a7 */ /* 0x008724000800017f */
[----:B----4-:R-:W-:Y:S05]  /*18d00*/  @!P0 NANOSLEEP.SYNCS 0x989680 ;  /* 0x009896800000895d */ /* 0x010fea0003900000 */
[----:B------:R-:W4:Y:S02]  /*18d10*/  @!P0 SYNCS.PHASECHK.TRANS64 P0, [R0+URZ+0x29840], R30 ;  /* 0x0298401e000085a7 */ /* 0x000f24000800007f */
[----:B----4-:R-:W-:Y:S05]  /*18d20*/  @!P0 BRA `(.L_x_2488) ;  /* 0xfffffffc00f08947 */ /* 0x010fea000383ffff */
[----:B------:R-:W-:Y:S05]  /*18d30*/  BRA `(.L_x_2588) ;  /* 0xffffffbc00547947 */ /* 0x000fea000383ffff */
.L_x_2489:
        /* <DEDUP_REMOVED lines=8> */
.L_x_2590:
[----:B------:R-:W-:Y:S05]  /*18dc0*/  BSYNC B0 ;  /* 0x0000000000007941 */ /* 0x000fea0003800000 */
.L_x_2589:
        /* <DEDUP_REMOVED lines=9> */
.L_x_2591:
[----:B------:R-:W-:Y:S02]  /*18e60*/  IMAD.MOV.U32 R13, RZ, RZ, R5 ;  /* 0x000000ffff0d7224 */ /* 0x000fe400078e0005 */
[----:B------:R-:W-:Y:S02]  /*18e70*/  IMAD.MOV.U32 R12, RZ, RZ, 0x1 ;  /* 0x00000001ff0c7424 */ /* 0x000fe400078e00ff */
[----:B------:R-:W-:-:S07]  /*18e80*/  IMAD.MOV.U32 R2, RZ, RZ, R14 ;  /* 0x000000ffff027224 */ /* 0x000fce00078e000e */
[----:B------:R-:W-:Y:S05]  /*18e90*/  WARPSYNC.COLLECTIVE R15, `(.L_x_2592) ;  /* 0x000000000f087348 */ /* 0x000fea0003c00000 */
[----:B------:R0:W1:Y:S02]  /*18ea0*/  SHFL.IDX P6, R14, R13, R12, R11 ;  /* 0x0000000c0d0e7389 */ /* 0x00006400000c000b */
[----:B01----:R-:W-:Y:S01]  /*18eb0*/  ENDCOLLECTIVE ;  /* 0x000000000000791b */ /* 0x003fe20003800000 */
.L_x_2592:
        /* <DEDUP_REMOVED lines=13> */
.L_x_2593:
[----:B------:R-:W-:Y:S02]  /*18f90*/  IMAD.MOV.U32 R13, RZ, RZ, R5 ;  /* 0x000000ffff0d7224 */ /* 0x000fe400078e0005 */
[----:B------:R-:W-:Y:S02]  /*18fa0*/  IMAD.MOV.U32 R12, RZ, RZ, 0x2 ;  /* 0x00000002ff0c7424 */ /* 0x000fe400078e00ff */
[----:B------:R-:W-:-:S07]  /*18fb0*/  IMAD.MOV.U32 R2, RZ, RZ, R14 ;  /* 0x000000ffff027224 */ /* 0x000fce00078e000e */
[----:B------:R-:W-:Y:S05]  /*18fc0*/  WARPSYNC.COLLECTIVE R15, `(.L_x_2594) ;  /* 0x000000000f087348 */ /* 0x000fea0003c00000 */
[----:B------:R0:W1:Y:S02]  /*18fd0*/  SHFL.IDX P6, R14, R13, R12, R11 ;  /* 0x0000000c0d0e7389 */ /* 0x00006400000c000b */
[----:B01----:R-:W-:Y:S01]  /*18fe0*/  ENDCOLLECTIVE ;  /* 0x000000000000791b */ /* 0x003fe20003800000 */
.L_x_2594:
        /* <DEDUP_REMOVED lines=13> */
.L_x_2595:
[----:B------:R-:W-:Y:S02]  /*190c0*/  IMAD.MOV.U32 R13, RZ, RZ, R5 ;  /* 0x000000ffff0d7224 */ /* 0x000fe400078e0005 */
[----:B------:R-:W-:Y:S02]  /*190d0*/  IMAD.MOV.U32 R12, RZ, RZ, 0x3 ;  /* 0x00000003ff0c7424 */ /* 0x000fe400078e00ff */
[----:B------:R-:W-:-:S07]  /*190e0*/  IMAD.MOV.U32 R2, RZ, RZ, R14 ;  /* 0x000000ffff027224 */ /* 0x000fce00078e000e */
[----:B------:R-:W-:Y:S05]  /*190f0*/  WARPSYNC.COLLECTIVE R15, `(.L_x_2596) ;  /* 0x000000000f087348 */ /* 0x000fea0003c00000 */
[----:B------:R0:W1:Y:S02]  /*19100*/  SHFL.IDX P6, R14, R13, R12, R11 ;  /* 0x0000000c0d0e7389 */ /* 0x00006400000c000b */
[----:B01----:R-:W-:Y:S01]  /*19110*/  ENDCOLLECTIVE ;  /* 0x000000000000791b */ /* 0x003fe20003800000 */
.L_x_2596:
        /* <DEDUP_REMOVED lines=13> */
.L_x_2597:
[----:B------:R-:W-:Y:S02]  /*191f0*/  IMAD.MOV.U32 R13, RZ, RZ, R8 ;  /* 0x000000ffff0d7224 */ /* 0x000fe400078e0008 */
[----:B------:R-:W-:Y:S02]  /*19200*/  IMAD.MOV.U32 R12, RZ, RZ, RZ ;  /* 0x000000ffff0c7224 */ /* 0x000fe400078e00ff */
[----:B------:R-:W-:-:S07]  /*19210*/  IMAD.MOV.U32 R2, RZ, RZ, R14 ;  /* 0x000000ffff027224 */ /* 0x000fce00078e000e */
[----:B------:R-:W-:Y:S05]  /*19220*/  WARPSYNC.COLLECTIVE R15, `(.L_x_2598) ;  /* 0x000000000f087348 */ /* 0x000fea0003c00000 */
[----:B------:R0:W1:Y:S02]  /*19230*/  SHFL.IDX P6, R14, R13, R12, R11 ;  /* 0x0000000c0d0e7389 */ /* 0x00006400000c000b */
[----:B01----:R-:W-:Y:S01]  /*19240*/  ENDCOLLECTIVE ;  /* 0x000000000000791b */ /* 0x003fe20003800000 */
.L_x_2598:
        /* <DEDUP_REMOVED lines=13> */
.L_x_2599:
[----:B------:R-:W-:Y:S05]  /*19320*/  BRA `(.L_x_2600) ;  /* 0xffffffb800e87947 */ /* 0x000fea000383ffff */
.L_x_2494:
[----:B0-----:R0:W2:Y:S02]  /*19330*/  SYNCS.PHASECHK.TRANS64.TRYWAIT P1, [R3+URZ+0x29870], R0 ;  /* 0x02987000030075a7 */ /* 0x0010a4000802017f */
[----:B--2---:R-:W-:Y:S05]  /*19340*/  @!P1 NANOSLEEP.SYNCS 0x989680 ;  /* 0x009896800000995d */ /* 0x004fea0003900000 */
[----:B------:R-:W2:Y:S02]  /*19350*/  @!P1 SYNCS.PHASECHK.TRANS64 P1, [R3+URZ+0x29870], R0 ;  /* 0x02987000030095a7 */ /* 0x000ea4000802007f */
[----:B--2---:R-:W-:Y:S05]  /*19360*/  @!P1 BRA `(.L_x_2494) ;  /* 0xfffffffc00f09947 */ /* 0x004fea000383ffff */
[----:B------:R-:W-:Y:S05]  /*19370*/  BRA `(.L_x_2601) ;  /* 0xffffffbc00547947 */ /* 0x000fea000383ffff */
.L_x_2496:
[----:B0-----:R0:W2:Y:S02]  /*19380*/  SYNCS.PHASECHK.TRANS64.TRYWAIT P1, [R3+URZ+0x29860], R0 ;  /* 0x02986000030075a7 */ /* 0x0010a4000802017f */
[----:B--2---:R-:W-:Y:S05]  /*19390*/  @!P1 NANOSLEEP.SYNCS 0x989680 ;  /* 0x009896800000995d */ /* 0x004fea0003900000 */
[----:B------:R-:W2:Y:S02]  /*193a0*/  @!P1 SYNCS.PHASECHK.TRANS64 P1, [R3+URZ+0x29860], R0 ;  /* 0x02986000030095a7 */ /* 0x000ea4000802007f */
[----:B--2---:R-:W-:Y:S05]  /*193b0*/  @!P1 BRA `(.L_x_2496) ;  /* 0xfffffffc00f09947 */ /* 0x004fea000383ffff */
[----:B------:R-:W-:Y:S05]  /*193c0*/  BRA `(.L_x_2602) ;  /* 0xffffffbc00647947 */ /* 0x000fea000383ffff */
.L_x_2504:
[----:B0-----:R0:W4:Y:S02]  /*193d0*/  SYNCS.PHASECHK.TRANS64.TRYWAIT P1, [R17+URZ+0x29870], R0 ;  /* 0x02987000110075a7 */ /* 0x001124000802017f */
[----:B----4-:R-:W-:Y:S05]  /*193e0*/  @!P1 NANOSLEEP.SYNCS 0x989680 ;  /* 0x009896800000995d */ /* 0x010fea0003900000 */
[----:B------:R-:W4:Y:S02]  /*193f0*/  @!P1 SYNCS.PHASECHK.TRANS64 P1, [R17+URZ+0x29870], R0 ;  /* 0x02987000110095a7 */ /* 0x000f24000802007f */
[----:B----4-:R-:W-:Y:S05]  /*19400*/  @!P1 BRA `(.L_x_2504) ;  /* 0xfffffffc00f09947 */ /* 0x010fea000383ffff */
[----:B------:R-:W-:Y:S05]  /*19410*/  BRA `(.L_x_2603) ;  /* 0xffffffc400287947 */ /* 0x000fea000383ffff */
.L_x_2506:
[----:B0-----:R0:W4:Y:S02]  /*19420*/  SYNCS.PHASECHK.TRANS64.TRYWAIT P1, [R17+URZ+0x29860], R0 ;  /* 0x02986000110075a7 */ /* 0x001124000802017f */
[----:B----4-:R-:W-:Y:S05]  /*19430*/  @!P1 NANOSLEEP.SYNCS 0x989680 ;  /* 0x009896800000995d */ /* 0x010fea0003900000 */
[----:B------:R-:W4:Y:S02]  /*19440*/  @!P1 SYNCS.PHASECHK.TRANS64 P1, [R17+URZ+0x29860], R0 ;  /* 0x02986000110095a7 */ /* 0x000f24000802007f */
[----:B----4-:R-:W-:Y:S05]  /*19450*/  @!P1 BRA `(.L_x_2506) ;  /* 0xfffffffc00f09947 */ /* 0x010fea000383ffff */
[----:B------:R-:W-:Y:S05]  /*19460*/  BRA `(.L_x_2604) ;  /* 0xffffffc400347947 */ /* 0x000fea000383ffff */
.L_x_2520:
[----:B0-----:R0:W1:Y:S02]  /*19470*/  SYNCS.PHASECHK.TRANS64.TRYWAIT P0, [R5+URZ+0x29820], R0 ;  /* 0x02982000050075a7 */ /* 0x001064000800017f */
[----:B-1----:R-:W-:Y:S05]  /*19480*/  @!P0 NANOSLEEP.SYNCS 0x989680 ;  /* 0x009896800000895d */ /* 0x002fea0003900000 */
[----:B------:R-:W1:Y:S02]  /*19490*/  @!P0 SYNCS.PHASECHK.TRANS64 P0, [R5+URZ+0x29820], R0 ;  /* 0x02982000050085a7 */ /* 0x000e64000800007f */
[----:B-1----:R-:W-:Y:S05]  /*194a0*/  @!P0 BRA `(.L_x_2520) ;  /* 0xfffffffc00f08947 */ /* 0x002fea000383ffff */
[----:B------:R-:W-:Y:S05]  /*194b0*/  BRA `(.L_x_2605) ;  /* 0xffffffd400bc7947 */ /* 0x000fea000383ffff */
.L_x_2521:
        /* <DEDUP_REMOVED lines=11> */
.L_x_2607:
[----:B------:R-:W-:Y:S05]  /*19570*/  BSYNC B0 ;  /* 0x0000000000007941 */ /* 0x000fea0003800000 */
.L_x_2606:
[----:B------:R-:W-:Y:S05]  /*19580*/  BRA `(.L_x_2608) ;  /* 0xffffffd400a47947 */ /* 0x000fea000383ffff */
.L_x_2524:
[----:B------:R-:W-:Y:S01]  /*19590*/  BSSY B1, `(.L_x_2609) ;  /* 0x0000006000017945 */ /* 0x000fe20003800000 */
[----:B------:R-:W-:-:S07]  /*195a0*/  IMAD.MOV.U32 R15, RZ, RZ, -0x1 ;  /* 0xffffffffff0f7424 */ /* 0x000fce00078e00ff */
[----:B0-----:R-:W-:Y:S05]  /*195b0*/  WARPSYNC.COLLECTIVE R15, `(.L_x_2610) ;  /* 0x000000000f0c7348 */ /* 0x001fea0003c00000 */
[----:B------:R-:W-:Y:S02]  /*195c0*/  ELECT P6, UR62, PT ;  /* 0x00000000003e782f */ /* 0x000fe400038c0000 */
[----:B------:R-:W-:Y:S01]  /*195d0*/  MOV R14, UR62 ;  /* 0x0000003e000e7c02 */ /* 0x000fe20008000f00 */
[----:B0-----:R-:W-:Y:S10]  /*195e0*/  ENDCOLLECTIVE ;  /* 0x000000000000791b */ /* 0x001ff40003800000 */
.L_x_2610:
[----:B------:R-:W-:Y:S05]  /*195f0*/  BSYNC B1 ;  /* 0x0000000000017941 */ /* 0x000fea0003800000 */
.L_x_2609:
[----:B------:R-:W-:Y:S05]  /*19600*/  BRA `(.L_x_2611) ;  /* 0xffffffd4009c7947 */ /* 0x000fea000383ffff */
.L_x_2526:
[----:B0-----:R0:W1:Y:S02]  /*19610*/  SYNCS.PHASECHK.TRANS64.TRYWAIT P1, [R3+URZ+0x29840], R2 ;  /* 0x02984002030075a7 */ /* 0x001064000802017f */
[----:B-1----:R-:W-:Y:S05]  /*19620*/  @!P1 NANOSLEEP.SYNCS 0x989680 ;  /* 0x009896800000995d */ /* 0x002fea0003900000 */
[----:B------:R-:W1:Y:S02]  /*19630*/  @!P1 SYNCS.PHASECHK.TRANS64 P1, [R3+URZ+0x29840], R2 ;  /* 0x02984002030095a7 */ /* 0x000e64000802007f */
[----:B-1----:R-:W-:Y:S05]  /*19640*/  @!P1 BRA `(.L_x_2526) ;  /* 0xfffffffc00f09947 */ /* 0x002fea000383ffff */
[----:B------:R-:W-:Y:S05]  /*19650*/  BRA `(.L_x_2612) ;  /* 0xffffffd400bc7947 */ /* 0x000fea000383ffff */
.L_x_2528:
[----:B-1----:R1:W2:Y:S02]  /*19660*/  SYNCS.PHASECHK.TRANS64.TRYWAIT P1, [R5+URZ+0x29840], R0 ;  /* 0x02984000050075a7 */ /* 0x0022a4000802017f */
[----:B--2---:R-:W-:Y:S05]  /*19670*/  @!P1 NANOSLEEP.SYNCS 0x989680 ;  /* 0x009896800000995d */ /* 0x004fea0003900000 */
[----:B------:R-:W2:Y:S02]  /*19680*/  @!P1 SYNCS.PHASECHK.TRANS64 P1, [R5+URZ+0x29840], R0 ;  /* 0x02984000050095a7 */ /* 0x000ea4000802007f */
[----:B--2---:R-:W-:Y:S05]  /*19690*/  @!P1 BRA `(.L_x_2528) ;  /* 0xfffffffc00f09947 */ /* 0x004fea000383ffff */
[----:B------:R-:W-:Y:S05]  /*196a0*/  BRA `(.L_x_2613) ;  /* 0xffffffd400c87947 */ /* 0x000fea000383ffff */
.L_x_2530:
[----:B--2---:R2:W3:Y:S02]  /*196b0*/  SYNCS.PHASECHK.TRANS64.TRYWAIT P1, [R3+URZ+0x29860], R2 ;  /* 0x02986002030075a7 */ /* 0x0044e4000802017f */
[----:B---3--:R-:W-:Y:S05]  /*196c0*/  @!P1 NANOSLEEP.SYNCS 0x989680 ;  /* 0x009896800000995d */ /* 0x008fea0003900000 */
[----:B------:R-:W3:Y:S02]  /*196d0*/  @!P1 SYNCS.PHASECHK.TRANS64 P1, [R3+URZ+0x29860], R2 ;  /* 0x02986002030095a7 */ /* 0x000ee4000802007f */
[----:B---3--:R-:W-:Y:S05]  /*196e0*/  @!P1 BRA `(.L_x_2530) ;  /* 0xfffffffc00f09947 */ /* 0x008fea000383ffff */
[----:B------:R-:W-:Y:S05]  /*196f0*/  BRA `(.L_x_2614) ;  /* 0xffffffd400c47947 */ /* 0x000fea000383ffff */
.L_x_2532:
[----:B---3--:R3:W4:Y:S02]  /*19700*/  SYNCS.PHASECHK.TRANS64.TRYWAIT P1, [R5+URZ+0x29860], R0 ;  /* 0x02986000050075a7 */ /* 0x008724000802017f */
[----:B----4-:R-:W-:Y:S05]  /*19710*/  @!P1 NANOSLEEP.SYNCS 0x989680 ;  /* 0x009896800000995d */ /* 0x010fea0003900000 */
[----:B------:R-:W4:Y:S02]  /*19720*/  @!P1 SYNCS.PHASECHK.TRANS64 P1, [R5+URZ+0x29860], R0 ;  /* 0x02986000050095a7 */ /* 0x000f24000802007f */
[----:B----4-:R-:W-:Y:S05]  /*19730*/  @!P1 BRA `(.L_x_2532) ;  /* 0xfffffffc00f09947 */ /* 0x010fea000383ffff */
[----:B------:R-:W-:Y:S05]  /*19740*/  BRA `(.L_x_2615) ;  /* 0xffffffd400c07947 */ /* 0x000fea000383ffff */
.L_x_2534:
[----:B----4-:R4:W0:Y:S02]  /*19750*/  SYNCS.PHASECHK.TRANS64.TRYWAIT P1, [R3+URZ+0x29880], R2 ;  /* 0x02988002030075a7 */ /* 0x010824000802017f */
[----:B0-----:R-:W-:Y:S05]  /*19760*/  @!P1 NANOSLEEP.SYNCS 0x989680 ;  /* 0x009896800000995d */ /* 0x001fea0003900000 */
[----:B------:R-:W0:Y:S02]  /*19770*/  @!P1 SYNCS.PHASECHK.TRANS64 P1, [R3+URZ+0x29880], R2 ;  /* 0x02988002030095a7 */ /* 0x000e24000802007f */
[----:B0-----:R-:W-:Y:S05]  /*19780*/  @!P1 BRA `(.L_x_2534) ;  /* 0xfffffffc00f09947 */ /* 0x001fea000383ffff */
[----:B------:R-:W-:Y:S05]  /*19790*/  BRA `(.L_x_2616) ;  /* 0xffffffd400bc7947 */ /* 0x000fea000383ffff */
.L_x_2617:
        /* <DEDUP_REMOVED lines=14> */
.L_x_3197:


//--------------------- .text._ZN7cutlass13device_kernelIN5flash11enable_sm90INS1_16FlashAttnFwdSm90INS1_25CollectiveMainloopFwdSm90ILi2EN4cute5tupleIJNS5_1CILi1EEES8_S8_EEENS6_IJNS7_ILi128EEENS7_ILi160EEENS7_ILi192EEEEEELi128ENS_12float_e4m3_tEfNS_4arch4Sm90ELb1ELb0ELb1ELb1ELb1ELb1ELb0ELb1ELb1ELb1ELb0ELb0EEENS1_21CollectiveEpilogueFwdINS6_IJSA_SA_SB_EEES9_NS_10bfloat16_tESG_Li256ELb1ELb1ELb0ELb1EEENS1_36VarlenDynamicPersistentTileSchedulerILi128ELi160ELi256ELi128ELb0ELb1ELb1ELb1ELb1ELb1EEEEEEEEEvNT_6ParamsE --------------------------
	.section	.text._ZN7cutlass13device_kernelIN5flash11enable_sm90INS1_16FlashAttnFwdSm90INS1_25CollectiveMainloopFwdSm90ILi2EN4cute5tupleIJNS5_1CILi1EEES8_S8_EEENS6_IJNS7_ILi128EEENS7_ILi160EEENS7_ILi192EEEEEELi128ENS_12float_e4m3_tEfNS_4arch4Sm90ELb1ELb0ELb1ELb1ELb1ELb1ELb0ELb1ELb1ELb1ELb0ELb0EEENS1_21CollectiveEpilogueFwdINS6_IJSA_SA_SB_EEES9_NS_10bfloat16_tESG_Li256ELb1ELb1ELb0ELb1EEENS1_36VarlenDynamicPersistentTileSchedulerILi128ELi160ELi256ELi128ELb0ELb1ELb1ELb1ELb1ELb1EEEEEEEEEvNT_6ParamsE,"ax",@progbits
	.align	128
.text._ZN7cutlass13device_kernelIN5flash11enable_sm90INS1_16FlashAttnFwdSm90INS1_25CollectiveMainloopFwdSm90ILi2EN4cute5tupleIJNS5_1CILi1EEES8_S8_EEENS6_IJNS7_ILi128EEENS7_ILi160EEENS7_ILi192EEEEEELi128ENS_12float_e4m3_tEfNS_4arch4Sm90ELb1ELb0ELb1ELb1ELb1ELb1ELb0ELb1ELb1ELb1ELb0ELb0EEENS1_21CollectiveEpilogueFwdINS6_IJSA_SA_SB_EEES9_NS_10bfloat16_tESG_Li256ELb1ELb1ELb0ELb1EEENS1_36VarlenDynamicPersistentTileSchedulerILi128ELi160ELi256ELi128ELb0ELb1ELb1ELb1ELb1ELb1EEEEEEEEEvNT_6ParamsE:
        .type           _ZN7cutlass13device_kernelIN5flash11enable_sm90INS1_16FlashAttnFwdSm90INS1_25CollectiveMainloopFwdSm90ILi2EN4cute5tupleIJNS5_1CILi1EEES8_S8_EEENS6_IJNS7_ILi128EEENS7_ILi160EEENS7_ILi192EEEEEELi128ENS_12float_e4m3_tEfNS_4arch4Sm90ELb1ELb0ELb1ELb1ELb1ELb1ELb0ELb1ELb1ELb1ELb0ELb0EEENS1_21CollectiveEpilogueFwdINS6_IJSA_SA_SB_EEES9_NS_10bfloat16_tESG_Li256ELb1ELb1ELb0ELb1EEENS1_36VarlenDynamicPersistentTileSchedulerILi128ELi160ELi256ELi128ELb0ELb1ELb1ELb1ELb1ELb1EEEEEEEEEvNT_6ParamsE,@function
        .size           _ZN7cutlass13device_kernelIN5flash11enable_sm90INS1_16FlashAttnFwdSm90INS1_25CollectiveMainloopFwdSm90ILi2EN4cute5tupleIJNS5_1CILi1EEES8_S8_EEENS6_IJNS7_ILi128EEENS7_ILi160EEENS7_ILi192EEEEEELi128ENS_12float_e4m3_tEfNS_4arch4Sm90ELb1ELb0ELb1ELb1ELb1ELb1ELb0ELb1ELb1ELb1ELb0ELb0EEENS1_21CollectiveEpilogueFwdINS6_IJSA_SA_SB_EEES9_NS_10bfloat16_tESG_Li256ELb1ELb1ELb0ELb1EEENS1_36VarlenDynamicPersistentTileSchedulerILi128ELi160ELi256ELi128ELb0ELb1ELb1ELb1ELb1ELb1EEEEEEEEEvNT_6ParamsE,(.L_x_3198 - _ZN7cutlass13device_kernelIN5flash11enable_sm90INS1_16FlashAttnFwdSm90INS1_25CollectiveMainloopFwdSm90ILi2EN4cute5tupleIJNS5_1CILi1EEES8_S8_EEENS6_IJNS7_ILi128EEENS7_ILi160EEENS7_ILi192EEEEEELi128ENS_12float_e4m3_tEfNS_4arch4Sm90ELb1ELb0ELb1ELb1ELb1ELb1ELb0ELb1ELb1ELb1ELb0ELb0EEENS1_21CollectiveEpilogueFwdINS6_IJSA_SA_SB_EEES9_NS_10bfloat16_tESG_Li256ELb1ELb1ELb0ELb1EEENS1_36VarlenDynamicPersistentTileSchedulerILi128ELi160ELi256ELi128ELb0ELb1ELb1ELb1ELb1ELb1EEEEEEEEEvNT_6ParamsE)
        .other          _ZN7cutlass13device_kernelIN5flash11enable_sm90INS1_16FlashAttnFwdSm90INS1_25CollectiveMainloopFwdSm90ILi2EN4cute5tupleIJNS5_1CILi1EEES8_S8_EEENS6_IJNS7_ILi128EEENS7_ILi160EEENS7_ILi192EEEEEELi128ENS_12float_e4m3_tEfNS_4arch4Sm90ELb1ELb0ELb1ELb1ELb1ELb1ELb0ELb1ELb1ELb1ELb0ELb0EEENS1_21CollectiveEpilogueFwdINS6_IJSA_SA_SB_EEES9_NS_10bfloat16_tESG_Li256ELb1ELb1ELb0ELb1EEENS1_36VarlenDynamicPersistentTileSchedulerILi128ELi160ELi256ELi128ELb0ELb1ELb1ELb1ELb1ELb1EEEEEEEEEvNT_6ParamsE,@"STO_CUDA_ENTRY STV_DEFAULT"
_ZN7cutlass13device_kernelIN5flash11enable_sm90INS1_16FlashAttnFwdSm90INS1_25CollectiveMainloopFwdSm90ILi2EN4cute5tupleIJNS5_1CILi1EEES8_S8_EEENS6_IJNS7_ILi128EEENS7_ILi160EEENS7_ILi192EEEEEELi128ENS_12float_e4m3_tEfNS_4arch4Sm90ELb1ELb0ELb1ELb1ELb1ELb1ELb0ELb1ELb1ELb1ELb0ELb0EEENS1_21CollectiveEpilogueFwdINS6_IJSA_SA_SB_EEES9_NS_10bfloat16_tESG_Li256ELb1ELb1ELb0ELb1EEENS1_36VarlenDynamicPersistentTileSchedulerILi128ELi160ELi256ELi128ELb0ELb1ELb1ELb1ELb1ELb1EEEEEEEEEvNT_6ParamsE:
        /* <DEDUP_REMOVED lines=18> */
.L_x_2619:
[----:B------:R-:W-:Y:S05]  /*0120*/  BSYNC B0 ;  /* 0x0000000000007941 */ /* 0x000fea0003800000 */
.L_x_2618:
        /* <DEDUP_REMOVED lines=41> */
.L_x_2620:
        /* <DEDUP_REMOVED lines=22> */
.L_x_2621:
        /* <DEDUP_REMOVED lines=18> */
.L_x_2622:
        /* <DEDUP_REMOVED lines=22> */
.L_x_2623:
        /* <DEDUP_REMOVED lines=23> */
.L_x_2624:
        /* <DEDUP_REMOVED lines=8> */
.L_x_2627:
        /* <DEDUP_REMOVED lines=24> */
[----:B------:R-:W-:Y:S01]  /*0b10*/  R2UR UR39, R18 ;  /* 0x00000000122772ca */ /* 0x000fe200000e0000 */
[----:B------:R-:W-:Y:S01]  /*0b20*/  IMAD.MOV.U32 R199, RZ, RZ, RZ ;  /* 0x000000ffffc77224 */ /* 0x000fe200078e00ff */
[----:B------:R-:W-:Y:S01]  /*0b30*/  MOV R194, RZ ;  /* 0x000000ff00c27202 */ /* 0x000fe20000000f00 */
[----:B------:R-:W-:Y:S01]  /*0b40*/  IMAD.MOV.U32 R188, RZ, RZ, RZ ;  /* 0x000000ffffbc7224 */ /* 0x000fe200078e00ff */
[----:B------:R-:W-:Y:S01]  /*0b50*/  ULOP3.LUT UR48, UR36, 0x1, URZ, 0xfc, !UPT ;  /* 0x0000000124307892 */ /* 0x000fe2000f8efc3f */
[----:B------:R-:W-:-:S08]  /*0b60*/  UMOV UR37, URZ ;  /* 0x0000003f00257c82 */ /* 0x000fd00008000000 */
[----:B------:R-:W-:Y:S01]  /*0b70*/  UIADD3 UR39, UR39, 0x14400, URZ ;  /* 0x0001440027277890 */ /* 0x000fe2000fffe03f */
[----:B0-----:R-:W-:-:S05]  /*0b80*/  VIADD R24, R0, 0xffffff80 ;  /* 0xffffff8000187836 */ /* 0x001fca0000000000 */
[----:B------:R-:W-:Y:S02]  /*0b90*/  SHF.R.S32.HI R0, RZ, 0x1f, R24 ;  /* 0x0000001fff007819 */ /* 0x000fe40000011418 */
[-C--:B------:R-:W-:Y:S02]  /*0ba0*/  LEA.HI R7, R24, R24.reuse, RZ, 0x1 ;  /* 0x0000001818077211 */ /* 0x080fe400078f08ff */
[CC--:B------:R-:W-:Y:S02]  /*0bb0*/  LEA.HI R3, R0.reuse, R24.reuse, RZ, 0x5 ;  /* 0x0000001800037211 */ /* 0x0c0fe400078f28ff */
[----:B------:R-:W-:Y:S02]  /*0bc0*/  LEA.HI R2, R0, R24, RZ, 0x4 ;  /* 0x0000001800027211 */ /* 0x000fe400078f20ff */
[----:B------:R-:W-:Y:S02]  /*0bd0*/  SHF.L.U32 R4, R3, 0x5, RZ ;  /* 0x0000000503047819 */ /* 0x000fe400000006ff */
[----:B------:R-:W-:-:S02]  /*0be0*/  LOP3.LUT R3, R2, 0x3fffff0, RZ, 0xc0, !PT ;  /* 0x03fffff002037812 */ /* 0x000fc400078ec0ff */
[----:B------:R-:W-:Y:S02]  /*0bf0*/  LOP3.LUT R4, R4, 0xfffffc00, RZ, 0xc0, !PT ;  /* 0xfffffc0004047812 */ /* 0x000fe400078ec0ff */
[----:B------:R-:W-:Y:S01]  /*0c00*/  LEA.HI R6, R0, R24, RZ, 0x2 ;  /* 0x0000001800067211 */ /* 0x000fe200078f10ff */
[----:B------:R-:W-:Y:S01]  /*0c10*/  IMAD.IADD R3, R24, 0x1, -R3 ;  /* 0x0000000118037824 */ /* 0x000fe200078e0a03 */
[----:B------:R-:W-:Y:S02]  /*0c20*/  SHF.R.S32.HI R198, RZ, 0x1, R7 ;  /* 0x00000001ffc67819 */ /* 0x000fe40000011407 */
[----:B------:R-:W-:Y:S01]  /*0c30*/  SHF.R.S32.HI R8, RZ, 0x2, R6 ;  /* 0x00000002ff087819 */ /* 0x000fe20000011406 */
[----:B------:R-:W-:Y:S01]  /*0c40*/  IMAD R5, R3, 0x40, R4 ;  /* 0x0000004003057824 */ /* 0x000fe200078e0204 */
[----:B------:R-:W-:Y:S01]  /*0c50*/  LOP3.LUT R4, R7, 0xfffffffe, RZ, 0xc0, !PT ;  /* 0xfffffffe07047812 */ /* 0x000fe200078ec0ff */
[----:B------:R-:W-:Y:S01]  /*0c60*/  VIADD R25, R198, 0x80 ;  /* 0x00000080c6197836 */ /* 0x000fe20000000000 */
[----:B------:R-:W-:-:S02]  /*0c70*/  SHF.R.S32.HI R3, RZ, 0x4, R2 ;  /* 0x00000004ff037819 */ /* 0x000fc40000011402 */
[----:B------:R-:W-:Y:S01]  /*0c80*/  SHF.R.S32.HI R9, RZ, 0x1f, R6 ;  /* 0x0000001fff097819 */ /* 0x000fe20000011406 */
[----:B------:R-:W-:Y:S01]  /*0c90*/  IMAD.IADD R10, R24, 0x1, -R4 ;  /* 0x00000001180a7824 */ /* 0x000fe200078e0a04 */
[----:B------:R-:W-:Y:S02]  /*0ca0*/  LOP3.LUT R6, R6, 0xfffffffc, RZ, 0xc0, !PT ;  /* 0xfffffffc06067812 */ /* 0x000fe400078ec0ff */
[----:B------:R-:W-:Y:S01]  /*0cb0*/  LEA.HI R2, R2, R3, RZ, 0x1 ;  /* 0x0000000302027211 */ /* 0x000fe200078f08ff */
[----:B------:R-:W-:Y:S01]  /*0cc0*/  IMAD.SHL.U32 R190, R10, 0x8, RZ ;  /* 0x000000080abe7824 */ /* 0x000fe200078e00ff */
[----:B------:R-:W-:Y:S02]  /*0cd0*/  IADD3 R6, R24, -R6, RZ ;  /* 0x8000000618067210 */ /* 0x000fe40007ffe0ff */
[----:B------:R-:W-:Y:S01]  /*0ce0*/  LOP3.LUT R2, R2, 0x1ffffffe, RZ, 0xc0, !PT ;  /* 0x1ffffffe02027812 */ /* 0x000fe200078ec0ff */
[----:B------:R-:W-:Y:S01]  /*0cf0*/  VIADD R202, R190, 0x40 ;  /* 0x00000040beca7836 */ /* 0x000fe20000000000 */
[----:B------:R-:W-:Y:S01]  /*0d00*/  LEA.HI R4, R6, R6, RZ, 0x1 ;  /* 0x0000000606047211 */ /* 0x000fe200078f08ff */
[C---:B------:R-:W-:Y:S01]  /*0d10*/  VIADD R201, R190.reuse, 0x10 ;  /* 0x00000010bec97836 */ /* 0x040fe20000000000 */
[----:B------:R-:W-:Y:S01]  /*0d20*/  IADD3 R200, R190, 0x20, RZ ;  /* 0x00000020bec87810 */ /* 0x000fe20007ffe0ff */
[----:B------:R-:W-:Y:S01]  /*0d30*/  IMAD.IADD R2, R3, 0x1, -R2 ;  /* 0x0000000103027824 */ /* 0x000fe200078e0a02 */
[----:B------:R-:W-:Y:S01]  /*0d40*/  LOP3.LUT R11, R4, 0x1ffffffe, RZ, 0xc0, !PT ;  /* 0x1ffffffe040b7812 */ /* 0x000fe200078ec0ff */
[----:B------:R-:W-:Y:S01]  /*0d50*/  VIADD R204, R190, 0x50 ;  /* 0x00000050becc7836 */ /* 0x000fe20000000000 */
[----:B------:R-:W-:Y:S01]  /*0d60*/  LEA.HI R9, R9, R8, RZ, 0x2 ;  /* 0x0000000809097211 */ /* 0x000fe200078f10ff */
[----:B------:R-:W-:Y:S01]  /*0d70*/  IMAD R2, R2, 0x8, R5 ;  /* 0x0000000802027824 */ /* 0x000fe200078e0205 */
[----:B------:R-:W-:Y:S01]  /*0d80*/  IADD3 R218, R6, -R11, RZ ;  /* 0x8000000b06da7210 */ /* 0x000fe20007ffe0ff */
[C---:B------:R-:W-:Y:S01]  /*0d90*/  IMAD.IADD R4, R190.reuse, 0x1, R200 ;  /* 0x00000001be047824 */ /* 0x040fe200078e02c8 */
[----:B------:R-:W-:Y:S01]  /*0da0*/  SHF.R.S32.HI R5, RZ, 0x1f, R7 ;  /* 0x0000001fff057819 */ /* 0x000fe20000011407 */
[----:B------:R-:W-:Y:S01]  /*0db0*/  IMAD.IADD R6, R190, 0x1, R202 ;  /* 0x00000001be067824 */ /* 0x000fe200078e02ca */
[----:B------:R0:W-:Y:S01]  /*0dc0*/  STL [R1+0x38], R2 ;  /* 0x0000380201007387 */ /* 0x0001e20000100800 */
[----:B------:R-:W-:-:S02]  /*0dd0*/  LOP3.LUT R9, R9, 0xfffffffc, RZ, 0xc0, !PT ;  /* 0xfffffffc09097812 */ /* 0x000fc400078ec0ff */
[----:B------:R-:W-:Y:S02]  /*0de0*/  SHF.R.S32.HI R11, RZ, 0x1f, R4 ;  /* 0x0000001fff0b7819 */ /* 0x000fe40000011404 */
[----:B------:R-:W-:Y:S01]  /*0df0*/  LEA.HI R5, R5, R198, RZ, 0x3 ;  /* 0x000000c605057211 */ /* 0x000fe200078f18ff */
[----:B------:R-:W-:Y:S01]  /*0e00*/  IMAD.IADD R9, R8, 0x1, -R9 ;  /* 0x0000000108097824 */ /* 0x000fe200078e0a09 */
[CC--:B------:R-:W-:Y:S02]  /*0e10*/  LEA.HI R192, R11.reuse, R4.reuse, RZ, 0x4 ;  /* 0x000000040bc07211 */ /* 0x0c0fe400078f20ff */
[----:B------:R-:W-:Y:S02]  /*0e20*/  LEA.HI R17, R11, R4, RZ, 0x6 ;  /* 0x000000040b117211 */ /* 0x000fe400078f30ff */
[----:B0-----:R-:W-:Y:S02]  /*0e30*/  LEA.HI R2, R0, R24, RZ, 0x7 ;  /* 0x0000001800027211 */ /* 0x001fe400078f38ff */
[----:B------:R-:W-:-:S02]  /*0e40*/  SHF.R.S32.HI R13, RZ, 0x1f, R6 ;  /* 0x0000001fff0d7819 */ /* 0x000fc40000011406 */
[----:B------:R-:W-:Y:S02]  /*0e50*/  LOP3.LUT R4, R2, 0xffffff80, RZ, 0xc0, !PT ;  /* 0xffffff8002047812 */ /* 0x000fe400078ec0ff */
[----:B------:R-:W-:Y:S02]  /*0e60*/  LOP3.LUT R5, R5, 0xfffffff8, RZ, 0xc0, !PT ;  /* 0xfffffff805057812 */ /* 0x000fe400078ec0ff */
[CC--:B------:R-:W-:Y:S01]  /*0e70*/  LEA.HI R12, R13.reuse, R6.reuse, RZ, 0x4 ;  /* 0x000000060d0c7211 */ /* 0x0c0fe200078f20ff */
[----:B------:R-:W-:Y:S01]  /*0e80*/  IMAD.IADD R20, R24, 0x1, -R4 ;  /* 0x0000000118147824 */ /* 0x000fe200078e0a04 */
[----:B------:R-:W-:Y:S02]  /*0e90*/  LEA.HI R19, R13, R6, RZ, 0x6 ;  /* 0x000000060d137211 */ /* 0x000fe400078f30ff */
[----:B------:R-:W-:Y:S01]  /*0ea0*/  SHF.L.U32 R16, R10, 0x4, RZ ;  /* 0x000000040a107819 */ /* 0x000fe200000006ff */
[----:B------:R-:W-:Y:S01]  /*0eb0*/  IMAD.IADD R10, R198, 0x1, -R5 ;  /* 0x00000001c60a7824 */ /* 0x000fe200078e0a05 */
[----:B------:R-:W-:Y:S01]  /*0ec0*/  SHF.R.S32.HI R6, RZ, 0x1f, R20 ;  /* 0x0000001fff067819 */ /* 0x000fe20000011414 */
[----:B------:R-:W-:Y:S01]  /*0ed0*/  IMAD.SHL.U32 R19, R19, 0x80, RZ ;  /* 0x0000008013137824 */ /* 0x000fe200078e00ff */
[----:B------:R-:W-:Y:S01]  /*0ee0*/  SHF.R.S32.HI R4, RZ, 0x1f, R25 ;  /* 0x0000001fff047819 */ /* 0x000fe20000011419 */
[----:B------:R-:W-:Y:S01]  /*0ef0*/  VIADD R195, R16, 0x80 ;  /* 0x0000008010c37836 */ /* 0x000fe20000000000 */
[-C--:B------:R-:W-:Y:S01]  /*0f00*/  LEA.HI R13, R25, R25.reuse, RZ, 0x1 ;  /* 0x00000019190d7211 */ /* 0x080fe200078f08ff */
[----:B------:R0:W-:Y:S01]  /*0f10*/  STL [R1+0x34], R10 ;  /* 0x0000340a01007387 */ /* 0x0001e20000100800 */
[----:B------:R-:W-:Y:S01]  /*0f20*/  LEA.HI R8, R6, R20, RZ, 0x2 ;  /* 0x0000001406087211 */ /* 0x000fe200078f10ff */
[----:B------:R-:W-:Y:S01]  /*0f30*/  VIADD R196, R16, 0xa0 ;  /* 0x000000a010c47836 */ /* 0x000fe20000000000 */
[----:B------:R-:W-:Y:S01]  /*0f40*/  LEA.HI R5, R4, R25, RZ, 0x3 ;  /* 0x0000001904057211 */ /* 0x000fe200078f18ff */
[----:B------:R-:W-:Y:S01]  /*0f50*/  IMAD.SHL.U32 R4, R10, 0x80, RZ ;  /* 0x000000800a047824 */ /* 0x000fe200078e00ff */
[----:B------:R-:W-:-:S02]  /*0f60*/  LOP3.LUT R14, R13, 0x3fffffe, RZ, 0xc0, !PT ;  /* 0x03fffffe0d0e7812 */ /* 0x000fc400078ec0ff */
[--C-:B------:R-:W-:Y:S01]  /*0f70*/  SHF.R.S32.HI R11, RZ, 0x1f, R8.reuse ;  /* 0x0000001fff0b7819 */ /* 0x100fe20000011408 */
[----:B------:R-:W-:Y:S01]  /*0f80*/  IMAD.SHL.U32 R15, R5, 0x40, RZ ;  /* 0x00000040050f7824 */ /* 0x000fe200078e00ff */
[----:B------:R-:W-:Y:S02]  /*0f90*/  IADD3 R14, R25, -R14, RZ ;  /* 0x8000000e190e7210 */ /* 0x000fe40007ffe0ff */
[----:B0-----:R-:W-:Y:S02]  /*0fa0*/  SHF.R.S32.HI R10, RZ, 0x2, R8 ;  /* 0x00000002ff0a7819 */ /* 0x001fe40000011408 */
[----:B------:R-:W-:Y:S02]  /*0fb0*/  LOP3.LUT R5, R4, 0x380, RZ, 0xc0, !PT ;  /* 0x0000038004057812 */ /* 0x000fe400078ec0ff */
[----:B------:R-:W-:Y:S02]  /*0fc0*/  LEA.HI R11, R11, R10, RZ, 0x3 ;  /* 0x0000000a0b0b7211 */ /* 0x000fe400078f18ff */
[----:B------:R-:W-:-:S02]  /*0fd0*/  SHF.R.S32.HI R25, RZ, 0x7, R2 ;  /* 0x00000007ff197819 */ /* 0x000fc40000011402 */
[----:B------:R-:W-:Y:S02]  /*0fe0*/  LEA.HI R7, R7, R198, RZ, 0x1 ;  /* 0x000000c607077211 */ /* 0x000fe400078f08ff */
[----:B------:R-:W-:Y:S02]  /*0ff0*/  LEA.HI R0, R0, R24, RZ, 0x3 ;  /* 0x0000001800007211 */ /* 0x000fe400078f18ff */
[----:B------:R-:W-:Y:S02]  /*1000*/  SHF.R.U32.HI R4, RZ, 0x3, R5 ;  /* 0x00000003ff047819 */ /* 0x000fe40000011605 */
[----:B------:R-:W-:Y:S02]  /*1010*/  LOP3.LUT R11, R11, 0xfffffff8, RZ, 0xc0, !PT ;  /* 0xfffffff80b0b7812 */ /* 0x000fe400078ec0ff */
[----:B------:R-:W-:Y:S02]  /*1020*/  LEA.HI R6, R6, R20, RZ, 0x5 ;  /* 0x0000001406067211 */ /* 0x000fe400078f28ff */
[----:B------:R-:W-:Y:S01]  /*1030*/  LEA.HI R2, R2, R25, RZ, 0x1 ;  /* 0x0000001902027211 */ /* 0x000fe200078f08ff */
[----:B------:R-:W-:Y:S01]  /*1040*/  IMAD.IADD R11, R10, 0x1, -R11 ;  /* 0x000000010a0b7824 */ /* 0x000fe200078e0a0b */
[----:B------:R-:W-:-:S02]  /*1050*/  LOP3.LUT R5, R5, 0x10, R16, 0xf8, !PT ;  /* 0x0000001005057812 */ /* 0x000fc400078ef810 */
[----:B------:R-:W-:Y:S02]  /*1060*/  LOP3.LUT R7, R7, 0x3fffffe, RZ, 0xc0, !PT ;  /* 0x03fffffe07077812 */ /* 0x000fe400078ec0ff */
[----:B------:R-:W-:Y:S02]  /*1070*/  LOP3.LUT R223, R0, 0xfffffff8, RZ, 0xc0, !PT ;  /* 0xfffffff800df7812 */ /* 0x000fe400078ec0ff */
[----:B------:R-:W-:Y:S02]  /*1080*/  SHF.L.U32 R207, R9, 0x7, RZ ;  /* 0x0000000709cf7819 */ /* 0x000fe400000006ff */
[----:B------:R-:W-:Y:S01]  /*1090*/  SHF.R.S32.HI R6, RZ, 0x5, R6 ;  /* 0x00000005ff067819 */ /* 0x000fe20000011406 */
[----:B------:R-:W-:Y:S01]  /*10a0*/  IMAD.IADD R223, R24, 0x1, -R223 ;  /* 0x0000000118df7824 */ /* 0x000fe200078e0adf */
[----:B------:R-:W-:Y:S02]  /*10b0*/  LOP3.LUT R2, R2, 0x3fffffe, RZ, 0xc0, !PT ;  /* 0x03fffffe02027812 */ /* 0x000fe400078ec0ff */
[----:B------:R-:W-:Y:S01]  /*10c0*/  LOP3.LUT R220, R5, R4, RZ, 0x3c, !PT ;  /* 0x0000000405dc7212 */ /* 0x000fe200078e3cff */
[----:B------:R-:W-:Y:S01]  /*10d0*/  IMAD.IADD R4, R198, 0x1, -R7 ;  /* 0x00000001c6047824 */ /* 0x000fe200078e0a07 */
[----:B------:R-:W-:Y:S01]  /*10e0*/  LOP3.LUT R207, R207, 0x180, RZ, 0xc0, !PT ;  /* 0x00000180cfcf7812 */ /* 0x000fe200078ec0ff */
[----:B------:R-:W-:Y:S01]  /*10f0*/  IMAD R11, R6, 0x10, R11 ;  /* 0x00000010060b7824 */ /* 0x000fe200078e020b */
[----:B------:R-:W-:Y:S01]  /*1100*/  LOP3.LUT R15, R15, 0xfffffe00, RZ, 0xc0, !PT ;  /* 0xfffffe000f0f7812 */ /* 0x000fe200078ec0ff */
[----:B------:R-:W-:Y:S01]  /*1110*/  IMAD.IADD R2, R25, 0x1, -R2 ;  /* 0x0000000119027824 */ /* 0x000fe200078e0a02 */
[----:B------:R-:W-:Y:S01]  /*1120*/  SHF.R.U32.HI R208, RZ, 0x3, R207 ;  /* 0x00000003ffd07819 */ /* 0x000fe200000116cf */
[----:B------:R-:W-:Y:S01]  /*1130*/  IMAD R4, R3, 0x8, R4 ;  /* 0x0000000803047824 */ /* 0x000fe200078e0204 */
[----:B------:R-:W-:Y:S01]  /*1140*/  LOP3.LUT R7, R207, 0x30, R12, 0xf8, !PT ;  /* 0x00000030cf077812 */ /* 0x000fe200078ef80c */
[----:B------:R-:W-:Y:S01]  /*1150*/  IMAD.SHL.U32 R215, R223, 0x8, RZ ;  /* 0x00000008dfd77824 */ /* 0x000fe200078e00ff */
[----:B------:R-:W-:Y:S01]  /*1160*/  IADD3 R203, R190, 0x30, RZ ;  /* 0x00000030becb7810 */ /* 0x000fe20007ffe0ff */
[----:B------:R-:W-:Y:S01]  /*1170*/  IMAD.SHL.U32 R209, R4, 0x40, RZ ;  /* 0x0000004004d17824 */ /* 0x000fe200078e00ff */
[----:B------:R-:W-:Y:S01]  /*1180*/  LEA R10, R2, R11, 0x6 ;  /* 0x0000000b020a7211 */ /* 0x000fe200078e30ff */
[----:B------:R-:W-:Y:S01]  /*1190*/  IMAD R220, R3, 0x400, R220 ;  /* 0x0000040003dc7824 */ /* 0x000fe200078e02dc */
[----:B------:R-:W-:Y:S01]  /*11a0*/  SHF.R.S32.HI R229, RZ, 0x3, R0 ;  /* 0x00000003ffe57819 */ /* 0x000fe20000011400 */
[----:B------:R-:W-:Y:S01]  /*11b0*/  IMAD R211, R14, 0x40, R15 ;  /* 0x000000400ed37824 */ /* 0x000fe200078e020f */
[----:B------:R-:W-:Y:S01]  /*11c0*/  LOP3.LUT R6, R19, 0xffffe000, RZ, 0xc0, !PT ;  /* 0xffffe00013067812 */ /* 0x000fe200078ec0ff */
[----:B------:R-:W-:Y:S01]  /*11d0*/  STL [R1+0x30], R10 ;  /* 0x0000300a01007387 */ /* 0x000fe20000100800 */
[----:B------:R-:W-:Y:S01]  /*11e0*/  LOP3.LUT R7, R7, R208, RZ, 0x3c, !PT ;  /* 0x000000d007077212 */ /* 0x000fe200078e3cff */
[----:B------:R-:W-:Y:S01]  /*11f0*/  VIADD R222, R215, 0x40 ;  /* 0x00000040d7de7836 */ /* 0x000fe20000000000 */
[----:B------:R-:W-:Y:S01]  /*1200*/  SHF.R.S32.HI R0, RZ, 0x1f, R215 ;  /* 0x0000001fff007819 */ /* 0x000fe200000114d7 */
[----:B------:R-:W-:Y:S01]  /*1210*/  IMAD.MOV.U32 R19, RZ, RZ, RZ ;  /* 0x000000ffff137224 */ /* 0x000fe200078e00ff */
[----:B------:R-:W-:Y:S01]  /*1220*/  SHF.R.S32.HI R2, RZ, 0x1f, R201 ;  /* 0x0000001fff027819 */ /* 0x000fe200000114c9 */
[----:B------:R-:W-:Y:S01]  /*1230*/  IMAD R218, R218, 0x8, R10 ;  /* 0x00000008dada7824 */ /* 0x000fe200078e020a */
[----:B------:R-:W-:-:S02]  /*1240*/  SHF.L.U32 R17, R17, 0x7, RZ ;  /* 0x0000000711117819 */ /* 0x000fc400000006ff */
[----:B------:R-:W-:Y:S01]  /*1250*/  LOP3.LUT R5, R207, 0x30, R192, 0xf8, !PT ;  /* 0x00000030cf057812 */ /* 0x000fe200078ef8c0 */
[----:B------:R0:W-:Y:S01]  /*1260*/  STL [R1+0x1c], R2 ;  /* 0x00001c0201007387 */ /* 0x0001e20000100800 */
[----:B------:R-:W-:Y:S02]  /*1270*/  SHF.R.S32.HI R0, RZ, 0x1f, R200 ;  /* 0x0000001fff007819 */ /* 0x000fe400000114c8 */
[----:B------:R-:W-:Y:S02]  /*1280*/  SHF.R.S32.HI R3, RZ, 0x1f, R203 ;  /* 0x0000001fff037819 */ /* 0x000fe400000114cb */
[----:B------:R-:W-:Y:S01]  /*1290*/  IADD3 R15, R7, R209, R6 ;  /* 0x000000d1070f7210 */ /* 0x000fe20007ffe006 */
[----:B------:R1:W-:Y:S01]  /*12a0*/  STL [R1+0x18], R0 ;  /* 0x0000180001007387 */ /* 0x0003e20000100800 */
[----:B------:R-:W-:Y:S02]  /*12b0*/  LOP3.LUT R4, R17, 0xffffe000, RZ, 0xc0, !PT ;  /* 0xffffe00011047812 */ /* 0x000fe400078ec0ff */
[----:B------:R-:W-:Y:S01]  /*12c0*/  LOP3.LUT R5, R5, R208, RZ, 0x3c, !PT ;  /* 0x000000d005057212 */ /* 0x000fe200078e3cff */
[----:B------:R2:W-:Y:S01]  /*12d0*/  STL [R1+0x14], R3 ;  /* 0x0000140301007387 */ /* 0x0005e20000100800 */
[----:B------:R-:W-:-:S02]  /*12e0*/  LOP3.LUT R7, R207, 0x30, R16, 0xf8, !PT ;  /* 0x00000030cf077812 */ /* 0x000fc400078ef810 */
[----:B0-----:R-:W-:Y:S02]  /*12f0*/  SHF.R.S32.HI R2, RZ, 0x1f, R202 ;  /* 0x0000001fff027819 */ /* 0x001fe400000114ca */
[----:B------:R-:W-:Y:S02]  /*1300*/  LOP3.LUT P0, RZ, R9, 0x2, RZ, 0xc0, !PT ;  /* 0x0000000209ff7812 */ /* 0x000fe4000780c0ff */
[----:B-1----:R-:W-:Y:S01]  /*1310*/  SHF.R.S32.HI R0, RZ, 0x1f, R204 ;  /* 0x0000001fff007819 */ /* 0x002fe200000114cc */
[----:B------:R0:W-:Y:S01]  /*1320*/  STL [R1+0x10], R2 ;  /* 0x0000100201007387 */ /* 0x0001e20000100800 */
[----:B------:R-:W-:Y:S01]  /*1330*/  IADD3 R9, R5, R209, R4 ;  /* 0x000000d105097210 */ /* 0x000fe20007ffe004 */
[----:B------:R-:W-:Y:S01]  /*1340*/  IMAD.MOV.U32 R5, RZ, RZ, 0x20 ;  /* 0x00000020ff057424 */ /* 0x000fe200078e00ff */
[----:B--2---:R-:W-:Y:S01]  /*1350*/  LOP3.LUT R3, R207, 0x10, R16, 0xf8, !PT ;  /* 0x00000010cf037812 */ /* 0x004fe200078ef810 */
[----:B------:R1:W-:Y:S01]  /*1360*/  STL [R1+0xc], R0 ;  /* 0x00000c0001007387 */ /* 0x0003e20000100800 */
[----:B------:R-:W-:-:S02]  /*1370*/  LOP3.LUT R7, R7, R208, RZ, 0x3c, !PT ;  /* 0x000000d007077212 */ /* 0x000fc400078e3cff */
[----:B------:R-:W-:Y:S02]  /*1380*/  LOP3.LUT R216, R3, R208, RZ, 0x3c, !PT ;  /* 0x000000d003d87212 */ /* 0x000fe400078e3cff */
[C---:B------:R-:W-:Y:S01]  /*1390*/  IADD3 R3, R18.reuse, R209, R7 ;  /* 0x000000d112037210 */ /* 0x040fe20007ffe007 */
[----:B0-----:R-:W-:Y:S01]  /*13a0*/  IMAD.IADD R2, R18, 0x1, R9 ;  /* 0x0000000112027824 */ /* 0x001fe200078e0209 */
[----:B------:R-:W-:Y:S01]  /*13b0*/  SHF.R.S32.HI R13, RZ, 0x1, R13 ;  /* 0x00000001ff0d7819 */ /* 0x000fe2000001140d */
[----:B------:R-:W-:Y:S01]  /*13c0*/  IMAD.IADD R216, R209, 0x1, R216 ;  /* 0x00000001d1d87824 */ /* 0x000fe200078e02d8 */
[----:B------:R-:W-:Y:S01]  /*13d0*/  IADD3 R189, R16, 0x60, RZ ;  /* 0x0000006010bd7810 */ /* 0x000fe20007ffe0ff */
[----:B------:R0:W-:Y:S01]  /*13e0*/  STL [R1+0x28], R3 ;  /* 0x0000280301007387 */ /* 0x0001e20000100800 */
[----:B-1----:R-:W-:Y:S01]  /*13f0*/  SHF.R.S32.HI R0, RZ, 0x1f, R222 ;  /* 0x0000001fff007819 */ /* 0x002fe200000114de */
[----:B------:R-:W-:Y:S01]  /*1400*/  IMAD.IADD R0, R18, 0x1, R15 ;  /* 0x0000000112007824 */ /* 0x000fe200078e020f */
[----:B------:R-:W-:Y:S01]  /*1410*/  LOP3.LUT R217, R8, 0x7ffffffc, RZ, 0xc0, !PT ;  /* 0x7ffffffc08d97812 */ /* 0x000fe200078ec0ff */
[----:B------:R0:W-:Y:S01]  /*1420*/  STL [R1+0x24], R2 ;  /* 0x0000240201007387 */ /* 0x0001e20000100800 */
[----:B------:R-:W-:Y:S01]  /*1430*/  IMAD.SHL.U32 R13, R13, 0x80, RZ ;  /* 0x000000800d0d7824 */ /* 0x000fe200078e00ff */
[----:B------:R-:W-:-:S02]  /*1440*/  SEL R5, R5, 0xffffffe0, !P0 ;  /* 0xffffffe005057807 */ /* 0x000fc40004000000 */
[----:B------:R0:W-:Y:S01]  /*1450*/  STL [R1+0x20], R0 ;  /* 0x0000200001007387 */ /* 0x0001e20000100800 */
[----:B------:R-:W-:Y:S02]  /*1460*/  SHF.R.S32.HI R17, RZ, 0x1f, R16 ;  /* 0x0000001fff117819 */ /* 0x000fe40000011410 */
[----:B------:R-:W-:Y:S02]  /*1470*/  SHF.R.S32.HI R197, RZ, 0x1f, R189 ;  /* 0x0000001fffc57819 */ /* 0x000fe400000114bd */
[----:B------:R-:W-:Y:S02]  /*1480*/  SHF.R.S32.HI R206, RZ, 0x1f, R195 ;  /* 0x0000001fffce7819 */ /* 0x000fe400000114c3 */
[----:B------:R-:W-:Y:S02]  /*1490*/  SHF.R.S32.HI R205, RZ, 0x1f, R196 ;  /* 0x0000001fffcd7819 */ /* 0x000fe400000114c4 */
[----:B------:R-:W-:Y:S02]  /*14a0*/  LOP3.LUT R210, R13, 0x180, RZ, 0xc0, !PT ;  /* 0x000001800dd27812 */ /* 0x000fe400078ec0ff */
[----:B------:R-:W-:-:S02]  /*14b0*/  IADD3 R217, R20, -R217, RZ ;  /* 0x800000d914d97210 */ /* 0x000fc40007ffe0ff */
[----:B------:R-:W-:Y:S02]  /*14c0*/  SHF.R.S32.HI R192, RZ, 0x4, R192 ;  /* 0x00000004ffc07819 */ /* 0x000fe400000114c0 */
[----:B------:R-:W-:Y:S02]  /*14d0*/  SHF.R.S32.HI R193, RZ, 0x4, R12 ;  /* 0x00000004ffc17819 */ /* 0x000fe4000001140c */
[C---:B------:R-:W-:Y:S02]  /*14e0*/  IADD3 R219, R5.reuse, R216, RZ ;  /* 0x000000d805db7210 */ /* 0x040fe40007ffe0ff */
[----:B0-----:R-:W-:-:S07]  /*14f0*/  IADD3 R228, R5, UR39, R216 ;  /* 0x0000002705e47c10 */ /* 0x001fce000fffe0d8 */
.L_x_2840:
[----:B0---4-:R-:W0:Y:S02]  /*1500*/  LDC.64 R2, c[0x0][0xc88] ;  /* 0x00032200ff027b82 */ /* 0x011e240000000a00 */
[----:B0-----:R-:W-:-:S05]  /*1510*/  IMAD.WIDE R2, R23, 0x4, R2 ;  /* 0x0000000417027825 */ /* 0x001fca00078e0202 */
[----:B--2---:R-:W2:Y:S01]  /*1520*/  LDG.E R221, desc[UR52][R2.64] ;  /* 0x0000003402dd7981 */ /* 0x004ea2000c1e1900 */
[----:B------:R-:W-:Y:S05]  /*1530*/  YIELD ;  /* 0x0000000000007946 */ /* 0x000fea0003800000 */
[----:B------:R-:W-:Y:S01]  /*1540*/  ULDC.64 UR4, c[0x0][0xa28] ;  /* 0x00028a0000047ab9 */ /* 0x000fe20000000a00 */
[----:B------:R-:W-:Y:S01]  /*1550*/  ULDC.64 UR8, c[0x0][0xa18] ;  /* 0x0002860000087ab9 */ /* 0x000fe20000000a00 */
[----:B------:R-:W-:Y:S01]  /*1560*/  ISETP.NE.U32.AND P1, PT, RZ, UR4, PT ;  /* 0x00000004ff007c0c */ /* 0x000fe2000bf25070 */
[----:B------:R-:W-:Y:S01]  /*1570*/  ULDC.64 UR6, c[0x0][0xa08] ;  /* 0x0002820000067ab9 */ /* 0x000fe20000000a00 */
[----:B------:R-:W-:Y:S01]  /*1580*/  IMAD.MOV.U32 R0, RZ, RZ, RZ ;  /* 0x000000ffff007224 */ /* 0x000fe200078e00ff */
[----:B------:R-:W-:-:S02]  /*1590*/  ISETP.NE.U32.AND P0, PT, RZ, UR6, PT ;  /* 0x00000006ff007c0c */ /* 0x000fc4000bf05070 */
[----:B------:R-:W-:Y:S02]  /*15a0*/  ISETP.NE.AND.EX P1, PT, RZ, UR5, PT, P1 ;  /* 0x00000005ff007c0c */ /* 0x000fe4000bf25310 */
[----:B------:R-:W-:Y:S02]  /*15b0*/  ISETP.NE.AND.EX P0, PT, RZ, UR7, PT, P0 ;  /* 0x00000007ff007c0c */ /* 0x000fe4000bf05300 */
[----:B------:R-:W-:Y:S02]  /*15c0*/  MOV R26, RZ ;  /* 0x000000ff001a7202 */ /* 0x000fe40000000f00 */
[----:B--2---:R-:W-:Y:S01]  /*15d0*/  SHF.R.S32.HI R227, RZ, 0x1f, R221 ;  /* 0x0000001fffe37819 */ /* 0x004fe200000114dd */
[----:B------:R-:W-:-:S06]  /*15e0*/  IMAD.SHL.U32 R225, R221, 0x4, RZ ;  /* 0x00000004dde17824 */ /* 0x000fcc00078e00ff */
        /* <DEDUP_REMOVED lines=22> */
[----:B------:R-:W-:Y:S01]  /*1750*/  IMAD.U32 R2, RZ, RZ, UR5 ;  /* 0x00000005ff027e24 */ /* 0x000fe2000f8e00ff */
[----:B------:R-:W-:Y:S01]  /*1760*/  MOV R25, UR4 ;  /* 0x0000000400197c02 */ /* 0x000fe20008000f00 */
[----:B------:R-:W-:Y:S01]  /*1770*/  IMAD.MOV.U32 R23, RZ, RZ, R221 ;  /* 0x000000ffff177224 */ /* 0x000fe200078e00dd */
[----:B0-----:R-:W-:Y:S06]  /*1780*/  @P2 BRA `(.L_x_2629) ;  /* 0x0000000000242947 */ /* 0x001fec0003800000 */
        /* <DEDUP_REMOVED lines=9> */
.L_x_2629:
[----:B------:R-:W-:Y:S01]  /*1820*/  ULDC.64 UR4, c[0x0][0xa20] ;  /* 0x0002880000047ab9 */ /* 0x000fe20000000a00 */
[----:B------:R-:W-:Y:S01]  /*1830*/  IMAD.MOV.U32 R224, RZ, RZ, R22 ;  /* 0x000000ffffe07224 */ /* 0x000fe200078e0016 */
[----:B------:R-:W-:-:S04]  /*1840*/  ISETP.NE.U32.AND P1, PT, RZ, UR4, PT ;  /* 0x00000004ff007c0c */ /* 0x000fc8000bf25070 */
[----:B------:R-:W-:-:S13]  /*1850*/  ISETP.NE.AND.EX P1, PT, RZ, UR5, PT, P1 ;  /* 0x00000005ff007c0c */ /* 0x000fda000bf25310 */
[----:B------:R-:W-:Y:S05]  /*1860*/  @!P1 BRA `(.L_x_2630) ;  /* 0x0000000000109947 */ /* 0x000fea0003800000 */
[----:B------:R-:W-:-:S04]  /*1870*/  IADD3 R4, P0, R225, UR4, RZ ;  /* 0x00000004e1047c10 */ /* 0x000fc8000ff1e0ff */
[----:B------:R-:W-:-:S05]  /*1880*/  IADD3.X R5, R226, UR5, RZ, P0, !PT ;  /* 0x00000005e2057c10 */ /* 0x000fca00087fe4ff */
[----:B------:R0:W5:Y:S01]  /*1890*/  LDG.E R25, desc[UR52][R4.64] ;  /* 0x0000003404197981 */ /* 0x000162000c1e1900 */
[----:B------:R-:W-:Y:S05]  /*18a0*/  BRA `(.L_x_2631) ;  /* 0x0000000000107947 */ /* 0x000fea0003800000 */
.L_x_2630:
[----:B------:R-:W-:Y:S05]  /*18b0*/  @!P0 BRA `(.L_x_2631) ;  /* 0x00000000000c8947 */ /* 0x000fea0003800000 */
[----:B------:R-:W2:Y:S04]  /*18c0*/  LDG.E R4, desc[UR52][R8.64] ;  /* 0x0000003408047981 */ /* 0x000ea8000c1e1900 */
[----:B------:R-:W2:Y:S02]  /*18d0*/  LDG.E R25, desc[UR52][R8.64+0x4] ;  /* 0x0000043408197981 */ /* 0x000ea4000c1e1900 */
[----:B--2---:R-:W-:-:S07]  /*18e0*/  IMAD.IADD R25, R25, 0x1, -R4 ;  /* 0x0000000119197824 */ /* 0x004fce00078e0a04 */
.L_x_2631:
[----:B------:R-:W-:Y:S01]  /*18f0*/  ULDC.64 UR4, c[0x0][0xa10] ;  /* 0x0002840000047ab9 */ /* 0x000fe20000000a00 */
[----:B------:R-:W1:Y:S01]  /*1900*/  LDC R9, c[0x0][0x448] ;  /* 0x00011200ff097b82 */ /* 0x000e620000000800 */
[----:B------:R-:W-:-:S04]  /*1910*/  ISETP.NE.U32.AND P0, PT, RZ, UR4, PT ;  /* 0x00000004ff007c0c */ /* 0x000fc8000bf05070 */
[----:B------:R-:W-:Y:S01]  /*1920*/  ISETP.NE.AND.EX P0, PT, RZ, UR5, PT, P0 ;  /* 0x00000005ff007c0c */ /* 0x000fe2000bf05300 */
[----:B------:R-:W-:-:S12]  /*1930*/  ULDC.64 UR4, c[0x0][0xa30] ;  /* 0x00028c0000047ab9 */ /* 0x000fd80000000a00 */
[----:B0-----:R-:W0:Y:S02]  /*1940*/  @P0 LDC.64 R4, c[0x0][0xa10] ;  /* 0x00028400ff040b82 */ /* 0x001e240000000a00 */
[----:B0-----:R-:W-:-:S05]  /*1950*/  @P0 IMAD.WIDE R4, R23, 0x4, R4 ;  /* 0x0000000417040825 */ /* 0x001fca00078e0204 */
[----:B------:R-:W2:Y:S04]  /*1960*/  @P0 LDG.E R3, desc[UR52][R4.64] ;  /* 0x0000003404030981 */ /* 0x000ea8000c1e1900 */
[----:B------:R0:W2:Y:S01]  /*1970*/  @P0 LDG.E R8, desc[UR52][R4.64+0x4] ;  /* 0x0000043404080981 */ /* 0x0000a2000c1e1900 */
[----:B------:R-:W-:Y:S02]  /*1980*/  ISETP.NE.U32.AND P1, PT, RZ, UR4, PT ;  /* 0x00000004ff007c0c */ /* 0x000fe4000bf25070 */
[----:B-----5:R-:W-:Y:S02]  /*1990*/  MOV R135, R25 ;  /* 0x0000001900877202 */ /* 0x020fe40000000f00 */
[----:B------:R-:W-:-:S13]  /*19a0*/  ISETP.NE.AND.EX P1, PT, RZ, UR5, PT, P1 ;  /* 0x00000005ff007c0c */ /* 0x000fda000bf25310 */
[----:B------:R-:W-:-:S04]  /*19b0*/  @P1 IADD3 R6, P2, R225, UR4, RZ ;  /* 0x00000004e1061c10 */ /* 0x000fc8000ff5e0ff */
[----:B------:R-:W-:-:S05]  /*19c0*/  @P1 IADD3.X R7, R226, UR5, RZ, P2, !PT ;  /* 0x00000005e2071c10 */ /* 0x000fca00097fe4ff */
[----:B------:R3:W5:Y:S01]  /*19d0*/  @P1 LDG.E R135, desc[UR52][R6.64] ;  /* 0x0000003406871981 */ /* 0x000762000c1e1900 */
[----:B-1----:R-:W-:Y:S01]  /*19e0*/  ISETP.NE.AND P1, PT, R9, 0x1, PT ;  /* 0x000000010900780c */ /* 0x002fe20003f25270 */
[----:B------:R-:W-:-:S04]  /*19f0*/  IMAD.SHL.U32 R212, R21, 0x80, RZ ;  /* 0x0000008015d47824 */ /* 0x000fc800078e00ff */
[----:B0-----:R-:W-:-:S08]  /*1a00*/  VIADD R4, R212, 0x7f ;  /* 0x0000007fd4047836 */ /* 0x001fd00000000000 */
[----:B------:R-:W0:Y:S08]  /*1a10*/  @P1 LDC R9, c[0x0][0x44c] ;  /* 0x00011300ff091b82 */ /* 0x000e300000000800 */
[----:B------:R-:W1:Y:S01]  /*1a20*/  @P1 LDC R5, c[0x0][0x450] ;  /* 0x00011400ff051b82 */ /* 0x000e620000000800 */
[----:B--2---:R-:W-:Y:S01]  /*1a30*/  @P0 IMAD.IADD R2, R8, 0x1, -R3 ;  /* 0x0000000108020824 */ /* 0x004fe200078e0a03 */
[----:B------:R-:W-:Y:S01]  /*1a40*/  IADD3 R8, -R0, R25, RZ ;  /* 0x0000001900087210 */ /* 0x000fe20007ffe1ff */
[----:B0-----:R-:W-:-:S04]  /*1a50*/  @P1 IMAD.HI.U32 R0, R4, R9, RZ ;  /* 0x0000000904001227 */ /* 0x001fc800078e00ff */
[----:B------:R-:W-:Y:S01]  /*1a60*/  IMAD.IADD R214, R8, 0x1, R2 ;  /* 0x0000000108d67824 */ /* 0x000fe200078e0202 */
[----:B-1----:R-:W-:-:S03]  /*1a70*/  @P1 SHF.R.U32.HI R4, RZ, R5, R0 ;  /* 0x00000005ff041219 */ /* 0x002fc60000011600 */
[C---:B------:R-:W-:Y:S01]  /*1a80*/  VIADD R0, R214.reuse, 0x9f ;  /* 0x0000009fd6007836 */ /* 0x040fe20000000000 */
[----:B------:R-:W-:-:S03]  /*1a90*/  IADD3 R151, R214, 0xa0, -R213 ;  /* 0x000000a0d6977810 */ /* 0x000fc60007ffe8d5 */
[----:B------:R-:W-:-:S04]  /*1aa0*/  IMAD.HI R0, R0, 0x66666667, RZ ;  /* 0x6666666700007827 */ /* 0x000fc800078e02ff */
[----:B------:R-:W-:Y:S01]  /*1ab0*/  IMAD.IADD R4, R151, 0x1, R4 ;  /* 0x0000000197047824 */ /* 0x000fe200078e0204 */
[----:B------:R-:W-:-:S03]  /*1ac0*/  SHF.R.U32.HI R3, RZ, 0x1f, R0 ;  /* 0x0000001fff037819 */ /* 0x000fc60000011600 */
[----:B------:R-:W-:Y:S01]  /*1ad0*/  IMAD.HI R4, R4, 0x66666667, RZ ;  /* 0x6666666704047827 */ /* 0x000fe200078e02ff */
[----:B------:R-:W-:-:S04]  /*1ae0*/  LEA.HI.SX32 R152, R0, R3, 0x1a ;  /* 0x0000000300987211 */ /* 0x000fc800078fd2ff */
[----:B------:R-:W-:-:S04]  /*1af0*/  SHF.R.U32.HI R5, RZ, 0x1f, R4 ;  /* 0x0000001fff057819 */ /* 0x000fc80000011604 */
[----:B------:R-:W-:Y:S02]  /*1b00*/  LEA.HI.SX32 R5, R4, R5, 0x1a ;  /* 0x0000000504057211 */ /* 0x000fe400078fd2ff */
[----:B------:R-:W-:Y:S02]  /*1b10*/  IADD3 R4, -R8, RZ, RZ ;  /* 0x000000ff08047210 */ /* 0x000fe40007ffe1ff */
[----:B------:R-:W-:Y:S02]  /*1b20*/  VIMNMX R5, R152, R5, PT ;  /* 0x0000000598057248 */ /* 0x000fe40003fe0100 */
[----:B------:R-:W-:-:S03]  /*1b30*/  VIMNMX R4, RZ, R4, !PT ;  /* 0x00000004ff047248 */ /* 0x000fc60007fe0100 */
[----:B------:R-:W-:-:S05]  /*1b40*/  IMAD R5, R5, 0xa0, -R8 ;  /* 0x000000a005057824 */ /* 0x000fca00078e0a08 */
[----:B------:R-:W-:-:S04]  /*1b50*/  VIMNMX R3, R5, R2, PT ;  /* 0x0000000205037248 */ /* 0x000fc80003fe0100 */
        /* <DEDUP_REMOVED lines=10> */
[----:B---3--:R-:W-:Y:S05]  /*1c00*/  @!P1 BRA `(.L_x_2632) ;  /* 0x000000e400649947 */ /* 0x008fea0003800000 */
[----:B------:R-:W-:Y:S01]  /*1c10*/  VIADD R0, R18, 0x1a400 ;  /* 0x0001a40012007836 */ /* 0x000fe20000000000 */
[----:B------:R-:W-:Y:S04]  /*1c20*/  BSSY B6, `(.L_x_2633) ;  /* 0x0000013000067945 */ /* 0x000fe80003800000 */
[----:B------:R-:W-:-:S13]  /*1c30*/  LOP3.LUT P0, RZ, R0, 0x1bf, RZ, 0xc0, !PT ;  /* 0x000001bf00ff7812 */ /* 0x000fda000780c0ff */
[----:B------:R-:W-:Y:S05]  /*1c40*/  @!P0 BRA `(.L_x_2634) ;  /* 0x0000000000408947 */ /* 0x000fea0003800000 */
[----:B------:R-:W-:Y:S01]  /*1c50*/  MOV R0, 0x0 ;  /* 0x0000000000007802 */ /* 0x000fe20000000f00 */
[----:B------:R-:W-:Y:S01]  /*1c60*/  ULDC.64 UR4, c[0x4][0xc8] ;  /* 0x0100320000047ab9 */ /* 0x000fe20000000a00 */
[----:B------:R-:W-:Y:S01]  /*1c70*/  ULDC.64 UR6, c[0x4][0x30] ;  /* 0x01000c0000067ab9 */ /* 0x000fe20000000a00 */
[----:B------:R-:W-:Y:S01]  /*1c80*/  MOV R4, UR4 ;  /* 0x0000000400047c02 */ /* 0x000fe20008000f00 */
[----:B------:R0:W1:Y:S01]  /*1c90*/  LDC.64 R14, c[0x4][R0] ;  /* 0x01000000000e7b82 */ /* 0x0000620000000a00 */
[----:B------:R-:W-:Y:S01]  /*1ca0*/  IMAD.U32 R5, RZ, RZ, UR5 ;  /* 0x00000005ff057e24 */ /* 0x000fe2000f8e00ff */
[----:B------:R-:W-:Y:S01]  /*1cb0*/  ULDC.64 UR4, c[0x4][0xd0] ;  /* 0x0100340000047ab9 */ /* 0x000fe20000000a00 */
[----:B------:R-:W-:Y:S01]  /*1cc0*/  MOV R10, UR6 ;  /* 0x00000006000a7c02 */ /* 0x000fe20008000f00 */
[----:B------:R-:W-:Y:S01]  /*1cd0*/  IMAD.U32 R6, RZ, RZ, UR4 ;  /* 0x00000004ff067e24 */ /* 0x000fe2000f8e00ff */
[----:B------:R-:W-:Y:S01]  /*1ce0*/  MOV R13, RZ ;  /* 0x000000ff000d7202 */ /* 0x000fe20000000f00 */
[----:B------:R-:W-:-:S02]  /*1cf0*/  IMAD.U32 R7, RZ, RZ, UR5 ;  /* 0x00000005ff077e24 */ /* 0x000fc4000f8e00ff */
[----:B------:R-:W-:Y:S02]  /*1d00*/  IMAD.U32 R11, RZ, RZ, UR7 ;  /* 0x00000007ff0b7e24 */ /* 0x000fe4000f8e00ff */
[----:B------:R-:W-:Y:S02]  /*1d10*/  IMAD.MOV.U32 R8, RZ, RZ, 0x70 ;  /* 0x00000070ff087424 */ /* 0x000fe400078e00ff */
[----:B0-----:R-:W-:-:S07]  /*1d20*/  IMAD.MOV.U32 R12, RZ, RZ, 0x1 ;  /* 0x00000001ff0c7424 */ /* 0x001fce00078e00ff */
[----:B------:R-:W-:-:S07]  /*1d30*/  LEPC R20, `(.L_x_2634) ;  /* 0x000000001014794e */ /* 0x000fce0000000000 */
[----:B-1---5:R-:W-:Y:S05]  /*1d40*/  CALL.ABS.NOINC R14 ;  /* 0x000000000e007343 */ /* 0x022fea0003c00000 */
.L_x_2634:
[----:B------:R-:W-:Y:S05]  /*1d50*/  BSYNC B6 ;  /* 0x0000000000067941 */ /* 0x000fea0003800000 */
.L_x_2633:
        /* <DEDUP_REMOVED lines=12> */
[----:B------:R-:W-:Y:S01]  /*1e20*/  IMAD.U32 R7, RZ, RZ, UR7 ;  /* 0x00000007ff077e24 */ /* 0x000fe2000f8e00ff */
[----:B------:R-:W-:Y:S01]  /*1e30*/  MOV R8, 0x70 ;  /* 0x0000007000087802 */ /* 0x000fe20000000f00 */
[----:B------:R-:W-:-:S02]  /*1e40*/  IMAD.U32 R10, RZ, RZ, UR4 ;  /* 0x00000004ff0a7e24 */ /* 0x000fc4000f8e00ff */
[----:B------:R-:W-:Y:S02]  /*1e50*/  IMAD.U32 R11, RZ, RZ, UR5 ;  /* 0x00000005ff0b7e24 */ /* 0x000fe4000f8e00ff */
[----:B------:R-:W-:Y:S02]  /*1e60*/  IMAD.MOV.U32 R12, RZ, RZ, 0x1 ;  /* 0x00000001ff0c7424 */ /* 0x000fe400078e00ff */
[----:B0-----:R-:W-:-:S07]  /*1e70*/  IMAD.MOV.U32 R13, RZ, RZ, RZ ;  /* 0x000000ffff0d7224 */ /* 0x001fce00078e00ff */
[----:B------:R-:W-:-:S07]  /*1e80*/  LEPC R20, `(.L_x_2636) ;  /* 0x000000001014794e */ /* 0x000fce0000000000 */
[----:B-1---5:R-:W-:Y:S05]  /*1e90*/  CALL.ABS.NOINC R14 ;  /* 0x000000000e007343 */ /* 0x022fea0003c00000 */
.L_x_2636:
[----:B------:R-:W-:Y:S05]  /*1ea0*/  BSYNC B6 ;  /* 0x0000000000067941 */ /* 0x000fea0003800000 */
.L_x_2635:
[----:B------:R-:W2:Y:S01]  /*1eb0*/  LDL.LU R10, [R1] ;  /* 0x00000000010a7983 */ /* 0x000ea20000300800 */
[----:B------:R-:W-:Y:S01]  /*1ec0*/  ULDC.64 UR4, c[0x0][0x9f8] ;  /* 0x00027e0000047ab9 */ /* 0x000fe20000000a00 */
[----:B------:R-:W0:Y:S01]  /*1ed0*/  S2R R20, SR_TID.X ;  /* 0x0000000000147919 */ /* 0x000e220000002100 */
[----:B------:R-:W-:Y:S01]  /*1ee0*/  ISETP.NE.U32.AND P0, PT, RZ, UR4, PT ;  /* 0x00000004ff007c0c */ /* 0x000fe2000bf05070 */
[C---:B------:R-:W-:Y:S01]  /*1ef0*/  VIADD R0, R16.reuse, 0x20 ;  /* 0x0000002010007836 */ /* 0x040fe20000000000 */
[----:B------:R-:W-:Y:S01]  /*1f00*/  IADD3 R3, R16, 0x40, RZ ;  /* 0x0000004010037810 */ /* 0x000fe20007ffe0ff */
[----:B------:R-:W3:Y:S01]  /*1f10*/  LDL R14, [R1+0x34] ;  /* 0x00003400010e7983 */ /* 0x000ee20000100800 */
[----:B------:R-:W-:Y:S01]  /*1f20*/  ISETP.NE.AND.EX P0, PT, RZ, UR5, PT, P0 ;  /* 0x00000005ff007c0c */ /* 0x000fe2000bf05300 */
[----:B------:R-:W1:Y:S08]  /*1f30*/  LDC.64 R102, c[0x0][0x3f8] ;  /* 0x0000fe00ff667b82 */ /* 0x000e700000000a00 */
[----:B------:R-:W4:Y:S04]  /*1f40*/  LDC R13, c[0x0][0x3f4] ;  /* 0x0000fd00ff0d7b82 */ /* 0x000f280000000800 */
[----:B------:R-:W-:Y:S01]  /*1f50*/  @P0 IADD3 R4, P1, R225, UR4, RZ ;  /* 0x00000004e1040c10 */ /* 0x000fe2000ff3e0ff */
[----:B------:R-:W-:-:S03]  /*1f60*/  ULDC UR4, c[0x0][0x320] ;  /* 0x0000c80000047ab9 */ /* 0x000fc60000000800 */
[----:B------:R-:W-:Y:S01]  /*1f70*/  @P0 IADD3.X R5, R226, UR5, RZ, P1, !PT ;  /* 0x00000005e2050c10 */ /* 0x000fe20008ffe4ff */
[----:B------:R-:W4:Y:S04]  /*1f80*/  LDC.64 R96, c[0x0][0x408] ;  /* 0x00010200ff607b82 */ /* 0x000f280000000a00 */
        /* <DEDUP_REMOVED lines=12> */
[----:B------:R-:W-:-:S03]  /*2050*/  SEL R4, RZ, 0x1, P4 ;  /* 0x00000001ff047807 */ /* 0x000fc60002000000 */
[----:B------:R-:W-:Y:S01]  /*2060*/  IMAD.SHL.U32 R5, R5, 0x2, RZ ;  /* 0x0000000205057824 */ /* 0x000fe200078e00ff */
[----:B------:R-:W-:-:S04]  /*2070*/  ISETP.GE.AND P4, PT, R189, UR4, PT ;  /* 0x00000004bd007c0c */ /* 0x000fc8000bf86270 */
[----:B------:R-:W-:Y:S02]  /*2080*/  LOP3.LUT R6, R5, 0x2, R4, 0xe2, !PT ;  /* 0x0000000205067812 */ /* 0x000fe400078ee204 */
[----:B------:R-:W-:Y:S02]  /*2090*/  SEL R5, RZ, 0xffffffff, P3 ;  /* 0xffffffffff057807 */ /* 0x000fe40001800000 */
[----:B------:R-:W-:Y:S02]  /*20a0*/  ISETP.GE.AND P3, PT, R3, UR4, PT ;  /* 0x0000000403007c0c */ /* 0x000fe4000bf66270 */
[----:B------:R-:W-:Y:S01]  /*20b0*/  SHF.R.S32.HI R9, RZ, 0x1f, R198 ;  /* 0x0000001fff097819 */ /* 0x000fe200000114c6 */
[----:B------:R-:W-:Y:S01]  /*20c0*/  IMAD.SHL.U32 R11, R5, 0x2, RZ ;  /* 0x00000002050b7824 */ /* 0x000fe200078e00ff */
[----:B------:R-:W-:Y:S02]  /*20d0*/  SEL R5, RZ, 0x4, P3 ;  /* 0x00000004ff057807 */ /* 0x000fe40001800000 */
[----:B------:R-:W-:Y:S01]  /*20e0*/  SEL R7, RZ, 0x8, P4 ;  /* 0x00000008ff077807 */ /* 0x000fe20002000000 */
[----:B------:R-:W-:Y:S01]  /*20f0*/  IMAD R8, R9, R102, RZ ;  /* 0x0000006609087224 */ /* 0x000fe200078e02ff */
[----:B------:R-:W-:-:S02]  /*2100*/  SEL R4, RZ, 0x1, P2 ;  /* 0x00000001ff047807 */ /* 0x000fc40001000000 */
[----:B------:R-:W-:Y:S02]  /*2110*/  LOP3.LUT R7, R7, R6, R5, 0xfe, !PT ;  /* 0x0000000607077212 */ /* 0x000fe400078efe05 */
[----:B------:R-:W-:Y:S02]  /*2120*/  ISETP.GE.AND P2, PT, R195, UR4, PT ;  /* 0x00000004c3007c0c */ /* 0x000fe4000bf46270 */
[----:B------:R-:W-:Y:S02]  /*2130*/  SEL R5, RZ, 0x4, P0 ;  /* 0x00000004ff057807 */ /* 0x000fe40000000000 */
[-C--:B----4-:R-:W-:Y:S02]  /*2140*/  ISETP.GE.AND P0, PT, R16, R13.reuse, PT ;  /* 0x0000000d1000720c */ /* 0x090fe40003f06270 */
[-C--:B------:R-:W-:Y:S02]  /*2150*/  ISETP.GE.AND P3, PT, R0, R13.reuse, PT ;  /* 0x0000000d0000720c */ /* 0x080fe40003f66270 */
[----:B------:R-:W-:-:S02]  /*2160*/  ISETP.GE.AND P5, PT, R3, R13, PT ;  /* 0x0000000d0300720c */ /* 0x000fc40003fa6270 */
[----:B------:R-:W-:Y:S01]  /*2170*/  LOP3.LUT R4, R11, 0x2, R4, 0xe2, !PT ;  /* 0x000000020b047812 */ /* 0x000fe200078ee204 */
[----:B------:R-:W-:Y:S01]  /*2180*/  IMAD R11, R198, R103, R8 ;  /* 0x00000067c60b7224 */ /* 0x000fe200078e0208 */
[----:B------:R-:W-:Y:S02]  /*2190*/  SEL R6, RZ, 0x8, P1 ;  /* 0x00000008ff067807 */ /* 0x000fe40000800000 */
[----:B------:R-:W-:Y:S02]  /*21a0*/  SEL R8, RZ, 0x10, P2 ;  /* 0x00000010ff087807 */ /* 0x000fe40001000000 */
[----:B------:R-:W-:Y:S02]  /*21b0*/  LOP3.LUT R20, R6, R4, R5, 0xfe, !PT ;  /* 0x0000000406147212 */ /* 0x000fe400078efe05 */
[----:B------:R-:W-:Y:S02]  /*21c0*/  LOP3.LUT R12, R7, R8, RZ, 0xfc, !PT ;  /* 0x00000008070c7212 */ /* 0x000fe400078efcff */
[----:B------:R-:W-:-:S02]  /*21d0*/  SEL R5, R13, RZ, P0 ;  /* 0x000000ff0d057207 */ /* 0x000fc40000000000 */
[C---:B------:R-:W-:Y:S02]  /*21e0*/  SEL R7, R13.reuse, RZ, P3 ;  /* 0x000000ff0d077207 */ /* 0x040fe40001800000 */
[----:B------:R-:W-:Y:S02]  /*21f0*/  IADD3 R5, R16, R5, RZ ;  /* 0x0000000510057210 */ /* 0x000fe40007ffe0ff */
[--C-:B------:R-:W-:Y:S01]  /*2200*/  SHF.R.S32.HI R191, RZ, 0x1f, R190.reuse ;  /* 0x0000001fffbf7819 */ /* 0x100fe200000114be */
[----:B------:R-:W-:Y:S01]  /*2210*/  IMAD.IADD R7, R0, 0x1, R7 ;  /* 0x0000000100077824 */ /* 0x000fe200078e0207 */
[----:B------:R-:W-:Y:S01]  /*2220*/  SEL R6, R13, RZ, P5 ;  /* 0x000000ff0d067207 */ /* 0x000fe20002800000 */
[----:B------:R-:W-:Y:S01]  /*2230*/  IMAD R9, R9, R96, RZ ;  /* 0x0000006009097224 */ /* 0x000fe200078e02ff */
[----:B------:R-:W-:Y:S01]  /*2240*/  SHF.R.S32.HI R4, RZ, 0x1f, R5 ;  /* 0x0000001fff047819 */ /* 0x000fe20000011405 */
[----:B------:R-:W-:-:S03]  /*2250*/  IMAD.WIDE.U32 R106, R198, R102, R190 ;  /* 0x00000066c66a7225 */ /* 0x000fc600078e00be */
[-C--:B------:R-:W-:Y:S01]  /*2260*/  LEA.HI R28, R4, R5.reuse, RZ, 0x4 ;  /* 0x00000005041c7211 */ /* 0x080fe200078f20ff */
[----:B------:R-:W-:Y:S01]  /*2270*/  IMAD.WIDE.U32 R104, R198, R102, R16 ;  /* 0x00000066c6687225 */ /* 0x000fe200078e0010 */
[----:B------:R-:W-:-:S03]  /*2280*/  LEA.HI R5, R4, R5, RZ, 0x6 ;  /* 0x0000000504057211 */ /* 0x000fc600078f30ff */
[----:B------:R-:W-:Y:S01]  /*2290*/  IMAD.WIDE.U32 R100, R198, R96, R190 ;  /* 0x00000060c6647225 */ /* 0x000fe200078e00be */
[----:B------:R-:W-:-:S03]  /*22a0*/  IADD3 R107, R107, R11, RZ ;  /* 0x0000000b6b6b7210 */ /* 0x000fc60007ffe0ff */
[C---:B------:R-:W-:Y:S02]  /*22b0*/  IMAD R9, R198.reuse, R97, R9 ;  /* 0x00000061c6097224 */ /* 0x040fe400078e0209 */
[----:B------:R-:W-:Y:S01]  /*22c0*/  IMAD.WIDE.U32 R98, R198, R96, R16 ;  /* 0x00000060c6627225 */ /* 0x000fe200078e0010 */
[----:B------:R-:W-:-:S03]  /*22d0*/  SHF.R.U32.HI R4, RZ, 0x3, R210 ;  /* 0x00000003ff047819 */ /* 0x000fc600000116d2 */
[----:B------:R-:W-:Y:S02]  /*22e0*/  IMAD.IADD R105, R11, 0x1, R105 ;  /* 0x000000010b697824 */ /* 0x000fe400078e0269 */
[----:B------:R-:W-:Y:S02]  /*22f0*/  IMAD.IADD R101, R101, 0x1, R9 ;  /* 0x0000000165657824 */ /* 0x000fe400078e0209 */
[----:B------:R-:W-:Y:S01]  /*2300*/  IMAD.IADD R99, R9, 0x1, R99 ;  /* 0x0000000109637824 */ /* 0x000fe200078e0263 */
[----:B------:R-:W-:-:S04]  /*2310*/  LOP3.LUT R9, R210, 0x30, R28, 0xf8, !PT ;  /* 0x00000030d2097812 */ /* 0x000fc800078ef81c */
[----:B------:R-:W-:Y:S01]  /*2320*/  LOP3.LUT R9, R9, R4, RZ, 0x3c, !PT ;  /* 0x0000000409097212 */ /* 0x000fe200078e3cff */
[----:B------:R-:W-:Y:S02]  /*2330*/  IMAD.MOV.U32 R122, RZ, RZ, 0x20 ;  /* 0x00000020ff7a7424 */ /* 0x000fe400078e00ff */
[----:B------:R-:W-:Y:S02]  /*2340*/  IMAD.MOV.U32 R123, RZ, RZ, 0x40 ;  /* 0x00000040ff7b7424 */ /* 0x000fe400078e00ff */
[----:B------:R-:W-:Y:S01]  /*2350*/  IMAD.IADD R125, R26, 0x1, R25 ;  /* 0x000000011a7d7824 */ /* 0x000fe200078e0219 */
[C---:B------:R-:W-:Y:S01]  /*2360*/  SHF.L.U64.HI R108, R96.reuse, 0x7, R97 ;  /* 0x00000007606c7819 */ /* 0x040fe20000010261 */
[----:B-----5:R-:W-:Y:S01]  /*2370*/  IMAD.WIDE.U32 R106, R135, R102, R106 ;  /* 0x00000066876a7225 */ /* 0x020fe200078e006a */
[----:B------:R-:W-:-:S03]  /*2380*/  SHF.L.U32 R109, R96, 0x7, RZ ;  /* 0x00000007606d7819 */ /* 0x000fc600000006ff */
[----:B------:R-:W-:Y:S01]  /*2390*/  IMAD.WIDE.U32 R104, R135, R102, R104 ;  /* 0x0000006687687225 */ /* 0x000fe200078e0068 */
[----:B------:R-:W-:-:S03]  /*23a0*/  SHF.R.S32.HI R116, RZ, 0x4, R28 ;  /* 0x00000004ff747819 */ /* 0x000fc6000001141c */
[----:B------:R-:W-:Y:S02]  /*23b0*/  IMAD R127, R97, 0xa0, RZ ;  /* 0x000000a0617f7824 */ /* 0x000fe400078e02ff */
[----:B------:R-:W-:-:S04]  /*23c0*/  IMAD.WIDE.U32 R100, R135, R96, R100 ;  /* 0x0000006087647225 */ /* 0x000fc800078e0064 */
[----:B------:R-:W-:Y:S01]  /*23d0*/  IMAD.WIDE.U32 R98, R135, R96, R98 ;  /* 0x0000006087627225 */ /* 0x000fe200078e0062 */
[----:B------:R-:W-:-:S03]  /*23e0*/  IADD3 R150, R21, 0x8, RZ ;  /* 0x0000000815967810 */ /* 0x000fc60007ffe0ff */
[----:B------:R-:W-:Y:S01]  /*23f0*/  IMAD.SHL.U32 R118, R13, 0x2, RZ ;  /* 0x000000020d767824 */ /* 0x000fe200078e00ff */
[----:B--2---:R-:W-:Y:S01]  /*2400*/  LOP3.LUT R10, R10, 0xfffffffe, RZ, 0xc0, !PT ;  /* 0xfffffffe0a0a7812 */ /* 0x004fe200078ec0ff */
[----:B------:R-:W-:Y:S01]  /*2410*/  @!P6 BAR.SYNC.DEFER_BLOCKING 0x9, 0x100 ;  /* 0x024400000000eb1d */ /* 0x000fe20000010000 */
[----:B---3--:R-:W-:-:S05]  /*2420*/  R2P PR, R14, 0x6 ;  /* 0x000000060e007804 */ /* 0x008fca0000000000 */
[----:B------:R-:W0:Y:S01]  /*2430*/  S2R R14, SR_TID.X ;  /* 0x00000000000e7919 */ /* 0x000e220000002100 */
[----:B------:R-:W-:-:S05]  /*2440*/  @P5 LOP3.LUT R10, R10, 0x1, RZ, 0xfc, !PT ;  /* 0x000000010a0a5812 */ /* 0x000fca00078efcff */
[----:B------:R1:W-:Y:S02]  /*2450*/  STL [R1], R10 ;  /* 0x0000000a01007387 */ /* 0x0003e40000100800 */
[----:B-1----:R-:W-:Y:S01]  /*2460*/  IMAD.IADD R10, R3, 0x1, R6 ;  /* 0x00000001030a7824 */ /* 0x002fe200078e0206 */
[----:B------:R-:W-:-:S04]  /*2470*/  SHF.R.S32.HI R6, RZ, 0x1f, R7 ;  /* 0x0000001fff067819 */ /* 0x000fc80000011407 */
[CC--:B------:R-:W-:Y:S02]  /*2480*/  LEA.HI R29, R6.reuse, R7.reuse, RZ, 0x4 ;  /* 0x00000007061d7211 */ /* 0x0c0fe400078f20ff */
[----:B------:R-:W-:Y:S02]  /*2490*/  SHF.R.S32.HI R11, RZ, 0x1f, R10 ;  /* 0x0000001fff0b7819 */ /* 0x000fe4000001140a */
[----:B------:R-:W-:Y:S02]  /*24a0*/  LEA.HI R7, R6, R7, RZ, 0x6 ;  /* 0x0000000706077211 */ /* 0x000fe400078f30ff */
[----:B------:R-:W-:Y:S02]  /*24b0*/  SHF.R.S32.HI R6, RZ, 0x6, R5 ;  /* 0x00000006ff067819 */ /* 0x000fe40000011405 */
[----:B------:R-:W-:Y:S02]  /*24c0*/  LOP3.LUT R5, R207, 0x30, R28, 0xf8, !PT ;  /* 0x00000030cf057812 */ /* 0x000fe400078ef81c */
[CC--:B------:R-:W-:Y:S01]  /*24d0*/  LEA.HI R30, R11.reuse, R10.reuse, RZ, 0x4 ;  /* 0x0000000a0b1e7211 */ /* 0x0c0fe200078f20ff */
[----:B------:R-:W-:Y:S01]  /*24e0*/  IMAD R132, R6, 0x2800, R211 ;  /* 0x0000280006847824 */ /* 0x000fe200078e02d3 */
[----:B------:R-:W-:-:S02]  /*24f0*/  LEA.HI R10, R11, R10, RZ, 0x6 ;  /* 0x0000000a0b0a7211 */ /* 0x000fc400078f30ff */
[----:B------:R-:W-:Y:S01]  /*2500*/  SHF.R.S32.HI R8, RZ, 0x6, R7 ;  /* 0x00000006ff087819 */ /* 0x000fe20000011407 */
[----:B------:R-:W-:Y:S01]  /*2510*/  IMAD R134, R6, 0x2800, R209 ;  /* 0x0000280006867824 */ /* 0x000fe200078e02d1 */
[-C--:B------:R-:W-:Y:S02]  /*2520*/  LOP3.LUT R5, R5, R208.reuse, RZ, 0x3c, !PT ;  /* 0x000000d005057212 */ /* 0x080fe400078e3cff */
[----:B------:R-:W-:Y:S01]  /*2530*/  LOP3.LUT R7, R207, 0x30, R29, 0xf8, !PT ;  /* 0x00000030cf077812 */ /* 0x000fe200078ef81d */
[----:B------:R-:W-:Y:S01]  /*2540*/  IMAD.IADD R132, R132, 0x1, R9 ;  /* 0x0000000184847824 */ /* 0x000fe200078e0209 */
[----:B------:R-:W-:Y:S01]  /*2550*/  SHF.R.S32.HI R10, RZ, 0x6, R10 ;  /* 0x00000006ff0a7819 */ /* 0x000fe2000001140a */
[----:B------:R-:W-:Y:S01]  /*2560*/  IMAD R133, R8, 0x2800, R209 ;  /* 0x0000280008857824 */ /* 0x000fe200078e02d1 */
[--C-:B------:R-:W-:Y:S01]  /*2570*/  LOP3.LUT R9, R210, 0x30, R30.reuse, 0xf8, !PT ;  /* 0x00000030d2097812 */ /* 0x100fe200078ef81e */
[----:B------:R-:W-:Y:S01]  /*2580*/  IMAD.IADD R134, R134, 0x1, R5 ;  /* 0x0000000186867824 */ /* 0x000fe200078e0205 */
[----:B------:R-:W-:Y:S01]  /*2590*/  LOP3.LUT R6, R7, R208, RZ, 0x3c, !PT ;  /* 0x000000d007067212 */ /* 0x000fe200078e3cff */
[----:B0-----:R-:W-:Y:S01]  /*25a0*/  VIADD R31, R14, 0xffffff80 ;  /* 0xffffff800e1f7836 */ /* 0x001fe20000000000 */
[----:B------:R-:W-:Y:S01]  /*25b0*/  LOP3.LUT R5, R207, 0x30, R30, 0xf8, !PT ;  /* 0x00000030cf057812 */ /* 0x000fe200078ef81e */
[----:B------:R-:W-:Y:S01]  /*25c0*/  IMAD R130, R8, 0x2800, R211 ;  /* 0x0000280008827824 */ /* 0x000fe200078e02d3 */
[----:B------:R-:W-:Y:S01]  /*25d0*/  SHF.R.S32.HI R11, RZ, 0x1f, R135 ;  /* 0x0000001fff0b7819 */ /* 0x000fe20000011487 */
[----:B------:R-:W-:Y:S01]  /*25e0*/  IMAD R129, R10, 0x2800, R211 ;  /* 0x000028000a817824 */ /* 0x000fe200078e02d3 */
[----:B------:R-:W-:-:S02]  /*25f0*/  LOP3.LUT R8, R9, R4, RZ, 0x3c, !PT ;  /* 0x0000000409087212 */ /* 0x000fc400078e3cff */
[----:B------:R-:W-:Y:S01]  /*2600*/  IADD3 R133, R133, R6, RZ ;  /* 0x0000000685857210 */ /* 0x000fe20007ffe0ff */
[----:B------:R-:W-:Y:S01]  /*2610*/  IMAD R131, R10, 0x2800, R209 ;  /* 0x000028000a837824 */ /* 0x000fe200078e02d1 */
[----:B------:R-:W-:Y:S02]  /*2620*/  LOP3.LUT R6, R5, R208, RZ, 0x3c, !PT ;  /* 0x000000d005067212 */ /* 0x000fe400078e3cff */
[----:B------:R-:W-:Y:S02]  /*2630*/  LEA.HI R14, R31, R31, RZ, 0x1 ;  /* 0x0000001f1f0e7211 */ /* 0x000fe400078f08ff */
[----:B------:R-:W-:Y:S01]  /*2640*/  SEL R122, R122, 0xffffffe0, !P1 ;  /* 0xffffffe07a7a7807 */ /* 0x000fe20004800000 */
[----:B------:R-:W-:Y:S01]  /*2650*/  IMAD R10, R11, R102, RZ ;  /* 0x000000660b0a7224 */ /* 0x000fe200078e02ff */
[----:B------:R-:W-:Y:S02]  /*2660*/  ISETP.GE.AND P1, PT, R196, UR4, PT ;  /* 0x00000004c4007c0c */ /* 0x000fe4000bf26270 */
[----:B------:R-:W-:Y:S01]  /*2670*/  IADD3 R129, R129, R8, RZ ;  /* 0x0000000881817210 */ /* 0x000fe20007ffe0ff */
[----:B------:R-:W-:Y:S01]  /*2680*/  IMAD R8, R11, R96, RZ ;  /* 0x000000600b087224 */ /* 0x000fe200078e02ff */
[----:B------:R-:W-:Y:S01]  /*2690*/  LOP3.LUT R7, R210, 0x30, R29, 0xf8, !PT ;  /* 0x00000030d2077812 */ /* 0x000fe200078ef81d */
[----:B------:R-:W-:Y:S01]  /*26a0*/  IMAD.IADD R131, R131, 0x1, R6 ;  /* 0x0000000183837824 */ /* 0x000fe200078e0206 */
[----:B------:R-:W-:Y:S01]  /*26b0*/  LOP3.LUT R14, R14, 0xfffffffe, RZ, 0xc0, !PT ;  /* 0xfffffffe0e0e7812 */ /* 0x000fe200078ec0ff */
[----:B------:R-:W-:Y:S01]  /*26c0*/  IMAD R9, R103, 0xa0, RZ ;  /* 0x000000a067097824 */ /* 0x000fe200078e02ff */
[----:B------:R-:W-:Y:S01]  /*26d0*/  SEL R11, RZ, 0x20, P1 ;  /* 0x00000020ff0b7807 */ /* 0x000fe20000800000 */
[----:B------:R-:W-:Y:S01]  /*26e0*/  IMAD R25, R135, R103, R10 ;  /* 0x0000006787197224 */ /* 0x000fe200078e020a */
[C---:B------:R-:W-:Y:S01]  /*26f0*/  SHF.L.U64.HI R5, R102.reuse, 0x7, R103 ;  /* 0x0000000766057819 */ /* 0x040fe20000010267 */
[C---:B------:R-:W-:Y:S01]  /*2700*/  IMAD.SHL.U32 R6, R102.reuse, 0x80, RZ ;  /* 0x0000008066067824 */ /* 0x040fe200078e00ff */
[----:B------:R-:W-:Y:S01]  /*2710*/  LOP3.LUT R7, R7, R4, RZ, 0x3c, !PT ;  /* 0x0000000407077212 */ /* 0x000fe200078e3cff */
[----:B------:R-:W-:Y:S01]  /*2720*/  IMAD.WIDE.U32 R102, R102, 0xa0, RZ ;  /* 0x000000a066667825 */ /* 0x000fe200078e00ff */
[----:B------:R-:W-:-:S02]  /*2730*/  SEL R123, R123, 0xffffffc0, !P2 ;  /* 0xffffffc07b7b7807 */ /* 0x000fc40005000000 */
[----:B------:R-:W-:Y:S01]  /*2740*/  SHF.R.S32.HI R115, RZ, 0x4, R29 ;  /* 0x00000004ff737819 */ /* 0x000fe2000001141d */
[----:B------:R-:W-:Y:S01]  /*2750*/  IMAD R27, R135, R97, R8 ;  /* 0x00000061871b7224 */ /* 0x000fe200078e0208 */
[----:B------:R-:W-:Y:S01]  /*2760*/  SHF.R.S32.HI R114, RZ, 0x4, R30 ;  /* 0x00000004ff727819 */ /* 0x000fe2000001141e */
[----:B------:R-:W-:Y:S01]  /*2770*/  IMAD.WIDE.U32 R96, R96, 0xa0, RZ ;  /* 0x000000a060607825 */ /* 0x000fe200078e00ff */
[----:B------:R-:W-:Y:S02]  /*2780*/  LOP3.LUT R28, R28, 0xfffffff0, RZ, 0xc0, !PT ;  /* 0xfffffff01c1c7812 */ /* 0x000fe400078ec0ff */
[----:B------:R-:W-:Y:S01]  /*2790*/  LOP3.LUT R29, R29, 0xfffffff0, RZ, 0xc0, !PT ;  /* 0xfffffff01d1d7812 */ /* 0x000fe200078ec0ff */
[----:B------:R-:W-:Y:S01]  /*27a0*/  IMAD.IADD R14, R31, 0x1, -R14 ;  /* 0x000000011f0e7824 */ /* 0x000fe200078e0a0e */
[----:B------:R-:W-:Y:S02]  /*27b0*/  LOP3.LUT R30, R30, 0xfffffff0, RZ, 0xc0, !PT ;  /* 0xfffffff01e1e7812 */ /* 0x000fe400078ec0ff */
[----:B------:R-:W-:Y:S01]  /*27c0*/  LOP3.LUT R11, R12, R11, RZ, 0xfc, !PT ;  /* 0x0000000b0c0b7212 */ /* 0x000fe200078efcff */
[----:B------:R-:W-:Y:S01]  /*27d0*/  IMAD.IADD R126, R103, 0x1, R9 ;  /* 0x00000001677e7824 */ /* 0x000fe200078e0209 */
[----:B------:R-:W-:Y:S01]  /*27e0*/  LOP3.LUT R8, R20, 0x1, RZ, 0xc0, !PT ;  /* 0x0000000114087812 */ /* 0x000fe200078ec0ff */
[----:B------:R-:W-:Y:S01]  /*27f0*/  IMAD.IADD R130, R130, 0x1, R7 ;  /* 0x0000000182827824 */ /* 0x000fe200078e0207 */
[C---:B------:R-:W-:Y:S01]  /*2800*/  LOP3.LUT R9, R20.reuse, 0x2, RZ, 0xc0, !PT ;  /* 0x0000000214097812 */ /* 0x040fe200078ec0ff */
[----:B------:R-:W-:Y:S01]  /*2810*/  IMAD.IADD R21, R107, 0x1, R25 ;  /* 0x000000016b157824 */ /* 0x000fe200078e0219 */
[----:B------:R-:W-:Y:S01]  /*2820*/  LOP3.LUT R10, R20, 0x4, RZ, 0xc0, !PT ;  /* 0x00000004140a7812 */ /* 0x000fe200078ec0ff */
[----:B------:R-:W-:Y:S01]  /*2830*/  IMAD.IADD R26, R101, 0x1, R27 ;  /* 0x00000001651a7824 */ /* 0x000fe200078e021b */
[----:B------:R-:W-:Y:S01]  /*2840*/  SHF.R.S32.HI R7, RZ, 0x1f, R22 ;  /* 0x0000001fff077819 */ /* 0x000fe20000011416 */
[----:B------:R-:W-:Y:S01]  /*2850*/  IMAD R113, R14, 0x80, R198 ;  /* 0x000000800e717824 */ /* 0x000fe200078e02c6 */
[----:B------:R-:W-:Y:S01]  /*2860*/  IADD3 R127, R97, R127, RZ ;  /* 0x0000007f617f7210 */ /* 0x000fe20007ffe0ff */
[----:B------:R-:W-:Y:S01]  /*2870*/  IMAD.IADD R128, R123, 0x1, R122 ;  /* 0x000000017b807824 */ /* 0x000fe200078e027a */
[----:B------:R-:W-:Y:S01]  /*2880*/  LOP3.LUT R20, R20, 0x8, RZ, 0xc0, !PT ;  /* 0x0000000814147812 */ /* 0x000fe200078ec0ff */
[----:B------:R-:W-:Y:S01]  /*2890*/  IMAD.IADD R25, R25, 0x1, R105 ;  /* 0x0000000119197824 */ /* 0x000fe200078e0269 */
[----:B------:R-:W-:-:S02]  /*28a0*/  IADD3 R27, R27, R99, RZ ;  /* 0x000000631b1b7210 */ /* 0x000fc40007ffe0ff */
[----:B------:R-:W-:Y:S02]  /*28b0*/  SHF.R.S32.HI R124, RZ, 0x1f, R23 ;  /* 0x0000001fff7c7819 */ /* 0x000fe40000011417 */
[----:B------:R-:W-:Y:S02]  /*28c0*/  SHF.R.S32.HI R112, RZ, 0x1f, R28 ;  /* 0x0000001fff707819 */ /* 0x000fe4000001141c */
[----:B------:R-:W-:Y:S02]  /*28d0*/  SHF.R.S32.HI R111, RZ, 0x1f, R29 ;  /* 0x0000001fff6f7819 */ /* 0x000fe4000001141d */
[----:B------:R-:W-:Y:S02]  /*28e0*/  SHF.R.S32.HI R110, RZ, 0x1f, R30 ;  /* 0x0000001fff6e7819 */ /* 0x000fe4000001141e */
[----:B------:R-:W-:Y:S02]  /*28f0*/  LOP3.LUT R31, R12, 0x1, RZ, 0xc0, !PT ;  /* 0x000000010c1f7812 */ /* 0x000fe400078ec0ff */
[----:B------:R-:W-:-:S02]  /*2900*/  LOP3.LUT R32, R11, 0x2, RZ, 0xc0, !PT ;  /* 0x000000020b207812 */ /* 0x000fc400078ec0ff */
[C---:B------:R-:W-:Y:S02]  /*2910*/  LOP3.LUT R33, R11.reuse, 0x4, RZ, 0xc0, !PT ;  /* 0x000000040b217812 */ /* 0x040fe400078ec0ff */
[C---:B------:R-:W-:Y:S02]  /*2920*/  LOP3.LUT R34, R11.reuse, 0x8, RZ, 0xc0, !PT ;  /* 0x000000080b227812 */ /* 0x040fe400078ec0ff */
[C---:B------:R-:W-:Y:S02]  /*2930*/  LOP3.LUT R35, R11.reuse, 0x10, RZ, 0xc0, !PT ;  /* 0x000000100b237812 */ /* 0x040fe400078ec0ff */
[----:B------:R-:W-:-:S07]  /*2940*/  LOP3.LUT R84, R11, 0x20, RZ, 0xc0, !PT ;  /* 0x000000200b547812 */ /* 0x000fce00078ec0ff */
.L_x_2742:
[----:B------:R-:W2:Y:S01]  /*2950*/  LDL.LU R39, [R1] ;  /* 0x0000000001277983 */ /* 0x000ea20000300800 */
[----:B------:R-:W0:Y:S01]  /*2960*/  LDC R86, c[0x0][0x430] ;  /* 0x00010c00ff567b82 */ /* 0x000e220000000800 */
        /* <DEDUP_REMOVED lines=10> */
[----:B------:R-:W3:Y:S08]  /*2a10*/  @!P1 LDC.64 R12, c[0x0][0x418] ;  /* 0x00010600ff0c9b82 */ /* 0x000ef00000000a00 */
[----:B----4-:R-:W4:Y:S08]  /*2a20*/  @P2 LDC R11, c[0x0][0x434] ;  /* 0x00010d00ff0b2b82 */ /* 0x010f300000000800 */
[----:B------:R-:W1:Y:S01]  /*2a30*/  @P2 LDC R38, c[0x0][0x438] ;  /* 0x00010e00ff262b82 */ /* 0x000e620000000800 */
[----:B----4-:R-:W-:-:S05]  /*2a40*/  @P2 IMAD.HI.U32 R11, R40, R11, RZ ;  /* 0x0000000b280b2227 */ /* 0x010fca00078e00ff */
[----:B-1----:R-:W-:Y:S01]  /*2a50*/  @P2 SHF.R.U32.HI R36, RZ, R38, R11 ;  /* 0x00000026ff242219 */ /* 0x002fe2000001160b */
[----:B0-----:R-:W-:-:S03]  /*2a60*/  @!P1 IMAD R38, R124, R14, RZ ;  /* 0x0000000e7c269224 */ /* 0x001fc600078e02ff */
[----:B------:R-:W-:Y:S01]  /*2a70*/  @!P1 SHF.R.S32.HI R37, RZ, 0x1f, R36 ;  /* 0x0000001fff259819 */ /* 0x000fe20000011424 */
[C---:B------:R-:W-:Y:S02]  /*2a80*/  @!P1 IMAD R11, R23.reuse, R15, R38 ;  /* 0x0000000f170b9224 */ /* 0x040fe400078e0226 */
[----:B------:R-:W-:-:S05]  /*2a90*/  @!P1 IMAD.WIDE.U32 R14, R23, R14, R36 ;  /* 0x0000000e170e9225 */ /* 0x000fca00078e0024 */
[----:B------:R-:W-:Y:S02]  /*2aa0*/  @!P1 IADD3 R11, R15, R11, RZ ;  /* 0x0000000b0f0b9210 */ /* 0x000fe40007ffe0ff */
[----:B---3--:R-:W-:-:S04]  /*2ab0*/  @!P1 LEA R12, P2, R14, R12, 0x2 ;  /* 0x0000000c0e0c9211 */ /* 0x008fc800078410ff */
[----:B------:R-:W-:Y:S02]  /*2ac0*/  @!P1 LEA.HI.X R13, R14, R13, R11, 0x2, P2 ;  /* 0x0000000d0e0d9211 */ /* 0x000fe400010f140b */
[----:B------:R-:W-:-:S03]  /*2ad0*/  ISETP.GT.AND P2, PT, R24, R121, PT ;  /* 0x000000791800720c */ /* 0x000fc60003f44270 */
[----:B------:R0:W5:Y:S01]  /*2ae0*/  @!P1 LDG.E R85, desc[UR52][R12.64] ;  /* 0x000000340c559981 */ /* 0x000162000c1e1900 */
[----:B------:R-:W-:Y:S01]  /*2af0*/  ISETP.GE.AND P1, PT, R117, 0x1, PT ;  /* 0x000000017500780c */ /* 0x000fe20003f26270 */
[----:B------:R-:W-:Y:S01]  /*2b00*/  IMAD.MOV R11, RZ, RZ, -R36 ;  /* 0x000000ffff0b7224 */ /* 0x000fe200078e0a24 */
[----:B------:R-:W-:Y:S05]  /*2b10*/  YIELD ;  /* 0x0000000000007946 */ /* 0x000fea0003800000 */
[----:B------:R-:W-:Y:S01]  /*2b20*/  IMAD R86, R86, R11, R40 ;  /* 0x0000000b56567224 */ /* 0x000fe200078e0228 */
[----:B------:R-:W-:Y:S01]  /*2b30*/  BSSY B0, `(.L_x_2637) ;  /* 0x0000ceb000007945 */ /* 0x000fe20003800000 */
[----:B------:R-:W-:-:S02]  /*2b40*/  IMAD R11, R19, 0x7800, R219 ;  /* 0x00007800130b7824 */ /* 0x000fc400078e02db */
[----:B------:R-:W-:-:S03]  /*2b50*/  IMAD R37, R19, 0x7800, R216 ;  /* 0x0000780013257824 */ /* 0x000fc600078e02d8 */
[C---:B------:R-:W-:Y:S01]  /*2b60*/  IADD3 R36, R18.reuse, R11, RZ ;  /* 0x0000000b12247210 */ /* 0x040fe20007ffe0ff */
        /* <DEDUP_REMOVED lines=12> */
[----:B------:R-:W-:Y:S02]  /*2c30*/  IMAD R38, R127, R24, RZ ;  /* 0x000000187f267224 */ /* 0x000fe400078e02ff */
[----:B------:R-:W-:Y:S01]  /*2c40*/  IMAD R11, R86, UR5, R11 ;  /* 0x00000005560b7c24 */ /* 0x000fe2000f8e020b */
[----:B------:R-:W-:Y:S01]  /*2c50*/  ULDC.64 UR4, c[0x0][0x310] ;  /* 0x0000c40000047ab9 */ /* 0x000fe20000000a00 */
[----:B------:R-:W-:-:S02]  /*2c60*/  IMAD R93, R24, -0xa0, R2 ;  /* 0xffffff60185d7824 */ /* 0x000fc400078e0202 */
[----:B------:R-:W-:Y:S02]  /*2c70*/  IMAD R14, R92, UR4, RZ ;  /* 0x000000045c0e7c24 */ /* 0x000fe4000f8e02ff */
[----:B------:R-:W-:Y:S01]  /*2c80*/  IMAD.IADD R13, R13, 0x1, R11 ;  /* 0x000000010d0d7824 */ /* 0x000fe200078e020b */
[----:B------:R-:W-:Y:S01]  /*2c90*/  SHF.R.S32.HI R11, RZ, 0x1f, R24 ;  /* 0x0000001fff0b7819 */ /* 0x000fe20000011418 */
[----:B------:R-:W-:Y:S01]  /*2ca0*/  IMAD R15, R85, UR5, R14 ;  /* 0x00000005550f7c24 */ /* 0x000fe2000f8e020e */
[----:B------:R-:W-:Y:S01]  /*2cb0*/  VIMNMX R93, R93, 0xa0, PT ;  /* 0x000000a05d5d7848 */ /* 0x000fe20003fe0100 */
[----:B------:R-:W-:Y:S01]  /*2cc0*/  IMAD.WIDE.U32 R12, R85, UR4, R12 ;  /* 0x00000004550c7c25 */ /* 0x000fe2000f8e000c */
[----:B------:R-:W-:-:S03]  /*2cd0*/  ULDC.64 UR4, c[0x0][0x308] ;  /* 0x0000c20000047ab9 */ /* 0x000fc60000000a00 */
[----:B------:R-:W-:Y:S02]  /*2ce0*/  IMAD.IADD R13, R13, 0x1, R15 ;  /* 0x000000010d0d7824 */ /* 0x000fe400078e020f */
[----:B------:R-:W-:Y:S02]  /*2cf0*/  IMAD R15, R7, UR4, RZ ;  /* 0x00000004070f7c24 */ /* 0x000fe4000f8e02ff */
[----:B------:R-:W-:Y:S02]  /*2d00*/  IMAD R43, R11, R96, R38 ;  /* 0x000000600b2b7224 */ /* 0x000fe400078e0226 */
[----:B------:R-:W-:-:S04]  /*2d10*/  IMAD.WIDE.U32 R38, R22, UR4, R12 ;  /* 0x0000000416267c25 */ /* 0x000fc8000f8e000c */
[----:B------:R-:W-:Y:S01]  /*2d20*/  IMAD R119, R22, UR5, R15 ;  /* 0x0000000516777c24 */ /* 0x000fe2000f8e020f */
[----:B------:R-:W-:Y:S01]  /*2d30*/  ULDC.64 UR4, c[0x0][0x2e8] ;  /* 0x0000ba0000047ab9 */ /* 0x000fe20000000a00 */
[-C--:B------:R-:W-:Y:S01]  /*2d40*/  IMAD R14, R126, R24.reuse, RZ ;  /* 0x000000187e0e7224 */ /* 0x080fe200078e02ff */
[----:B------:R-:W-:Y:S01]  /*2d50*/  IADD3 R120, P2, R38, UR4, RZ ;  /* 0x0000000426787c10 */ /* 0x000fe2000ff5e0ff */
[----:B------:R-:W-:-:S03]  /*2d60*/  IMAD.WIDE.U32 R12, R96, R24, RZ ;  /* 0x00000018600c7225 */ /* 0x000fc600078e00ff */
[----:B------:R-:W-:Y:S01]  /*2d70*/  IADD3.X R119, R39, UR5, R119, P2, !PT ;  /* 0x0000000527777c10 */ /* 0x000fe200097fe477 */
[----:B------:R-:W-:Y:S01]  /*2d80*/  IMAD R41, R11, R102, R14 ;  /* 0x000000660b297224 */ /* 0x000fe200078e020e */
[----:B------:R-:W-:Y:S01]  /*2d90*/  IADD3 R90, R13, R43, RZ ;  /* 0x0000002b0d5a7210 */ /* 0x000fe20007ffe0ff */
[----:B------:R-:W-:-:S04]  /*2da0*/  IMAD.WIDE.U32 R14, R102, R24, RZ ;  /* 0x00000018660e7225 */ /* 0x000fc800078e00ff */
        /* <DEDUP_REMOVED lines=54> */
.L_x_2641:
[----:B------:R-:W-:Y:S05]  /*3110*/  BSYNC B1 ;  /* 0x0000000000017941 */ /* 0x000fea0003800000 */
.L_x_2640:
        /* <DEDUP_REMOVED lines=14> */
[----:B------:R-:W-:Y:S01]  /*3200*/  CS2R R60, SRZ ;  /* 0x00000000003c7805 */ /* 0x000fe2000001ff00 */
[----:B------:R-:W-:Y:S01]  /*3210*/  IMAD.MOV.U32 R147, RZ, RZ, R66 ;  /* 0x000000ffff937224 */ /* 0x000fe200078e0042 */
        /* <DEDUP_REMOVED lines=41> */
.L_x_2643:
[----:B------:R-:W-:Y:S05]  /*34b0*/  BSYNC B1 ;  /* 0x0000000000017941 */ /* 0x000fea0003800000 */
.L_x_2642:
[----:B------:R-:W-:Y:S01]  /*34c0*/  UISETP.NE.AND UP0, UPT, UR48, 0x3, UPT ;  /* 0x000000033000788c */ /* 0x000fe2000bf05270 */
[----:B------:R-:W-:Y:S01]  /*34d0*/  MOV R154, R70 ;  /* 0x00000046009a7202 */ /* 0x000fe20000000f00 */
        /* <DEDUP_REMOVED lines=21> */
[----:B------:R-:W-:Y:S01]  /*3630*/  IMAD.MOV.U32 R146, RZ, RZ, R60 ;  /* 0x000000ffff927224 */ /* 0x000fe200078e003c */
[----:B------:R-:W-:Y:S06]  /*3640*/  @!P1 BRA `(.L_x_2644) ;  /* 0x0000000000049947 */ /* 0x000fec0003800000 */
[----:B------:R-:W-:Y:S01]  /*3650*/  BPT.TRAP 0x1 ;  /* 0x000000040000795c */ /* 0x000fe20000300000 */
.L_x_2644:
[----:B------:R-:W-:Y:S01]  /*3660*/  IMAD R94, R19, 0x8, R18 ;  /* 0x00000008135e7824 */ /* 0x000fe200078e0212 */
[----:B------:R-:W-:Y:S01]  /*3670*/  SHF.L.U32 R95, R199, 0x1f, RZ ;  /* 0x0000001fc75f7819 */ /* 0x000fe200000006ff */
[----:B------:R-:W-:Y:S03]  /*3680*/  BSSY B1, `(.L_x_2645) ;  /* 0x0000003000017945 */ /* 0x000fe60003800000 */
[----:B------:R-:W1:Y:S02]  /*3690*/  SYNCS.PHASECHK.TRANS64.TRYWAIT P5, [R94+URZ+0x29890], R95 ;  /* 0x0298905f5e0075a7 */ /* 0x000e6400080a017f */
[----:B-1----:R-:W-:Y:S05]  /*36a0*/  @!P5 BRA `(.L_x_2646) ;  /* 0x000002b800f4d947 */ /* 0x002fea0003800000 */
.L_x_2981:
[----:B------:R-:W-:Y:S05]  /*36b0*/  BSYNC B1 ;  /* 0x0000000000017941 */ /* 0x000fea0003800000 */
.L_x_2645:
[----:B------:R-:W-:-:S03]  /*36c0*/  UMOV UR4, 0xffffffff ;  /* 0xffffffff00047882 */ /* 0x000fc60000000000 */
[----:B------:R-:W-:Y:S05]  /*36d0*/  BRA.DIV UR4, `(.L_x_2647) ;  /* 0x000002ba04fc7947 */ /* 0x000fea000b800000 */
[----:B------:R2:W3:Y:S04]  /*36e0*/  SHFL.IDX PT, R149, R119, RZ, 0x1e1f ;  /* 0x001e1fff77957589 */ /* 0x0004e800000e0000 */
[----:B------:R2:W4:Y:S02]  /*36f0*/  SHFL.IDX PT, R11, R120, RZ, 0x1e1f ;  /* 0x001e1fff780b7589 */ /* 0x00052400000e0000 */
.L_x_2985:
        /* <DEDUP_REMOVED lines=17> */
[----:B------:R-:W-:-:S02]  /*3810*/  LOP3.LUT R89, R89, 0xff0000ff, RZ, 0xc0, !PT ;  /* 0xff0000ff59597812 */ /* 0x000fc400078ec0ff */
[----:B------:R-:W-:Y:S02]  /*3820*/  SHF.L.U32 R164, R164, 0x8, RZ ;  /* 0x00000008a4a47819 */ /* 0x000fe400000006ff */
[----:B------:R-:W-:Y:S02]  /*3830*/  LOP3.LUT R83, R162, 0xff0000, R83, 0xf8, !PT ;  /* 0x00ff0000a2537812 */ /* 0x000fe400078ef853 */
[----:B------:R-:W-:Y:S02]  /*3840*/  F2FP.F16.E4M3.UNPACK_B R88, R161.H1 ;  /* 0x000000a1ff58723e */ /* 0x000fe400030006ff */
[----:B0-----:R-:W-:Y:S02]  /*3850*/  F2FP.F16.E4M3.UNPACK_B R162, R13 ;  /* 0x0000000dffa2723e */ /* 0x001fe400020006ff */
[----:B------:R-:W-:Y:S01]  /*3860*/  LOP3.LUT R164, R89, 0xff00, R164, 0xf8, !PT ;  /* 0x0000ff0059a47812 */ /* 0x000fe200078ef8a4 */
[----:B------:R-:W-:Y:S01]  /*3870*/  HADD2.F32 R166, -RZ, R88.H0_H0 ;  /* 0x20000058ffa67230 */ /* 0x000fe20000004100 */
        /* <DEDUP_REMOVED lines=19> */
[----:B------:R-:W-:Y:S02]  /*39b0*/  IMAD.U32 R13, R82, 0x10000, RZ ;  /* 0x00010000520d7824 */ /* 0x000fe400078e00ff */
[----:B------:R-:W-:Y:S01]  /*39c0*/  IMAD.MOV.U32 R82, RZ, RZ, R15 ;  /* 0x000000ffff527224 */ /* 0x000fe200078e000f */
[----:B------:R-:W-:-:S02]  /*39d0*/  F2FP.F16.E4M3.UNPACK_B R15, R83.H1 ;  /* 0x00000053ff0f723e */ /* 0x000fc400030006ff */
[----:B------:R-:W-:Y:S02]  /*39e0*/  LOP3.LUT R13, R164, 0xff0000, R13, 0xf8, !PT ;  /* 0x00ff0000a40d7812 */ /* 0x000fe400078ef80d */
        /* <DEDUP_REMOVED lines=53> */
[----:B------:R-:W-:Y:S01]  /*3d40*/  MOV R13, R89 ;  /* 0x00000059000d7202 */ /* 0x000fe20000000f00 */
[-C--:B------:R-:W-:Y:S02]  /*3d50*/  FFMA.FTZ R162, R88, R83.reuse, -R162 ;  /* 0x0000005358a27223 */ /* 0x080fe400000108a2 */
        /* <DEDUP_REMOVED lines=11> */
.L_x_2653:
[----:B------:R-:W-:Y:S05]  /*3e10*/  BSYNC B3 ;  /* 0x0000000000037941 */ /* 0x000fea0003800000 */
.L_x_2652:
[----:B----4-:R-:W-:-:S05]  /*3e20*/  IADD3 R82, P2, R16, R11, RZ ;  /* 0x0000000b10527210 */ /* 0x010fca0007f5e0ff */
[----:B---3--:R-:W-:-:S05]  /*3e30*/  IMAD.X R83, R149, 0x1, R17, P2 ;  /* 0x0000000195537824 */ /* 0x008fca00010e0611 */
[----:B0-----:R0:W-:Y:S03]  /*3e40*/  ST.E.128 desc[UR52][R82.64], R12 ;  /* 0x0000000c52007985 */ /* 0x0011e6000c101d34 */
.L_x_2651:
[----:B------:R-:W-:Y:S05]  /*3e50*/  BSYNC B2 ;  /* 0x0000000000027941 */ /* 0x000fea0003800000 */
.L_x_2650:
[----:B------:R-:W-:Y:S01]  /*3e60*/  ISETP.NE.AND P2, PT, R32, RZ, PT ;  /* 0x000000ff2000720c */ /* 0x000fe20003f45270 */
[----:B------:R-:W-:-:S12]  /*3e70*/  BSSY B2, `(.L_x_2654) ;  /* 0x0000076000027945 */ /* 0x000fd80003800000 */
[----:B------:R-:W-:Y:S05]  /*3e80*/  @!P2 BRA `(.L_x_2655) ;  /* 0x0000000400d0a947 */ /* 0x000fea0003800000 */
[----:B0-----:R0:W0:Y:S01]  /*3e90*/  LDS.128 R12, [R36+0x1a400] ;  /* 0x01a40000240c7984 */ /* 0x0010220000000c00 */
[----:B------:R-:W-:Y:S01]  /*3ea0*/  ISETP.GE.AND P2, PT, R201, R117, PT ;  /* 0x00000075c900720c */ /* 0x000fe20003f46270 */
[----:B------:R-:W-:-:S12]  /*3eb0*/  BSSY B3, `(.L_x_2656) ;  /* 0x000006d000037945 */ /* 0x000fd80003800000 */
[----:B------:R-:W-:Y:S05]  /*3ec0*/  @P2 BRA `(.L_x_2657) ;  /* 0x0000000400ac2947 */ /* 0x000fea0003800000 */
[----:B0-----:R-:W-:Y:S01]  /*3ed0*/  IMAD.MOV.U32 R80, RZ, RZ, R13 ;  /* 0x000000ffff507224 */ /* 0x001fe200078e000d */
[----:B------:R-:W-:Y:S02]  /*3ee0*/  F2FP.F16.E4M3.UNPACK_B R82, R158.H1 ;  /* 0x0000009eff52723e */ /* 0x000fe400030006ff */
        /* <DEDUP_REMOVED lines=9> */
[----:B------:R-:W-:Y:S02]  /*3f80*/  HADD2.F32 R13, -RZ, R13.H1_H1 ;  /* 0x3000000dff0d7230 */ /* 0x000fe40000004100 */
[C---:B------:R-:W-:Y:S01]  /*3f90*/  FMUL.FTZ R163, R78.reuse, R83 ;  /* 0x000000534ea37220 */ /* 0x040fe20000410000 */
[----:B------:R-:W-:Y:S02]  /*3fa0*/  HADD2.F32 R160, -RZ, R158.H1_H1 ;  /* 0x3000009effa07230 */ /* 0x000fe40000004100 */
[-C--:B------:R-:W-:Y:S01]  /*3fb0*/  FFMA.FTZ R83, R78, R89.reuse, -R161 ;  /* 0x000000594e537223 */ /* 0x080fe200000108a1 */
        /* <DEDUP_REMOVED lines=36> */
[----:B------:R-:W-:Y:S02]  /*4200*/  SHF.R.U32.HI R158, RZ, 0x10, R79 ;  /* 0x00000010ff9e7819 */ /* 0x000fe4000001164f */
[----:B------:R-:W-:Y:S02]  /*4210*/  SHF.L.U32 R79, R159, 0x8, RZ ;  /* 0x000000089f4f7819 */ /* 0x000fe400000006ff */
[----:B------:R-:W-:Y:S02]  /*4220*/  LOP3.LUT R88, R83, 0xff00, R88, 0xf8, !PT ;  /* 0x0000ff0053587812 */ /* 0x000fe400078ef858 */
[----:B------:R-:W-:Y:S01]  /*4230*/  LOP3.LUT R79, R82, 0xff00, R79, 0xf8, !PT ;  /* 0x0000ff00524f7812 */ /* 0x000fe200078ef84f */
[----:B------:R-:W-:Y:S01]  /*4240*/  IMAD.U32 R82, R158, 0x10000, RZ ;  /* 0x000100009e527824 */ /* 0x000fe200078e00ff */
[----:B------:R-:W-:-:S02]  /*4250*/  LOP3.LUT R88, R88, 0xff0000, R81, 0xf8, !PT ;  /* 0x00ff000058587812 */ /* 0x000fc400078ef851 */
[----:B------:R-:W-:Y:S02]  /*4260*/  MOV R81, R15 ;  /* 0x0000000f00517202 */ /* 0x000fe40000000f00 */
[----:B------:R-:W-:Y:S02]  /*4270*/  LOP3.LUT R83, R79, 0xff0000, R82, 0xf8, !PT ;  /* 0x00ff00004f537812 */ /* 0x000fe400078ef852 */
[----:B------:R-:W-:Y:S02]  /*4280*/  F2FP.F16.E4M3.UNPACK_B R15, R81 ;  /* 0x00000051ff0f723e */ /* 0x000fe400020006ff */
[----:B------:R-:W-:Y:S02]  /*4290*/  F2FP.F16.E4M3.UNPACK_B R158, R88.H1 ;  /* 0x00000058ff9e723e */ /* 0x000fe400030006ff */
[-C--:B------:R-:W-:Y:S01]  /*42a0*/  F2FP.F16.E4M3.UNPACK_B R79, R83.reuse.H1 ;  /* 0x00000053ff4f723e */ /* 0x080fe200030006ff */
[--C-:B------:R-:W-:Y:S01]  /*42b0*/  HADD2.F32 R159, -RZ, R15.reuse.H1_H1 ;  /* 0x3000000fff9f7230 */ /* 0x100fe20000004100 */
[----:B------:R-:W-:Y:S01]  /*42c0*/  F2FP.F16.E4M3.UNPACK_B R83, R83 ;  /* 0x00000053ff53723e */ /* 0x000fe200020006ff */
[----:B------:R-:W-:Y:S01]  /*42d0*/  HADD2.F32 R82, -RZ, R158.H0_H0 ;  /* 0x2000009eff527230 */ /* 0x000fe20000004100 */
[----:B------:R-:W-:Y:S01]  /*42e0*/  F2FP.SATFINITE.E4M3.F32.PACK_AB_MERGE_C R12, R13, R12, RZ ;  /* 0x0000000c0d0c723e */ /* 0x000fe200048070ff */
[----:B------:R-:W-:-:S02]  /*42f0*/  HADD2.F32 R15, -RZ, R15.H0_H0 ;  /* 0x2000000fff0f7230 */ /* 0x000fc40000004100 */
[--C-:B------:R-:W-:Y:S02]  /*4300*/  HADD2.F32 R160, -RZ, R79.reuse.H0_H0 ;  /* 0x2000004fffa07230 */ /* 0x100fe40000004100 */
[-C--:B------:R-:W-:Y:S01]  /*4310*/  FMUL.FTZ R162, R159, R82.reuse ;  /* 0x000000529fa27220 */ /* 0x080fe20000410000 */
[----:B------:R-:W-:Y:S02]  /*4320*/  HADD2.F32 R79, -RZ, R79.H1_H1 ;  /* 0x3000004fff4f7230 */ /* 0x000fe40000004100 */
[C---:B------:R-:W-:Y:S01]  /*4330*/  FMUL.FTZ R164, R15.reuse, R82 ;  /* 0x000000520fa47220 */ /* 0x040fe20000410000 */
[----:B------:R-:W-:Y:S01]  /*4340*/  F2FP.SATFINITE.E4M3.F32.PACK_AB_MERGE_C R12, R80, R89, R12 ;  /* 0x00000059500c723e */ /* 0x000fe2000480700c */
[-C--:B------:R-:W-:Y:S01]  /*4350*/  FFMA.FTZ R82, R15, R160.reuse, -R162 ;  /* 0x000000a00f527223 */ /* 0x080fe200000108a2 */
[----:B------:R-:W-:Y:S02]  /*4360*/  IMAD.MOV.U32 R13, RZ, RZ, R78 ;  /* 0x000000ffff0d7224 */ /* 0x000fe400078e004e */
[----:B------:R-:W-:Y:S01]  /*4370*/  FFMA.FTZ R15, R159, R160, R164 ;  /* 0x000000a09f0f7223 */ /* 0x000fe200000100a4 */
[----:B------:R-:W-:Y:S01]  /*4380*/  F2FP.F16.E4M3.UNPACK_B R159, R81.H1 ;  /* 0x00000051ff9f723e */ /* 0x000fe200030006ff */
[----:B------:R-:W-:-:S02]  /*4390*/  IMAD.MOV.U32 R81, RZ, RZ, R14 ;  /* 0x000000ffff517224 */ /* 0x000fc400078e000e */
        /* <DEDUP_REMOVED lines=30> */
.L_x_2657:
[----:B------:R-:W-:Y:S05]  /*4580*/  BSYNC B3 ;  /* 0x0000000000037941 */ /* 0x000fea0003800000 */
.L_x_2656:
[----:B------:R-:W-:-:S05]  /*4590*/  IMAD.SHL.U32 R80, R192, 0x10, RZ ;  /* 0x00000010c0507824 */ /* 0x000fca00078e00ff */
[----:B----4-:R-:W-:-:S04]  /*45a0*/  IADD3 R78, P2, R11, R80, RZ ;  /* 0x000000500b4e7210 */ /* 0x010fc80007f5e0ff */
[----:B---3--:R-:W-:-:S05]  /*45b0*/  LEA.HI.X.SX32 R79, R80, R149, 0x1, P2 ;  /* 0x00000095504f7211 */ /* 0x008fca00010f0eff */
[----:B0-----:R0:W-:Y:S04]  /*45c0*/  ST.E.128 desc[UR52][R78.64], R12 ;  /* 0x0000000c4e007985 */ /* 0x0011e8000c101d34 */
.L_x_2655:
[----:B------:R-:W-:Y:S05]  /*45d0*/  BSYNC B2 ;  /* 0x0000000000027941 */ /* 0x000fea0003800000 */
.L_x_2654:
[----:B------:R-:W-:Y:S01]  /*45e0*/  ISETP.NE.AND P2, PT, R33, RZ, PT ;  /* 0x000000ff2100720c */ /* 0x000fe20003f45270 */
[----:B------:R-:W-:-:S12]  /*45f0*/  BSSY B2, `(.L_x_2658) ;  /* 0x0000076000027945 */ /* 0x000fd80003800000 */
[----:B------:R-:W-:Y:S05]  /*4600*/  @!P2 BRA `(.L_x_2659) ;  /* 0x0000000400d0a947 */ /* 0x000fea0003800000 */
[----:B0-----:R-:W-:Y:S01]  /*4610*/  SHF.L.U32 R12, R193, 0x4, RZ ;  /* 0x00000004c10c7819 */ /* 0x001fe200000006ff */
[----:B------:R-:W-:Y:S03]  /*4620*/  BSSY B3, `(.L_x_2660) ;  /* 0x0000071000037945 */ /* 0x000fe60003800000 */
        /* <DEDUP_REMOVED lines=20> */
[----:B------:R-:W-:Y:S02]  /*4770*/  IMAD.MOV.U32 R76, RZ, RZ, R12 ;  /* 0x000000ffff4c7224 */ /* 0x000fe400078e000c */
[----:B------:R-:W-:Y:S01]  /*4780*/  HADD2.F32 R83, -RZ, R82.H1_H1 ;  /* 0x30000052ff537230 */ /* 0x000fe20000004100 */
        /* <DEDUP_REMOVED lines=37> */
[----:B------:R-:W-:Y:S01]  /*49e0*/  IMAD.U32 R81, R88, 0x10000, RZ ;  /* 0x0001000058517824 */ /* 0x000fe200078e00ff */
        /* <DEDUP_REMOVED lines=52> */
.L_x_2661:
[----:B------:R-:W-:Y:S05]  /*4d30*/  BSYNC B3 ;  /* 0x0000000000037941 */ /* 0x000fea0003800000 */
.L_x_2660:
[----:B---3--:R0:W-:Y:S02]  /*4d40*/  ST.E.128 desc[UR52][R78.64], R12 ;  /* 0x0000000c4e007985 */ /* 0x0081e4000c101d34 */
.L_x_2659:
[----:B------:R-:W-:Y:S05]  /*4d50*/  BSYNC B2 ;  /* 0x0000000000027941 */ /* 0x000fea0003800000 */
.L_x_2658:
        /* <DEDUP_REMOVED lines=24> */
[----:B------:R-:W-:Y:S01]  /*4ee0*/  MOV R76, R12 ;  /* 0x0000000c004c7202 */ /* 0x000fe20000000f00 */
[----:B------:R-:W-:-:S02]  /*4ef0*/  HADD2.F32 R77, -RZ, R72.H1_H1 ;  /* 0x30000048ff4d7230 */ /* 0x000fc40000004100 */
        /* <DEDUP_REMOVED lines=34> */
[----:B------:R-:W-:Y:S01]  /*5120*/  F2FP.SATFINITE.E4M3.F32.PACK_AB_MERGE_C R12, R81, R76, R72 ;  /* 0x0000004c510c723e */ /* 0x000fe20004807048 */
[----:B------:R-:W-:Y:S01]  /*5130*/  IMAD.U32 R80, R80, 0x10000, RZ ;  /* 0x0001000050507824 */ /* 0x000fe200078e00ff */
[----:B------:R-:W-:Y:S02]  /*5140*/  LOP3.LUT R83, R78, 0xff00, R83, 0xf8, !PT ;  /* 0x0000ff004e537812 */ /* 0x000fe400078ef853 */
[----:B------:R-:W-:Y:S02]  /*5150*/  SHF.R.U32.HI R78, RZ, 0x8, R71 ;  /* 0x00000008ff4e7819 */ /* 0x000fe40000011647 */
[----:B------:R-:W-:-:S02]  /*5160*/  LOP3.LUT R71, R83, 0xff0000, R80, 0xf8, !PT ;  /* 0x00ff000053477812 */ /* 0x000fc400078ef850 */
[----:B------:R-:W-:Y:S01]  /*5170*/  MOV R80, R15 ;  /* 0x0000000f00507202 */ /* 0x000fe20000000f00 */
[----:B------:R-:W-:Y:S01]  /*5180*/  IMAD.SHL.U32 R78, R78, 0x100, RZ ;  /* 0x000001004e4e7824 */ /* 0x000fe200078e00ff */
[----:B------:R-:W-:Y:S02]  /*5190*/  F2FP.F16.E4M3.UNPACK_B R83, R71.H1 ;  /* 0x00000047ff53723e */ /* 0x000fe400030006ff */
        /* <DEDUP_REMOVED lines=47> */
.L_x_2665:
[----:B------:R-:W-:Y:S05]  /*5490*/  BSYNC B3 ;  /* 0x0000000000037941 */ /* 0x000fea0003800000 */
.L_x_2664:
[----:B0-----:R0:W-:Y:S02]  /*54a0*/  ST.E.128 desc[UR52][R74.64], R12 ;  /* 0x0000000c4a007985 */ /* 0x0011e4000c101d34 */
.L_x_2663:
[----:B------:R-:W-:Y:S05]  /*54b0*/  BSYNC B2 ;  /* 0x0000000000027941 */ /* 0x000fea0003800000 */
.L_x_2662:
        /* <DEDUP_REMOVED lines=11> */
[----:B------:R-:W-:Y:S02]  /*5570*/  SHF.R.U32.HI R75, RZ, 0x10, R67 ;  /* 0x00000010ff4b7819 */ /* 0x000fe40000011643 */
[----:B------:R-:W-:Y:S02]  /*5580*/  LOP3.LUT R67, R67, 0xff0000ff, RZ, 0xc0, !PT ;  /* 0xff0000ff43437812 */ /* 0x000fe400078ec0ff */
[----:B------:R-:W-:Y:S02]  /*5590*/  SHF.R.U32.HI R73, RZ, 0x10, R69 ;  /* 0x00000010ff497819 */ /* 0x000fe40000011645 */
[----:B------:R-:W-:Y:S01]  /*55a0*/  LOP3.LUT R72, R69, 0xff0000ff, RZ, 0xc0, !PT ;  /* 0xff0000ff45487812 */ /* 0x000fe200078ec0ff */
[----:B------:R-:W-:Y:S01]  /*55b0*/  IMAD.SHL.U32 R69, R68, 0x100, RZ ;  /* 0x0000010044457824 */ /* 0x000fe200078e00ff */
[----:B------:R-:W-:Y:S01]  /*55c0*/  SHF.L.U32 R66, R66, 0x8, RZ ;  /* 0x0000000842427819 */ /* 0x000fe200000006ff */
[----:B0-----:R-:W-:Y:S01]  /*55d0*/  IMAD.MOV.U32 R68, RZ, RZ, R12 ;  /* 0x000000ffff447224 */ /* 0x001fe200078e000c */
[----:B------:R-:W-:-:S02]  /*55e0*/  F2FP.F16.E4M3.UNPACK_B R12, R13 ;  /* 0x0000000dff0c723e */ /* 0x000fc400020006ff */
[----:B------:R-:W-:Y:S01]  /*55f0*/  LOP3.LUT R67, R67, 0xff00, R66, 0xf8, !PT ;  /* 0x0000ff0043437812 */ /* 0x000fe200078ef842 */
[----:B------:R-:W-:Y:S01]  /*5600*/  IMAD.U32 R66, R75, 0x10000, RZ ;  /* 0x000100004b427824 */ /* 0x000fe200078e00ff */
[----:B------:R-:W-:Y:S02]  /*5610*/  LOP3.LUT R74, R72, 0xff00, R69, 0xf8, !PT ;  /* 0x0000ff00484a7812 */ /* 0x000fe400078ef845 */
[----:B------:R-:W-:Y:S02]  /*5620*/  SHF.L.U32 R69, R73, 0x10, RZ ;  /* 0x0000001049457819 */ /* 0x000fe400000006ff */
[----:B------:R-:W-:Y:S02]  /*5630*/  F2FP.F16.E4M3.UNPACK_B R72, R153.H1 ;  /* 0x00000099ff48723e */ /* 0x000fe400030006ff */
[----:B------:R-:W-:Y:S02]  /*5640*/  LOP3.LUT R66, R67, 0xff0000, R66, 0xf8, !PT ;  /* 0x00ff000043427812 */ /* 0x000fe400078ef842 */
[----:B------:R-:W-:Y:S01]  /*5650*/  LOP3.LUT R67, R74, 0xff0000, R69, 0xf8, !PT ;  /* 0x00ff00004a437812 */ /* 0x000fe200078ef845 */
[----:B------:R-:W-:Y:S01]  /*5660*/  HADD2.F32 R76, -RZ, R72.H0_H0 ;  /* 0x20000048ff4c7230 */ /* 0x000fe20000004100 */
[----:B------:R-:W-:Y:S01]  /*5670*/  F2FP.F16.E4M3.UNPACK_B R74, R147.H1 ;  /* 0x00000093ff4a723e */ /* 0x000fe200030006ff */
[--C-:B------:R-:W-:Y:S01]  /*5680*/  HADD2.F32 R69, -RZ, R12.reuse.H1_H1 ;  /* 0x3000000cff457230 */ /* 0x100fe20000004100 */
[----:B------:R-:W-:Y:S01]  /*5690*/  F2FP.F16.E4M3.UNPACK_B R13, R13.H1 ;  /* 0x0000000dff0d723e */ /* 0x000fe200030006ff */
[----:B------:R-:W-:Y:S01]  /*56a0*/  HADD2.F32 R12, -RZ, R12.H0_H0 ;  /* 0x2000000cff0c7230 */ /* 0x000fe20000004100 */
[----:B------:R-:W-:Y:S01]  /*56b0*/  F2FP.F16.E4M3.UNPACK_B R153, R153 ;  /* 0x00000099ff99723e */ /* 0x000fe200020006ff */
        /* <DEDUP_REMOVED lines=25> */
[----:B------:R-:W-:Y:S01]  /*5850*/  HADD2.F32 R68, -RZ, R147.H1_H1 ;  /* 0x30000093ff447230 */ /* 0x000fe20000004100 */
        /* <DEDUP_REMOVED lines=9> */
[----:B------:R-:W-:Y:S01]  /*58f0*/  FFMA.FTZ R68, R69, R147, -R76 ;  /* 0x0000009345447223 */ /* 0x000fe2000001084c */
        /* <DEDUP_REMOVED lines=44> */
.L_x_2669:
[----:B------:R-:W-:Y:S05]  /*5bc0*/  BSYNC B3 ;  /* 0x0000000000037941 */ /* 0x000fea0003800000 */
.L_x_2668:
[----:B0-----:R0:W-:Y:S02]  /*5bd0*/  ST.E.128 desc[UR52][R70.64], R12 ;  /* 0x0000000c46007985 */ /* 0x0011e4000c101d34 */
.L_x_2667:
[----:B------:R-:W-:Y:S05]  /*5be0*/  BSYNC B2 ;  /* 0x0000000000027941 */ /* 0x000fea0003800000 */
.L_x_2666:
        /* <DEDUP_REMOVED lines=9> */
[--C-:B------:R-:W-:Y:S02]  /*5c80*/  SHF.R.U32.HI R11, RZ, 0x8, R63.reuse ;  /* 0x00000008ff0b7819 */ /* 0x100fe4000001163f */
[----:B------:R-:W-:Y:S01]  /*5c90*/  SHF.R.U32.HI R70, RZ, 0x10, R63 ;  /* 0x00000010ff467819 */ /* 0x000fe2000001163f */
[----:B------:R-:W-:Y:S01]  /*5ca0*/  IMAD.SHL.U32 R69, R69, 0x100, RZ ;  /* 0x0000010045457824 */ /* 0x000fe200078e00ff */
[----:B------:R-:W-:Y:S02]  /*5cb0*/  LOP3.LUT R64, R65, 0xff0000ff, RZ, 0xc0, !PT ;  /* 0xff0000ff41407812 */ /* 0x000fe400078ec0ff */
[----:B------:R-:W-:Y:S01]  /*5cc0*/  SHF.R.U32.HI R68, RZ, 0x10, R65 ;  /* 0x00000010ff447819 */ /* 0x000fe20000011641 */
[----:B------:R-:W-:Y:S01]  /*5cd0*/  IMAD.SHL.U32 R65, R11, 0x100, RZ ;  /* 0x000001000b417824 */ /* 0x000fe200078e00ff */
[----:B------:R-:W-:Y:S01]  /*5ce0*/  LOP3.LUT R62, R63, 0xff0000ff, RZ, 0xc0, !PT ;  /* 0xff0000ff3f3e7812 */ /* 0x000fe200078ec0ff */
[----:B0-----:R-:W-:Y:S01]  /*5cf0*/  IMAD.MOV.U32 R63, RZ, RZ, R12 ;  /* 0x000000ffff3f7224 */ /* 0x001fe200078e000c */
[----:B------:R-:W-:Y:S01]  /*5d00*/  MOV R11, R13 ;  /* 0x0000000d000b7202 */ /* 0x000fe20000000f00 */
[----:B------:R-:W-:Y:S01]  /*5d10*/  IMAD.U32 R13, R70, 0x10000, RZ ;  /* 0x00010000460d7824 */ /* 0x000fe200078e00ff */
[----:B------:R-:W-:Y:S01]  /*5d20*/  LOP3.LUT R64, R64, 0xff00, R69, 0xf8, !PT ;  /* 0x0000ff0040407812 */ /* 0x000fe200078ef845 */
[----:B------:R-:W-:Y:S01]  /*5d30*/  IMAD.U32 R69, R68, 0x10000, RZ ;  /* 0x0001000044457824 */ /* 0x000fe200078e00ff */
[----:B------:R-:W-:-:S02]  /*5d40*/  LOP3.LUT R12, R62, 0xff00, R65, 0xf8, !PT ;  /* 0x0000ff003e0c7812 */ /* 0x000fc400078ef841 */
        /* <DEDUP_REMOVED lines=19> */
[-C--:B------:R-:W-:Y:S01]  /*5e80*/  FMUL.FTZ R72, R68, R70.reuse ;  /* 0x0000004644487220 */ /* 0x080fe20000410000 */
[----:B------:R-:W-:Y:S01]  /*5e90*/  FMUL.FTZ R75, R65, R70 ;  /* 0x00000046414b7220 */ /* 0x000fe20000410000 */
[----:B------:R-:W-:Y:S01]  /*5ea0*/  F2FP.F16.E4M3.UNPACK_B R64, R63.H1 ;  /* 0x0000003fff40723e */ /* 0x000fe200030006ff */
[----:B------:R-:W-:-:S02]  /*5eb0*/  HADD2.F32 R70, -RZ, R148.H1_H1 ;  /* 0x30000094ff467230 */ /* 0x000fc40000004100 */
[-C--:B------:R-:W-:Y:S01]  /*5ec0*/  FFMA.FTZ R72, R65, R69.reuse, -R72 ;  /* 0x0000004541487223 */ /* 0x080fe20000010848 */
[----:B------:R-:W-:Y:S01]  /*5ed0*/  FFMA.FTZ R75, R68, R69, R75 ;  /* 0x00000045444b7223 */ /* 0x000fe2000001004b */
[----:B------:R-:W-:Y:S01]  /*5ee0*/  F2FP.F16.E4M3.UNPACK_B R63, R63 ;  /* 0x0000003fff3f723e */ /* 0x000fe200020006ff */
[--C-:B------:R-:W-:Y:S01]  /*5ef0*/  HADD2.F32 R69, -RZ, R64.reuse.H1_H1 ;  /* 0x30000040ff457230 */ /* 0x100fe20000004100 */
[----:B------:R-:W-:Y:S01]  /*5f00*/  F2FP.F16.E4M3.UNPACK_B R144, R144 ;  /* 0x00000090ff90723e */ /* 0x000fe200020006ff */
[----:B------:R-:W-:Y:S01]  /*5f10*/  HADD2.F32 R68, -RZ, R64.H0_H0 ;  /* 0x20000040ff447230 */ /* 0x000fe20000004100 */
[----:B------:R-:W-:Y:S01]  /*5f20*/  F2FP.F16.E4M3.UNPACK_B R76, R13.H1 ;  /* 0x0000000dff4c723e */ /* 0x000fe200030006ff */
[--C-:B------:R-:W-:Y:S02]  /*5f30*/  HADD2.F32 R64, -RZ, R63.reuse.H0_H0 ;  /* 0x2000003fff407230 */ /* 0x100fe40000004100 */
[----:B------:R-:W-:Y:S01]  /*5f40*/  FMUL.FTZ R73, R69, R70 ;  /* 0x0000004645497220 */ /* 0x000fe20000410000 */
[----:B------:R-:W-:-:S02]  /*5f50*/  HADD2.F32 R65, -RZ, R63.H1_H1 ;  /* 0x3000003fff417230 */ /* 0x000fc40000004100 */
[----:B------:R-:W-:Y:S01]  /*5f60*/  FMUL.FTZ R70, R68, R70 ;  /* 0x0000004644467220 */ /* 0x000fe20000410000 */
[----:B------:R-:W-:Y:S02]  /*5f70*/  HADD2.F32 R148, -RZ, R148.H0_H0 ;  /* 0x20000094ff947230 */ /* 0x000fe40000004100 */
[--C-:B------:R-:W-:Y:S02]  /*5f80*/  HADD2.F32 R63, -RZ, R144.reuse.H1_H1 ;  /* 0x30000090ff3f7230 */ /* 0x100fe40000004100 */
[----:B------:R-:W-:Y:S02]  /*5f90*/  HADD2.F32 R144, -RZ, R144.H0_H0 ;  /* 0x20000090ff907230 */ /* 0x000fe40000004100 */
[-C--:B------:R-:W-:Y:S01]  /*5fa0*/  FMUL.FTZ R71, R65, R148.reuse ;  /* 0x0000009441477220 */ /* 0x080fe20000410000 */
[----:B------:R-:W-:Y:S01]  /*5fb0*/  FMUL.FTZ R148, R64, R148 ;  /* 0x0000009440947220 */ /* 0x000fe20000410000 */
[-C--:B------:R-:W-:Y:S01]  /*5fc0*/  FFMA.FTZ R69, R69, R63.reuse, R70 ;  /* 0x0000003f45457223 */ /* 0x080fe20000010046 */
[----:B------:R-:W-:Y:S01]  /*5fd0*/  FFMA.FTZ R68, R68, R63, -R73 ;  /* 0x0000003f44447223 */ /* 0x000fe20000010849 */
[----:B------:R-:W-:Y:S01]  /*5fe0*/  F2FP.F16.E4M3.UNPACK_B R70, R15.H1 ;  /* 0x0000000fff46723e */ /* 0x000fe200030006ff */
[-C--:B------:R-:W-:Y:S01]  /*5ff0*/  FFMA.FTZ R63, R64, R144.reuse, -R71 ;  /* 0x00000090403f7223 */ /* 0x080fe20000010847 */
[----:B------:R-:W-:Y:S01]  /*6000*/  FFMA.FTZ R64, R65, R144, R148 ;  /* 0x0000009041407223 */ /* 0x000fe20000010094 */
[----:B------:R-:W-:Y:S01]  /*6010*/  F2FP.SATFINITE.E4M3.F32.PACK_AB_MERGE_C R65, R75, R72, RZ ;  /* 0x000000484b41723e */ /* 0x000fe200048070ff */
[----:B------:R-:W-:Y:S01]  /*6020*/  HADD2.F32 R77, -RZ, R76.H1_H1 ;  /* 0x3000004cff4d7230 */ /* 0x000fe20000004100 */
[----:B------:R-:W-:Y:S01]  /*6030*/  F2FP.SATFINITE.E4M3.F32.PACK_AB_MERGE_C R68, R69, R68, RZ ;  /* 0x000000444544723e */ /* 0x000fe200048070ff */
[--C-:B------:R-:W-:Y:S01]  /*6040*/  HADD2.F32 R71, -RZ, R70.reuse.H0_H0 ;  /* 0x20000046ff477230 */ /* 0x100fe20000004100 */
        /* <DEDUP_REMOVED lines=8> */
[CC--:B------:R-:W-:Y:S01]  /*60d0*/  FMUL.FTZ R12, R70.reuse, R77.reuse ;  /* 0x0000004d460c7220 */ /* 0x0c0fe20000410000 */
        /* <DEDUP_REMOVED lines=9> */
[----:B------:R-:W-:Y:S01]  /*6170*/  FFMA.FTZ R74, R70, R74, R77 ;  /* 0x0000004a464a7223 */ /* 0x000fe2000001004d */
[-C--:B------:R-:W-:Y:S01]  /*6180*/  FFMA.FTZ R80, R69, R12.reuse, -R80 ;  /* 0x0000000c45507223 */ /* 0x080fe20000010850 */
[----:B------:R-:W-:Y:S01]  /*6190*/  FFMA.FTZ R77, R13, R12, R78 ;  /* 0x0000000c0d4d7223 */ /* 0x000fe2000001004e */
[----:B------:R-:W-:-:S02]  /*61a0*/  HADD2.F32 R13, -RZ, R15.H0_H0 ;  /* 0x2000000fff0d7230 */ /* 0x000fc40000004100 */
[--C-:B------:R-:W-:Y:S01]  /*61b0*/  HADD2.F32 R12, -RZ, R14.reuse.H0_H0 ;  /* 0x2000000eff0c7230 */ /* 0x100fe20000004100 */
[----:B------:R-:W-:Y:S01]  /*61c0*/  F2FP.SATFINITE.E4M3.F32.PACK_AB_MERGE_C R74, R74, R79, RZ ;  /* 0x0000004f4a4a723e */ /* 0x000fe200048070ff */
[----:B------:R-:W-:Y:S01]  /*61d0*/  HADD2.F32 R15, -RZ, R15.H1_H1 ;  /* 0x3000000fff0f7230 */ /* 0x000fe20000004100 */
[----:B------:R-:W-:Y:S01]  /*61e0*/  F2FP.SATFINITE.E4M3.F32.PACK_AB_MERGE_C R77, R77, R80, RZ ;  /* 0x000000504d4d723e */ /* 0x000fe200048070ff */
[----:B------:R-:W-:Y:S02]  /*61f0*/  HADD2.F32 R14, -RZ, R14.H1_H1 ;  /* 0x3000000eff0e7230 */ /* 0x000fe40000004100 */
[----:B------:R-:W-:Y:S02]  /*6200*/  HADD2.F32 R75, -RZ, R75.H0_H0 ;  /* 0x2000004bff4b7230 */ /* 0x000fe40000004100 */
[----:B------:R-:W-:Y:S02]  /*6210*/  HADD2.F32 R69, -RZ, R72.H0_H0 ;  /* 0x20000048ff457230 */ /* 0x000fe40000004100 */
[----:B------:R-:W-:Y:S01]  /*6220*/  FMUL.FTZ R72, R15, R76 ;  /* 0x0000004c0f487220 */ /* 0x000fe20000410000 */
[----:B------:R-:W-:-:S02]  /*6230*/  HADD2.F32 R70, -RZ, R73.H0_H0 ;  /* 0x20000049ff467230 */ /* 0x000fc40000004100 */
[-C--:B------:R-:W-:Y:S01]  /*6240*/  FMUL.FTZ R71, R14, R75.reuse ;  /* 0x0000004b0e477220 */ /* 0x080fe20000410000 */
[C---:B------:R-:W-:Y:S01]  /*6250*/  FMUL.FTZ R76, R13.reuse, R76 ;  /* 0x0000004c0d4c7220 */ /* 0x040fe20000410000 */
[C---:B------:R-:W-:Y:S01]  /*6260*/  FMUL.FTZ R75, R12.reuse, R75 ;  /* 0x0000004b0c4b7220 */ /* 0x040fe20000410000 */
[-C--:B------:R-:W-:Y:S02]  /*6270*/  FFMA.FTZ R72, R13, R70.reuse, -R72 ;  /* 0x000000460d487223 */ /* 0x080fe40000010848 */
[----:B------:R-:W-:Y:S01]  /*6280*/  FFMA.FTZ R15, R15, R70, R76 ;  /* 0x000000460f0f7223 */ /* 0x000fe2000001004c */
[-C--:B------:R-:W-:Y:S01]  /*6290*/  FFMA.FTZ R71, R12, R69.reuse, -R71 ;  /* 0x000000450c477223 */ /* 0x080fe20000010847 */
[----:B------:R-:W-:Y:S01]  /*62a0*/  FFMA.FTZ R14, R14, R69, R75 ;  /* 0x000000450e0e7223 */ /* 0x000fe2000001004b */
[----:B------:R-:W-:Y:S02]  /*62b0*/  F2FP.SATFINITE.E4M3.F32.PACK_AB_MERGE_C R13, R62, R11, R65 ;  /* 0x0000000b3e0d723e */ /* 0x000fe40004807041 */
[----:B------:R-:W-:-:S02]  /*62c0*/  F2FP.SATFINITE.E4M3.F32.PACK_AB_MERGE_C R12, R64, R63, R68 ;  /* 0x0000003f400c723e */ /* 0x000fc40004807044 */
[----:B------:R-:W-:Y:S02]  /*62d0*/  F2FP.SATFINITE.E4M3.F32.PACK_AB_MERGE_C R14, R14, R71, R77 ;  /* 0x000000470e0e723e */ /* 0x000fe4000480704d */
[----:B------:R-:W-:-:S07]  /*62e0*/  F2FP.SATFINITE.E4M3.F32.PACK_AB_MERGE_C R15, R15, R72, R74 ;  /* 0x000000480f0f723e */ /* 0x000fce000480704a */
.L_x_2671:
[----:B------:R-:W-:Y:S05]  /*62f0*/  BSYNC B2 ;  /* 0x0000000000027941 */ /* 0x000fea0003800000 */
.L_x_2670:
[----:B0-----:R0:W-:Y:S02]  /*6300*/  ST.E.128 desc[UR52][R66.64], R12 ;  /* 0x0000000c42007985 */ /* 0x0011e4000c101d34 */
.L_x_2649:
[----:B------:R-:W-:Y:S05]  /*6310*/  BSYNC B1 ;  /* 0x0000000000017941 */ /* 0x000fea0003800000 */
.L_x_2648:
[----:B------:R-:W-:-:S03]  /*6320*/  UMOV UR4, 0xffffffff ;  /* 0xffffffff00047882 */ /* 0x000fc60000000000 */
[----:B------:R-:W-:Y:S05]  /*6330*/  BRA.DIV UR4, `(.L_x_2672) ;  /* 0x0000029204307947 */ /* 0x000fea000b800000 */
[----:B--2---:R-:W2:Y:S04]  /*6340*/  SHFL.IDX PT, R119, R119, 0x1, 0x1e1f ;  /* 0x003e1f0077777f89 */ /* 0x004ea800000e0000 */
[----:B------:R-:W0:Y:S02]  /*6350*/  SHFL.IDX PT, R120, R120, 0x1, 0x1e1f ;  /* 0x003e1f0078787f89 */ /* 0x000e2400000e0000 */
.L_x_2989:
[----:B------:R-:W-:Y:S05]  /*6360*/  @P4 BRA `(.L_x_2673) ;  /* 0x00000094009c4947 */ /* 0x000fea0003800000 */
        /* <DEDUP_REMOVED lines=15> */
[----:B------:R-:W-:Y:S01]  /*6460*/  IMAD.SHL.U32 R65, R65, 0x100, RZ ;  /* 0x0000010041417824 */ /* 0x000fe200078e00ff */
[----:B------:R-:W-:Y:S01]  /*6470*/  SHF.R.U32.HI R66, RZ, 0x10, R59 ;  /* 0x00000010ff427819 */ /* 0x000fe2000001163b */
[----:B0-----:R-:W-:Y:S01]  /*6480*/  IMAD.MOV.U32 R11, RZ, RZ, R13 ;  /* 0x000000ffff0b7224 */ /* 0x001fe200078e000d */
[----:B------:R-:W-:-:S02]  /*6490*/  LOP3.LUT R13, R58, 0xff00, R61, 0xf8, !PT ;  /* 0x0000ff003a0d7812 */ /* 0x000fc400078ef83d */
[----:B------:R-:W-:Y:S01]  /*64a0*/  LOP3.LUT R60, R60, 0xff00, R65, 0xf8, !PT ;  /* 0x0000ff003c3c7812 */ /* 0x000fe200078ef841 */
[----:B------:R-:W-:Y:S01]  /*64b0*/  IMAD.U32 R58, R66, 0x10000, RZ ;  /* 0x00010000423a7824 */ /* 0x000fe200078e00ff */
[----:B------:R-:W-:Y:S01]  /*64c0*/  MOV R59, R12 ;  /* 0x0000000c003b7202 */ /* 0x000fe20000000f00 */
        /* <DEDUP_REMOVED lines=31> */
[----:B------:R-:W-:Y:S02]  /*66c0*/  HADD2.F32 R146, -RZ, R146.H0_H0 ;  /* 0x20000092ff927230 */ /* 0x000fe40000004100 */
[----:B------:R-:W-:Y:S01]  /*66d0*/  FMUL.FTZ R69, R65, R66 ;  /* 0x0000004241457220 */ /* 0x000fe20000410000 */
[----:B------:R-:W-:-:S02]  /*66e0*/  HADD2.F32 R60, -RZ, R59.H0_H0 ;  /* 0x2000003bff3c7230 */ /* 0x000fc40000004100 */
[----:B------:R-:W-:Y:S01]  /*66f0*/  FMUL.FTZ R66, R64, R66 ;  /* 0x0000004240427220 */ /* 0x000fe20000410000 */
[----:B------:R-:W-:Y:S02]  /*6700*/  HADD2.F32 R61, -RZ, R59.H1_H1 ;  /* 0x3000003bff3d7230 */ /* 0x000fe40000004100 */
[--C-:B------:R-:W-:Y:S02]  /*6710*/  HADD2.F32 R59, -RZ, R145.reuse.H1_H1 ;  /* 0x30000091ff3b7230 */ /* 0x100fe40000004100 */
[----:B------:R-:W-:Y:S02]  /*6720*/  HADD2.F32 R145, -RZ, R145.H0_H0 ;  /* 0x20000091ff917230 */ /* 0x000fe40000004100 */
[-C--:B------:R-:W-:Y:S01]  /*6730*/  FMUL.FTZ R67, R61, R146.reuse ;  /* 0x000000923d437220 */ /* 0x080fe20000410000 */
[----:B------:R-:W-:Y:S01]  /*6740*/  FMUL.FTZ R146, R60, R146 ;  /* 0x000000923c927220 */ /* 0x000fe20000410000 */
[-C--:B------:R-:W-:Y:S01]  /*6750*/  FFMA.FTZ R64, R64, R59.reuse, -R69 ;  /* 0x0000003b40407223 */ /* 0x080fe20000010845 */
[----:B------:R-:W-:Y:S01]  /*6760*/  FFMA.FTZ R65, R65, R59, R66 ;  /* 0x0000003b41417223 */ /* 0x000fe20000010042 */
[-C--:B------:R-:W-:Y:S01]  /*6770*/  FFMA.FTZ R59, R60, R145.reuse, -R67 ;  /* 0x000000913c3b7223 */ /* 0x080fe20000010843 */
[----:B------:R-:W-:Y:S01]  /*6780*/  FFMA.FTZ R60, R61, R145, R146 ;  /* 0x000000913d3c7223 */ /* 0x000fe20000010092 */
[----:B------:R-:W-:Y:S01]  /*6790*/  F2FP.F16.E4M3.UNPACK_B R66, R15.H1 ;  /* 0x0000000fff42723e */ /* 0x000fe200030006ff */
[--C-:B------:R-:W-:Y:S01]  /*67a0*/  HADD2.F32 R74, -RZ, R72.reuse.H1_H1 ;  /* 0x30000048ff4a7230 */ /* 0x100fe20000004100 */
[----:B------:R-:W-:Y:S01]  /*67b0*/  F2FP.SATFINITE.E4M3.F32.PACK_AB_MERGE_C R61, R71, R68, RZ ;  /* 0x00000044473d723e */ /* 0x000fe200048070ff */
[----:B------:R-:W-:Y:S01]  /*67c0*/  HADD2.F32 R72, -RZ, R72.H0_H0 ;  /* 0x20000048ff487230 */ /* 0x000fe20000004100 */
[----:B------:R-:W-:Y:S01]  /*67d0*/  F2FP.SATFINITE.E4M3.F32.PACK_AB_MERGE_C R64, R65, R64, RZ ;  /* 0x000000404140723e */ /* 0x000fe200048070ff */
[--C-:B------:R-:W-:Y:S01]  /*67e0*/  HADD2.F32 R67, -RZ, R66.reuse.H0_H0 ;  /* 0x20000042ff437230 */ /* 0x100fe20000004100 */
[----:B------:R-:W-:Y:S01]  /*67f0*/  F2FP.F16.E4M3.UNPACK_B R65, R14.H1 ;  /* 0x0000000eff41723e */ /* 0x000fe200030006ff */
[----:B------:R-:W-:Y:S01]  /*6800*/  HADD2.F32 R66, -RZ, R66.H1_H1 ;  /* 0x30000042ff427230 */ /* 0x000fe20000004100 */
[----:B------:R-:W-:-:S02]  /*6810*/  F2FP.F16.E4M3.UNPACK_B R71, R58 ;  /* 0x0000003aff47723e */ /* 0x000fc400020006ff */
[-C--:B------:R-:W-:Y:S01]  /*6820*/  F2FP.F16.E4M3.UNPACK_B R68, R13.reuse ;  /* 0x0000000dff44723e */ /* 0x080fe200020006ff */
[----:B------:R-:W-:Y:S01]  /*6830*/  HADD2.F32 R58, -RZ, R65.H1_H1 ;  /* 0x30000041ff3a7230 */ /* 0x000fe20000004100 */
[----:B------:R-:W-:Y:S01]  /*6840*/  F2FP.F16.E4M3.UNPACK_B R69, R13.H1 ;  /* 0x0000000dff45723e */ /* 0x000fe200030006ff */
[----:B------:R-:W-:Y:S02]  /*6850*/  HADD2.F32 R73, -RZ, R71.H1_H1 ;  /* 0x30000047ff497230 */ /* 0x000fe40000004100 */
[-C--:B------:R-:W-:Y:S01]  /*6860*/  FMUL.FTZ R76, R66, R74.reuse ;  /* 0x0000004a424c7220 */ /* 0x080fe20000410000 */
[----:B------:R-:W-:Y:S02]  /*6870*/  HADD2.F32 R65, -RZ, R65.H0_H0 ;  /* 0x20000041ff417230 */ /* 0x000fe40000004100 */
[----:B------:R-:W-:Y:S01]  /*6880*/  FMUL.FTZ R75, R67, R74 ;  /* 0x0000004a434b7220 */ /* 0x000fe20000410000 */
[----:B------:R-:W-:Y:S02]  /*6890*/  HADD2.F32 R13, -RZ, R68.H1_H1 ;  /* 0x30000044ff0d7230 */ /* 0x000fe40000004100 */
[----:B------:R-:W-:Y:S01]  /*68a0*/  FMUL.FTZ R74, R58, R73 ;  /* 0x000000493a4a7220 */ /* 0x000fe20000410000 */
[----:B------:R-:W-:Y:S01]  /*68b0*/  F2FP.F16.E4M3.UNPACK_B R15, R15 ;  /* 0x0000000fff0f723e */ /* 0x000fe200020006ff */
[C---:B------:R-:W-:Y:S01]  /*68c0*/  FMUL.FTZ R73, R65.reuse, R73 ;  /* 0x0000004941497220 */ /* 0x040fe20000410000 */
[----:B------:R-:W-:Y:S01]  /*68d0*/  F2FP.F16.E4M3.UNPACK_B R14, R14 ;  /* 0x0000000eff0e723e */ /* 0x000fe200020006ff */
[----:B------:R-:W-:Y:S01]  /*68e0*/  FFMA.FTZ R74, R65, R13, -R74 ;  /* 0x0000000d414a7223 */ /* 0x000fe2000001084a */
[----:B------:R-:W-:-:S02]  /*68f0*/  HADD2.F32 R70, -RZ, R69.H1_H1 ;  /* 0x30000045ff467230 */ /* 0x000fc40000004100 */
[----:B------:R-:W-:Y:S01]  /*6900*/  FFMA.FTZ R73, R58, R13, R73 ;  /* 0x0000000d3a497223 */ /* 0x000fe20000010049 */
[--C-:B------:R-:W-:Y:S02]  /*6910*/  HADD2.F32 R58, -RZ, R15.reuse.H0_H0 ;  /* 0x2000000fff3a7230 */ /* 0x100fe40000004100 */
[--C-:B------:R-:W-:Y:S02]  /*6920*/  HADD2.F32 R13, -RZ, R14.reuse.H0_H0 ;  /* 0x2000000eff0d7230 */ /* 0x100fe40000004100 */
[-C--:B------:R-:W-:Y:S01]  /*6930*/  FFMA.FTZ R75, R66, R70.reuse, R75 ;  /* 0x00000046424b7223 */ /* 0x080fe2000001004b */
[----:B------:R-:W-:Y:S02]  /*6940*/  HADD2.F32 R15, -RZ, R15.H1_H1 ;  /* 0x3000000fff0f7230 */ /* 0x000fe40000004100 */
[----:B------:R-:W-:Y:S01]  /*6950*/  FFMA.FTZ R76, R67, R70, -R76 ;  /* 0x00000046434c7223 */ /* 0x000fe2000001084c */
        /* <DEDUP_REMOVED lines=18> */
.L_x_2677:
[----:B------:R-:W-:Y:S05]  /*6a80*/  BSYNC B2 ;  /* 0x0000000000027941 */ /* 0x000fea0003800000 */
.L_x_2676:
[----:B0-----:R0:W-:Y:S02]  /*6a90*/  ST.E.128 desc[UR52][R62.64], R12 ;  /* 0x0000000c3e007985 */ /* 0x0011e4000c101d34 */
.L_x_2675:
[----:B------:R-:W-:Y:S05]  /*6aa0*/  BSYNC B1 ;  /* 0x0000000000017941 */ /* 0x000fea0003800000 */
.L_x_2674:
[----:B------:R-:W-:Y:S01]  /*6ab0*/  ISETP.NE.AND P2, PT, R32, RZ, PT ;  /* 0x000000ff2000720c */ /* 0x000fe20003f45270 */
[----:B------:R-:W-:-:S12]  /*6ac0*/  BSSY B1, `(.L_x_2678) ;  /* 0x0000073000017945 */ /* 0x000fd80003800000 */
[----:B------:R-:W-:Y:S05]  /*6ad0*/  @!P2 BRA `(.L_x_2679) ;  /* 0x0000000400c4a947 */ /* 0x000fea0003800000 */
[----:B0-----:R0:W0:Y:S01]  /*6ae0*/  LDS.128 R12, [R36+0x1c400] ;  /* 0x01c40000240c7984 */ /* 0x0010220000000c00 */
[----:B----4-:R-:W-:Y:S01]  /*6af0*/  IMAD.SHL.U32 R11, R192, 0x10, RZ ;  /* 0x00000010c00b7824 */ /* 0x010fe200078e00ff */
[----:B------:R-:W-:Y:S04]  /*6b00*/  BSSY B2, `(.L_x_2680) ;  /* 0x000006d000027945 */ /* 0x000fe80003800000 */
[----:B------:R-:W-:-:S04]  /*6b10*/  IADD3 R58, P2, R11, R120, RZ ;  /* 0x000000780b3a7210 */ /* 0x000fc80007f5e0ff */
[----:B--2---:R-:W-:Y:S02]  /*6b20*/  LEA.HI.X.SX32 R59, R11, R119, 0x1, P2 ;  /* 0x000000770b3b7211 */ /* 0x004fe400010f0eff */
[----:B------:R-:W-:-:S13]  /*6b30*/  ISETP.GE.AND P2, PT, R201, R117, PT ;  /* 0x00000075c900720c */ /* 0x000fda0003f46270 */
[----:B------:R-:W-:Y:S05]  /*6b40*/  @P2 BRA `(.L_x_2681) ;  /* 0x0000000400a02947 */ /* 0x000fea0003800000 */
[----:B------:R-:W-:Y:S02]  /*6b50*/  SHF.R.U32.HI R56, RZ, 0x8, R57 ;  /* 0x00000008ff387819 */ /* 0x000fe40000011639 */
[--C-:B------:R-:W-:Y:S02]  /*6b60*/  SHF.R.U32.HI R11, RZ, 0x8, R55.reuse ;  /* 0x00000008ff0b7819 */ /* 0x100fe40000011637 */
[----:B------:R-:W-:Y:S01]  /*6b70*/  SHF.R.U32.HI R62, RZ, 0x10, R55 ;  /* 0x00000010ff3e7819 */ /* 0x000fe20000011637 */
[----:B------:R-:W-:Y:S01]  /*6b80*/  IMAD.SHL.U32 R56, R56, 0x100, RZ ;  /* 0x0000010038387824 */ /* 0x000fe200078e00ff */
[----:B------:R-:W-:Y:S01]  /*6b90*/  LOP3.LUT R54, R55, 0xff0000ff, RZ, 0xc0, !PT ;  /* 0xff0000ff37367812 */ /* 0x000fe200078ec0ff */
[----:B0-----:R-:W-:Y:S01]  /*6ba0*/  IMAD.MOV.U32 R55, RZ, RZ, R12 ;  /* 0x000000ffff377224 */ /* 0x001fe200078e000c */
[----:B------:R-:W-:Y:S01]  /*6bb0*/  LOP3.LUT R61, R57, 0xff0000ff, RZ, 0xc0, !PT ;  /* 0xff0000ff393d7812 */ /* 0x000fe200078ec0ff */
[----:B------:R-:W-:Y:S01]  /*6bc0*/  IMAD.U32 R12, R62, 0x10000, RZ ;  /* 0x000100003e0c7824 */ /* 0x000fe200078e00ff */
[----:B------:R-:W-:-:S02]  /*6bd0*/  SHF.L.U32 R11, R11, 0x8, RZ ;  /* 0x000000080b0b7819 */ /* 0x000fc400000006ff */
[----:B------:R-:W-:Y:S02]  /*6be0*/  SHF.R.U32.HI R60, RZ, 0x10, R57 ;  /* 0x00000010ff3c7819 */ /* 0x000fe40000011639 */
[----:B------:R-:W-:Y:S02]  /*6bf0*/  LOP3.LUT R57, R54, 0xff00, R11, 0xf8, !PT ;  /* 0x0000ff0036397812 */ /* 0x000fe400078ef80b */
[----:B------:R-:W-:Y:S02]  /*6c00*/  LOP3.LUT R61, R61, 0xff00, R56, 0xf8, !PT ;  /* 0x0000ff003d3d7812 */ /* 0x000fe400078ef838 */
[----:B------:R-:W-:Y:S02]  /*6c10*/  SHF.L.U32 R54, R60, 0x10, RZ ;  /* 0x000000103c367819 */ /* 0x000fe400000006ff */
[----:B------:R-:W-:Y:S02]  /*6c20*/  F2FP.F16.E4M3.UNPACK_B R56, R143.H1 ;  /* 0x0000008fff38723e */ /* 0x000fe400030006ff */
[----:B------:R-:W-:-:S02]  /*6c30*/  F2FP.F16.E4M3.UNPACK_B R11, R13 ;  /* 0x0000000dff0b723e */ /* 0x000fc400020006ff */
        /* <DEDUP_REMOVED lines=9> */
[----:B------:R-:W-:Y:S02]  /*6cd0*/  HADD2.F32 R60, -RZ, R57.H0_H0 ;  /* 0x20000039ff3c7230 */ /* 0x000fe40000004100 */
[----:B------:R-:W-:Y:S01]  /*6ce0*/  FMUL.FTZ R64, R54, R61 ;  /* 0x0000003d36407220 */ /* 0x000fe20000410000 */
[----:B------:R-:W-:-:S02]  /*6cf0*/  HADD2.F32 R56, -RZ, R13.H1_H1 ;  /* 0x3000000dff387230 */ /* 0x000fc40000004100 */
[C---:B------:R-:W-:Y:S01]  /*6d00*/  FMUL.FTZ R61, R11.reuse, R61 ;  /* 0x0000003d0b3d7220 */ /* 0x040fe20000410000 */
[----:B------:R-:W-:Y:S02]  /*6d10*/  HADD2.F32 R13, -RZ, R13.H0_H0 ;  /* 0x2000000dff0d7230 */ /* 0x000fe40000004100 */
[----:B------:R-:W-:Y:S01]  /*6d20*/  FFMA.FTZ R11, R11, R60, -R64 ;  /* 0x0000003c0b0b7223 */ /* 0x000fe20000010840 */
[----:B------:R-:W-:Y:S02]  /*6d30*/  HADD2.F32 R57, -RZ, R57.H1_H1 ;  /* 0x30000039ff397230 */ /* 0x000fe40000004100 */
[----:B------:R-:W-:Y:S01]  /*6d40*/  FMUL.FTZ R64, R56, R62 ;  /* 0x0000003e38407220 */ /* 0x000fe20000410000 */
[----:B------:R-:W-:Y:S01]  /*6d50*/  FFMA.FTZ R54, R54, R60, R61 ;  /* 0x0000003c36367223 */ /* 0x000fe2000001003d */
[C---:B------:R-:W-:Y:S01]  /*6d60*/  FMUL.FTZ R65, R13.reuse, R62 ;  /* 0x0000003e0d417220 */ /* 0x040fe20000410000 */
[----:B------:R-:W-:Y:S01]  /*6d70*/  F2FP.F16.E4M3.UNPACK_B R142, R142 ;  /* 0x0000008eff8e723e */ /* 0x000fe200020006ff */
[----:B------:R-:W-:Y:S01]  /*6d80*/  FFMA.FTZ R67, R13, R57, -R64 ;  /* 0x000000390d437223 */ /* 0x000fe20000010840 */
[----:B------:R-:W-:Y:S01]  /*6d90*/  F2FP.F16.E4M3.UNPACK_B R13, R55.H1 ;  /* 0x00000037ff0d723e */ /* 0x000fe200030006ff */
[----:B------:R-:W-:Y:S01]  /*6da0*/  FFMA.FTZ R68, R56, R57, R65 ;  /* 0x0000003938447223 */ /* 0x000fe20000010041 */
[----:B------:R-:W-:Y:S01]  /*6db0*/  HADD2.F32 R61, -RZ, R143.H1_H1 ;  /* 0x3000008fff3d7230 */ /* 0x000fe20000004100 */
        /* <DEDUP_REMOVED lines=10> */
[-C--:B------:R-:W-:Y:S01]  /*6e60*/  FFMA.FTZ R66, R57, R60.reuse, R66 ;  /* 0x0000003c39427223 */ /* 0x080fe20000010042 */
[----:B------:R-:W-:Y:S02]  /*6e70*/  HADD2.F32 R142, -RZ, R142.H0_H0 ;  /* 0x2000008eff8e7230 */ /* 0x000fe40000004100 */
[----:B------:R-:W-:Y:S01]  /*6e80*/  FFMA.FTZ R65, R56, R60, -R65 ;  /* 0x0000003c38417223 */ /* 0x000fe20000010841 */
[----:B------:R-:W-:Y:S01]  /*6e90*/  F2FP.F16.E4M3.UNPACK_B R56, R15.H1 ;  /* 0x0000000fff38723e */ /* 0x000fe200030006ff */
[-C--:B------:R-:W-:Y:S01]  /*6ea0*/  FMUL.FTZ R64, R55, R62.reuse ;  /* 0x0000003e37407220 */ /* 0x080fe20000410000 */
[C---:B------:R-:W-:Y:S01]  /*6eb0*/  FMUL.FTZ R62, R13.reuse, R62 ;  /* 0x0000003e0d3e7220 */ /* 0x040fe20000410000 */
[----:B------:R-:W-:Y:S02]  /*6ec0*/  F2FP.F16.E4M3.UNPACK_B R61, R12 ;  /* 0x0000000cff3d723e */ /* 0x000fe400020006ff */
[----:B------:R-:W-:Y:S01]  /*6ed0*/  F2FP.SATFINITE.E4M3.F32.PACK_AB_MERGE_C R70, R66, R65, RZ ;  /* 0x000000414246723e */ /* 0x000fe200048070ff */
[-C--:B------:R-:W-:Y:S01]  /*6ee0*/  FFMA.FTZ R13, R13, R142.reuse, -R64 ;  /* 0x0000008e0d0d7223 */ /* 0x080fe20000010840 */
[-C--:B------:R-:W-:Y:S01]  /*6ef0*/  F2FP.F16.E4M3.UNPACK_B R65, R63.reuse.H1 ;  /* 0x0000003fff41723e */ /* 0x080fe200030006ff */
[----:B------:R-:W-:Y:S01]  /*6f00*/  FFMA.FTZ R142, R55, R142, R62 ;  /* 0x0000008e378e7223 */ /* 0x000fe2000001003e */
[----:B------:R-:W-:Y:S01]  /*6f10*/  F2FP.F16.E4M3.UNPACK_B R62, R12.H1 ;  /* 0x0000000cff3e723e */ /* 0x000fe200030006ff */
[--C-:B------:R-:W-:Y:S01]  /*6f20*/  HADD2.F32 R60, -RZ, R56.reuse.H1_H1 ;  /* 0x30000038ff3c7230 */ /* 0x100fe20000004100 */
[----:B------:R-:W-:Y:S01]  /*6f30*/  F2FP.F16.E4M3.UNPACK_B R55, R14.H1 ;  /* 0x0000000eff37723e */ /* 0x000fe200030006ff */
[----:B------:R-:W-:Y:S01]  /*6f40*/  HADD2.F32 R67, -RZ, R65.H1_H1 ;  /* 0x30000041ff437230 */ /* 0x000fe20000004100 */
[----:B------:R-:W-:Y:S01]  /*6f50*/  F2FP.F16.E4M3.UNPACK_B R64, R63 ;  /* 0x0000003fff40723e */ /* 0x000fe200020006ff */
[----:B------:R-:W-:Y:S01]  /*6f60*/  HADD2.F32 R57, -RZ, R56.H0_H0 ;  /* 0x20000038ff397230 */ /* 0x000fe20000004100 */
[----:B------:R-:W-:Y:S01]  /*6f70*/  F2FP.F16.E4M3.UNPACK_B R15, R15 ;  /* 0x0000000fff0f723e */ /* 0x000fe200020006ff */
[----:B------:R-:W-:-:S02]  /*6f80*/  HADD2.F32 R63, -RZ, R62.H1_H1 ;  /* 0x3000003eff3f7230 */ /* 0x000fc40000004100 */
[-C--:B------:R-:W-:Y:S01]  /*6f90*/  FMUL.FTZ R12, R60, R67.reuse ;  /* 0x000000433c0c7220 */ /* 0x080fe20000410000 */
[--C-:B------:R-:W-:Y:S02]  /*6fa0*/  HADD2.F32 R56, -RZ, R55.reuse.H1_H1 ;  /* 0x30000037ff387230 */ /* 0x100fe40000004100 */
[C---:B------:R-:W-:Y:S01]  /*6fb0*/  FMUL.FTZ R67, R57.reuse, R67 ;  /* 0x0000004339437220 */ /* 0x040fe20000410000 */
[----:B------:R-:W-:Y:S02]  /*6fc0*/  HADD2.F32 R66, -RZ, R64.H1_H1 ;  /* 0x30000040ff427230 */ /* 0x000fe40000004100 */
[----:B------:R-:W-:Y:S01]  /*6fd0*/  FFMA.FTZ R69, R57, R63, -R12 ;  /* 0x0000003f39457223 */ /* 0x000fe2000001080c */
[----:B------:R-:W-:Y:S01]  /*6fe0*/  HADD2.F32 R55, -RZ, R55.H0_H0 ;  /* 0x20000037ff377230 */ /* 0x000fe20000004100 */
[----:B------:R-:W-:Y:S01]  /*6ff0*/  F2FP.F16.E4M3.UNPACK_B R14, R14 ;  /* 0x0000000eff0e723e */ /* 0x000fe200020006ff */
[----:B------:R-:W-:Y:S02]  /*7000*/  HADD2.F32 R12, -RZ, R61.H1_H1 ;  /* 0x3000003dff0c7230 */ /* 0x000fe40000004100 */
[----:B------:R-:W-:Y:S01]  /*7010*/  FMUL.FTZ R68, R56, R66 ;  /* 0x0000004238447220 */ /* 0x000fe20000410000 */
[----:B------:R-:W-:-:S02]  /*7020*/  HADD2.F32 R62, -RZ, R62.H0_H0 ;  /* 0x2000003eff3e7230 */ /* 0x000fc40000004100 */
[C---:B------:R-:W-:Y:S01]  /*7030*/  FMUL.FTZ R57, R55.reuse, R66 ;  /* 0x0000004237397220 */ /* 0x040fe20000410000 */
[----:B------:R-:W-:Y:S01]  /*7040*/  FFMA.FTZ R66, R60, R63, R67 ;  /* 0x0000003f3c427223 */ /* 0x000fe20000010043 */
[-C--:B------:R-:W-:Y:S01]  /*7050*/  FFMA.FTZ R68, R55, R12.reuse, -R68 ;  /* 0x0000000c37447223 */ /* 0x080fe20000010844 */
[--C-:B------:R-:W-:Y:S02]  /*7060*/  HADD2.F32 R55, -RZ, R15.reuse.H0_H0 ;  /* 0x2000000fff377230 */ /* 0x100fe40000004100 */
[----:B------:R-:W-:Y:S01]  /*7070*/  FFMA.FTZ R67, R56, R12, R57 ;  /* 0x0000000c38437223 */ /* 0x000fe20000010039 */
[--C-:B------:R-:W-:Y:S01]  /*7080*/  HADD2.F32 R12, -RZ, R14.reuse.H0_H0 ;  /* 0x2000000eff0c7230 */ /* 0x100fe20000004100 */
[----:B------:R-:W-:Y:S01]  /*7090*/  F2FP.SATFINITE.E4M3.F32.PACK_AB_MERGE_C R11, R54, R11, R71 ;  /* 0x0000000b360b723e */ /* 0x000fe20004807047 */
[----:B------:R-:W-:Y:S01]  /*70a0*/  HADD2.F32 R15, -RZ, R15.H1_H1 ;  /* 0x3000000fff0f7230 */ /* 0x000fe20000004100 */
[----:B------:R-:W-:Y:S01]  /*70b0*/  F2FP.SATFINITE.E4M3.F32.PACK_AB_MERGE_C R66, R66, R69, RZ ;  /* 0x000000454242723e */ /* 0x000fe200048070ff */
[----:B------:R-:W-:Y:S01]  /*70c0*/  HADD2.F32 R56, -RZ, R65.H0_H0 ;  /* 0x20000041ff387230 */ /* 0x000fe20000004100 */
[----:B------:R-:W-:Y:S01]  /*70d0*/  F2FP.SATFINITE.E4M3.F32.PACK_AB_MERGE_C R67, R67, R68, RZ ;  /* 0x000000444343723e */ /* 0x000fe200048070ff */
[----:B------:R-:W-:-:S02]  /*70e0*/  HADD2.F32 R14, -RZ, R14.H1_H1 ;  /* 0x3000000eff0e7230 */ /* 0x000fc40000004100 */
[----:B------:R-:W-:Y:S02]  /*70f0*/  HADD2.F32 R57, -RZ, R64.H0_H0 ;  /* 0x20000040ff397230 */ /* 0x000fe40000004100 */
[-C--:B------:R-:W-:Y:S01]  /*7100*/  FMUL.FTZ R60, R15, R56.reuse ;  /* 0x000000380f3c7220 */ /* 0x080fe20000410000 */
[----:B------:R-:W-:Y:S02]  /*7110*/  HADD2.F32 R61, -RZ, R61.H0_H0 ;  /* 0x2000003dff3d7230 */ /* 0x000fe40000004100 */
[C---:B------:R-:W-:Y:S01]  /*7120*/  FMUL.FTZ R56, R55.reuse, R56 ;  /* 0x0000003837387220 */ /* 0x040fe20000410000 */
        /* <DEDUP_REMOVED lines=10> */
.L_x_2681:
[----:B------:R-:W-:Y:S05]  /*71d0*/  BSYNC B2 ;  /* 0x0000000000027941 */ /* 0x000fea0003800000 */
.L_x_2680:
[----:B0-----:R0:W-:Y:S02]  /*71e0*/  ST.E.128 desc[UR52][R58.64], R12 ;  /* 0x0000000c3a007985 */ /* 0x0011e4000c101d34 */
.L_x_2679:
[----:B------:R-:W-:Y:S05]  /*71f0*/  BSYNC B1 ;  /* 0x0000000000017941 */ /* 0x000fea0003800000 */
.L_x_2678:
        /* <DEDUP_REMOVED lines=10> */
[----:B------:R-:W-:Y:S01]  /*72a0*/  SHF.R.U32.HI R52, RZ, 0x8, R51 ;  /* 0x00000008ff347819 */ /* 0x000fe20000011633 */
[----:B0-----:R-:W-:Y:S01]  /*72b0*/  IMAD.MOV.U32 R50, RZ, RZ, R12 ;  /* 0x000000ffff327224 */ /* 0x001fe200078e000c */
[----:B------:R-:W-:Y:S02]  /*72c0*/  SHF.R.U32.HI R56, RZ, 0x8, R53 ;  /* 0x00000008ff387819 */ /* 0x000fe40000011635 */
[----:B------:R-:W-:Y:S01]  /*72d0*/  LOP3.LUT R11, R51, 0xff0000ff, RZ, 0xc0, !PT ;  /* 0xff0000ff330b7812 */ /* 0x000fe200078ec0ff */
[----:B------:R-:W-:Y:S01]  /*72e0*/  IMAD.SHL.U32 R52, R52, 0x100, RZ ;  /* 0x0000010034347824 */ /* 0x000fe200078e00ff */
[----:B------:R-:W-:Y:S02]  /*72f0*/  SHF.R.U32.HI R58, RZ, 0x10, R51 ;  /* 0x00000010ff3a7819 */ /* 0x000fe40000011633 */
[----:B------:R-:W-:Y:S02]  /*7300*/  LOP3.LUT R51, R53, 0xff0000ff, RZ, 0xc0, !PT ;  /* 0xff0000ff35337812 */ /* 0x000fe400078ec0ff */
[----:B------:R-:W-:-:S02]  /*7310*/  SHF.L.U32 R56, R56, 0x8, RZ ;  /* 0x0000000838387819 */ /* 0x000fc400000006ff */
[----:B------:R-:W-:Y:S02]  /*7320*/  SHF.R.U32.HI R57, RZ, 0x10, R53 ;  /* 0x00000010ff397819 */ /* 0x000fe40000011635 */
[----:B------:R-:W-:Y:S01]  /*7330*/  LOP3.LUT R12, R51, 0xff00, R56, 0xf8, !PT ;  /* 0x0000ff00330c7812 */ /* 0x000fe200078ef838 */
[----:B------:R-:W-:Y:S01]  /*7340*/  IMAD.U32 R51, R58, 0x10000, RZ ;  /* 0x000100003a337824 */ /* 0x000fe200078e00ff */
[----:B------:R-:W-:Y:S01]  /*7350*/  LOP3.LUT R52, R11, 0xff00, R52, 0xf8, !PT ;  /* 0x0000ff000b347812 */ /* 0x000fe200078ef834 */
[----:B------:R-:W-:Y:S01]  /*7360*/  IMAD.U32 R57, R57, 0x10000, RZ ;  /* 0x0001000039397824 */ /* 0x000fe200078e00ff */
[----:B------:R-:W-:Y:S02]  /*7370*/  F2FP.F16.E4M3.UNPACK_B R53, R141.H1 ;  /* 0x0000008dff35723e */ /* 0x000fe400030006ff */
[-C--:B------:R-:W-:Y:S02]  /*7380*/  F2FP.F16.E4M3.UNPACK_B R11, R13.reuse ;  /* 0x0000000dff0b723e */ /* 0x080fe400020006ff */
        /* <DEDUP_REMOVED lines=18> */
[----:B------:R-:W-:Y:S01]  /*74b0*/  FMUL.FTZ R58, R13, R58 ;  /* 0x0000003a0d3a7220 */ /* 0x000fe20000410000 */
[----:B------:R-:W-:-:S02]  /*74c0*/  HADD2.F32 R57, -RZ, R141.H1_H1 ;  /* 0x3000008dff397230 */ /* 0x000fc40000004100 */
[----:B------:R-:W-:Y:S01]  /*74d0*/  FFMA.FTZ R61, R13, R52, -R60 ;  /* 0x000000340d3d7223 */ /* 0x000fe2000001083c */
[----:B------:R-:W-:Y:S01]  /*74e0*/  F2FP.F16.E4M3.UNPACK_B R13, R50.H1 ;  /* 0x00000032ff0d723e */ /* 0x000fe200030006ff */
[----:B------:R-:W-:Y:S01]  /*74f0*/  FFMA.FTZ R64, R51, R52, R58 ;  /* 0x0000003433407223 */ /* 0x000fe2000001003a */
[----:B------:R-:W-:Y:S01]  /*7500*/  F2FP.F16.E4M3.UNPACK_B R50, R50 ;  /* 0x00000032ff32723e */ /* 0x000fe200020006ff */
[----:B------:R-:W-:Y:S01]  /*7510*/  HADD2.F32 R141, -RZ, R141.H0_H0 ;  /* 0x2000008dff8d7230 */ /* 0x000fe20000004100 */
[----:B------:R-:W-:Y:S01]  /*7520*/  F2FP.F16.E4M3.UNPACK_B R140, R140 ;  /* 0x0000008cff8c723e */ /* 0x000fe200020006ff */
[--C-:B------:R-:W-:Y:S01]  /*7530*/  HADD2.F32 R51, -RZ, R13.reuse.H0_H0 ;  /* 0x2000000dff337230 */ /* 0x100fe20000004100 */
[----:B------:R-:W-:Y:S01]  /*7540*/  F2FP.SATFINITE.E4M3.F32.PACK_AB_MERGE_C R67, R64, R61, RZ ;  /* 0x0000003d4043723e */ /* 0x000fe200048070ff */
[----:B------:R-:W-:Y:S02]  /*7550*/  HADD2.F32 R52, -RZ, R13.H1_H1 ;  /* 0x3000000dff347230 */ /* 0x000fe40000004100 */
[----:B------:R-:W-:-:S02]  /*7560*/  HADD2.F32 R13, -RZ, R50.H0_H0 ;  /* 0x20000032ff0d7230 */ /* 0x000fc40000004100 */
[----:B------:R-:W-:Y:S02]  /*7570*/  HADD2.F32 R50, -RZ, R50.H1_H1 ;  /* 0x30000032ff327230 */ /* 0x000fe40000004100 */
[-C--:B------:R-:W-:Y:S01]  /*7580*/  FMUL.FTZ R60, R52, R57.reuse ;  /* 0x00000039343c7220 */ /* 0x080fe20000410000 */
[--C-:B------:R-:W-:Y:S02]  /*7590*/  HADD2.F32 R53, -RZ, R140.reuse.H1_H1 ;  /* 0x3000008cff357230 */ /* 0x100fe40000004100 */
        /* <DEDUP_REMOVED lines=8> */
[----:B------:R-:W-:-:S02]  /*7620*/  F2FP.F16.E4M3.UNPACK_B R50, R15.H1 ;  /* 0x0000000fff32723e */ /* 0x000fc400030006ff */
[-C--:B------:R-:W-:Y:S02]  /*7630*/  F2FP.F16.E4M3.UNPACK_B R58, R59.reuse.H1 ;  /* 0x0000003bff3a723e */ /* 0x080fe400030006ff */
[----:B------:R-:W-:Y:S01]  /*7640*/  F2FP.F16.E4M3.UNPACK_B R53, R56.H1 ;  /* 0x00000038ff35723e */ /* 0x000fe200030006ff */
        /* <DEDUP_REMOVED lines=44> */
.L_x_2685:
[----:B------:R-:W-:Y:S05]  /*7910*/  BSYNC B2 ;  /* 0x0000000000027941 */ /* 0x000fea0003800000 */
.L_x_2684:
[----:B0-----:R0:W-:Y:S02]  /*7920*/  ST.E.128 desc[UR52][R54.64], R12 ;  /* 0x0000000c36007985 */ /* 0x0011e4000c101d34 */
.L_x_2683:
[----:B------:R-:W-:Y:S05]  /*7930*/  BSYNC B1 ;  /* 0x0000000000017941 */ /* 0x000fea0003800000 */
.L_x_2682:
        /* <DEDUP_REMOVED lines=11> */
[----:B------:R-:W-:Y:S01]  /*79f0*/  LOP3.LUT R48, R47, 0xff0000ff, RZ, 0xc0, !PT ;  /* 0xff0000ff2f307812 */ /* 0x000fe200078ec0ff */
[----:B------:R-:W-:Y:S01]  /*7a00*/  IMAD.SHL.U32 R11, R11, 0x100, RZ ;  /* 0x000001000b0b7824 */ /* 0x000fe200078e00ff */
[----:B------:R-:W-:Y:S02]  /*7a10*/  SHF.R.U32.HI R54, RZ, 0x10, R49 ;  /* 0x00000010ff367819 */ /* 0x000fe40000011631 */
[----:B------:R-:W-:Y:S01]  /*7a20*/  LOP3.LUT R52, R49, 0xff0000ff, RZ, 0xc0, !PT ;  /* 0xff0000ff31347812 */ /* 0x000fe200078ec0ff */
[----:B------:R-:W-:Y:S01]  /*7a30*/  IMAD.SHL.U32 R49, R46, 0x100, RZ ;  /* 0x000001002e317824 */ /* 0x000fe200078e00ff */
[----:B------:R-:W-:Y:S01]  /*7a40*/  SHF.R.U32.HI R55, RZ, 0x10, R47 ;  /* 0x00000010ff377819 */ /* 0x000fe2000001162f */
[----:B0-----:R-:W-:Y:S01]  /*7a50*/  IMAD.MOV.U32 R46, RZ, RZ, R12 ;  /* 0x000000ffff2e7224 */ /* 0x001fe200078e000c */
[----:B------:R-:W-:Y:S01]  /*7a60*/  LOP3.LUT R47, R48, 0xff00, R11, 0xf8, !PT ;  /* 0x0000ff00302f7812 */ /* 0x000fe200078ef80b */
[----:B------:R-:W-:Y:S01]  /*7a70*/  IMAD.U32 R48, R54, 0x10000, RZ ;  /* 0x0001000036307824 */ /* 0x000fe200078e00ff */
[----:B------:R-:W-:-:S02]  /*7a80*/  LOP3.LUT R53, R52, 0xff00, R49, 0xf8, !PT ;  /* 0x0000ff0034357812 */ /* 0x000fc400078ef831 */
[----:B------:R-:W-:Y:S02]  /*7a90*/  SHF.L.U32 R12, R55, 0x10, RZ ;  /* 0x00000010370c7819 */ /* 0x000fe400000006ff */
        /* <DEDUP_REMOVED lines=90> */
.L_x_2689:
[----:B------:R-:W-:Y:S05]  /*8040*/  BSYNC B2 ;  /* 0x0000000000027941 */ /* 0x000fea0003800000 */
.L_x_2688:
[----:B0-----:R0:W-:Y:S02]  /*8050*/  ST.E.128 desc[UR52][R50.64], R12 ;  /* 0x0000000c32007985 */ /* 0x0011e4000c101d34 */
.L_x_2687:
[----:B------:R-:W-:Y:S05]  /*8060*/  BSYNC B1 ;  /* 0x0000000000017941 */ /* 0x000fea0003800000 */
.L_x_2686:
        /* <DEDUP_REMOVED lines=9> */
[----:B------:R-:W-:Y:S01]  /*8100*/  SHF.R.U32.HI R42, RZ, 0x8, R43 ;  /* 0x00000008ff2a7819 */ /* 0x000fe2000001162b */
[----:B0-----:R-:W-:Y:S01]  /*8110*/  IMAD.MOV.U32 R37, RZ, RZ, R12 ;  /* 0x000000ffff257224 */ /* 0x001fe200078e000c */
[----:B------:R-:W-:Y:S02]  /*8120*/  SHF.R.U32.HI R44, RZ, 0x8, R45 ;  /* 0x00000008ff2c7819 */ /* 0x000fe4000001162d */
[----:B----4-:R-:W-:Y:S01]  /*8130*/  LOP3.LUT R11, R43, 0xff0000ff, RZ, 0xc0, !PT ;  /* 0xff0000ff2b0b7812 */ /* 0x010fe200078ec0ff */
[----:B------:R-:W-:Y:S01]  /*8140*/  IMAD.SHL.U32 R42, R42, 0x100, RZ ;  /* 0x000001002a2a7824 */ /* 0x000fe200078e00ff */
[----:B------:R-:W-:Y:S02]  /*8150*/  SHF.R.U32.HI R48, RZ, 0x10, R43 ;  /* 0x00000010ff307819 */ /* 0x000fe4000001162b */
[----:B------:R-:W-:Y:S02]  /*8160*/  LOP3.LUT R43, R45, 0xff0000ff, RZ, 0xc0, !PT ;  /* 0xff0000ff2d2b7812 */ /* 0x000fe400078ec0ff */
[----:B------:R-:W-:-:S02]  /*8170*/  SHF.R.U32.HI R49, RZ, 0x10, R45 ;  /* 0x00000010ff317819 */ /* 0x000fc4000001162d */
[----:B------:R-:W-:Y:S02]  /*8180*/  SHF.L.U32 R44, R44, 0x8, RZ ;  /* 0x000000082c2c7819 */ /* 0x000fe400000006ff */
[----:B------:R-:W-:Y:S01]  /*8190*/  LOP3.LUT R42, R11, 0xff00, R42, 0xf8, !PT ;  /* 0x0000ff000b2a7812 */ /* 0x000fe200078ef82a */
[----:B------:R-:W-:Y:S01]  /*81a0*/  IMAD.U32 R49, R49, 0x10000, RZ ;  /* 0x0001000031317824 */ /* 0x000fe200078e00ff */
[----:B------:R-:W-:Y:S01]  /*81b0*/  LOP3.LUT R12, R43, 0xff00, R44, 0xf8, !PT ;  /* 0x0000ff002b0c7812 */ /* 0x000fe200078ef82c */
[----:B------:R-:W-:Y:S01]  /*81c0*/  IMAD.U32 R43, R48, 0x10000, RZ ;  /* 0x00010000302b7824 */ /* 0x000fe200078e00ff */
[----:B------:R-:W-:Y:S02]  /*81d0*/  F2FP.F16.E4M3.UNPACK_B R11, R13 ;  /* 0x0000000dff0b723e */ /* 0x000fe400020006ff */
[----:B------:R-:W-:Y:S02]  /*81e0*/  F2FP.F16.E4M3.UNPACK_B R44, R137.H1 ;  /* 0x00000089ff2c723e */ /* 0x000fe400030006ff */
[----:B------:R-:W-:-:S02]  /*81f0*/  F2FP.F16.E4M3.UNPACK_B R13, R13.H1 ;  /* 0x0000000dff0d723e */ /* 0x000fc400030006ff */
[----:B------:R-:W-:Y:S01]  /*8200*/  LOP3.LUT R45, R42, 0xff0000, R43, 0xf8, !PT ;  /* 0x00ff00002a2d7812 */ /* 0x000fe200078ef82b */
[--C-:B------:R-:W-:Y:S01]  /*8210*/  HADD2.F32 R48, -RZ, R44.reuse.H0_H0 ;  /* 0x2000002cff307230 */ /* 0x100fe20000004100 */
[----:B------:R-:W-:Y:S01]  /*8220*/  LOP3.LUT R50, R12, 0xff0000, R49, 0xf8, !PT ;  /* 0x00ff00000c327812 */ /* 0x000fe200078ef831 */
[--C-:B------:R-:W-:Y:S01]  /*8230*/  HADD2.F32 R12, -RZ, R11.reuse.H1_H1 ;  /* 0x3000000bff0c7230 */ /* 0x100fe20000004100 */
[----:B------:R-:W-:Y:S01]  /*8240*/  F2FP.F16.E4M3.UNPACK_B R43, R136.H1 ;  /* 0x00000088ff2b723e */ /* 0x000fe200030006ff */
[----:B------:R-:W-:Y:S01]  /*8250*/  HADD2.F32 R11, -RZ, R11.H0_H0 ;  /* 0x2000000bff0b7230 */ /* 0x000fe20000004100 */
[----:B------:R-:W-:Y:S01]  /*8260*/  F2FP.F16.E4M3.UNPACK_B R137, R137 ;  /* 0x00000089ff89723e */ /* 0x000fe200020006ff */
[----:B------:R-:W-:Y:S02]  /*8270*/  HADD2.F32 R49, -RZ, R44.H1_H1 ;  /* 0x3000002cff317230 */ /* 0x000fe40000004100 */
[----:B------:R-:W-:Y:S01]  /*8280*/  FMUL.FTZ R52, R12, R48 ;  /* 0x000000300c347220 */ /* 0x000fe20000410000 */
[----:B------:R-:W-:-:S02]  /*8290*/  HADD2.F32 R42, -RZ, R13.H1_H1 ;  /* 0x3000000dff2a7230 */ /* 0x000fc40000004100 */
[C---:B------:R-:W-:Y:S01]  /*82a0*/  FMUL.FTZ R51, R11.reuse, R48 ;  /* 0x000000300b337220 */ /* 0x040fe20000410000 */
[----:B------:R-:W-:Y:S01]  /*82b0*/  HADD2.F32 R44, -RZ, R43.H0_H0 ;  /* 0x2000002bff2c7230 */ /* 0x000fe20000004100 */
[----:B------:R-:W-:Y:S01]  /*82c0*/  F2FP.F16.E4M3.UNPACK_B R136, R136 ;  /* 0x00000088ff88723e */ /* 0x000fe200020006ff */
[----:B------:R-:W-:Y:S02]  /*82d0*/  HADD2.F32 R13, -RZ, R13.H0_H0 ;  /* 0x2000000dff0d7230 */ /* 0x000fe40000004100 */
[-C--:B------:R-:W-:Y:S01]  /*82e0*/  FMUL.FTZ R48, R42, R49.reuse ;  /* 0x000000312a307220 */ /* 0x080fe20000410000 */
[----:B------:R-:W-:Y:S02]  /*82f0*/  HADD2.F32 R43, -RZ, R43.H1_H1 ;  /* 0x3000002bff2b7230 */ /* 0x000fe40000004100 */
[-C--:B------:R-:W-:Y:S01]  /*8300*/  FFMA.FTZ R11, R11, R44.reuse, -R52 ;  /* 0x0000002c0b0b7223 */ /* 0x080fe20000010834 */
[----:B------:R-:W-:Y:S01]  /*8310*/  FFMA.FTZ R12, R12, R44, R51 ;  /* 0x0000002c0c0c7223 */ /* 0x000fe20000010033 */
[----:B------:R-:W-:Y:S01]  /*8320*/  FMUL.FTZ R49, R13, R49 ;  /* 0x000000310d317220 */ /* 0x000fe20000410000 */
[----:B------:R-:W-:-:S02]  /*8330*/  HADD2.F32 R44, -RZ, R136.H1_H1 ;  /* 0x30000088ff2c7230 */ /* 0x000fc40000004100 */
[----:B------:R-:W-:Y:S01]  /*8340*/  FFMA.FTZ R55, R13, R43, -R48 ;  /* 0x0000002b0d377223 */ /* 0x000fe20000010830 */
[----:B------:R-:W-:Y:S01]  /*8350*/  F2FP.F16.E4M3.UNPACK_B R13, R37.H1 ;  /* 0x00000025ff0d723e */ /* 0x000fe200030006ff */
[----:B------:R-:W-:Y:S01]  /*8360*/  FFMA.FTZ R56, R42, R43, R49 ;  /* 0x0000002b2a387223 */ /* 0x000fe20000010031 */
[----:B------:R-:W-:Y:S01]  /*8370*/  F2FP.F16.E4M3.UNPACK_B R37, R37 ;  /* 0x00000025ff25723e */ /* 0x000fe200020006ff */
[----:B------:R-:W-:Y:S02]  /*8380*/  HADD2.F32 R48, -RZ, R137.H0_H0 ;  /* 0x20000089ff307230 */ /* 0x000fe40000004100 */
[--C-:B------:R-:W-:Y:S01]  /*8390*/  HADD2.F32 R42, -RZ, R13.reuse.H0_H0 ;  /* 0x2000000dff2a7230 */ /* 0x100fe20000004100 */
[----:B------:R-:W-:Y:S01]  /*83a0*/  F2FP.SATFINITE.E4M3.F32.PACK_AB_MERGE_C R58, R56, R55, RZ ;  /* 0x00000037383a723e */ /* 0x000fe200048070ff */
[----:B------:R-:W-:Y:S02]  /*83b0*/  HADD2.F32 R43, -RZ, R13.H1_H1 ;  /* 0x3000000dff2b7230 */ /* 0x000fe40000004100 */
[----:B------:R-:W-:-:S02]  /*83c0*/  HADD2.F32 R13, -RZ, R37.H0_H0 ;  /* 0x20000025ff0d7230 */ /* 0x000fc40000004100 */
[----:B------:R-:W-:Y:S02]  /*83d0*/  HADD2.F32 R37, -RZ, R37.H1_H1 ;  /* 0x30000025ff257230 */ /* 0x000fe40000004100 */
[----:B------:R-:W-:Y:S02]  /*83e0*/  HADD2.F32 R49, -RZ, R137.H1_H1 ;  /* 0x30000089ff317230 */ /* 0x000fe40000004100 */
[----:B------:R-:W-:Y:S02]  /*83f0*/  HADD2.F32 R136, -RZ, R136.H0_H0 ;  /* 0x20000088ff887230 */ /* 0x000fe40000004100 */
[-C--:B------:R-:W-:Y:S01]  /*8400*/  FMUL.FTZ R52, R37, R48.reuse ;  /* 0x0000003025347220 */ /* 0x080fe20000410000 */
[----:B------:R-:W-:Y:S01]  /*8410*/  FMUL.FTZ R48, R13, R48 ;  /* 0x000000300d307220 */ /* 0x000fe20000410000 */
[-C--:B------:R-:W-:Y:S01]  /*8420*/  FMUL.FTZ R51, R43, R49.reuse ;  /* 0x000000312b337220 */ /* 0x080fe20000410000 */
[C---:B------:R-:W-:Y:S01]  /*8430*/  FMUL.FTZ R54, R42.reuse, R49 ;  /* 0x000000312a367220 */ /* 0x040fe20000410000 */
[-C--:B------:R-:W-:Y:S01]  /*8440*/  FFMA.FTZ R53, R13, R136.reuse, -R52 ;  /* 0x000000880d357223 */ /* 0x080fe20000010834 */
[----:B------:R-:W-:Y:S01]  /*8450*/  FFMA.FTZ R136, R37, R136, R48 ;  /* 0x0000008825887223 */ /* 0x000fe20000010030 */
        /* <DEDUP_REMOVED lines=39> */
[CC--:B------:R-:W-:Y:S01]  /*86d0*/  FMUL.FTZ R42, R14.reuse, R50.reuse ;  /* 0x000000320e2a7220 */ /* 0x0c0fe20000410000 */
        /* <DEDUP_REMOVED lines=9> */
.L_x_2693:
[----:B------:R-:W-:Y:S05]  /*8770*/  BSYNC B2 ;  /* 0x0000000000027941 */ /* 0x000fea0003800000 */
.L_x_2692:
[----:B0-----:R0:W-:Y:S02]  /*8780*/  ST.E.128 desc[UR52][R46.64], R12 ;  /* 0x0000000c2e007985 */ /* 0x0011e4000c101d34 */
.L_x_2691:
[----:B------:R-:W-:Y:S05]  /*8790*/  BSYNC B1 ;  /* 0x0000000000017941 */ /* 0x000fea0003800000 */
.L_x_2690:
[----:B------:R-:W-:-:S13]  /*87a0*/  ISETP.NE.AND P2, PT, R84, RZ, PT ;  /* 0x000000ff5400720c */ /* 0x000fda0003f45270 */
[----:B------:R-:W-:Y:S05]  /*87b0*/  @!P2 BRA `(.L_x_2673) ;  /* 0x000000700088a947 */ /* 0x000fea0003800000 */
[----:B0-----:R0:W0:Y:S01]  /*87c0*/  LDS.128 R12, [R36+0x21400] ;  /* 0x02140000240c7984 */ /* 0x0010220000000c00 */
[----:B------:R-:W-:Y:S01]  /*87d0*/  IADD3 R42, P2, R196, R120, RZ ;  /* 0x00000078c42a7210 */ /* 0x000fe20007f5e0ff */
[----:B------:R-:W-:Y:S03]  /*87e0*/  BSSY B1, `(.L_x_2694) ;  /* 0x000006d000017945 */ /* 0x000fe60003800000 */
[----:B--2---:R-:W-:Y:S02]  /*87f0*/  IADD3.X R43, R119, R205, RZ, P2, !PT ;  /* 0x000000cd772b7210 */ /* 0x004fe400017fe4ff */
[----:B------:R-:W-:-:S13]  /*8800*/  ISETP.GE.AND P2, PT, R204, R117, PT ;  /* 0x00000075cc00720c */ /* 0x000fda0003f46270 */
[----:B------:R-:W-:Y:S05]  /*8810*/  @P2 BRA `(.L_x_2695) ;  /* 0x0000000400a42947 */ /* 0x000fea0003800000 */
[----:B----4-:R-:W-:Y:S01]  /*8820*/  SHF.R.U32.HI R11, RZ, 0x8, R39 ;  /* 0x00000008ff0b7819 */ /* 0x010fe20000011627 */
[----:B0-----:R-:W-:Y:S01]  /*8830*/  IMAD.MOV.U32 R36, RZ, RZ, R14 ;  /* 0x000000ffff247224 */ /* 0x001fe200078e000e */
[----:B------:R-:W-:Y:S01]  /*8840*/  SHF.R.U32.HI R40, RZ, 0x8, R41 ;  /* 0x00000008ff287819 */ /* 0x000fe20000011629 */
[----:B------:R-:W-:Y:S01]  /*8850*/  IMAD.MOV.U32 R37, RZ, RZ, R15 ;  /* 0x000000ffff257224 */ /* 0x000fe200078e000f */
[----:B------:R-:W-:Y:S01]  /*8860*/  SHF.R.U32.HI R45, RZ, 0x10, R39 ;  /* 0x00000010ff2d7819 */ /* 0x000fe20000011627 */
[----:B------:R-:W-:Y:S01]  /*8870*/  IMAD.SHL.U32 R11, R11, 0x100, RZ ;  /* 0x000001000b0b7824 */ /* 0x000fe200078e00ff */
[----:B------:R-:W-:Y:S02]  /*8880*/  LOP3.LUT R38, R39, 0xff0000ff, RZ, 0xc0, !PT ;  /* 0xff0000ff27267812 */ /* 0x000fe400078ec0ff */
[----:B------:R-:W-:Y:S02]  /*8890*/  SHF.R.U32.HI R44, RZ, 0x10, R41 ;  /* 0x00000010ff2c7819 */ /* 0x000fe40000011629 */
[----:B------:R-:W-:-:S02]  /*88a0*/  LOP3.LUT R39, R41, 0xff0000ff, RZ, 0xc0, !PT ;  /* 0xff0000ff29277812 */ /* 0x000fc400078ec0ff */
[----:B------:R-:W-:Y:S02]  /*88b0*/  SHF.L.U32 R14, R40, 0x8, RZ ;  /* 0x00000008280e7819 */ /* 0x000fe400000006ff */
        /* <DEDUP_REMOVED lines=95> */
.L_x_2695:
[----:B------:R-:W-:Y:S05]  /*8eb0*/  BSYNC B1 ;  /* 0x0000000000017941 */ /* 0x000fea0003800000 */
.L_x_2694:
[----:B0-----:R0:W-:Y:S01]  /*8ec0*/  ST.E.128 desc[UR52][R42.64], R12 ;  /* 0x0000000c2a007985 */ /* 0x0011e2000c101d34 */
[----:B------:R-:W-:Y:S05]  /*8ed0*/  BRA `(.L_x_2673) ;  /* 0x0000006800c07947 */ /* 0x000fea0003800000 */
.L_x_2639:
        /* <DEDUP_REMOVED lines=43> */
.L_x_2697:
[----:B------:R-:W-:Y:S05]  /*9190*/  BSYNC B1 ;  /* 0x0000000000017941 */ /* 0x000fea0003800000 */
.L_x_2696:
[----:B0-----:R-:W-:Y:S01]  /*91a0*/  IADD3 R62, R198, 0x80, RZ ;  /* 0x00000080c63e7810 */ /* 0x001fe20007ffe0ff */
[----:B------:R-:W-:Y:S01]  /*91b0*/  BSSY B1, `(.L_x_2698) ;  /* 0x000002f000017945 */ /* 0x000fe20003800000 */
[----:B------:R-:W-:Y:S02]  /*91c0*/  CS2R R64, SRZ ;  /* 0x0000000000407805 */ /* 0x000fe4000001ff00 */
[----:B------:R-:W-:Y:S02]  /*91d0*/  CS2R R66, SRZ ;  /* 0x0000000000427805 */ /* 0x000fe4000001ff00 */
[----:B------:R-:W-:Y:S02]  /*91e0*/  ISETP.GE.AND P4, PT, R62, R93, PT ;  /* 0x0000005d3e00720c */ /* 0x000fe40003f86270 */
[----:B------:R-:W-:Y:S02]  /*91f0*/  CS2R R62, SRZ ;  /* 0x00000000003e7805 */ /* 0x000fe4000001ff00 */
        /* <DEDUP_REMOVED lines=42> */
.L_x_2699:
[----:B------:R-:W-:Y:S05]  /*94a0*/  BSYNC B1 ;  /* 0x0000000000017941 */ /* 0x000fea0003800000 */
.L_x_2698:
        /* <DEDUP_REMOVED lines=8> */
[----:B------:R-:W-:Y:S01]  /*9530*/  MOV R157, R58 ;  /* 0x0000003a009d7202 */ /* 0x000fe20000000f00 */
        /* <DEDUP_REMOVED lines=14> */
[----:B------:R-:W-:Y:S01]  /*9620*/  IMAD.MOV.U32 R138, RZ, RZ, R80 ;  /* 0x000000ffff8a7224 */ /* 0x000fe200078e0050 */
[----:B------:R-:W-:Y:S06]  /*9630*/  @!P1 BRA `(.L_x_2700) ;  /* 0x0000000000049947 */ /* 0x000fec0003800000 */
[----:B------:R-:W-:Y:S01]  /*9640*/  BPT.TRAP 0x1 ;  /* 0x000000040000795c */ /* 0x000fe20000300000 */
.L_x_2700:
[----:B------:R-:W-:Y:S01]  /*9650*/  IMAD R94, R19, 0x8, R18 ;  /* 0x00000008135e7824 */ /* 0x000fe200078e0212 */
[----:B------:R-:W-:Y:S01]  /*9660*/  SHF.L.U32 R95, R199, 0x1f, RZ ;  /* 0x0000001fc75f7819 */ /* 0x000fe200000006ff */
[----:B------:R-:W1:Y:S01]  /*9670*/  LDC R136, c[0x0][0x2f4] ;  /* 0x0000bd00ff887b82 */ /* 0x000e620000000800 */
[----:B------:R-:W-:Y:S02]  /*9680*/  BSSY B1, `(.L_x_2701) ;  /* 0x0000003000017945 */ /* 0x000fe40003800000 */
[----:B------:R-:W2:Y:S02]  /*9690*/  SYNCS.PHASECHK.TRANS64.TRYWAIT P5, [R94+URZ+0x29890], R95 ;  /* 0x0298905f5e0075a7 */ /* 0x000ea400080a017f */
[----:B--2---:R-:W-:Y:S05]  /*96a0*/  @!P5 BRA `(.L_x_2702) ;  /* 0x0000025c00a0d947 */ /* 0x004fea0003800000 */
.L_x_2990:
[----:B------:R-:W-:Y:S05]  /*96b0*/  BSYNC B1 ;  /* 0x0000000000017941 */ /* 0x000fea0003800000 */
.L_x_2701:
[----:B------:R-:W-:Y:S01]  /*96c0*/  UMOV UR4, 0xffffffff ;  /* 0xffffffff00047882 */ /* 0x000fe20000000000 */
[----:B-1----:R-:W-:Y:S02]  /*96d0*/  IMAD.IADD R145, R136, 0x1, -R118 ;  /* 0x0000000188917824 */ /* 0x002fe400078e0a76 */
[----:B------:R-:W-:Y:S05]  /*96e0*/  BRA.DIV UR4, `(.L_x_2703) ;  /* 0x0000025e04a47947 */ /* 0x000fea000b800000 */
[----:B------:R1:W3:Y:S04]  /*96f0*/  SHFL.IDX PT, R153, R119, RZ, 0x1e1f ;  /* 0x001e1fff77997589 */ /* 0x0002e800000e0000 */
[----:B------:R1:W4:Y:S02]  /*9700*/  SHFL.IDX PT, R11, R120, RZ, 0x1e1f ;  /* 0x001e1fff780b7589 */ /* 0x00032400000e0000 */
.L_x_2994:
        /* <DEDUP_REMOVED lines=17> */
[----:B------:R-:W-:-:S05]  /*9820*/  IMAD R12, R12, 0x2800, R209 ;  /* 0x000028000c0c7824 */ /* 0x000fca00078e02d1 */
        /* <DEDUP_REMOVED lines=14> */
[----:B------:R-:W-:Y:S02]  /*9910*/  SHF.R.U32.HI R51, RZ, 0x8, R37 ;  /* 0x00000008ff337819 */ /* 0x000fe40000011625 */
[----:B------:R-:W-:-:S02]  /*9920*/  SHF.R.U32.HI R48, RZ, 0x10, R49 ;  /* 0x00000010ff307819 */ /* 0x000fc40000011631 */
[----:B------:R-:W-:Y:S02]  /*9930*/  LOP3.LUT R50, R49, 0xff0000ff, RZ, 0xc0, !PT ;  /* 0xff0000ff31327812 */ /* 0x000fe400078ec0ff */
[----:B------:R-:W-:Y:S01]  /*9940*/  SHF.R.U32.HI R168, RZ, 0x10, R37 ;  /* 0x00000010ffa87819 */ /* 0x000fe20000011625 */
[----:B------:R-:W-:Y:S01]  /*9950*/  IMAD.U32 R48, R48, 0x10000, RZ ;  /* 0x0001000030307824 */ /* 0x000fe200078e00ff */
[----:B------:R-:W-:Y:S02]  /*9960*/  LOP3.LUT R170, R37, 0xff0000ff, RZ, 0xc0, !PT ;  /* 0xff0000ff25aa7812 */ /* 0x000fe400078ec0ff */
[--C-:B------:R-:W-:Y:S01]  /*9970*/  SHF.R.U32.HI R37, RZ, 0x10, R39.reuse ;  /* 0x00000010ff257819 */ /* 0x100fe20000011627 */
[----:B------:R-:W-:Y:S01]  /*9980*/  IMAD.U32 R168, R168, 0x10000, RZ ;  /* 0x00010000a8a87824 */ /* 0x000fe200078e00ff */
[----:B------:R-:W-:Y:S02]  /*9990*/  SHF.R.U32.HI R38, RZ, 0x8, R39 ;  /* 0x00000008ff267819 */ /* 0x000fe40000011627 */
[----:B------:R-:W-:Y:S01]  /*99a0*/  LOP3.LUT R49, R39, 0xff0000ff, RZ, 0xc0, !PT ;  /* 0xff0000ff27317812 */ /* 0x000fe200078ec0ff */
[----:B------:R-:W-:Y:S01]  /*99b0*/  IMAD.SHL.U32 R39, R51, 0x100, RZ ;  /* 0x0000010033277824 */ /* 0x000fe200078e00ff */
[----:B------:R-:W-:Y:S01]  /*99c0*/  SHF.L.U32 R167, R167, 0x8, RZ ;  /* 0x00000008a7a77819 */ /* 0x000fe200000006ff */
[----:B------:R-:W-:Y:S01]  /*99d0*/  IMAD.U32 R37, R37, 0x10000, RZ ;  /* 0x0001000025257824 */ /* 0x000fe200078e00ff */
[----:B------:R-:W-:-:S02]  /*99e0*/  LOP3.LUT R50, R50, 0xff00, R171, 0xf8, !PT ;  /* 0x0000ff0032327812 */ /* 0x000fc400078ef8ab */
        /* <DEDUP_REMOVED lines=22> */
[----:B------:R-:W-:Y:S02]  /*9b50*/  SHF.L.U32 R38, R38, 0x8, RZ ;  /* 0x0000000826267819 */ /* 0x000fe400000006ff */
[----:B------:R-:W-:-:S02]  /*9b60*/  LOP3.LUT R51, R51, 0xff0000, R36, 0xf8, !PT ;  /* 0x00ff000033337812 */ /* 0x000fc400078ef824 */
        /* <DEDUP_REMOVED lines=13> */
[CC--:B------:R-:W-:Y:S01]  /*9c40*/  FMUL.FTZ R174, R13.reuse, R173.reuse ;  /* 0x000000ad0dae7220 */ /* 0x0c0fe20000410000 */
[----:B------:R-:W-:Y:S02]  /*9c50*/  HADD2.F32 R170, -RZ, R170.H1_H1 ;  /* 0x300000aaffaa7230 */ /* 0x000fe40000004100 */
[C---:B------:R-:W-:Y:S01]  /*9c60*/  FMUL.FTZ R173, R50.reuse, R173 ;  /* 0x000000ad32ad7220 */ /* 0x040fe20000410000 */
[----:B------:R-:W-:Y:S02]  /*9c70*/  IMAD.MOV.U32 R37, RZ, RZ, R91 ;  /* 0x000000ffff257224 */ /* 0x000fe400078e005b */
[-C--:B------:R-:W-:Y:S01]  /*9c80*/  FFMA.FTZ R50, R50, R172.reuse, -R174 ;  /* 0x000000ac32327223 */ /* 0x080fe200000108ae */
[----:B------:R-:W-:Y:S01]  /*9c90*/  MOV R91, R15 ;  /* 0x0000000f005b7202 */ /* 0x000fe20000000f00 */
[----:B------:R-:W-:Y:S01]  /*9ca0*/  FFMA.FTZ R13, R13, R172, R173 ;  /* 0x000000ac0d0d7223 */ /* 0x000fe200000100ad */
[----:B------:R-:W-:Y:S01]  /*9cb0*/  HADD2.F32 R172, -RZ, R171.H1_H1 ;  /* 0x300000abffac7230 */ /* 0x000fe20000004100 */
[----:B------:R-:W-:Y:S01]  /*9cc0*/  F2FP.F16.E4M3.UNPACK_B R38, R37 ;  /* 0x00000025ff26723e */ /* 0x000fe200020006ff */
[----:B------:R-:W-:-:S02]  /*9cd0*/  HADD2.F32 R171, -RZ, R169.H1_H1 ;  /* 0x300000a9ffab7230 */ /* 0x000fc40000004100 */
[CC--:B------:R-:W-:Y:S01]  /*9ce0*/  FMUL.FTZ R169, R89.reuse, R170.reuse ;  /* 0x000000aa59a97220 */ /* 0x0c0fe20000410000 */
[----:B------:R-:W-:Y:S01]  /*9cf0*/  F2FP.F16.E4M3.UNPACK_B R15, R91 ;  /* 0x0000005bff0f723e */ /* 0x000fe200020006ff */
[C---:B------:R-:W-:Y:S01]  /*9d00*/  FMUL.FTZ R170, R172.reuse, R170 ;  /* 0x000000aaacaa7220 */ /* 0x040fe20000410000 */
[----:B------:R-:W-:Y:S01]  /*9d10*/  F2FP.F16.E4M3.UNPACK_B R37, R37.H1 ;  /* 0x00000025ff25723e */ /* 0x000fe200030006ff */
[-C--:B------:R-:W-:Y:S01]  /*9d20*/  FFMA.FTZ R169, R172, R171.reuse, -R169 ;  /* 0x000000abaca97223 */ /* 0x080fe200000108a9 */
[----:B------:R-:W-:Y:S02]  /*9d30*/  HADD2.F32 R172, -RZ, R38.H0_H0 ;  /* 0x20000026ffac7230 */ /* 0x000fe40000004100 */
        /* <DEDUP_REMOVED lines=104> */
[----:B------:R-:W-:Y:S02]  /*a3c0*/  IMAD.MOV.U32 R12, RZ, RZ, R168 ;  /* 0x000000ffff0c7224 */ /* 0x000fe400078e00a8 */
[C---:B------:R-:W-:Y:S01]  /*a3d0*/  FMUL.FTZ R174, R163.reuse, R174 ;  /* 0x000000aea3ae7220 */ /* 0x040fe20000410000 */
[----:B------:R-:W-:-:S03]  /*a3e0*/  FFMA.FTZ R170, R163, R164, -R170 ;  /* 0x000000a4a3aa7223 */ /* 0x000fc600000108aa */
[----:B------:R-:W-:Y:S01]  /*a3f0*/  FFMA.FTZ R174, R88, R164, R174 ;  /* 0x000000a458ae7223 */ /* 0x000fe200000100ae */
[CC--:B------:R-:W-:Y:S01]  /*a400*/  FMUL.FTZ R88, R51.reuse, R14.reuse ;  /* 0x0000000e33587220 */ /* 0x0c0fe20000410000 */
[C---:B------:R-:W-:Y:S01]  /*a410*/  FMUL.FTZ R14, R50.reuse, R14 ;  /* 0x0000000e320e7220 */ /* 0x040fe20000410000 */
[----:B------:R-:W-:Y:S02]  /*a420*/  HADD2.F32 R164, -RZ, R162.H0_H0 ;  /* 0x200000a2ffa47230 */ /* 0x000fe40000004100 */
[-C--:B------:R-:W-:Y:S01]  /*a430*/  FFMA.FTZ R50, R50, R89.reuse, -R88 ;  /* 0x0000005932327223 */ /* 0x080fe20000010858 */
[----:B------:R-:W-:Y:S01]  /*a440*/  FFMA.FTZ R14, R51, R89, R14 ;  /* 0x00000059330e7223 */ /* 0x000fe2000001000e */
[----:B------:R-:W-:Y:S02]  /*a450*/  HADD2.F32 R51, -RZ, R90.H0_H0 ;  /* 0x2000005aff337230 */ /* 0x000fe40000004100 */
[----:B------:R-:W-:Y:S01]  /*a460*/  HADD2.F32 R89, -RZ, R49.H0_H0 ;  /* 0x20000031ff597230 */ /* 0x000fe20000004100 */
[----:B------:R-:W-:Y:S01]  /*a470*/  F2FP.SATFINITE.E4M3.F32.PACK_AB_MERGE_C R50, R50, R170, RZ ;  /* 0x000000aa3232723e */ /* 0x000fe200048070ff */
        /* <DEDUP_REMOVED lines=8> */
[----:B------:R-:W-:-:S02]  /*a500*/  HADD2.F32 R165, -RZ, R165.H1_H1 ;  /* 0x300000a5ffa57230 */ /* 0x000fc40000004100 */
[----:B------:R-:W-:Y:S01]  /*a510*/  FMUL.FTZ R51, R90, R162 ;  /* 0x000000a25a337220 */ /* 0x000fe20000410000 */
[----:B------:R-:W-:Y:S01]  /*a520*/  F2FP.SATFINITE.E4M3.F32.PACK_AB_MERGE_C R14, R14, R174, RZ ;  /* 0x000000ae0e0e723e */ /* 0x000fe200048070ff */
[----:B------:R-:W-:Y:S01]  /*a530*/  FMUL.FTZ R162, R49, R162 ;  /* 0x000000a231a27220 */ /* 0x000fe20000410000 */
[----:B------:R-:W-:Y:S01]  /*a540*/  F2FP.SATFINITE.E4M3.F32.PACK_AB_MERGE_C R89, R39, R48, R13 ;  /* 0x000000302759723e */ /* 0x000fe2000480700d */
[-C--:B------:R-:W-:Y:S01]  /*a550*/  FFMA.FTZ R51, R49, R165.reuse, -R51 ;  /* 0x000000a531337223 */ /* 0x080fe20000010833 */
[----:B------:R-:W-:Y:S02]  /*a560*/  IMAD.MOV.U32 R13, RZ, RZ, R167 ;  /* 0x000000ffff0d7224 */ /* 0x000fe400078e00a7 */
[----:B------:R-:W-:Y:S01]  /*a570*/  FFMA.FTZ R162, R90, R165, R162 ;  /* 0x000000a55aa27223 */ /* 0x000fe200000100a2 */
[----:B------:R-:W-:Y:S02]  /*a580*/  MOV R88, R36 ;  /* 0x0000002400587202 */ /* 0x000fe40000000f00 */
[----:B------:R-:W-:-:S02]  /*a590*/  F2FP.SATFINITE.E4M3.F32.PACK_AB_MERGE_C R50, R51, R163, R50 ;  /* 0x000000a33332723e */ /* 0x000fc40004807032 */
[----:B------:R-:W-:Y:S02]  /*a5a0*/  F2FP.SATFINITE.E4M3.F32.PACK_AB_MERGE_C R162, R162, R164, R14 ;  /* 0x000000a4a2a2723e */ /* 0x000fe4000480700e */
[----:B------:R-:W-:Y:S01]  /*a5b0*/  F2FP.SATFINITE.E4M3.F32.PACK_AB_MERGE_C R51, R38, R175, R91 ;  /* 0x000000af2633723e */ /* 0x000fe2000480705b */
[----:B------:R-:W-:Y:S01]  /*a5c0*/  IMAD.MOV.U32 R14, RZ, RZ, R50 ;  /* 0x000000ffff0e7224 */ /* 0x000fe200078e0032 */
[----:B------:R-:W-:Y:S01]  /*a5d0*/  F2FP.SATFINITE.E4M3.F32.PACK_AB_MERGE_C R91, R15, R172, R37 ;  /* 0x000000ac0f5b723e */ /* 0x000fe20004807025 */
[----:B------:R-:W-:Y:S02]  /*a5e0*/  IMAD.MOV.U32 R90, RZ, RZ, R162 ;  /* 0x000000ffff5a7224 */ /* 0x000fe400078e00a2 */
[----:B------:R-:W-:-:S07]  /*a5f0*/  IMAD.MOV.U32 R15, RZ, RZ, R51 ;  /* 0x000000ffff0f7224 */ /* 0x000fce00078e0033 */
.L_x_2709:
[----:B------:R-:W-:Y:S05]  /*a600*/  BSYNC B3 ;  /* 0x0000000000037941 */ /* 0x000fea0003800000 */
.L_x_2708:
[----:B----4-:R-:W-:-:S04]  /*a610*/  IADD3 R36, P2, R28, R11, RZ ;  /* 0x0000000b1c247210 */ /* 0x010fc80007f5e0ff */
[----:B---3--:R-:W-:Y:S02]  /*a620*/  IADD3.X R37, R153, R112, RZ, P2, !PT ;  /* 0x0000007099257210 */ /* 0x008fe400017fe4ff */
[----:B------:R-:W-:-:S03]  /*a630*/  ISETP.GE.AND P2, PT, R166, R136, PT ;  /* 0x00000088a600720c */ /* 0x000fc60003f46270 */
[----:B0-----:R0:W-:Y:S10]  /*a640*/  ST.E.128 desc[UR52][R36.64], R12 ;  /* 0x0000000c24007985 */ /* 0x0011f4000c101d34 */
[----:B------:R-:W-:-:S04]  /*a650*/  @!P2 IADD3 R38, P5, R11, R166, RZ ;  /* 0x000000a60b26a210 */ /* 0x000fc80007fbe0ff */
[----:B------:R-:W-:-:S05]  /*a660*/  @!P2 LEA.HI.X.SX32 R39, R166, R153, 0x1, P5 ;  /* 0x00000099a627a211 */ /* 0x000fca00028f0eff */
[----:B------:R0:W-:Y:S04]  /*a670*/  @!P2 ST.E.128 desc[UR52][R38.64], R88 ;  /* 0x000000582600a985 */ /* 0x0001e8000c101d34 */
.L_x_2707:
[----:B------:R-:W-:Y:S05]  /*a680*/  BSYNC B2 ;  /* 0x0000000000027941 */ /* 0x000fea0003800000 */
.L_x_2706:
        /* <DEDUP_REMOVED lines=15> */
[----:B------:R-:W-:-:S05]  /*a780*/  LOP3.LUT R13, R13, R208, RZ, 0x3c, !PT ;  /* 0x000000d00d0d7212 */ /* 0x000fca00078e3cff */
        /* <DEDUP_REMOVED lines=13> */
[----:B------:R-:W-:Y:S01]  /*a860*/  LOP3.LUT R40, R53, 0xff0000ff, RZ, 0xc0, !PT ;  /* 0xff0000ff35287812 */ /* 0x000fe200078ec0ff */
[----:B------:R-:W-:Y:S01]  /*a870*/  IMAD.SHL.U32 R49, R49, 0x100, RZ ;  /* 0x0000010031317824 */ /* 0x000fe200078e00ff */
[----:B------:R-:W-:-:S02]  /*a880*/  SHF.R.U32.HI R51, RZ, 0x10, R53 ;  /* 0x00000010ff337819 */ /* 0x000fc40000011635 */
[----:B------:R-:W-:Y:S02]  /*a890*/  LOP3.LUT R40, R40, 0xff00, R41, 0xf8, !PT ;  /* 0x0000ff0028287812 */ /* 0x000fe400078ef829 */
[----:B------:R-:W-:Y:S01]  /*a8a0*/  LOP3.LUT R42, R42, 0xff00, R49, 0xf8, !PT ;  /* 0x0000ff002a2a7812 */ /* 0x000fe200078ef831 */
[----:B------:R-:W-:Y:S01]  /*a8b0*/  IMAD.U32 R49, R51, 0x10000, RZ ;  /* 0x0001000033317824 */ /* 0x000fe200078e00ff */
[----:B------:R-:W-:Y:S01]  /*a8c0*/  SHF.L.U32 R41, R50, 0x10, RZ ;  /* 0x0000001032297819 */ /* 0x000fe200000006ff */
[----:B0-----:R-:W-:-:S03]  /*a8d0*/  IMAD.MOV.U32 R51, RZ, RZ, R37 ;  /* 0x000000ffff337224 */ /* 0x001fc600078e0025 */
[----:B------:R-:W-:Y:S02]  /*a8e0*/  LOP3.LUT R50, R42, 0xff0000, R41, 0xf8, !PT ;  /* 0x00ff00002a327812 */ /* 0x000fe400078ef829 */
[----:B------:R-:W-:Y:S02]  /*a8f0*/  F2FP.F16.E4M3.UNPACK_B R53, R51 ;  /* 0x00000033ff35723e */ /* 0x000fe400020006ff */
[----:B------:R-:W-:Y:S02]  /*a900*/  F2FP.F16.E4M3.UNPACK_B R52, R50 ;  /* 0x00000032ff34723e */ /* 0x000fe400020006ff */
[----:B------:R-:W-:Y:S02]  /*a910*/  F2FP.F16.E4M3.UNPACK_B R41, R13 ;  /* 0x0000000dff29723e */ /* 0x000fe400020006ff */
[----:B------:R-:W-:Y:S01]  /*a920*/  LOP3.LUT R49, R40, 0xff0000, R49, 0xf8, !PT ;  /* 0x00ff000028317812 */ /* 0x000fe200078ef831 */
[----:B------:R-:W-:Y:S01]  /*a930*/  HADD2.F32 R40, -RZ, R53.H0_H0 ;  /* 0x20000035ff287230 */ /* 0x000fe20000004100 */
[----:B------:R-:W-:Y:S01]  /*a940*/  F2FP.F16.E4M3.UNPACK_B R51, R51.H1 ;  /* 0x00000033ff33723e */ /* 0x000fe200030006ff */
[----:B------:R-:W-:Y:S01]  /*a950*/  HADD2.F32 R42, -RZ, R41.H0_H0 ;  /* 0x20000029ff2a7230 */ /* 0x000fe20000004100 */
[-C--:B------:R-:W-:Y:S01]  /*a960*/  F2FP.F16.E4M3.UNPACK_B R37, R49.reuse ;  /* 0x00000031ff25723e */ /* 0x080fe200020006ff */
[----:B------:R-:W-:Y:S01]  /*a970*/  HADD2.F32 R53, -RZ, R53.H1_H1 ;  /* 0x30000035ff357230 */ /* 0x000fe20000004100 */
[----:B------:R-:W-:Y:S01]  /*a980*/  F2FP.F16.E4M3.UNPACK_B R49, R49.H1 ;  /* 0x00000031ff31723e */ /* 0x000fe200030006ff */
[----:B------:R-:W-:-:S02]  /*a990*/  HADD2.F32 R54, -RZ, R52.H1_H1 ;  /* 0x30000034ff367230 */ /* 0x000fc40000004100 */
[----:B------:R-:W-:Y:S02]  /*a9a0*/  HADD2.F32 R41, -RZ, R41.H1_H1 ;  /* 0x30000029ff297230 */ /* 0x000fe40000004100 */
        /* <DEDUP_REMOVED lines=31> */
[----:B------:R-:W-:Y:S02]  /*aba0*/  SHF.R.U32.HI R54, RZ, 0x8, R43 ;  /* 0x00000008ff367819 */ /* 0x000fe4000001162b */
[----:B------:R-:W-:Y:S02]  /*abb0*/  SHF.R.U32.HI R88, RZ, 0x10, R55 ;  /* 0x00000010ff587819 */ /* 0x000fe40000011637 */
[----:B------:R-:W-:Y:S01]  /*abc0*/  LOP3.LUT R53, R43, 0xff0000ff, RZ, 0xc0, !PT ;  /* 0xff0000ff2b357812 */ /* 0x000fe200078ec0ff */
[----:B------:R-:W-:Y:S01]  /*abd0*/  IMAD.SHL.U32 R54, R54, 0x100, RZ ;  /* 0x0000010036367824 */ /* 0x000fe200078e00ff */
[----:B------:R-:W-:Y:S01]  /*abe0*/  SHF.R.U32.HI R55, RZ, 0x10, R43 ;  /* 0x00000010ff377819 */ /* 0x000fe2000001162b */
[----:B------:R-:W-:Y:S01]  /*abf0*/  IMAD.SHL.U32 R43, R89, 0x100, RZ ;  /* 0x00000100592b7824 */ /* 0x000fe200078e00ff */
[----:B------:R-:W-:-:S02]  /*ac00*/  F2FP.SATFINITE.E4M3.F32.PACK_AB_MERGE_C R50, R51, R50, RZ ;  /* 0x000000323332723e */ /* 0x000fc400048070ff */
[----:B------:R-:W-:Y:S01]  /*ac10*/  LOP3.LUT R53, R53, 0xff00, R54, 0xf8, !PT ;  /* 0x0000ff0035357812 */ /* 0x000fe200078ef836 */
[----:B------:R-:W-:Y:S01]  /*ac20*/  IMAD.U32 R54, R55, 0x10000, RZ ;  /* 0x0001000037367824 */ /* 0x000fe200078e00ff */
[----:B------:R-:W-:Y:S02]  /*ac30*/  LOP3.LUT R43, R52, 0xff00, R43, 0xf8, !PT ;  /* 0x0000ff00342b7812 */ /* 0x000fe400078ef82b */
[----:B------:R-:W-:Y:S02]  /*ac40*/  SHF.L.U32 R52, R88, 0x10, RZ ;  /* 0x0000001058347819 */ /* 0x000fe400000006ff */
[----:B------:R-:W-:Y:S02]  /*ac50*/  F2FP.F16.E4M3.UNPACK_B R51, R12.H1 ;  /* 0x0000000cff33723e */ /* 0x000fe400030006ff */
[----:B------:R-:W-:Y:S02]  /*ac60*/  LOP3.LUT R43, R43, 0xff0000, R52, 0xf8, !PT ;  /* 0x00ff00002b2b7812 */ /* 0x000fe400078ef834 */
[----:B------:R-:W-:Y:S01]  /*ac70*/  LOP3.LUT R52, R53, 0xff0000, R54, 0xf8, !PT ;  /* 0x00ff000035347812 */ /* 0x000fe200078ef836 */
[----:B------:R-:W-:Y:S01]  /*ac80*/  IMAD.MOV.U32 R54, RZ, RZ, R15 ;  /* 0x000000ffff367224 */ /* 0x000fe200078e000f */
[----:B------:R-:W-:-:S02]  /*ac90*/  F2FP.F16.E4M3.UNPACK_B R15, R39 ;  /* 0x00000027ff0f723e */ /* 0x000fc400020006ff */
        /* <DEDUP_REMOVED lines=132> */
[----:B------:R-:W-:Y:S02]  /*b4e0*/  F2FP.SATFINITE.E4M3.F32.PACK_AB_MERGE_C R39, R15, R91, R52 ;  /* 0x0000005b0f27723e */ /* 0x000fe40004807034 */
[----:B------:R-:W-:Y:S02]  /*b4f0*/  F2FP.SATFINITE.E4M3.F32.PACK_AB_MERGE_C R38, R38, R171, R55 ;  /* 0x000000ab2626723e */ /* 0x000fe40004807037 */
[----:B------:R-:W-:-:S07]  /*b500*/  MOV R15, R53 ;  /* 0x00000035000f7202 */ /* 0x000fce0000000f00 */
.L_x_2713:
[----:B------:R-:W-:Y:S05]  /*b510*/  BSYNC B3 ;  /* 0x0000000000037941 */ /* 0x000fea0003800000 */
.L_x_2712:
[----:B----4-:R-:W-:-:S05]  /*b520*/  IADD3 R40, P2, R29, R11, RZ ;  /* 0x0000000b1d287210 */ /* 0x010fca0007f5e0ff */
[----:B---3--:R-:W-:Y:S01]  /*b530*/  IMAD.X R41, R153, 0x1, R111, P2 ;  /* 0x0000000199297824 */ /* 0x008fe200010e066f */
[----:B------:R-:W-:-:S04]  /*b540*/  ISETP.GE.AND P2, PT, R48, R136, PT ;  /* 0x000000883000720c */ /* 0x000fc80003f46270 */
[----:B0-----:R0:W-:Y:S09]  /*b550*/  ST.E.128 desc[UR52][R40.64], R12 ;  /* 0x0000000c28007985 */ /* 0x0011f2000c101d34 */
[----:B------:R-:W-:-:S04]  /*b560*/  @!P2 IADD3 R42, P5, R11, R48, RZ ;  /* 0x000000300b2aa210 */ /* 0x000fc80007fbe0ff */
[----:B------:R-:W-:-:S05]  /*b570*/  @!P2 LEA.HI.X.SX32 R43, R48, R153, 0x1, P5 ;  /* 0x00000099302ba211 */ /* 0x000fca00028f0eff */
[----:B------:R0:W-:Y:S04]  /*b580*/  @!P2 ST.E.128 desc[UR52][R42.64], R36 ;  /* 0x000000242a00a985 */ /* 0x0001e8000c101d34 */
.L_x_2711:
[----:B------:R-:W-:Y:S05]  /*b590*/  BSYNC B2 ;  /* 0x0000000000027941 */ /* 0x000fea0003800000 */
.L_x_2710:
[----:B------:R-:W-:-:S13]  /*b5a0*/  ISETP.NE.AND P2, PT, R33, RZ, PT ;  /* 0x000000ff2100720c */ /* 0x000fda0003f45270 */
[----:B------:R-:W-:Y:S05]  /*b5b0*/  @!P2 BRA `(.L_x_2705) ;  /* 0x0000000c00bca947 */ /* 0x000fea0003800000 */
[----:B0-----:R-:W5:Y:S01]  /*b5c0*/  LDL R12, [R1] ;  /* 0x00000000010c7983 */ /* 0x001f620000100800 */
[----:B----4-:R-:W-:Y:S01]  /*b5d0*/  IADD3 R40, P2, R30, R11, RZ ;  /* 0x0000000b1e287210 */ /* 0x010fe20007f5e0ff */
[----:B------:R-:W-:Y:S04]  /*b5e0*/  BSSY B2, `(.L_x_2714) ;  /* 0x00000e7000027945 */ /* 0x000fe80003800000 */
[----:B---3--:R-:W-:Y:S01]  /*b5f0*/  IMAD.X R41, R153, 0x1, R110, P2 ;  /* 0x0000000199297824 */ /* 0x008fe200010e066e */
        /* <DEDUP_REMOVED lines=19> */
[----:B------:R-:W3:Y:S01]  /*b730*/  LDS.128 R36, [R36+0x1a400] ;  /* 0x01a4000024247984 */ /* 0x000ee20000000c00 */
[----:B------:R-:W-:Y:S05]  /*b740*/  @P2 BRA `(.L_x_2715) ;  /* 0x0000000c00402947 */ /* 0x000fea0003800000 */
[----:B---3--:R-:W-:Y:S01]  /*b750*/  IMAD.MOV.U32 R44, RZ, RZ, R36 ;  /* 0x000000ffff2c7224 */ /* 0x008fe200078e0024 */
[----:B0-----:R-:W-:Y:S02]  /*b760*/  MOV R42, R12 ;  /* 0x0000000c002a7202 */ /* 0x001fe40000000f00 */
[----:B------:R-:W-:Y:S02]  /*b770*/  F2FP.F16.E4M3.UNPACK_B R50, R154.H1 ;  /* 0x0000009aff32723e */ /* 0x000fe400030006ff */
[----:B------:R-:W-:Y:S02]  /*b780*/  F2FP.F16.E4M3.UNPACK_B R46, R44.H1 ;  /* 0x0000002cff2e723e */ /* 0x000fe400030006ff */
[----:B------:R-:W-:Y:S01]  /*b790*/  F2FP.F16.E4M3.UNPACK_B R43, R42.H1 ;  /* 0x0000002aff2b723e */ /* 0x000fe200030006ff */
[----:B------:R-:W-:Y:S01]  /*b7a0*/  HADD2.F32 R53, -RZ, R50.H0_H0 ;  /* 0x20000032ff357230 */ /* 0x000fe20000004100 */
[----:B------:R-:W-:Y:S01]  /*b7b0*/  F2FP.F16.E4M3.UNPACK_B R49, R156.H1 ;  /* 0x0000009cff31723e */ /* 0x000fe200030006ff */
[----:B------:R-:W-:Y:S01]  /*b7c0*/  HADD2.F32 R12, -RZ, R46.H0_H0 ;  /* 0x2000002eff0c7230 */ /* 0x000fe20000004100 */
[----:B------:R-:W-:Y:S01]  /*b7d0*/  F2FP.F16.E4M3.UNPACK_B R56, R155.H1 ;  /* 0x0000009bff38723e */ /* 0x000fe200030006ff */
        /* <DEDUP_REMOVED lines=8> */
[----:B------:R-:W-:Y:S02]  /*b860*/  HADD2.F32 R91, -RZ, R56.H0_H0 ;  /* 0x20000038ff5b7230 */ /* 0x000fe40000004100 */
[----:B------:R-:W-:Y:S01]  /*b870*/  FFMA.FTZ R12, R12, R51, R53 ;  /* 0x000000330c0c7223 */ /* 0x000fe20000010035 */
[----:B------:R-:W-:Y:S01]  /*b880*/  HADD2.F32 R51, -RZ, R50.H1_H1 ;  /* 0x30000032ff337230 */ /* 0x000fe20000004100 */
[--C-:B------:R-:W-:Y:S01]  /*b890*/  SHF.R.U32.HI R90, RZ, 0x10, R57.reuse ;  /* 0x00000010ff5a7819 */ /* 0x100fe20000011639 */
[----:B------:R-:W-:Y:S01]  /*b8a0*/  HADD2.F32 R50, -RZ, R49.H1_H1 ;  /* 0x30000031ff327230 */ /* 0x000fe20000004100 */
[----:B------:R-:W-:Y:S01]  /*b8b0*/  SHF.R.U32.HI R88, RZ, 0x8, R57 ;  /* 0x00000008ff587819 */ /* 0x000fe20000011639 */
[----:B------:R-:W-:-:S02]  /*b8c0*/  HADD2.F32 R56, -RZ, R56.H1_H1 ;  /* 0x30000038ff387230 */ /* 0x000fc40000004100 */
[-C--:B------:R-:W-:Y:S01]  /*b8d0*/  FMUL.FTZ R52, R46, R51.reuse ;  /* 0x000000332e347220 */ /* 0x080fe20000410000 */
[----:B------:R-:W-:Y:S01]  /*b8e0*/  FMUL.FTZ R51, R43, R51 ;  /* 0x000000332b337220 */ /* 0x000fe20000410000 */
[----:B------:R-:W-:Y:S01]  /*b8f0*/  LOP3.LUT R158, R45, 0xff0000ff, RZ, 0xc0, !PT ;  /* 0xff0000ff2d9e7812 */ /* 0x000fe200078ec0ff */
        /* <DEDUP_REMOVED lines=28> */
[----:B------:R-:W-:Y:S01]  /*bac0*/  IMAD.MOV.U32 R50, RZ, RZ, R14 ;  /* 0x000000ffff327224 */ /* 0x000fe200078e000e */
        /* <DEDUP_REMOVED lines=9> */
[----:B------:R-:W-:Y:S01]  /*bb60*/  HADD2.F32 R55, -RZ, R55.H1_H1 ;  /* 0x30000037ff377230 */ /* 0x000fe20000004100 */
[----:B------:R-:W-:Y:S01]  /*bb70*/  F2FP.SATFINITE.E4M3.F32.PACK_AB_MERGE_C R12, R53, R44, R36 ;  /* 0x0000002c350c723e */ /* 0x000fe20004807024 */
[----:B------:R-:W-:Y:S02]  /*bb80*/  HADD2.F32 R54, -RZ, R54.H1_H1 ;  /* 0x30000036ff367230 */ /* 0x000fe40000004100 */
[C---:B------:R-:W-:Y:S01]  /*bb90*/  FMUL.FTZ R91, R14.reuse, R91 ;  /* 0x0000005b0e5b7220 */ /* 0x040fe20000410000 */
[-C--:B------:R-:W-:Y:S01]  /*bba0*/  FFMA.FTZ R14, R14, R89.reuse, -R159 ;  /* 0x000000590e0e7223 */ /* 0x080fe2000001089f */
[----:B------:R-:W-:Y:S01]  /*bbb0*/  HADD2.F32 R46, -RZ, R46.H1_H1 ;  /* 0x3000002eff2e7230 */ /* 0x000fe20000004100 */
[----:B------:R-:W-:Y:S01]  /*bbc0*/  SHF.L.U32 R159, R154, 0x8, RZ ;  /* 0x000000089a9f7819 */ /* 0x000fe200000006ff */
        /* <DEDUP_REMOVED lines=9> */
[----:B------:R-:W-:Y:S01]  /*bc60*/  F2FP.F16.E4M3.UNPACK_B R43, R13 ;  /* 0x0000000dff2b723e */ /* 0x000fe200020006ff */
[----:B------:R-:W-:Y:S01]  /*bc70*/  HADD2.F32 R54, -RZ, R50.H0_H0 ;  /* 0x20000032ff367230 */ /* 0x000fe20000004100 */
[----:B------:R-:W-:Y:S01]  /*bc80*/  F2FP.SATFINITE.E4M3.F32.PACK_AB_MERGE_C R38, R55, R38, RZ ;  /* 0x000000263726723e */ /* 0x000fe200048070ff */
[----:B------:R-:W-:Y:S01]  /*bc90*/  HADD2.F32 R155, -RZ, R46.H0_H0 ;  /* 0x2000002eff9b7230 */ /* 0x000fe20000004100 */
[----:B------:R-:W-:Y:S01]  /*bca0*/  F2FP.SATFINITE.E4M3.F32.PACK_AB_MERGE_C R14, R89, R14, RZ ;  /* 0x0000000e590e723e */ /* 0x000fe200048070ff */
[----:B------:R-:W-:Y:S01]  /*bcb0*/  HADD2.F32 R52, -RZ, R52.H1_H1 ;  /* 0x30000034ff347230 */ /* 0x000fe20000004100 */
[----:B------:R-:W-:Y:S01]  /*bcc0*/  LOP3.LUT R156, R156, 0xff00, R159, 0xf8, !PT ;  /* 0x0000ff009c9c7812 */ /* 0x000fe200078ef89f */
[----:B------:R-:W-:-:S02]  /*bcd0*/  HADD2.F32 R50, -RZ, R50.H1_H1 ;  /* 0x30000032ff327230 */ /* 0x000fc40000004100 */
[-C--:B------:R-:W-:Y:S01]  /*bce0*/  FMUL.FTZ R157, R56, R155.reuse ;  /* 0x0000009b389d7220 */ /* 0x080fe20000410000 */
[C---:B------:R-:W-:Y:S01]  /*bcf0*/  FMUL.FTZ R155, R54.reuse, R155 ;  /* 0x0000009b369b7220 */ /* 0x040fe20000410000 */
[----:B------:R-:W-:Y:S02]  /*bd00*/  HADD2.F32 R42, -RZ, R43.H0_H0 ;  /* 0x2000002bff2a7230 */ /* 0x000fe40000004100 */
[-C--:B------:R-:W-:Y:S01]  /*bd10*/  FFMA.FTZ R54, R54, R91.reuse, -R157 ;  /* 0x0000005b36367223 */ /* 0x080fe2000001089d */
[----:B------:R-:W-:Y:S01]  /*bd20*/  SHF.R.U32.HI R157, RZ, 0x8, R47 ;  /* 0x00000008ff9d7819 */ /* 0x000fe2000001162f */
[----:B------:R-:W-:Y:S01]  /*bd30*/  FFMA.FTZ R56, R56, R91, R155 ;  /* 0x0000005b38387223 */ /* 0x000fe2000001009b */
[----:B------:R-:W-:Y:S02]  /*bd40*/  LOP3.LUT R91, R57, 0xff0000ff, RZ, 0xc0, !PT ;  /* 0xff0000ff395b7812 */ /* 0x000fe400078ec0ff */
[----:B------:R-:W-:Y:S01]  /*bd50*/  SHF.R.U32.HI R57, RZ, 0x10, R59 ;  /* 0x00000010ff397819 */ /* 0x000fe2000001163b */
[----:B------:R-:W-:Y:S01]  /*bd60*/  IMAD.SHL.U32 R154, R157, 0x100, RZ ;  /* 0x000001009d9a7824 */ /* 0x000fe200078e00ff */
[----:B------:R-:W-:-:S02]  /*bd70*/  SHF.R.U32.HI R155, RZ, 0x8, R45 ;  /* 0x00000008ff9b7819 */ /* 0x000fc4000001162d */
[----:B------:R-:W-:Y:S02]  /*bd80*/  SHF.R.U32.HI R59, RZ, 0x10, R45 ;  /* 0x00000010ff3b7819 */ /* 0x000fe4000001162d */
[----:B------:R-:W-:Y:S01]  /*bd90*/  SHF.R.U32.HI R45, RZ, 0x10, R47 ;  /* 0x00000010ff2d7819 */ /* 0x000fe2000001162f */
[----:B------:R-:W-:Y:S01]  /*bda0*/  IMAD.SHL.U32 R155, R155, 0x100, RZ ;  /* 0x000001009b9b7824 */ /* 0x000fe200078e00ff */
[----:B------:R-:W-:Y:S02]  /*bdb0*/  LOP3.LUT R47, R47, 0xff0000ff, RZ, 0xc0, !PT ;  /* 0xff0000ff2f2f7812 */ /* 0x000fe400078ec0ff */
[----:B------:R-:W-:Y:S01]  /*bdc0*/  LOP3.LUT R91, R91, 0xff00, R88, 0xf8, !PT ;  /* 0x0000ff005b5b7812 */ /* 0x000fe200078ef858 */
[----:B------:R-:W-:Y:S01]  /*bdd0*/  IMAD.U32 R88, R90, 0x10000, RZ ;  /* 0x000100005a587824 */ /* 0x000fe200078e00ff */
[----:B------:R-:W-:Y:S01]  /*bde0*/  LOP3.LUT R154, R47, 0xff00, R154, 0xf8, !PT ;  /* 0x0000ff002f9a7812 */ /* 0x000fe200078ef89a */
[----:B------:R-:W-:Y:S01]  /*bdf0*/  IMAD.U32 R45, R45, 0x10000, RZ ;  /* 0x000100002d2d7824 */ /* 0x000fe200078e00ff */
[----:B------:R-:W-:Y:S01]  /*be00*/  SHF.L.U32 R47, R57, 0x10, RZ ;  /* 0x00000010392f7819 */ /* 0x000fe200000006ff */
[----:B------:R-:W-:Y:S01]  /*be10*/  IMAD.U32 R57, R59, 0x10000, RZ ;  /* 0x000100003b397824 */ /* 0x000fe200078e00ff */
[----:B------:R-:W-:Y:S01]  /*be20*/  LOP3.LUT R158, R158, 0xff00, R155, 0xf8, !PT ;  /* 0x0000ff009e9e7812 */ /* 0x000fe200078ef89b */
[----:B------:R-:W-:Y:S01]  /*be30*/  HADD2.F32 R59, -RZ, R58.H1_H1 ;  /* 0x3000003aff3b7230 */ /* 0x000fe20000004100 */
[----:B------:R-:W-:Y:S01]  /*be40*/  LOP3.LUT R88, R91, 0xff0000, R88, 0xf8, !PT ;  /* 0x00ff00005b587812 */ /* 0x000fe200078ef858 */
[----:B------:R-:W-:Y:S01]  /*be50*/  HADD2.F32 R91, -RZ, R46.H1_H1 ;  /* 0x3000002eff5b7230 */ /* 0x000fe20000004100 */
[----:B------:R-:W-:-:S02]  /*be60*/  LOP3.LUT R57, R158, 0xff0000, R57, 0xf8, !PT ;  /* 0x00ff00009e397812 */ /* 0x000fc400078ef839 */
[----:B------:R-:W-:Y:S02]  /*be70*/  F2FP.F16.E4M3.UNPACK_B R46, R37 ;  /* 0x00000025ff2e723e */ /* 0x000fe400020006ff */
[----:B------:R-:W-:Y:S01]  /*be80*/  F2FP.F16.E4M3.UNPACK_B R44, R57 ;  /* 0x00000039ff2c723e */ /* 0x000fe200020006ff */
[-C--:B------:R-:W-:Y:S01]  /*be90*/  FMUL.FTZ R155, R52, R91.reuse ;  /* 0x0000005b349b7220 */ /* 0x080fe20000410000 */
[C---:B------:R-:W-:Y:S01]  /*bea0*/  FMUL.FTZ R91, R50.reuse, R91 ;  /* 0x0000005b325b7220 */ /* 0x040fe20000410000 */
[----:B------:R-:W-:Y:S01]  /*beb0*/  HADD2.F32 R49, -RZ, R46.H0_H0 ;  /* 0x2000002eff317230 */ /* 0x000fe20000004100 */
[----:B------:R-:W-:Y:S01]  /*bec0*/  F2FP.F16.E4M3.UNPACK_B R51, R88 ;  /* 0x00000058ff33723e */ /* 0x000fe200020006ff */
[----:B------:R-:W-:Y:S02]  /*bed0*/  HADD2.F32 R53, -RZ, R44.H0_H0 ;  /* 0x2000002cff357230 */ /* 0x000fe40000004100 */
[-C--:B------:R-:W-:Y:S01]  /*bee0*/  FFMA.FTZ R155, R50, R59.reuse, -R155 ;  /* 0x0000003b329b7223 */ /* 0x080fe2000001089b */
[----:B------:R-:W-:Y:S01]  /*bef0*/  FFMA.FTZ R91, R52, R59, R91 ;  /* 0x0000003b345b7223 */ /* 0x000fe2000001005b */
[----:B------:R-:W-:Y:S01]  /*bf00*/  HADD2.F32 R50, -RZ, R46.H1_H1 ;  /* 0x3000002eff327230 */ /* 0x000fe20000004100 */
[----:B------:R-:W-:Y:S01]  /*bf10*/  F2FP.F16.E4M3.UNPACK_B R57, R57.H1 ;  /* 0x00000039ff39723e */ /* 0x000fe200030006ff */
[----:B------:R-:W-:-:S02]  /*bf20*/  HADD2.F32 R52, -RZ, R51.H0_H0 ;  /* 0x20000033ff347230 */ /* 0x000fc40000004100 */
[CC--:B------:R-:W-:Y:S01]  /*bf30*/  FMUL.FTZ R55, R49.reuse, R53.reuse ;  /* 0x0000003531377220 */ /* 0x0c0fe20000410000 */
[C---:B------:R-:W-:Y:S01]  /*bf40*/  FMUL.FTZ R46, R42.reuse, R53 ;  /* 0x000000352a2e7220 */ /* 0x040fe20000410000 */
[----:B------:R-:W-:Y:S01]  /*bf50*/  HADD2.F32 R53, -RZ, R44.H1_H1 ;  /* 0x3000002cff357230 */ /* 0x000fe20000004100 */
[----:B------:R-:W-:Y:S01]  /*bf60*/  F2FP.F16.E4M3.UNPACK_B R88, R88.H1 ;  /* 0x00000058ff58723e */ /* 0x000fe200030006ff */
        /* <DEDUP_REMOVED lines=12> */
[----:B------:R-:W-:Y:S01]  /*c030*/  F2FP.SATFINITE.E4M3.F32.PACK_AB_MERGE_C R14, R155, R54, R14 ;  /* 0x000000369b0e723e */ /* 0x000fe2000480700e */
        /* <DEDUP_REMOVED lines=65> */
.L_x_2715:
[----:B------:R-:W-:Y:S05]  /*c450*/  BSYNC B2 ;  /* 0x0000000000027941 */ /* 0x000fea0003800000 */
.L_x_2714:
[----:B------:R-:W-:Y:S01]  /*c460*/  ISETP.GE.AND P2, PT, R48, R136, PT ;  /* 0x000000883000720c */ /* 0x000fe20003f46270 */
[----:B0-----:R0:W-:-:S12]  /*c470*/  ST.E.128 desc[UR52][R40.64], R12 ;  /* 0x0000000c28007985 */ /* 0x0011d8000c101d34 */
[----:B------:R-:W-:-:S04]  /*c480*/  @!P2 IADD3 R42, P5, R11, R48, RZ ;  /* 0x000000300b2aa210 */ /* 0x000fc80007fbe0ff */
[----:B------:R-:W-:-:S05]  /*c490*/  @!P2 LEA.HI.X.SX32 R43, R48, R153, 0x1, P5 ;  /* 0x00000099302ba211 */ /* 0x000fca00028f0eff */
[----:B---3--:R0:W-:Y:S04]  /*c4a0*/  @!P2 ST.E.128 desc[UR52][R42.64], R36 ;  /* 0x000000242a00a985 */ /* 0x0081e8000c101d34 */
.L_x_2705:
[----:B------:R-:W-:Y:S05]  /*c4b0*/  BSYNC B1 ;  /* 0x0000000000017941 */ /* 0x000fea0003800000 */
.L_x_2704:
[----:B------:R-:W-:-:S03]  /*c4c0*/  UMOV UR4, 0xffffffff ;  /* 0xffffffff00047882 */ /* 0x000fc60000000000 */
[----:B------:R-:W-:Y:S05]  /*c4d0*/  BRA.DIV UR4, `(.L_x_2716) ;  /* 0x0000023204747947 */ /* 0x000fea000b800000 */
[----:B-1----:R-:W1:Y:S04]  /*c4e0*/  SHFL.IDX PT, R119, R119, 0x1, 0x1e1f ;  /* 0x003e1f0077777f89 */ /* 0x002e6800000e0000 */
[----:B------:R0:W0:Y:S02]  /*c4f0*/  SHFL.IDX PT, R45, R120, 0x1, 0x1e1f ;  /* 0x003e1f00782d7f89 */ /* 0x00002400000e0000 */
.L_x_2998:
[----:B------:R-:W-:Y:S05]  /*c500*/  @P4 BRA `(.L_x_2673) ;  /* 0x0000003400344947 */ /* 0x000fea0003800000 */
[----:B------:R-:W-:Y:S01]  /*c510*/  ISETP.NE.AND P2, PT, R31, RZ, PT ;  /* 0x000000ff1f00720c */ /* 0x000fe20003f45270 */
[----:B------:R-:W-:-:S12]  /*c520*/  BSSY B1, `(.L_x_2717) ;  /* 0x00000f2000017945 */ /* 0x000fd80003800000 */
[----:B------:R-:W-:Y:S05]  /*c530*/  @!P2 BRA `(.L_x_2718) ;  /* 0x0000000c00c0a947 */ /* 0x000fea0003800000 */
[----:B----4-:R-:W-:Y:S01]  /*c540*/  SEL R11, R118, R145, !P0 ;  /* 0x00000091760b7207 */ /* 0x010fe20004000000 */
[----:B------:R-:W-:Y:S01]  /*c550*/  BSSY B2, `(.L_x_2719) ;  /* 0x00000ec000027945 */ /* 0x000fe20003800000 */
[----:B0-----:R-:W-:Y:S02]  /*c560*/  IADD3 R40, P2, R28, R45, RZ ;  /* 0x0000002d1c287210 */ /* 0x001fe40007f5e0ff */
[----:B------:R-:W-:Y:S02]  /*c570*/  SHF.R.S32.HI R12, RZ, 0x1f, R11 ;  /* 0x0000001fff0c7819 */ /* 0x000fe4000001140b */
[----:B-1----:R-:W-:Y:S02]  /*c580*/  IADD3.X R41, R119, R112, RZ, P2, !PT ;  /* 0x0000007077297210 */ /* 0x002fe400017fe4ff */
[----:B------:R-:W-:-:S04]  /*c590*/  LEA.HI R11, R12, R11, RZ, 0x5 ;  /* 0x0000000b0c0b7211 */ /* 0x000fc800078f28ff */
[----:B------:R-:W-:-:S04]  /*c5a0*/  LEA.HI.SX32 R11, R11, R116, 0x1b ;  /* 0x000000740b0b7211 */ /* 0x000fc800078fdaff */
[----:B------:R-:W-:Y:S01]  /*c5b0*/  SHF.R.S32.HI R14, RZ, 0x1f, R11 ;  /* 0x0000001fff0e7819 */ /* 0x000fe2000001140b */
[----:B------:R-:W-:-:S03]  /*c5c0*/  IMAD.SHL.U32 R12, R11, 0x10, RZ ;  /* 0x000000100b0c7824 */ /* 0x000fc600078e00ff */
[----:B------:R-:W-:Y:S02]  /*c5d0*/  LEA.HI R14, R14, R11, RZ, 0x2 ;  /* 0x0000000b0e0e7211 */ /* 0x000fe400078f10ff */
[----:B------:R-:W-:Y:S02]  /*c5e0*/  ISETP.GE.AND P2, PT, R12, R136, PT ;  /* 0x000000880c00720c */ /* 0x000fe40003f46270 */
[----:B------:R-:W-:Y:S02]  /*c5f0*/  SHF.R.S32.HI R14, RZ, 0x2, R14 ;  /* 0x00000002ff0e7819 */ /* 0x000fe4000001140e */
[----:B------:R-:W-:-:S04]  /*c600*/  LOP3.LUT R11, R210, 0x30, R12, 0xf8, !PT ;  /* 0x00000030d20b7812 */ /* 0x000fc800078ef80c */
[----:B------:R-:W-:-:S05]  /*c610*/  LOP3.LUT R11, R11, R4, RZ, 0x3c, !PT ;  /* 0x000000040b0b7212 */ /* 0x000fca00078e3cff */
[----:B------:R-:W-:-:S04]  /*c620*/  @!P2 IADD3 R42, P4, R12, R45, RZ ;  /* 0x0000002d0c2aa210 */ /* 0x000fc80007f9e0ff */
[----:B------:R-:W-:Y:S01]  /*c630*/  @!P2 LEA.HI.X.SX32 R43, R12, R119, 0x1, P4 ;  /* 0x000000770c2ba211 */ /* 0x000fe200020f0eff */
[----:B------:R-:W-:Y:S01]  /*c640*/  IMAD R12, R14, 0x2800, R211 ;  /* 0x000028000e0c7824 */ /* 0x000fe200078e02d3 */
[----:B------:R-:W-:-:S03]  /*c650*/  ISETP.GE.AND P4, PT, R16, R117, PT ;  /* 0x000000751000720c */ /* 0x000fc60003f86270 */
[----:B------:R-:W-:Y:S02]  /*c660*/  IMAD.IADD R12, R12, 0x1, R11 ;  /* 0x000000010c0c7824 */ /* 0x000fe400078e020b */
[C---:B------:R-:W-:Y:S02]  /*c670*/  IMAD R11, R19.reuse, 0x7800, R132 ;  /* 0x00007800130b7824 */ /* 0x040fe400078e0284 */
[----:B------:R-:W-:Y:S02]  /*c680*/  IMAD R13, R19, 0x7800, R12 ;  /* 0x00007800130d7824 */ /* 0x000fe400078e020c */
[C---:B------:R-:W-:Y:S02]  /*c690*/  IMAD.IADD R11, R18.reuse, 0x1, R11 ;  /* 0x00000001120b7824 */ /* 0x040fe400078e020b */
[----:B------:R-:W-:-:S03]  /*c6a0*/  IMAD.IADD R36, R18, 0x1, R13 ;  /* 0x0000000112247824 */ /* 0x000fc600078e020d */
[----:B------:R0:W1:Y:S04]  /*c6b0*/  LDS.128 R12, [R11+0x1a400] ;  /* 0x01a400000b0c7984 */ /* 0x0000680000000c00 */
[----:B------:R-:W4:Y:S01]  /*c6c0*/  LDS.128 R36, [R36+0x1a400] ;  /* 0x01a4000024247984 */ /* 0x000f220000000c00 */
[----:B------:R-:W-:Y:S05]  /*c6d0*/  @P4 BRA `(.L_x_2720) ;  /* 0x0000000c004c4947 */ /* 0x000fea0003800000 */
[----:B------:R-:W-:Y:S01]  /*c6e0*/  SHF.R.U32.HI R44, RZ, 0x8, R73 ;  /* 0x00000008ff2c7819 */ /* 0x000fe20000011649 */
[----:B----4-:R-:W-:Y:S01]  /*c6f0*/  IMAD.MOV.U32 R49, RZ, RZ, R36 ;  /* 0x000000ffff317224 */ /* 0x010fe200078e0024 */
[----:B-1----:R-:W-:Y:S02]  /*c700*/  MOV R48, R12 ;  /* 0x0000000c00307202 */ /* 0x002fe40000000f00 */
[----:B------:R-:W-:Y:S01]  /*c710*/  SHF.R.U32.HI R51, RZ, 0x8, R75 ;  /* 0x00000008ff337819 */ /* 0x000fe2000001164b */
[----:B------:R-:W-:Y:S01]  /*c720*/  IMAD.SHL.U32 R12, R44, 0x100, RZ ;  /* 0x000001002c0c7824 */ /* 0x000fe200078e00ff */
[----:B0-----:R-:W-:Y:S01]  /*c730*/  LOP3.LUT R11, R73, 0xff0000ff, RZ, 0xc0, !PT ;  /* 0xff0000ff490b7812 */ /* 0x001fe200078ec0ff */
[----:B------:R-:W-:Y:S01]  /*c740*/  IMAD.MOV.U32 R44, RZ, RZ, R14 ;  /* 0x000000ffff2c7224 */ /* 0x000fe200078e000e */
[----:B------:R-:W-:Y:S01]  /*c750*/  SHF.R.U32.HI R56, RZ, 0x10, R73 ;  /* 0x00000010ff387819 */ /* 0x000fe20000011649 */
[----:B------:R-:W-:Y:S01]  /*c760*/  IMAD.SHL.U32 R51, R51, 0x100, RZ ;  /* 0x0000010033337824 */ /* 0x000fe200078e00ff */
[----:B------:R-:W-:-:S02]  /*c770*/  SHF.R.U32.HI R53, RZ, 0x8, R61 ;  /* 0x00000008ff357819 */ /* 0x000fc4000001163d */
[----:B------:R-:W-:Y:S02]  /*c780*/  SHF.R.U32.HI R54, RZ, 0x10, R75 ;  /* 0x00000010ff367819 */ /* 0x000fe4000001164b */
[----:B------:R-:W-:Y:S01]  /*c790*/  SHF.R.U32.HI R55, RZ, 0x8, R63 ;  /* 0x00000008ff377819 */ /* 0x000fe2000001163f */
[----:B------:R-:W-:Y:S01]  /*c7a0*/  IMAD.SHL.U32 R53, R53, 0x100, RZ ;  /* 0x0000010035357824 */ /* 0x000fe200078e00ff */
[----:B------:R-:W-:Y:S02]  /*c7b0*/  LOP3.LUT R11, R11, 0xff00, R12, 0xf8, !PT ;  /* 0x0000ff000b0b7812 */ /* 0x000fe400078ef80c */
[----:B------:R-:W-:Y:S01]  /*c7c0*/  SHF.L.U32 R14, R56, 0x10, RZ ;  /* 0x00000010380e7819 */ /* 0x000fe200000006ff */
[----:B------:R-:W-:Y:S01]  /*c7d0*/  IMAD.SHL.U32 R55, R55, 0x100, RZ ;  /* 0x0000010037377824 */ /* 0x000fe200078e00ff */
[----:B------:R-:W-:Y:S02]  /*c7e0*/  LOP3.LUT R46, R75, 0xff0000ff, RZ, 0xc0, !PT ;  /* 0xff0000ff4b2e7812 */ /* 0x000fe400078ec0ff */
[----:B------:R-:W-:-:S02]  /*c7f0*/  LOP3.LUT R50, R61, 0xff0000ff, RZ, 0xc0, !PT ;  /* 0xff0000ff3d327812 */ /* 0x000fc400078ec0ff */
[----:B------:R-:W-:Y:S01]  /*c800*/  LOP3.LUT R14, R11, 0xff0000, R14, 0xf8, !PT ;  /* 0x00ff00000b0e7812 */ /* 0x000fe200078ef80e */
[----:B------:R-:W-:Y:S01]  /*c810*/  IMAD.U32 R11, R54, 0x10000, RZ ;  /* 0x00010000360b7824 */ /* 0x000fe200078e00ff */
[----:B------:R-:W-:Y:S02]  /*c820*/  LOP3.LUT R46, R46, 0xff00, R51, 0xf8, !PT ;  /* 0x0000ff002e2e7812 */ /* 0x000fe400078ef833 */
[----:B------:R-:W-:Y:S02]  /*c830*/  LOP3.LUT R52, R63, 0xff0000ff, RZ, 0xc0, !PT ;  /* 0xff0000ff3f347812 */ /* 0x000fe400078ec0ff */
[----:B------:R-:W-:Y:S02]  /*c840*/  LOP3.LUT R36, R50, 0xff00, R53, 0xf8, !PT ;  /* 0x0000ff0032247812 */ /* 0x000fe400078ef835 */
[----:B------:R-:W-:Y:S02]  /*c850*/  F2FP.F16.E4M3.UNPACK_B R54, R146.H1 ;  /* 0x00000092ff36723e */ /* 0x000fe400030006ff */
[----:B------:R-:W-:-:S02]  /*c860*/  F2FP.F16.E4M3.UNPACK_B R51, R49.H1 ;  /* 0x00000031ff33723e */ /* 0x000fc400030006ff */
[----:B------:R-:W-:Y:S02]  /*c870*/  F2FP.F16.E4M3.UNPACK_B R50, R48.H1 ;  /* 0x00000030ff32723e */ /* 0x000fe400030006ff */
[----:B------:R-:W-:Y:S01]  /*c880*/  LOP3.LUT R12, R52, 0xff00, R55, 0xf8, !PT ;  /* 0x0000ff00340c7812 */ /* 0x000fe200078ef837 */
[----:B------:R-:W-:Y:S01]  /*c890*/  HADD2.F32 R55, -RZ, R54.H0_H0 ;  /* 0x20000036ff377230 */ /* 0x000fe20000004100 */
[----:B------:R-:W-:Y:S01]  /*c8a0*/  LOP3.LUT R11, R46, 0xff0000, R11, 0xf8, !PT ;  /* 0x00ff00002e0b7812 */ /* 0x000fe200078ef80b */
[----:B------:R-:W-:Y:S01]  /*c8b0*/  HADD2.F32 R46, -RZ, R51.H0_H0 ;  /* 0x20000033ff2e7230 */ /* 0x000fe20000004100 */
[----:B------:R-:W-:Y:S01]  /*c8c0*/  MOV R47, R38 ;  /* 0x00000026002f7202 */ /* 0x000fe20000000f00 */
[----:B------:R-:W-:Y:S01]  /*c8d0*/  HADD2.F32 R38, -RZ, R50.H0_H0 ;  /* 0x20000032ff267230 */ /* 0x000fe20000004100 */
[----:B------:R-:W-:Y:S01]  /*c8e0*/  F2FP.F16.E4M3.UNPACK_B R52, R148.H1 ;  /* 0x00000094ff34723e */ /* 0x000fe200030006ff */
[----:B------:R-:W-:Y:S01]  /*c8f0*/  HADD2.F32 R54, -RZ, R54.H1_H1 ;  /* 0x30000036ff367230 */ /* 0x000fe20000004100 */
[----:B------:R-:W-:Y:S01]  /*c900*/  SHF.R.U32.HI R57, RZ, 0x10, R61 ;  /* 0x00000010ff397819 */ /* 0x000fe2000001163d */
[----:B------:R-:W-:Y:S01]  /*c910*/  FMUL.FTZ R61, R46, R55 ;  /* 0x000000372e3d7220 */ /* 0x000fe20000410000 */
[----:B------:R-:W-:Y:S01]  /*c920*/  SHF.R.U32.HI R59, RZ, 0x10, R63 ;  /* 0x00000010ff3b7819 */ /* 0x000fe2000001163f */
[----:B------:R-:W-:-:S02]  /*c930*/  HADD2.F32 R53, -RZ, R52.H0_H0 ;  /* 0x20000034ff357230 */ /* 0x000fc40000004100 */
        /* <DEDUP_REMOVED lines=10> */
[----:B------:R-:W-:Y:S01]  /*c9e0*/  IMAD.U32 R57, R57, 0x10000, RZ ;  /* 0x0001000039397824 */ /* 0x000fe200078e00ff */
[----:B------:R-:W-:Y:S01]  /*c9f0*/  LOP3.LUT R12, R12, 0xff0000, R59, 0xf8, !PT ;  /* 0x00ff00000c0c7812 */ /* 0x000fe200078ef83b */
[-C--:B------:R-:W-:Y:S01]  /*ca00*/  FMUL.FTZ R49, R51, R54.reuse ;  /* 0x0000003633317220 */ /* 0x080fe20000410000 */
[----:B------:R-:W-:Y:S01]  /*ca10*/  FMUL.FTZ R56, R50, R54 ;  /* 0x0000003632387220 */ /* 0x000fe20000410000 */
[----:B------:R-:W-:Y:S01]  /*ca20*/  F2FP.F16.E4M3.UNPACK_B R148, R148 ;  /* 0x00000094ff94723e */ /* 0x000fe200020006ff */
[----:B------:R-:W-:Y:S01]  /*ca30*/  HADD2.F32 R59, -RZ, R146.H0_H0 ;  /* 0x20000092ff3b7230 */ /* 0x000fe20000004100 */
[----:B------:R-:W-:Y:S01]  /*ca40*/  LOP3.LUT R36, R36, 0xff0000, R57, 0xf8, !PT ;  /* 0x00ff000024247812 */ /* 0x000fe200078ef839 */
[----:B------:R-:W-:-:S02]  /*ca50*/  HADD2.F32 R54, -RZ, R53.H0_H0 ;  /* 0x20000035ff367230 */ /* 0x000fc40000004100 */
[-C--:B------:R-:W-:Y:S01]  /*ca60*/  FFMA.FTZ R49, R50, R55.reuse, -R49 ;  /* 0x0000003732317223 */ /* 0x080fe20000010831 */
[----:B------:R-:W-:Y:S02]  /*ca70*/  HADD2.F32 R48, -RZ, R52.H0_H0 ;  /* 0x20000034ff307230 */ /* 0x000fe40000004100 */
        /* <DEDUP_REMOVED lines=17> */
[-C--:B------:R-:W-:Y:S01]  /*cb90*/  F2FP.F16.E4M3.UNPACK_B R52, R44.reuse.H1 ;  /* 0x0000002cff34723e */ /* 0x080fe200030006ff */
[----:B------:R-:W-:Y:S01]  /*cba0*/  HADD2.F32 R57, -RZ, R56.H0_H0 ;  /* 0x20000038ff397230 */ /* 0x000fe20000004100 */
[----:B------:R-:W-:Y:S01]  /*cbb0*/  F2FP.F16.E4M3.UNPACK_B R147, R147 ;  /* 0x00000093ff93723e */ /* 0x000fe200020006ff */
[----:B------:R-:W-:Y:S01]  /*cbc0*/  HADD2.F32 R63, -RZ, R54.H1_H1 ;  /* 0x30000036ff3f7230 */ /* 0x000fe20000004100 */
[----:B------:R-:W-:Y:S01]  /*cbd0*/  F2FP.F16.E4M3.UNPACK_B R44, R44 ;  /* 0x0000002cff2c723e */ /* 0x000fe200020006ff */
[----:B------:R-:W-:-:S02]  /*cbe0*/  HADD2.F32 R54, -RZ, R52.H0_H0 ;  /* 0x20000034ff367230 */ /* 0x000fc40000004100 */
[----:B------:R-:W-:Y:S01]  /*cbf0*/  FMUL.FTZ R73, R57, R61 ;  /* 0x0000003d39497220 */ /* 0x000fe20000410000 */
[--C-:B------:R-:W-:Y:S01]  /*cc00*/  HADD2.F32 R60, -RZ, R59.reuse.H0_H0 ;  /* 0x2000003bff3c7230 */ /* 0x100fe20000004100 */
[----:B------:R-:W-:Y:S01]  /*cc10*/  F2FP.F16.E4M3.UNPACK_B R149, R149 ;  /* 0x00000095ff95723e */ /* 0x000fe200020006ff */
[----:B------:R-:W-:Y:S02]  /*cc20*/  HADD2.F32 R58, -RZ, R56.H1_H1 ;  /* 0x30000038ff3a7230 */ /* 0x000fe40000004100 */
[C---:B------:R-:W-:Y:S01]  /*cc30*/  FMUL.FTZ R62, R54.reuse, R61 ;  /* 0x0000003d363e7220 */ /* 0x040fe20000410000 */
[----:B------:R-:W-:Y:S02]  /*cc40*/  HADD2.F32 R56, -RZ, R52.H1_H1 ;  /* 0x30000034ff387230 */ /* 0x000fe40000004100 */
[----:B------:R-:W-:Y:S01]  /*cc50*/  FFMA.FTZ R52, R54, R60, -R73 ;  /* 0x0000003c36347223 */ /* 0x000fe20000010849 */
[----:B------:R-:W-:Y:S02]  /*cc60*/  HADD2.F32 R59, -RZ, R59.H1_H1 ;  /* 0x3000003bff3b7230 */ /* 0x000fe40000004100 */
[----:B------:R-:W-:Y:S01]  /*cc70*/  FMUL.FTZ R61, R58, R63 ;  /* 0x0000003f3a3d7220 */ /* 0x000fe20000410000 */
[----:B------:R-:W-:Y:S01]  /*cc80*/  F2FP.F16.E4M3.UNPACK_B R54, R47 ;  /* 0x0000002fff36723e */ /* 0x000fe200020006ff */
[----:B------:R-:W-:Y:S01]  /*cc90*/  FMUL.FTZ R73, R56, R63 ;  /* 0x0000003f38497220 */ /* 0x000fe20000410000 */
[----:B------:R-:W-:-:S02]  /*cca0*/  HADD2.F32 R47, -RZ, R44.H0_H0 ;  /* 0x2000002cff2f7230 */ /* 0x000fc40000004100 */
[-C--:B------:R-:W-:Y:S01]  /*ccb0*/  FFMA.FTZ R63, R56, R59.reuse, -R61 ;  /* 0x0000003b383f7223 */ /* 0x080fe2000001083d */
[----:B------:R-:W-:Y:S02]  /*ccc0*/  HADD2.F32 R44, -RZ, R44.H1_H1 ;  /* 0x3000002cff2c7230 */ /* 0x000fe40000004100 */
[----:B------:R-:W-:Y:S01]  /*ccd0*/  FFMA.FTZ R73, R58, R59, R73 ;  /* 0x0000003b3a497223 */ /* 0x000fe20000010049 */
[--C-:B------:R-:W-:Y:S02]  /*cce0*/  HADD2.F32 R58, -RZ, R147.reuse.H0_H0 ;  /* 0x20000093ff3a7230 */ /* 0x100fe40000004100 */
[----:B------:R-:W-:Y:S01]  /*ccf0*/  FFMA.FTZ R62, R57, R60, R62 ;  /* 0x0000003c393e7223 */ /* 0x000fe2000001003e */
[----:B------:R-:W-:Y:S02]  /*cd00*/  HADD2.F32 R56, -RZ, R54.H0_H0 ;  /* 0x20000036ff387230 */ /* 0x000fe40000004100 */
[----:B------:R-:W-:Y:S01]  /*cd10*/  FFMA.FTZ R55, R55, R148, R146 ;  /* 0x0000009437377223 */ /* 0x000fe20000010092 */
[----:B------:R-:W-:-:S02]  /*cd20*/  HADD2.F32 R147, -RZ, R147.H1_H1 ;  /* 0x30000093ff937230 */ /* 0x000fc40000004100 */
[-C--:B------:R-:W-:Y:S01]  /*cd30*/  FMUL.FTZ R59, R47, R58.reuse ;  /* 0x0000003a2f3b7220 */ /* 0x080fe20000410000 */
[----:B------:R-:W-:Y:S02]  /*cd40*/  HADD2.F32 R54, -RZ, R54.H1_H1 ;  /* 0x30000036ff367230 */ /* 0x000fe40000004100 */
[----:B------:R-:W-:Y:S01]  /*cd50*/  FMUL.FTZ R60, R56, R58 ;  /* 0x0000003a383c7220 */ /* 0x000fe20000410000 */
[--C-:B------:R-:W-:Y:S01]  /*cd60*/  HADD2.F32 R57, -RZ, R149.reuse.H0_H0 ;  /* 0x20000095ff397230 */ /* 0x100fe20000004100 */
[----:B------:R-:W-:Y:S01]  /*cd70*/  F2FP.SATFINITE.E4M3.F32.PACK_AB_MERGE_C R46, R51, R46, RZ ;  /* 0x0000002e332e723e */ /* 0x000fe200048070ff */
[----:B------:R-:W-:Y:S02]  /*cd80*/  HADD2.F32 R149, -RZ, R149.H1_H1 ;  /* 0x30000095ff957230 */ /* 0x000fe40000004100 */
[-C--:B------:R-:W-:Y:S01]  /*cd90*/  FMUL.FTZ R61, R54, R147.reuse ;  /* 0x00000093363d7220 */ /* 0x080fe20000410000 */
[----:B------:R-:W-:Y:S01]  /*cda0*/  FMUL.FTZ R147, R44, R147 ;  /* 0x000000932c937220 */ /* 0x000fe20000410000 */
[----:B------:R-:W-:Y:S01]  /*cdb0*/  FFMA.FTZ R59, R56, R57, R59 ;  /* 0x00000039383b7223 */ /* 0x000fe2000001003b */
[----:B------:R-:W-:Y:S01]  /*cdc0*/  F2FP.SATFINITE.E4M3.F32.PACK_AB_MERGE_C R38, R49, R38, RZ ;  /* 0x000000263126723e */ /* 0x000fe200048070ff */
[-C--:B------:R-:W-:Y:S01]  /*cdd0*/  FFMA.FTZ R61, R44, R149.reuse, -R61 ;  /* 0x000000952c3d7223 */ /* 0x080fe2000001083d */
[----:B------:R-:W-:Y:S01]  /*cde0*/  FFMA.FTZ R56, R54, R149, R147 ;  /* 0x0000009536387223 */ /* 0x000fe20000010093 */
[----:B------:R-:W-:Y:S01]  /*cdf0*/  F2FP.F16.E4M3.UNPACK_B R51, R37 ;  /* 0x00000025ff33723e */ /* 0x000fe200020006ff */
[----:B------:R-:W-:Y:S01]  /*ce00*/  FFMA.FTZ R60, R47, R57, -R60 ;  /* 0x000000392f3c7223 */ /* 0x000fe2000001083c */
[----:B------:R-:W-:-:S02]  /*ce10*/  F2FP.F16.E4M3.UNPACK_B R54, R36 ;  /* 0x00000024ff36723e */ /* 0x000fc400020006ff */
[----:B------:R-:W-:Y:S02]  /*ce20*/  F2FP.F16.E4M3.UNPACK_B R49, R13 ;  /* 0x0000000dff31723e */ /* 0x000fe400020006ff */
[----:B------:R-:W-:Y:S01]  /*ce30*/  F2FP.SATFINITE.E4M3.F32.PACK_AB_MERGE_C R44, R63, R52, RZ ;  /* 0x000000343f2c723e */ /* 0x000fe200048070ff */
[--C-:B------:R-:W-:Y:S01]  /*ce40*/  HADD2.F32 R57, -RZ, R54.reuse.H0_H0 ;  /* 0x20000036ff397230 */ /* 0x100fe20000004100 */
[----:B------:R-:W-:Y:S01]  /*ce50*/  F2FP.SATFINITE.E4M3.F32.PACK_AB_MERGE_C R46, R55, R50, R46 ;  /* 0x00000032372e723e */ /* 0x000fe2000480702e */
[----:B------:R-:W-:Y:S01]  /*ce60*/  HADD2.F32 R50, -RZ, R51.H0_H0 ;  /* 0x20000033ff327230 */ /* 0x000fe20000004100 */
[----:B------:R-:W-:Y:S02]  /*ce70*/  F2FP.SATFINITE.E4M3.F32.PACK_AB_MERGE_C R62, R73, R62, RZ ;  /* 0x0000003e493e723e */ /* 0x000fe400048070ff */
        /* <DEDUP_REMOVED lines=22> */
[----:B------:R-:W-:Y:S01]  /*cfe0*/  F2FP.F16.E4M3.UNPACK_B R59, R12 ;  /* 0x0000000cff3b723e */ /* 0x000fe200020006ff */
[----:B------:R-:W-:Y:S01]  /*cff0*/  HADD2.F32 R54, -RZ, R55.H0_H0 ;  /* 0x20000037ff367230 */ /* 0x000fe20000004100 */
[----:B------:R-:W-:Y:S01]  /*d000*/  F2FP.SATFINITE.E4M3.F32.PACK_AB_MERGE_C R44, R61, R60, R44 ;  /* 0x0000003c3d2c723e */ /* 0x000fe2000480702c */
[----:B------:R-:W-:Y:S01]  /*d010*/  HADD2.F32 R37, -RZ, R50.H0_H0 ;  /* 0x20000032ff257230 */ /* 0x000fe20000004100 */
[----:B------:R-:W-:Y:S01]  /*d020*/  F2FP.F16.E4M3.UNPACK_B R61, R12.H1 ;  /* 0x0000000cff3d723e */ /* 0x000fe200030006ff */
[----:B------:R-:W-:-:S02]  /*d030*/  HADD2.F32 R53, -RZ, R52.H1_H1 ;  /* 0x30000034ff357230 */ /* 0x000fc40000004100 */
[-C--:B------:R-:W-:Y:S01]  /*d040*/  FMUL.FTZ R58, R51, R54.reuse ;  /* 0x00000036333a7220 */ /* 0x080fe20000410000 */
[----:B------:R-:W-:Y:S02]  /*d050*/  HADD2.F32 R56, -RZ, R55.H1_H1 ;  /* 0x30000037ff387230 */ /* 0x000fe40000004100 */
[----:B------:R-:W-:Y:S01]  /*d060*/  FMUL.FTZ R54, R37, R54 ;  /* 0x0000003625367220 */ /* 0x000fe20000410000 */
[----:B------:R-:W-:Y:S01]  /*d070*/  HADD2.F32 R50, -RZ, R50.H1_H1 ;  /* 0x30000032ff327230 */ /* 0x000fe20000004100 */
[----:B------:R-:W-:Y:S01]  /*d080*/  F2FP.F16.E4M3.UNPACK_B R12, R11 ;  /* 0x0000000bff0c723e */ /* 0x000fe200020006ff */
        /* <DEDUP_REMOVED lines=56> */
.L_x_2720:
[----:B------:R-:W-:Y:S05]  /*d410*/  BSYNC B2 ;  /* 0x0000000000027941 */ /* 0x000fea0003800000 */
.L_x_2719:
[----:B-1----:R1:W-:Y:S04]  /*d420*/  ST.E.128 desc[UR52][R40.64], R12 ;  /* 0x0000000c28007985 */ /* 0x0023e8000c101d34 */
[----:B----4-:R1:W-:Y:S02]  /*d430*/  @!P2 ST.E.128 desc[UR52][R42.64], R36 ;  /* 0x000000242a00a985 */ /* 0x0103e4000c101d34 */
.L_x_2718:
[----:B------:R-:W-:Y:S05]  /*d440*/  BSYNC B1 ;  /* 0x0000000000017941 */ /* 0x000fea0003800000 */
.L_x_2717:
[----:B------:R-:W-:Y:S01]  /*d450*/  ISETP.NE.AND P2, PT, R32, RZ, PT ;  /* 0x000000ff2000720c */ /* 0x000fe20003f45270 */
[----:B------:R-:W-:-:S12]  /*d460*/  BSSY B1, `(.L_x_2721) ;  /* 0x00000f1000017945 */ /* 0x000fd80003800000 */
[----:B------:R-:W-:Y:S05]  /*d470*/  @!P2 BRA `(.L_x_2722) ;  /* 0x0000000c00bca947 */ /* 0x000fea0003800000 */
[----:B0---4-:R-:W-:Y:S01]  /*d480*/  SEL R11, R118, R145, !P3 ;  /* 0x00000091760b7207 */ /* 0x011fe20005800000 */
[----:B------:R-:W-:Y:S01]  /*d490*/  BSSY B2, `(.L_x_2723) ;  /* 0x00000eb000027945 */ /* 0x000fe20003800000 */
[----:B-1----:R-:W-:Y:S02]  /*d4a0*/  IADD3 R40, P2, R29, R45, RZ ;  /* 0x0000002d1d287210 */ /* 0x002fe40007f5e0ff */
[----:B------:R-:W-:Y:S02]  /*d4b0*/  SHF.R.S32.HI R12, RZ, 0x1f, R11 ;  /* 0x0000001fff0c7819 */ /* 0x000fe4000001140b */
[----:B------:R-:W-:Y:S02]  /*d4c0*/  IADD3.X R41, R119, R111, RZ, P2, !PT ;  /* 0x0000006f77297210 */ /* 0x000fe400017fe4ff */
        /* <DEDUP_REMOVED lines=21> */
[--C-:B0-----:R-:W-:Y:S01]  /*d620*/  SHF.R.U32.HI R11, RZ, 0x8, R77.reuse ;  /* 0x00000008ff0b7819 */ /* 0x101fe2000001164d */
[----:B----4-:R-:W-:Y:S01]  /*d630*/  IMAD.MOV.U32 R50, RZ, RZ, R36 ;  /* 0x000000ffff327224 */ /* 0x010fe200078e0024 */
[----:B------:R-:W-:Y:S01]  /*d640*/  SHF.R.U32.HI R55, RZ, 0x10, R77 ;  /* 0x00000010ff377819 */ /* 0x000fe2000001164d */
[----:B-1----:R-:W-:Y:S01]  /*d650*/  IMAD.MOV.U32 R44, RZ, RZ, R14 ;  /* 0x000000ffff2c7224 */ /* 0x002fe200078e000e */
[----:B------:R-:W-:Y:S01]  /*d660*/  LOP3.LUT R46, R77, 0xff0000ff, RZ, 0xc0, !PT ;  /* 0xff0000ff4d2e7812 */ /* 0x000fe200078ec0ff */
[----:B------:R-:W-:Y:S01]  /*d670*/  IMAD.SHL.U32 R11, R11, 0x100, RZ ;  /* 0x000001000b0b7824 */ /* 0x000fe200078e00ff */
[----:B------:R-:W-:Y:S01]  /*d680*/  SHF.R.U32.HI R53, RZ, 0x8, R65 ;  /* 0x00000008ff357819 */ /* 0x000fe20000011641 */
[----:B------:R-:W-:Y:S01]  /*d690*/  IMAD.U32 R14, R55, 0x10000, RZ ;  /* 0x00010000370e7824 */ /* 0x000fe200078e00ff */
[----:B------:R-:W-:Y:S02]  /*d6a0*/  SHF.R.U32.HI R52, RZ, 0x8, R67 ;  /* 0x00000008ff347819 */ /* 0x000fe40000011643 */
[----:B------:R-:W-:Y:S01]  /*d6b0*/  SHF.R.U32.HI R54, RZ, 0x8, R79 ;  /* 0x00000008ff367819 */ /* 0x000fe2000001164f */
[----:B------:R-:W-:Y:S01]  /*d6c0*/  IMAD.SHL.U32 R36, R53, 0x100, RZ ;  /* 0x0000010035247824 */ /* 0x000fe200078e00ff */
[----:B------:R-:W-:Y:S01]  /*d6d0*/  LOP3.LUT R11, R46, 0xff00, R11, 0xf8, !PT ;  /* 0x0000ff002e0b7812 */ /* 0x000fe200078ef80b */
[----:B------:R-:W-:Y:S01]  /*d6e0*/  IMAD.SHL.U32 R46, R52, 0x100, RZ ;  /* 0x00000100342e7824 */ /* 0x000fe200078e00ff */
[----:B------:R-:W-:-:S02]  /*d6f0*/  LOP3.LUT R49, R65, 0xff0000ff, RZ, 0xc0, !PT ;  /* 0xff0000ff41317812 */ /* 0x000fc400078ec0ff */
[----:B------:R-:W-:Y:S02]  /*d700*/  LOP3.LUT R51, R67, 0xff0000ff, RZ, 0xc0, !PT ;  /* 0xff0000ff43337812 */ /* 0x000fe400078ec0ff */
[----:B------:R-:W-:Y:S02]  /*d710*/  MOV R48, R12 ;  /* 0x0000000c00307202 */ /* 0x000fe40000000f00 */
[----:B------:R-:W-:Y:S02]  /*d720*/  SHF.R.U32.HI R59, RZ, 0x10, R79 ;  /* 0x00000010ff3b7819 */ /* 0x000fe4000001164f */
[----:B------:R-:W-:Y:S02]  /*d730*/  LOP3.LUT R47, R79, 0xff0000ff, RZ, 0xc0, !PT ;  /* 0xff0000ff4f2f7812 */ /* 0x000fe400078ec0ff */
[----:B------:R-:W-:Y:S02]  /*d740*/  SHF.L.U32 R12, R54, 0x8, RZ ;  /* 0x00000008360c7819 */ /* 0x000fe400000006ff */
[----:B------:R-:W-:-:S02]  /*d750*/  LOP3.LUT R55, R49, 0xff00, R36, 0xf8, !PT ;  /* 0x0000ff0031377812 */ /* 0x000fc400078ef824 */
[----:B------:R-:W-:Y:S02]  /*d760*/  LOP3.LUT R57, R51, 0xff00, R46, 0xf8, !PT ;  /* 0x0000ff0033397812 */ /* 0x000fe400078ef82e */
[----:B------:R-:W-:Y:S02]  /*d770*/  LOP3.LUT R14, R11, 0xff0000, R14, 0xf8, !PT ;  /* 0x00ff00000b0e7812 */ /* 0x000fe400078ef80e */
[----:B------:R-:W-:Y:S02]  /*d780*/  LOP3.LUT R12, R47, 0xff00, R12, 0xf8, !PT ;  /* 0x0000ff002f0c7812 */ /* 0x000fe400078ef80c */
[----:B------:R-:W-:Y:S02]  /*d790*/  SHF.L.U32 R11, R59, 0x10, RZ ;  /* 0x000000103b0b7819 */ /* 0x000fe400000006ff */
[----:B------:R-:W-:Y:S02]  /*d7a0*/  F2FP.F16.E4M3.UNPACK_B R54, R141.H1 ;  /* 0x0000008dff36723e */ /* 0x000fe400030006ff */
[----:B------:R-:W-:-:S02]  /*d7b0*/  F2FP.F16.E4M3.UNPACK_B R51, R50.H1 ;  /* 0x00000032ff33723e */ /* 0x000fc400030006ff */
        /* <DEDUP_REMOVED lines=8> */
[----:B------:R-:W-:Y:S02]  /*d840*/  IMAD.U32 R36, R58, 0x10000, RZ ;  /* 0x000100003a247824 */ /* 0x000fe400078e00ff */
[----:B------:R-:W-:Y:S01]  /*d850*/  FMUL.FTZ R59, R47, R12 ;  /* 0x0000000c2f3b7220 */ /* 0x000fe20000410000 */
[----:B------:R-:W-:-:S02]  /*d860*/  HADD2.F32 R53, -RZ, R52.H0_H0 ;  /* 0x20000034ff357230 */ /* 0x000fc40000004100 */
[----:B------:R-:W-:Y:S01]  /*d870*/  FMUL.FTZ R58, R46, R12 ;  /* 0x0000000c2e3a7220 */ /* 0x000fe20000410000 */
[----:B------:R-:W-:Y:S01]  /*d880*/  IMAD.U32 R56, R56, 0x10000, RZ ;  /* 0x0001000038387824 */ /* 0x000fe200078e00ff */
[----:B------:R-:W-:Y:S01]  /*d890*/  LOP3.LUT R36, R55, 0xff0000, R36, 0xf8, !PT ;  /* 0x00ff000037247812 */ /* 0x000fe200078ef824 */
[----:B------:R-:W-:Y:S02]  /*d8a0*/  HADD2.F32 R49, -RZ, R49.H1_H1 ;  /* 0x30000031ff317230 */ /* 0x000fe40000004100 */
[-C--:B------:R-:W-:Y:S01]  /*d8b0*/  FFMA.FTZ R46, R46, R53.reuse, -R59 ;  /* 0x000000352e2e7223 */ /* 0x080fe2000001083b */
[----:B------:R-:W-:Y:S01]  /*d8c0*/  FFMA.FTZ R47, R47, R53, R58 ;  /* 0x000000352f2f7223 */ /* 0x000fe2000001003a */
[----:B------:R-:W-:Y:S01]  /*d8d0*/  HADD2.F32 R53, -RZ, R54.H1_H1 ;  /* 0x30000036ff357230 */ /* 0x000fe20000004100 */
[----:B------:R-:W-:Y:S01]  /*d8e0*/  F2FP.F16.E4M3.UNPACK_B R141, R141 ;  /* 0x0000008dff8d723e */ /* 0x000fe200020006ff */
[----:B------:R-:W-:Y:S01]  /*d8f0*/  HADD2.F32 R54, -RZ, R51.H1_H1 ;  /* 0x30000033ff367230 */ /* 0x000fe20000004100 */
[----:B------:R-:W-:Y:S01]  /*d900*/  F2FP.F16.E4M3.UNPACK_B R51, R50 ;  /* 0x00000032ff33723e */ /* 0x000fe200020006ff */
[----:B------:R-:W-:Y:S01]  /*d910*/  HADD2.F32 R55, -RZ, R52.H1_H1 ;  /* 0x30000034ff377230 */ /* 0x000fe20000004100 */
[----:B------:R-:W-:-:S02]  /*d920*/  F2FP.F16.E4M3.UNPACK_B R52, R48 ;  /* 0x00000030ff34723e */ /* 0x000fc400020006ff */
[----:B------:R-:W-:Y:S01]  /*d930*/  LOP3.LUT R12, R57, 0xff0000, R56, 0xf8, !PT ;  /* 0x00ff0000390c7812 */ /* 0x000fe200078ef838 */
[CC--:B------:R-:W-:Y:S01]  /*d940*/  FMUL.FTZ R48, R54.reuse, R53.reuse ;  /* 0x0000003536307220 */ /* 0x0c0fe20000410000 */
[C---:B------:R-:W-:Y:S01]  /*d950*/  FMUL.FTZ R57, R49.reuse, R53 ;  /* 0x0000003531397220 */ /* 0x040fe20000410000 */
[----:B------:R-:W-:Y:S01]  /*d960*/  F2FP.F16.E4M3.UNPACK_B R143, R143 ;  /* 0x0000008fff8f723e */ /* 0x000fe200020006ff */
[----:B------:R-:W-:Y:S02]  /*d970*/  HADD2.F32 R56, -RZ, R141.H0_H0 ;  /* 0x2000008dff387230 */ /* 0x000fe40000004100 */
[-C--:B------:R-:W-:Y:S01]  /*d980*/  FFMA.FTZ R49, R49, R55.reuse, -R48 ;  /* 0x0000003731317223 */ /* 0x080fe20000010830 */
[----:B------:R-:W-:Y:S02]  /*d990*/  HADD2.F32 R53, -RZ, R51.H0_H0 ;  /* 0x20000033ff357230 */ /* 0x000fe40000004100 */
[----:B------:R-:W-:Y:S01]  /*d9a0*/  FFMA.FTZ R48, R54, R55, R57 ;  /* 0x0000003736307223 */ /* 0x000fe20000010039 */
        /* <DEDUP_REMOVED lines=10> */
[----:B------:R-:W-:-:S02]  /*da50*/  HADD2.F32 R143, -RZ, R143.H1_H1 ;  /* 0x3000008fff8f7230 */ /* 0x000fc40000004100 */
[-C--:B------:R-:W-:Y:S01]  /*da60*/  FMUL.FTZ R53, R54, R141.reuse ;  /* 0x0000008d36357220 */ /* 0x080fe20000410000 */
[----:B------:R-:W-:Y:S01]  /*da70*/  F2FP.F16.E4M3.UNPACK_B R55, R38.H1 ;  /* 0x00000026ff37723e */ /* 0x000fe200030006ff */
[C---:B------:R-:W-:Y:S01]  /*da80*/  FMUL.FTZ R141, R52.reuse, R141 ;  /* 0x0000008d348d7220 */ /* 0x040fe20000410000 */
[----:B------:R-:W-:Y:S01]  /*da90*/  F2FP.F16.E4M3.UNPACK_B R57, R144.H1 ;  /* 0x00000090ff39723e */ /* 0x000fe200030006ff */
[-C--:B------:R-:W-:Y:S01]  /*daa0*/  FFMA.FTZ R53, R52, R143.reuse, -R53 ;  /* 0x0000008f34357223 */ /* 0x080fe20000010835 */
[----:B------:R-:W-:Y:S01]  /*dab0*/  F2FP.F16.E4M3.UNPACK_B R52, R44.H1 ;  /* 0x0000002cff34723e */ /* 0x000fe200030006ff */
[----:B------:R-:W-:Y:S02]  /*dac0*/  HADD2.F32 R61, -RZ, R58.H0_H0 ;  /* 0x2000003aff3d7230 */ /* 0x000fe40000004100 */
[----:B------:R-:W-:Y:S01]  /*dad0*/  FFMA.FTZ R60, R54, R143, R141 ;  /* 0x0000008f363c7223 */ /* 0x000fe2000001008d */
        /* <DEDUP_REMOVED lines=13> */
[CC--:B------:R-:W-:Y:S01]  /*dbb0*/  FMUL.FTZ R63, R55.reuse, R58.reuse ;  /* 0x0000003a373f7220 */ /* 0x0c0fe20000410000 */
[----:B------:R-:W-:Y:S02]  /*dbc0*/  HADD2.F32 R61, -RZ, R142.H1_H1 ;  /* 0x3000008eff3d7230 */ /* 0x000fe40000004100 */
        /* <DEDUP_REMOVED lines=12> */
[----:B------:R-:W-:Y:S01]  /*dc90*/  HADD2.F32 R59, -RZ, R142.H0_H0 ;  /* 0x2000008eff3b7230 */ /* 0x000fe20000004100 */
[----:B------:R-:W-:Y:S01]  /*dca0*/  F2FP.F16.E4M3.UNPACK_B R56, R36 ;  /* 0x00000024ff38723e */ /* 0x000fe200020006ff */
[----:B------:R-:W-:-:S02]  /*dcb0*/  HADD2.F32 R57, -RZ, R144.H1_H1 ;  /* 0x30000090ff397230 */ /* 0x000fc40000004100 */
[-C--:B------:R-:W-:Y:S01]  /*dcc0*/  FMUL.FTZ R65, R52, R61.reuse ;  /* 0x0000003d34417220 */ /* 0x080fe20000410000 */
[----:B------:R-:W-:Y:S01]  /*dcd0*/  FMUL.FTZ R61, R44, R61 ;  /* 0x0000003d2c3d7220 */ /* 0x000fe20000410000 */
[----:B------:R-:W-:Y:S02]  /*dce0*/  HADD2.F32 R55, -RZ, R144.H0_H0 ;  /* 0x20000090ff377230 */ /* 0x000fe40000004100 */
[-C--:B------:R-:W-:Y:S01]  /*dcf0*/  FMUL.FTZ R63, R54, R59.reuse ;  /* 0x0000003b363f7220 */ /* 0x080fe20000410000 */
[----:B------:R-:W-:Y:S01]  /*dd00*/  FMUL.FTZ R59, R38, R59 ;  /* 0x0000003b263b7220 */ /* 0x000fe20000410000 */
[----:B------:R-:W-:Y:S01]  /*dd10*/  FFMA.FTZ R61, R52, R57, R61 ;  /* 0x00000039343d7223 */ /* 0x000fe2000001003d */
[----:B------:R-:W-:Y:S01]  /*dd20*/  F2FP.F16.E4M3.UNPACK_B R52, R37 ;  /* 0x00000025ff34723e */ /* 0x000fe200020006ff */
[----:B------:R-:W-:Y:S01]  /*dd30*/  FFMA.FTZ R63, R38, R55, -R63 ;  /* 0x00000037263f7223 */ /* 0x000fe2000001083f */
[----:B------:R-:W-:Y:S01]  /*dd40*/  F2FP.F16.E4M3.UNPACK_B R49, R13 ;  /* 0x0000000dff31723e */ /* 0x000fe200020006ff */
[----:B------:R-:W-:Y:S01]  /*dd50*/  FFMA.FTZ R38, R54, R55, R59 ;  /* 0x0000003736267223 */ /* 0x000fe2000001003b */
[----:B------:R-:W-:Y:S01]  /*dd60*/  F2FP.SATFINITE.E4M3.F32.PACK_AB_MERGE_C R47, R53, R50, R46 ;  /* 0x00000032352f723e */ /* 0x000fe2000480702e */
[----:B------:R-:W-:Y:S01]  /*dd70*/  HADD2.F32 R50, -RZ, R52.H0_H0 ;  /* 0x20000034ff327230 */ /* 0x000fe20000004100 */
[----:B------:R-:W-:Y:S01]  /*dd80*/  F2FP.SATFINITE.E4M3.F32.PACK_AB_MERGE_C R46, R60, R51, R48 ;  /* 0x000000333c2e723e */ /* 0x000fe20004807030 */
[----:B------:R-:W-:Y:S01]  /*dd90*/  HADD2.F32 R51, -RZ, R56.H0_H0 ;  /* 0x20000038ff337230 */ /* 0x000fe20000004100 */
[----:B------:R-:W-:Y:S01]  /*dda0*/  F2FP.F16.E4M3.UNPACK_B R54, R14 ;  /* 0x0000000eff36723e */ /* 0x000fe200020006ff */
[----:B------:R-:W-:-:S02]  /*ddb0*/  HADD2.F32 R48, -RZ, R49.H0_H0 ;  /* 0x20000031ff307230 */ /* 0x000fc40000004100 */
[----:B------:R-:W-:Y:S01]  /*ddc0*/  FFMA.FTZ R44, R44, R57, -R65 ;  /* 0x000000392c2c7223 */ /* 0x000fe20000010841 */
[----:B------:R-:W-:Y:S02]  /*ddd0*/  HADD2.F32 R53, -RZ, R52.H1_H1 ;  /* 0x30000034ff357230 */ /* 0x000fe40000004100 */
[-C--:B------:R-:W-:Y:S01]  /*dde0*/  FMUL.FTZ R57, R50, R51.reuse ;  /* 0x0000003332397220 */ /* 0x080fe20000410000 */
[----:B------:R-:W-:Y:S02]  /*ddf0*/  HADD2.F32 R55, -RZ, R54.H0_H0 ;  /* 0x20000036ff377230 */ /* 0x000fe40000004100 */
[C---:B------:R-:W-:Y:S01]  /*de00*/  FMUL.FTZ R59, R48.reuse, R51 ;  /* 0x00000033303b7220 */ /* 0x040fe20000410000 */
[----:B------:R-:W-:Y:S01]  /*de10*/  HADD2.F32 R56, -RZ, R56.H1_H1 ;  /* 0x30000038ff387230 */ /* 0x000fe20000004100 */
[----:B------:R-:W-:Y:S01]  /*de20*/  F2FP.F16.E4M3.UNPACK_B R52, R37.H1 ;  /* 0x00000025ff34723e */ /* 0x000fe200030006ff */
[----:B------:R-:W-:Y:S02]  /*de30*/  HADD2.F32 R51, -RZ, R49.H1_H1 ;  /* 0x30000031ff337230 */ /* 0x000fe40000004100 */
[-C--:B------:R-:W-:Y:S01]  /*de40*/  FFMA.FTZ R48, R48, R55.reuse, -R57 ;  /* 0x0000003730307223 */ /* 0x080fe20000010839 */
[----:B------:R-:W-:Y:S01]  /*de50*/  FFMA.FTZ R49, R50, R55, R59 ;  /* 0x0000003732317223 */ /* 0x000fe2000001003b */
[----:B------:R-:W-:-:S02]  /*de60*/  HADD2.F32 R54, -RZ, R54.H1_H1 ;  /* 0x30000036ff367230 */ /* 0x000fc40000004100 */
[-C--:B------:R-:W-:Y:S01]  /*de70*/  FMUL.FTZ R58, R53, R56.reuse ;  /* 0x00000038353a7220 */ /* 0x080fe20000410000 */
[C---:B------:R-:W-:Y:S01]  /*de80*/  FMUL.FTZ R56, R51.reuse, R56 ;  /* 0x0000003833387220 */ /* 0x040fe20000410000 */
[----:B------:R-:W-:Y:S02]  /*de90*/  F2FP.F16.E4M3.UNPACK_B R55, R36.H1 ;  /* 0x00000024ff37723e */ /* 0x000fe400030006ff */
[----:B------:R-:W-:Y:S01]  /*dea0*/  F2FP.F16.E4M3.UNPACK_B R50, R13.H1 ;  /* 0x0000000dff32723e */ /* 0x000fe200030006ff */
[-C--:B------:R-:W-:Y:S01]  /*deb0*/  FFMA.FTZ R13, R51, R54.reuse, -R58 ;  /* 0x00000036330d7223 */ /* 0x080fe2000001083a */
[----:B------:R-:W-:Y:S01]  /*dec0*/  FFMA.FTZ R36, R53, R54, R56 ;  /* 0x0000003635247223 */ /* 0x000fe20000010038 */
[----:B------:R-:W-:Y:S01]  /*ded0*/  HADD2.F32 R51, -RZ, R52.H0_H0 ;  /* 0x20000034ff337230 */ /* 0x000fe20000004100 */
[----:B------:R-:W-:Y:S01]  /*dee0*/  F2FP.F16.E4M3.UNPACK_B R14, R14.H1 ;  /* 0x0000000eff0e723e */ /* 0x000fe200030006ff */
[----:B------:R-:W-:Y:S01]  /*def0*/  HADD2.F32 R56, -RZ, R55.H0_H0 ;  /* 0x20000037ff387230 */ /* 0x000fe20000004100 */
[----:B------:R-:W-:Y:S01]  /*df00*/  F2FP.SATFINITE.E4M3.F32.PACK_AB_MERGE_C R62, R67, R62, RZ ;  /* 0x0000003e433e723e */ /* 0x000fe200048070ff */
[----:B------:R-:W-:Y:S01]  /*df10*/  HADD2.F32 R37, -RZ, R50.H0_H0 ;  /* 0x20000032ff257230 */ /* 0x000fe20000004100 */
[----:B------:R-:W-:Y:S01]  /*df20*/  F2FP.SATFINITE.E4M3.F32.PACK_AB_MERGE_C R38, R61, R38, R73 ;  /* 0x000000263d26723e */ /* 0x000fe20004807049 */
[----:B------:R-:W-:-:S02]  /*df30*/  HADD2.F32 R52, -RZ, R52.H1_H1 ;  /* 0x30000034ff347230 */ /* 0x000fc40000004100 */
[-C--:B------:R-:W-:Y:S01]  /*df40*/  FMUL.FTZ R58, R51, R56.reuse ;  /* 0x00000038333a7220 */ /* 0x080fe20000410000 */
[----:B------:R-:W-:Y:S02]  /*df50*/  HADD2.F32 R55, -RZ, R55.H1_H1 ;  /* 0x30000037ff377230 */ /* 0x000fe40000004100 */
[----:B------:R-:W-:Y:S01]  /*df60*/  FMUL.FTZ R56, R37, R56 ;  /* 0x0000003825387220 */ /* 0x000fe20000410000 */
[----:B------:R-:W-:Y:S01]  /*df70*/  HADD2.F32 R50, -RZ, R50.H1_H1 ;  /* 0x30000032ff327230 */ /* 0x000fe20000004100 */
[----:B------:R-:W-:Y:S01]  /*df80*/  F2FP.SATFINITE.E4M3.F32.PACK_AB_MERGE_C R44, R44, R63, R62 ;  /* 0x0000003f2c2c723e */ /* 0x000fe2000480703e */
        /* <DEDUP_REMOVED lines=56> */
[----:B------:R-:W-:Y:S02]  /*e310*/  F2FP.SATFINITE.E4M3.F32.PACK_AB_MERGE_C R37, R36, R49, R61 ;  /* 0x000000312425723e */ /* 0x000fe4000480703d */
[----:B------:R-:W-:Y:S02]  /*e320*/  F2FP.SATFINITE.E4M3.F32.PACK_AB_MERGE_C R39, R50, R63, R51 ;  /* 0x0000003f3227723e */ /* 0x000fe40004807033 */
[----:B------:R-:W-:-:S07]  /*e330*/  MOV R36, R46 ;  /* 0x0000002e00247202 */ /* 0x000fce0000000f00 */
.L_x_2724:
[----:B------:R-:W-:Y:S05]  /*e340*/  BSYNC B2 ;  /* 0x0000000000027941 */ /* 0x000fea0003800000 */
.L_x_2723:
[----:B-1----:R1:W-:Y:S04]  /*e350*/  ST.E.128 desc[UR52][R40.64], R12 ;  /* 0x0000000c28007985 */ /* 0x0023e8000c101d34 */
[----:B----4-:R1:W-:Y:S02]  /*e360*/  @!P2 ST.E.128 desc[UR52][R42.64], R36 ;  /* 0x000000242a00a985 */ /* 0x0103e4000c101d34 */
.L_x_2722:
[----:B------:R-:W-:Y:S05]  /*e370*/  BSYNC B1 ;  /* 0x0000000000017941 */ /* 0x000fea0003800000 */
.L_x_2721:
[----:B------:R-:W-:-:S13]  /*e380*/  ISETP.NE.AND P2, PT, R33, RZ, PT ;  /* 0x000000ff2100720c */ /* 0x000fda0003f45270 */
[----:B------:R-:W-:Y:S05]  /*e390*/  @!P2 BRA `(.L_x_2673) ;  /* 0x000000140090a947 */ /* 0x000fea0003800000 */
[----:B0---4-:R-:W4:Y:S01]  /*e3a0*/  LDL R11, [R1] ;  /* 0x00000000010b7983 */ /* 0x011f220000100800 */
[----:B-1----:R-:W-:Y:S01]  /*e3b0*/  IADD3 R40, P2, R30, R45, RZ ;  /* 0x0000002d1e287210 */ /* 0x002fe20007f5e0ff */
[----:B------:R-:W-:Y:S04]  /*e3c0*/  BSSY B1, `(.L_x_2725) ;  /* 0x00000ea000017945 */ /* 0x000fe80003800000 */
[----:B------:R-:W-:Y:S01]  /*e3d0*/  IMAD.X R41, R119, 0x1, R110, P2 ;  /* 0x0000000177297824 */ /* 0x000fe200010e066e */
[----:B------:R-:W-:Y:S02]  /*e3e0*/  ISETP.GE.AND P2, PT, R3, R117, PT ;  /* 0x000000750300720c */ /* 0x000fe40003f46270 */
[----:B----4-:R-:W-:-:S04]  /*e3f0*/  LOP3.LUT P4, RZ, R11, 0x1, RZ, 0xc0, !PT ;  /* 0x000000010bff7812 */ /* 0x010fc8000788c0ff */
        /* <DEDUP_REMOVED lines=13> */
[----:B------:R-:W-:-:S03]  /*e4d0*/  IMAD R15, R19, 0x7800, R12 ;  /* 0x00007800130f7824 */ /* 0x000fc600078e020c */
[C---:B------:R-:W-:Y:S01]  /*e4e0*/  IADD3 R13, R18.reuse, R13, RZ ;  /* 0x0000000d120d7210 */ /* 0x040fe20007ffe0ff */
[----:B------:R-:W-:-:S05]  /*e4f0*/  IMAD.IADD R36, R18, 0x1, R15 ;  /* 0x0000000112247824 */ /* 0x000fca00078e020f */
[----:B------:R-:W0:Y:S04]  /*e500*/  LDS.128 R12, [R13+0x1a400] ;  /* 0x01a400000d0c7984 */ /* 0x000e280000000c00 */
[----:B------:R-:W1:Y:S01]  /*e510*/  LDS.128 R36, [R36+0x1a400] ;  /* 0x01a4000024247984 */ /* 0x000e620000000c00 */
[----:B------:R-:W-:Y:S05]  /*e520*/  @P2 BRA `(.L_x_2726) ;  /* 0x0000000c004c2947 */ /* 0x000fea0003800000 */
[----:B------:R-:W-:Y:S01]  /*e530*/  SHF.R.U32.HI R43, RZ, 0x8, R81 ;  /* 0x00000008ff2b7819 */ /* 0x000fe20000011651 */
[----:B0-----:R-:W-:Y:S01]  /*e540*/  IMAD.MOV.U32 R42, RZ, RZ, R13 ;  /* 0x000000ffff2a7224 */ /* 0x001fe200078e000d */
[----:B------:R-:W-:Y:S01]  /*e550*/  SHF.R.U32.HI R54, RZ, 0x10, R81 ;  /* 0x00000010ff367819 */ /* 0x000fe20000011651 */
[----:B-1----:R-:W-:Y:S01]  /*e560*/  IMAD.MOV.U32 R50, RZ, RZ, R36 ;  /* 0x000000ffff327224 */ /* 0x002fe200078e0024 */
[----:B------:R-:W-:Y:S01]  /*e570*/  SHF.R.U32.HI R51, RZ, 0x8, R69 ;  /* 0x00000008ff337819 */ /* 0x000fe20000011645 */
[----:B------:R-:W-:Y:S01]  /*e580*/  IMAD.SHL.U32 R13, R43, 0x100, RZ ;  /* 0x000001002b0d7824 */ /* 0x000fe200078e00ff */
[----:B------:R-:W-:Y:S01]  /*e590*/  SHF.R.U32.HI R53, RZ, 0x8, R71 ;  /* 0x00000008ff357819 */ /* 0x000fe20000011647 */
[----:B------:R-:W-:Y:S01]  /*e5a0*/  IMAD.MOV.U32 R43, RZ, RZ, R14 ;  /* 0x000000ffff2b7224 */ /* 0x000fe200078e000e */
[----:B------:R-:W-:Y:S01]  /*e5b0*/  LOP3.LUT R44, R81, 0xff0000ff, RZ, 0xc0, !PT ;  /* 0xff0000ff512c7812 */ /* 0x000fe200078ec0ff */
[----:B------:R-:W-:Y:S01]  /*e5c0*/  IMAD.SHL.U32 R51, R51, 0x100, RZ ;  /* 0x0000010033337824 */ /* 0x000fe200078e00ff */
[----:B------:R-:W-:Y:S01]  /*e5d0*/  SHF.R.U32.HI R49, RZ, 0x8, R83 ;  /* 0x00000008ff317819 */ /* 0x000fe20000011653 */
[----:B------:R-:W-:Y:S01]  /*e5e0*/  IMAD.SHL.U32 R53, R53, 0x100, RZ ;  /* 0x0000010035357824 */ /* 0x000fe200078e00ff */
[----:B------:R-:W-:Y:S01]  /*e5f0*/  LOP3.LUT R48, R69, 0xff0000ff, RZ, 0xc0, !PT ;  /* 0xff0000ff45307812 */ /* 0x000fe200078ec0ff */
[----:B------:R-:W-:Y:S01]  /*e600*/  IMAD.U32 R14, R54, 0x10000, RZ ;  /* 0x00010000360e7824 */ /* 0x000fe200078e00ff */
[----:B------:R-:W-:-:S02]  /*e610*/  LOP3.LUT R52, R71, 0xff0000ff, RZ, 0xc0, !PT ;  /* 0xff0000ff47347812 */ /* 0x000fc400078ec0ff */
[----:B------:R-:W-:Y:S02]  /*e620*/  LOP3.LUT R13, R44, 0xff00, R13, 0xf8, !PT ;  /* 0x0000ff002c0d7812 */ /* 0x000fe400078ef80d */
[----:B------:R-:W-:Y:S02]  /*e630*/  LOP3.LUT R46, R83, 0xff0000ff, RZ, 0xc0, !PT ;  /* 0xff0000ff532e7812 */ /* 0x000fe400078ec0ff */
[----:B------:R-:W-:Y:S02]  /*e640*/  SHF.R.U32.HI R56, RZ, 0x10, R83 ;  /* 0x00000010ff387819 */ /* 0x000fe40000011653 */
[----:B------:R-:W-:Y:S02]  /*e650*/  MOV R47, R12 ;  /* 0x0000000c002f7202 */ /* 0x000fe40000000f00 */
        /* <DEDUP_REMOVED lines=33> */
[----:B------:R-:W-:Y:S01]  /*e870*/  F2FP.F16.E4M3.UNPACK_B R138, R138 ;  /* 0x0000008aff8a723e */ /* 0x000fe200020006ff */
[----:B------:R-:W-:Y:S02]  /*e880*/  HADD2.F32 R54, -RZ, R140.H0_H0 ;  /* 0x2000008cff367230 */ /* 0x000fe40000004100 */
[C---:B------:R-:W-:Y:S01]  /*e890*/  FMUL.FTZ R55, R49.reuse, R55 ;  /* 0x0000003731377220 */ /* 0x040fe20000410000 */
[----:B------:R-:W-:Y:S02]  /*e8a0*/  HADD2.F32 R51, -RZ, R50.H0_H0 ;  /* 0x20000032ff337230 */ /* 0x000fe40000004100 */
[-C--:B------:R-:W-:Y:S01]  /*e8b0*/  FFMA.FTZ R59, R49, R53.reuse, -R56 ;  /* 0x00000035313b7223 */ /* 0x080fe20000010838 */
[----:B------:R-:W-:Y:S02]  /*e8c0*/  HADD2.F32 R48, -RZ, R47.H0_H0 ;  /* 0x2000002fff307230 */ /* 0x000fe40000004100 */
[----:B------:R-:W-:Y:S01]  /*e8d0*/  FFMA.FTZ R61, R52, R53, R55 ;  /* 0x00000035343d7223 */ /* 0x000fe20000010037 */
        /* <DEDUP_REMOVED lines=10> */
[----:B------:R-:W-:Y:S01]  /*e980*/  F2FP.F16.E4M3.UNPACK_B R48, R139.H1 ;  /* 0x0000008bff30723e */ /* 0x000fe200030006ff */
[C---:B------:R-:W-:Y:S01]  /*e990*/  FMUL.FTZ R57, R47.reuse, R140 ;  /* 0x0000008c2f397220 */ /* 0x040fe20000410000 */
[----:B------:R-:W-:Y:S01]  /*e9a0*/  F2FP.F16.E4M3.UNPACK_B R49, R38.H1 ;  /* 0x00000026ff31723e */ /* 0x000fe200030006ff */
[-C--:B------:R-:W-:Y:S01]  /*e9b0*/  FFMA.FTZ R58, R47, R138.reuse, -R52 ;  /* 0x0000008a2f3a7223 */ /* 0x080fe20000010834 */
[----:B------:R-:W-:Y:S01]  /*e9c0*/  F2FP.F16.E4M3.UNPACK_B R52, R137.H1 ;  /* 0x00000089ff34723e */ /* 0x000fe200030006ff */
[--C-:B------:R-:W-:Y:S01]  /*e9d0*/  HADD2.F32 R53, -RZ, R48.reuse.H0_H0 ;  /* 0x20000030ff357230 */ /* 0x100fe20000004100 */
[----:B------:R-:W-:Y:S01]  /*e9e0*/  F2FP.F16.E4M3.UNPACK_B R47, R43.H1 ;  /* 0x0000002bff2f723e */ /* 0x000fe200030006ff */
[----:B------:R-:W-:Y:S02]  /*e9f0*/  HADD2.F32 R51, -RZ, R49.H0_H0 ;  /* 0x20000031ff337230 */ /* 0x000fe40000004100 */
[----:B------:R-:W-:Y:S01]  /*ea00*/  FFMA.FTZ R57, R50, R138, R57 ;  /* 0x0000008a32397223 */ /* 0x000fe20000010039 */
        /* <DEDUP_REMOVED lines=12> */
[----:B------:R-:W-:Y:S01]  /*ead0*/  FFMA.FTZ R62, R51, R50, R60 ;  /* 0x00000032333e7223 */ /* 0x000fe2000001003c */
[C---:B------:R-:W-:Y:S01]  /*eae0*/  FMUL.FTZ R54, R47.reuse, R54 ;  /* 0x000000362f367220 */ /* 0x040fe20000410000 */
[----:B------:R-:W-:Y:S01]  /*eaf0*/  F2FP.F16.E4M3.UNPACK_B R137, R137 ;  /* 0x00000089ff89723e */ /* 0x000fe200020006ff */
[----:B------:R-:W-:Y:S01]  /*eb00*/  FFMA.FTZ R64, R47, R52, -R48 ;  /* 0x000000342f407223 */ /* 0x000fe20000010830 */
[----:B------:R-:W-:Y:S01]  /*eb10*/  F2FP.F16.E4M3.UNPACK_B R47, R38 ;  /* 0x00000026ff2f723e */ /* 0x000fe200020006ff */
[----:B------:R-:W-:Y:S01]  /*eb20*/  FFMA.FTZ R65, R49, R52, R54 ;  /* 0x0000003431417223 */ /* 0x000fe20000010036 */
[--C-:B------:R-:W-:Y:S01]  /*eb30*/  HADD2.F32 R51, -RZ, R139.reuse.H0_H0 ;  /* 0x2000008bff337230 */ /* 0x100fe20000004100 */
[----:B------:R-:W-:Y:S01]  /*eb40*/  F2FP.SATFINITE.E4M3.F32.PACK_AB_MERGE_C R44, R59, R44, RZ ;  /* 0x0000002c3b2c723e */ /* 0x000fe200048070ff */
[----:B------:R-:W-:Y:S01]  /*eb50*/  HADD2.F32 R52, -RZ, R139.H1_H1 ;  /* 0x3000008bff347230 */ /* 0x000fe20000004100 */
[----:B------:R-:W-:Y:S01]  /*eb60*/  F2FP.SATFINITE.E4M3.F32.PACK_AB_MERGE_C R61, R61, R46, RZ ;  /* 0x0000002e3d3d723e */ /* 0x000fe200048070ff */
[----:B------:R-:W-:Y:S01]  /*eb70*/  HADD2.F32 R48, -RZ, R47.H0_H0 ;  /* 0x2000002fff307230 */ /* 0x000fe20000004100 */
[----:B------:R-:W-:Y:S01]  /*eb80*/  F2FP.SATFINITE.E4M3.F32.PACK_AB_MERGE_C R46, R58, R55, R44 ;  /* 0x000000373a2e723e */ /* 0x000fe2000480702c */
[----:B------:R-:W-:Y:S01]  /*eb90*/  HADD2.F32 R38, -RZ, R43.H0_H0 ;  /* 0x2000002bff267230 */ /* 0x000fe20000004100 */
[----:B------:R-:W-:Y:S01]  /*eba0*/  F2FP.SATFINITE.E4M3.F32.PACK_AB_MERGE_C R62, R65, R62, RZ ;  /* 0x0000003e413e723e */ /* 0x000fe200048070ff */
[----:B------:R-:W-:-:S02]  /*ebb0*/  HADD2.F32 R47, -RZ, R47.H1_H1 ;  /* 0x3000002fff2f7230 */ /* 0x000fc40000004100 */
[-C--:B------:R-:W-:Y:S01]  /*ebc0*/  FMUL.FTZ R53, R48, R51.reuse ;  /* 0x0000003330357220 */ /* 0x080fe20000410000 */
[----:B------:R-:W-:Y:S02]  /*ebd0*/  HADD2.F32 R49, -RZ, R137.H0_H0 ;  /* 0x20000089ff317230 */ /* 0x000fe40000004100 */
[C---:B------:R-:W-:Y:S01]  /*ebe0*/  FMUL.FTZ R51, R38.reuse, R51 ;  /* 0x0000003326337220 */ /* 0x040fe20000410000 */
[----:B------:R-:W-:Y:S02]  /*ebf0*/  HADD2.F32 R43, -RZ, R43.H1_H1 ;  /* 0x3000002bff2b7230 */ /* 0x000fe40000004100 */
[-C--:B------:R-:W-:Y:S01]  /*ec00*/  FMUL.FTZ R54, R47, R52.reuse ;  /* 0x000000342f367220 */ /* 0x080fe20000410000 */
[----:B------:R-:W-:Y:S02]  /*ec10*/  HADD2.F32 R50, -RZ, R137.H1_H1 ;  /* 0x30000089ff327230 */ /* 0x000fe40000004100 */
[-C--:B------:R-:W-:Y:S01]  /*ec20*/  FFMA.FTZ R53, R38, R49.reuse, -R53 ;  /* 0x0000003126357223 */ /* 0x080fe20000010835 */
[----:B------:R-:W-:Y:S01]  /*ec30*/  FFMA.FTZ R38, R48, R49, R51 ;  /* 0x0000003130267223 */ /* 0x000fe20000010033 */
[C---:B------:R-:W-:Y:S01]  /*ec40*/  FMUL.FTZ R52, R43.reuse, R52 ;  /* 0x000000342b347220 */ /* 0x040fe20000410000 */
[----:B------:R-:W-:Y:S01]  /*ec50*/  F2FP.F16.E4M3.UNPACK_B R49, R37 ;  /* 0x00000025ff31723e */ /* 0x000fe200020006ff */
[----:B------:R-:W-:Y:S01]  /*ec60*/  FFMA.FTZ R60, R43, R50, -R54 ;  /* 0x000000322b3c7223 */ /* 0x000fe20000010836 */
[----:B------:R-:W-:Y:S01]  /*ec70*/  F2FP.F16.E4M3.UNPACK_B R54, R36 ;  /* 0x00000024ff36723e */ /* 0x000fe200020006ff */
[----:B------:R-:W-:Y:S01]  /*ec80*/  FFMA.FTZ R51, R47, R50, R52 ;  /* 0x000000322f337223 */ /* 0x000fe20000010034 */
[----:B------:R-:W-:Y:S01]  /*ec90*/  F2FP.F16.E4M3.UNPACK_B R48, R42 ;  /* 0x0000002aff30723e */ /* 0x000fe200020006ff */
        /* <DEDUP_REMOVED lines=84> */
[----:B------:R-:W-:-:S02]  /*f1e0*/  F2FP.SATFINITE.E4M3.F32.PACK_AB_MERGE_C R60, R61, R60, RZ ;  /* 0x0000003c3d3c723e */ /* 0x000fc400048070ff */
[----:B------:R-:W-:Y:S02]  /*f1f0*/  F2FP.SATFINITE.E4M3.F32.PACK_AB_MERGE_C R54, R54, R55, RZ ;  /* 0x000000373636723e */ /* 0x000fe400048070ff */
[----:B------:R-:W-:Y:S01]  /*f200*/  F2FP.SATFINITE.E4M3.F32.PACK_AB_MERGE_C R15, R14, R63, R15 ;  /* 0x0000003f0e0f723e */ /* 0x000fe2000480700f */
[----:B------:R-:W-:Y:S01]  /*f210*/  IMAD.MOV.U32 R14, RZ, RZ, R43 ;  /* 0x000000ffff0e7224 */ /* 0x000fe200078e002b */
[----:B------:R-:W-:Y:S02]  /*f220*/  F2FP.SATFINITE.E4M3.F32.PACK_AB_MERGE_C R13, R58, R47, R59 ;  /* 0x0000002f3a0d723e */ /* 0x000fe4000480703b */
[----:B------:R-:W-:Y:S02]  /*f230*/  F2FP.SATFINITE.E4M3.F32.PACK_AB_MERGE_C R37, R57, R48, R60 ;  /* 0x000000303925723e */ /* 0x000fe4000480703c */
[----:B------:R-:W-:Y:S02]  /*f240*/  F2FP.SATFINITE.E4M3.F32.PACK_AB_MERGE_C R39, R53, R64, R54 ;  /* 0x000000403527723e */ /* 0x000fe40004807036 */
[----:B------:R-:W-:-:S07]  /*f250*/  MOV R36, R44 ;  /* 0x0000002c00247202 */ /* 0x000fce0000000f00 */
.L_x_2726:
[----:B------:R-:W-:Y:S05]  /*f260*/  BSYNC B1 ;  /* 0x0000000000017941 */ /* 0x000fea0003800000 */
.L_x_2725:
[----:B0-----:R0:W-:Y:S01]  /*f270*/  ST.E.128 desc[UR52][R40.64], R12 ;  /* 0x0000000c28007985 */ /* 0x0011e2000c101d34 */
[----:B------:R-:W-:-:S13]  /*f280*/  ISETP.GE.AND P2, PT, R11, R136, PT ;  /* 0x000000880b00720c */ /* 0x000fda0003f46270 */
[----:B------:R-:W-:Y:S05]  /*f290*/  @P2 BRA `(.L_x_2673) ;  /* 0x0000000400d02947 */ /* 0x000fea0003800000 */
[----:B0-----:R-:W-:-:S04]  /*f2a0*/  IADD3 R12, P2, R11, R45, RZ ;  /* 0x0000002d0b0c7210 */ /* 0x001fc80007f5e0ff */
[----:B------:R-:W-:-:S05]  /*f2b0*/  LEA.HI.X.SX32 R13, R11, R119, 0x1, P2 ;  /* 0x000000770b0d7211 */ /* 0x000fca00010f0eff */
[----:B-1----:R0:W-:Y:S01]  /*f2c0*/  ST.E.128 desc[UR52][R12.64], R36 ;  /* 0x000000240c007985 */ /* 0x0021e2000c101d34 */
[----:B------:R-:W-:Y:S05]  /*f2d0*/  BRA `(.L_x_2673) ;  /* 0x0000000400c07947 */ /* 0x000fea0003800000 */
.L_x_2638:
[----:B------:R-:W-:-:S06]  /*f2e0*/  UISETP.NE.AND UP0, UPT, UR48, 0x3, UPT ;  /* 0x000000033000788c */ /* 0x000fcc000bf05270 */
[----:B------:R-:W-:-:S13]  /*f2f0*/  PLOP3.LUT P1, PT, PT, PT, UP0, 0x80, 0x0 ;  /* 0x000000000000781c */ /* 0x000fda0003f2f008 */
[----:B------:R-:W-:Y:S05]  /*f300*/  @!P1 BRA `(.L_x_2727) ;  /* 0x0000000000049947 */ /* 0x000fea0003800000 */
[----:B------:R-:W-:Y:S01]  /*f310*/  BPT.TRAP 0x1 ;  /* 0x000000040000795c */ /* 0x000fe20000300000 */
.L_x_2727:
[----:B------:R-:W-:Y:S01]  /*f320*/  IMAD R94, R19, 0x8, R18 ;  /* 0x00000008135e7824 */ /* 0x000fe200078e0212 */
[----:B------:R-:W-:Y:S01]  /*f330*/  SHF.L.U32 R95, R199, 0x1f, RZ ;  /* 0x0000001fc75f7819 */ /* 0x000fe200000006ff */
[----:B------:R-:W-:Y:S01]  /*f340*/  BSSY B1, `(.L_x_2728) ;  /* 0x0000004000017945 */ /* 0x000fe20003800000 */
[----:B------:R-:W-:Y:S02]  /*f350*/  SHF.R.S32.HI R87, RZ, 0x1f, R86 ;  /* 0x0000001fff577819 */ /* 0x000fe40000011456 */
[----:B------:R-:W1:Y:S02]  /*f360*/  SYNCS.PHASECHK.TRANS64.TRYWAIT P2, [R94+URZ+0x29890], R95 ;  /* 0x0298905f5e0075a7 */ /* 0x000e64000804017f */
[----:B-1----:R-:W-:Y:S05]  /*f370*/  @!P2 BRA `(.L_x_2729) ;  /* 0x000002040018a947 */ /* 0x002fea0003800000 */
.L_x_2999:
[----:B------:R-:W-:Y:S05]  /*f380*/  BSYNC B1 ;  /* 0x0000000000017941 */ /* 0x000fea0003800000 */
.L_x_2728:
        /* <DEDUP_REMOVED lines=14> */
[----:B------:R-:W-:Y:S01]  /*f470*/  IMAD.IADD R48, R93, 0x1, -R198 ;  /* 0x000000015d307824 */ /* 0x000fe200078e0ac6 */
[----:B------:R-:W-:Y:S01]  /*f480*/  IADD3 R13, R13, R11, RZ ;  /* 0x0000000b0d0d7210 */ /* 0x000fe20007ffe0ff */
[----:B------:R-:W-:Y:S02]  /*f490*/  IMAD R11, R7, UR4, RZ ;  /* 0x00000004070b7c24 */ /* 0x000fe4000f8e02ff */
[----:B------:R-:W-:Y:S01]  /*f4a0*/  IMAD.WIDE.U32 R12, R22, UR4, R12 ;  /* 0x00000004160c7c25 */ /* 0x000fe2000f8e000c */
[----:B------:R-:W-:-:S03]  /*f4b0*/  UMOV UR4, 0xffffffff ;  /* 0xffffffff00047882 */ /* 0x000fc60000000000 */
[----:B------:R-:W-:Y:S01]  /*f4c0*/  IMAD R11, R22, UR5, R11 ;  /* 0x00000005160b7c24 */ /* 0x000fe2000f8e020b */
[----:B------:R-:W-:-:S04]  /*f4d0*/  IADD3 R46, P2, R12, UR6, RZ ;  /* 0x000000060c2e7c10 */ /* 0x000fc8000ff5e0ff */
[----:B------:R-:W-:Y:S02]  /*f4e0*/  IADD3.X R47, R13, UR7, R11, P2, !PT ;  /* 0x000000070d2f7c10 */ /* 0x000fe400097fe40b */
[----:B------:R-:W-:Y:S01]  /*f4f0*/  ISETP.GE.AND P2, PT, R48, 0x1, PT ;  /* 0x000000013000780c */ /* 0x000fe20003f46270 */
[----:B------:R-:W-:-:S12]  /*f500*/  BRA.DIV UR4, `(.L_x_2730) ;  /* 0x0000020204c87947 */ /* 0x000fd8000b800000 */
[----:B------:R0:W2:Y:S04]  /*f510*/  SHFL.IDX PT, R44, R47, RZ, 0x1e1f ;  /* 0x001e1fff2f2c7589 */ /* 0x0000a800000e0000 */
[----:B------:R0:W3:Y:S02]  /*f520*/  SHFL.IDX PT, R45, R46, RZ, 0x1e1f ;  /* 0x001e1fff2e2d7589 */ /* 0x0000e400000e0000 */
.L_x_3003:
[----:B------:R-:W-:Y:S04]  /*f530*/  BSSY B1, `(.L_x_2731) ;  /* 0x0000023000017945 */ /* 0x000fe80003800000 */
[----:B------:R-:W-:Y:S05]  /*f540*/  @!P2 BRA `(.L_x_2732) ;  /* 0x000000000084a947 */ /* 0x000fea0003800000 */
[----:B------:R-:W-:Y:S02]  /*f550*/  ULDC UR4, c[0x0][0x2f4] ;  /* 0x0000bd0000047ab9 */ /* 0x000fe40000000800 */
[----:B------:R-:W-:-:S13]  /*f560*/  ISETP.GE.AND P5, PT, R16, UR4, PT ;  /* 0x0000000410007c0c */ /* 0x000fda000bfa6270 */
[----:B------:R-:W4:Y:S01]  /*f570*/  @!P5 LDS.128 R12, [R37+0x1a400] ;  /* 0x01a40000250cd984 */ /* 0x000f220000000c00 */
[----:B---3--:R-:W-:-:S05]  /*f580*/  @!P5 IADD3 R42, P2, R16, R45, RZ ;  /* 0x0000002d102ad210 */ /* 0x008fca0007f5e0ff */
[----:B--2---:R-:W-:Y:S01]  /*f590*/  @!P5 IMAD.X R43, R44, 0x1, R17, P2 ;  /* 0x000000012c2bd824 */ /* 0x004fe200010e0611 */
        /* <DEDUP_REMOVED lines=10> */
[----:B--2---:R-:W-:-:S04]  /*f640*/  @!P5 IADD3 R42, P6, R11, R45, RZ ;  /* 0x0000002d0b2ad210 */ /* 0x004fc80007fde0ff */
[----:B------:R-:W-:-:S05]  /*f650*/  @!P5 LEA.HI.X.SX32 R43, R11, R44, 0x1, P6 ;  /* 0x0000002c0b2bd211 */ /* 0x000fca00030f0eff */
[----:B---3--:R2:W-:Y:S01]  /*f660*/  @!P5 ST.E.128 desc[UR52][R42.64], R12 ;  /* 0x0000000c2a00d985 */ /* 0x0085e2000c101d34 */
[----:B------:R-:W-:-:S13]  /*f670*/  ISETP.GE.AND P5, PT, R3, UR4, PT ;  /* 0x0000000403007c0c */ /* 0x000fda000bfa6270 */
[----:B------:R-:W3:Y:S01]  /*f680*/  @!P5 LDS.128 R12, [R37+0x1cc00] ;  /* 0x01cc0000250cd984 */ /* 0x000ee20000000c00 */
[----:B------:R-:W-:-:S05]  /*f690*/  @!P5 IMAD.SHL.U32 R11, R193, 0x10, RZ ;  /* 0x00000010c10bd824 */ /* 0x000fca00078e00ff */
        /* <DEDUP_REMOVED lines=12> */
.L_x_2732:
[----:B------:R-:W-:Y:S05]  /*f760*/  BSYNC B1 ;  /* 0x0000000000017941 */ /* 0x000fea0003800000 */
.L_x_2731:
[----:B------:R-:W-:-:S03]  /*f770*/  UMOV UR4, 0xffffffff ;  /* 0xffffffff00047882 */ /* 0x000fc60000000000 */
[----:B------:R-:W-:Y:S05]  /*f780*/  BRA.DIV UR4, `(.L_x_2733) ;  /* 0x0000020204747947 */ /* 0x000fea000b800000 */
[----:B--2---:R2:W0:Y:S04]  /*f790*/  SHFL.IDX PT, R44, R47, 0x1, 0x1e1f ;  /* 0x003e1f002f2c7f89 */ /* 0x00442800000e0000 */
[----:B---3--:R2:W3:Y:S02]  /*f7a0*/  SHFL.IDX PT, R45, R46, 0x1, 0x1e1f ;  /* 0x003e1f002e2d7f89 */ /* 0x0084e400000e0000 */
.L_x_3007:
[----:B------:R-:W-:-:S13]  /*f7b0*/  ISETP.GE.AND P2, PT, R48, 0x81, PT ;  /* 0x000000813000780c */ /* 0x000fda0003f46270 */
[----:B------:R-:W-:Y:S05]  /*f7c0*/  @!P2 BRA `(.L_x_2673) ;  /* 0x000000000084a947 */ /* 0x000fea0003800000 */
[----:B------:R-:W-:Y:S02]  /*f7d0*/  ULDC UR4, c[0x0][0x2f4] ;  /* 0x0000bd0000047ab9 */ /* 0x000fe40000000800 */
[----:B------:R-:W-:-:S13]  /*f7e0*/  ISETP.GE.AND P5, PT, R16, UR4, PT ;  /* 0x0000000410007c0c */ /* 0x000fda000bfa6270 */
[----:B----4-:R-:W4:Y:S01]  /*f7f0*/  @!P5 LDS.128 R12, [R37+0x1c400] ;  /* 0x01c40000250cd984 */ /* 0x010f220000000c00 */
[----:B---3--:R-:W-:-:S04]  /*f800*/  @!P5 IADD3 R42, P2, R16, R45, RZ ;  /* 0x0000002d102ad210 */ /* 0x008fc80007f5e0ff */
[----:B0-----:R-:W-:Y:S02]  /*f810*/  @!P5 IADD3.X R43, R44, R17, RZ, P2, !PT ;  /* 0x000000112c2bd210 */ /* 0x001fe400017fe4ff */
        /* <DEDUP_REMOVED lines=10> */
[----:B0-----:R-:W-:-:S04]  /*f8c0*/  @!P5 IADD3 R42, P6, R11, R45, RZ ;  /* 0x0000002d0b2ad210 */ /* 0x001fc80007fde0ff */
[----:B------:R-:W-:-:S05]  /*f8d0*/  @!P5 LEA.HI.X.SX32 R43, R11, R44, 0x1, P6 ;  /* 0x0000002c0b2bd211 */ /* 0x000fca00030f0eff */
[----:B---3--:R0:W-:Y:S01]  /*f8e0*/  @!P5 ST.E.128 desc[UR52][R42.64], R12 ;  /* 0x0000000c2a00d985 */ /* 0x0081e2000c101d34 */
[----:B------:R-:W-:-:S13]  /*f8f0*/  ISETP.GE.AND P5, PT, R3, UR4, PT ;  /* 0x0000000403007c0c */ /* 0x000fda000bfa6270 */
[----:B------:R-:W3:Y:S01]  /*f900*/  @!P5 LDS.128 R12, [R37+0x1ec00] ;  /* 0x01ec0000250cd984 */ /* 0x000ee20000000c00 */
[----:B------:R-:W-:-:S04]  /*f910*/  @!P5 SHF.L.U32 R11, R193, 0x4, RZ ;  /* 0x00000004c10bd819 */ /* 0x000fc800000006ff */
        /* <DEDUP_REMOVED lines=12> */
.L_x_2673:
[----:B------:R-:W-:Y:S05]  /*f9e0*/  BSYNC B0 ;  /* 0x0000000000007941 */ /* 0x000fea0003800000 */
.L_x_2637:
        /* <DEDUP_REMOVED lines=11> */
[----:B------:R-:W-:-:S05]  /*faa0*/  @!P2 VIADD R11, R94, 0x298a0 ;  /* 0x000298a05e0ba836 */ /* 0x000fca0000000000 */
[----:B------:R-:W-:-:S04]  /*fab0*/  @!P2 PRMT R11, RZ, 0x654, R11 ;  /* 0x00000654ff0ba816 */ /* 0x000fc8000000000b */
[----:B------:R4:W-:Y:S01]  /*fac0*/  @!P2 SYNCS.ARRIVE.TRANS64.RED.A1T0 RZ, [R11+URZ], RZ ;  /* 0x000000ff0bffa9a7 */ /* 0x0009e2000810043f */
[----:B------:R-:W-:Y:S05]  /*fad0*/  @!P1 BRA `(.L_x_2735) ;  /* 0x0000000000049947 */ /* 0x000fea0003800000 */
[----:B------:R-:W-:Y:S01]  /*fae0*/  BPT.TRAP 0x1 ;  /* 0x000000040000795c */ /* 0x000fe20000300000 */
.L_x_2735:
[----:B------:R-:W-:Y:S05]  /*faf0*/  BSYNC B0 ;  /* 0x0000000000007941 */ /* 0x000fea0003800000 */
.L_x_2734:
[----:B------:R-:W0:Y:S01]  /*fb00*/  SYNCS.PHASECHK.TRANS64.TRYWAIT P1, [R94+URZ+0x298b0], R95 ;  /* 0x0298b05f5e0075a7 */ /* 0x000e22000802017f */
[----:B------:R-:W-:Y:S04]  /*fb10*/  BSSY B0, `(.L_x_2736) ;  /* 0x0000002000007945 */ /* 0x000fe80003800000 */
[----:B0-----:R-:W-:Y:S05]  /*fb20*/  @!P1 BRA `(.L_x_2737) ;  /* 0x000001fc00d89947 */ /* 0x001fea0003800000 */
.L_x_3008:
[----:B------:R-:W-:Y:S05]  /*fb30*/  BSYNC B0 ;  /* 0x0000000000007941 */ /* 0x000fea0003800000 */
.L_x_2736:
        /* <DEDUP_REMOVED lines=10> */
[C---:B----4-:R-:W-:Y:S02]  /*fbe0*/  IMAD R11, R85.reuse, UR5, R92 ;  /* 0x00000005550b7c24 */ /* 0x050fe4000f8e025c */
[----:B------:R-:W-:Y:S01]  /*fbf0*/  IMAD.WIDE.U32 R12, R85, UR4, R12 ;  /* 0x00000004550c7c25 */ /* 0x000fe2000f8e000c */
[----:B------:R-:W-:-:S04]  /*fc00*/  ULDC.64 UR4, c[0x0][0x330] ;  /* 0x0000cc0000047ab9 */ /* 0x000fc80000000a00 */
[----:B------:R-:W-:Y:S01]  /*fc10*/  IADD3 R13, R13, R11, RZ ;  /* 0x0000000b0d0d7210 */ /* 0x000fe20007ffe0ff */
[----:B------:R-:W-:Y:S02]  /*fc20*/  IMAD R11, R7, UR4, RZ ;  /* 0x00000004070b7c24 */ /* 0x000fe4000f8e02ff */
[----:B------:R-:W-:-:S04]  /*fc30*/  IMAD.WIDE.U32 R12, R22, UR4, R12 ;  /* 0x00000004160c7c25 */ /* 0x000fc8000f8e000c */
[----:B------:R-:W-:Y:S01]  /*fc40*/  IMAD R15, R22, UR5, R11 ;  /* 0x00000005160f7c24 */ /* 0x000fe2000f8e020b */
[----:B------:R-:W-:Y:S01]  /*fc50*/  IADD3 R42, P1, R12, UR6, RZ ;  /* 0x000000060c2a7c10 */ /* 0x000fe2000ff3e0ff */
[----:B------:R-:W-:-:S03]  /*fc60*/  IMAD R11, R19, 0x5000, R220 ;  /* 0x00005000130b7824 */ /* 0x000fc600078e02dc */
[----:B------:R-:W-:Y:S01]  /*fc70*/  IADD3.X R43, R13, UR7, R15, P1, !PT ;  /* 0x000000070d2b7c10 */ /* 0x000fe20008ffe40f */
[C---:B---3--:R-:W-:Y:S01]  /*fc80*/  IMAD.IADD R45, R18.reuse, 0x1, R11 ;  /* 0x00000001122d7824 */ /* 0x048fe200078e020b */
[----:B------:R-:W-:Y:S01]  /*fc90*/  ISETP.GE.AND P1, PT, R93, 0x1, PT ;  /* 0x000000015d00780c */ /* 0x000fe20003f26270 */
[----:B------:R0:W1:Y:S01]  /*fca0*/  SHFL.IDX PT, R44, R42, RZ, 0x1e1f ;  /* 0x001e1fff2a2c7589 */ /* 0x00006200000e0000 */
[CC--:B--2---:R-:W-:Y:S02]  /*fcb0*/  IADD3 R46, R18.reuse, R11.reuse, R122 ;  /* 0x0000000b122e7210 */ /* 0x0c4fe40007ffe07a */
[CC--:B------:R-:W-:Y:S02]  /*fcc0*/  IADD3 R47, R18.reuse, R11.reuse, R123 ;  /* 0x0000000b122f7210 */ /* 0x0c0fe40007ffe07b */
[----:B------:R-:W-:Y:S02]  /*fcd0*/  IADD3 R48, R18, R11, R128 ;  /* 0x0000000b12307210 */ /* 0x000fe40007ffe080 */
[----:B------:R0:W2:Y:S05]  /*fce0*/  SHFL.IDX PT, R11, R43, RZ, 0x1e1f ;  /* 0x001e1fff2b0b7589 */ /* 0x0000aa00000e0000 */
[----:B------:R-:W-:Y:S05]  /*fcf0*/  @!P1 BRA `(.L_x_2739) ;  /* 0x0000000000589947 */ /* 0x000fea0003800000 */
[----:B------:R-:W-:Y:S02]  /*fd00*/  ISETP.NE.AND P5, PT, R8, RZ, PT ;  /* 0x000000ff0800720c */ /* 0x000fe40003fa5270 */
[----:B------:R-:W-:-:S11]  /*fd10*/  ISETP.NE.AND P4, PT, R9, RZ, PT ;  /* 0x000000ff0900720c */ /* 0x000fd60003f85270 */
[----:B-1----:R-:W-:Y:S02]  /*fd20*/  @P5 IADD3 R38, P1, R16, R44, RZ ;  /* 0x0000002c10265210 */ /* 0x002fe40007f3e0ff */
[----:B------:R-:W-:-:S03]  /*fd30*/  @P4 SHF.L.U32 R12, R192, 0x4, RZ ;  /* 0x00000004c00c4819 */ /* 0x000fc600000006ff */
[----:B--2---:R-:W-:Y:S01]  /*fd40*/  @P5 IMAD.X R39, R11, 0x1, R17, P1 ;  /* 0x000000010b275824 */ /* 0x004fe200008e0611 */
        /* <DEDUP_REMOVED lines=10> */
[----:B-1----:R-:W-:-:S05]  /*fdf0*/  @P5 IADD3 R38, P6, R189, R44, RZ ;  /* 0x0000002cbd265210 */ /* 0x002fca0007fde0ff */
[----:B------:R-:W-:Y:S01]  /*fe00*/  @P5 IMAD.X R39, R11, 0x1, R197, P6 ;  /* 0x000000010b275824 */ /* 0x000fe200030e06c5 */
[----:B--2---:R-:W-:Y:S04]  /*fe10*/  @P4 ST.E.128 desc[UR52][R40.64], R12 ;  /* 0x0000000c28004985 */ /* 0x004fe8000c101d34 */
[----:B------:R-:W1:Y:S04]  /*fe20*/  @P1 LDS.128 R12, [R47+0xa400] ;  /* 0x00a400002f0c1984 */ /* 0x000e680000000c00 */
[----:B-1----:R-:W-:Y:S04]  /*fe30*/  @P1 ST.E.128 desc[UR52][R36.64], R12 ;  /* 0x0000000c24001985 */ /* 0x002fe8000c101d34 */
[----:B------:R-:W1:Y:S04]  /*fe40*/  @P5 LDS.128 R12, [R48+0xa400] ;  /* 0x00a40000300c5984 */ /* 0x000e680000000c00 */
[----:B-1----:R3:W-:Y:S02]  /*fe50*/  @P5 ST.E.128 desc[UR52][R38.64], R12 ;  /* 0x0000000c26005985 */ /* 0x0027e4000c101d34 */
.L_x_2739:
[----:B------:R-:W-:Y:S05]  /*fe60*/  BSYNC B0 ;  /* 0x0000000000007941 */ /* 0x000fea0003800000 */
.L_x_2738:
[----:B------:R-:W-:Y:S01]  /*fe70*/  ISETP.GE.AND P1, PT, R93, 0x81, PT ;  /* 0x000000815d00780c */ /* 0x000fe20003f26270 */
[----:B0-----:R-:W0:Y:S01]  /*fe80*/  SHFL.IDX PT, R43, R43, 0x1, 0x1e1f ;  /* 0x003e1f002b2b7f89 */ /* 0x001e2200000e0000 */
[----:B------:R-:W-:Y:S03]  /*fe90*/  BSSY B0, `(.L_x_2740) ;  /* 0x0000019000007945 */ /* 0x000fe60003800000 */
[----:B------:R-:W4:Y:S08]  /*fea0*/  SHFL.IDX PT, R42, R42, 0x1, 0x1e1f ;  /* 0x003e1f002a2a7f89 */ /* 0x000f3000000e0000 */
[----:B------:R-:W-:Y:S05]  /*feb0*/  @!P1 BRA `(.L_x_2741) ;  /* 0x0000000000589947 */ /* 0x000fea0003800000 */
[----:B------:R-:W-:Y:S02]  /*fec0*/  ISETP.NE.AND P5, PT, R8, RZ, PT ;  /* 0x000000ff0800720c */ /* 0x000fe40003fa5270 */
[----:B------:R-:W-:-:S11]  /*fed0*/  ISETP.NE.AND P4, PT, R9, RZ, PT ;  /* 0x000000ff0900720c */ /* 0x000fd60003f85270 */
[----:B---3--:R-:W3:Y:S01]  /*fee0*/  @P5 LDS.128 R12, [R45+0xe400] ;  /* 0x00e400002d0c5984 */ /* 0x008ee20000000c00 */
[----:B----4-:R-:W-:Y:S02]  /*fef0*/  @P5 IADD3 R38, P1, R16, R42, RZ ;  /* 0x0000002a10265210 */ /* 0x010fe40007f3e0ff */
[----:B--2---:R-:W-:-:S03]  /*ff00*/  @P4 SHF.L.U32 R11, R192, 0x4, RZ ;  /* 0x00000004c00b4819 */ /* 0x004fc600000006ff */
[----:B0-----:R-:W-:Y:S01]  /*ff10*/  @P5 IMAD.X R39, R43, 0x1, R17, P1 ;  /* 0x000000012b275824 */ /* 0x001fe200008e0611 */
[----:B------:R-:W-:-:S04]  /*ff20*/  @P4 IADD3 R40, P1, R11, R42, RZ ;  /* 0x0000002a0b284210 */ /* 0x000fc80007f3e0ff */
[----:B------:R-:W-:Y:S02]  /*ff30*/  @P4 LEA.HI.X.SX32 R41, R11, R43, 0x1, P1 ;  /* 0x0000002b0b294211 */ /* 0x000fe400008f0eff */
[----:B------:R-:W-:-:S13]  /*ff40*/  ISETP.NE.AND P1, PT, R10, RZ, PT ;  /* 0x000000ff0a00720c */ /* 0x000fda0003f25270 */
[----:B------:R-:W-:-:S05]  /*ff50*/  @P1 IMAD.SHL.U32 R11, R193, 0x10, RZ ;  /* 0x00000010c10b1824 */ /* 0x000fca00078e00ff */
[----:B------:R-:W-:-:S04]  /*ff60*/  @P1 IADD3 R36, P6, R11, R42, RZ ;  /* 0x0000002a0b241210 */ /* 0x000fc80007fde0ff */
[----:B------:R-:W-:Y:S01]  /*ff70*/  @P1 LEA.HI.X.SX32 R37, R11, R43, 0x1, P6 ;  /* 0x0000002b0b251211 */ /* 0x000fe200030f0eff */
[----:B---3--:R0:W-:Y:S01]  /*ff80*/  @P5 ST.E.128 desc[UR52][R38.64], R12 ;  /* 0x0000000c26005985 */ /* 0x0081e2000c101d34 */
[----:B------:R-:W-:-:S03]  /*ff90*/  ISETP.NE.AND P5, PT, R20, RZ, PT ;  /* 0x000000ff1400720c */ /* 0x000fc60003fa5270 */
[----:B------:R-:W2:Y:S10]  /*ffa0*/  @P4 LDS.128 R12, [R46+0xe400] ;  /* 0x00e400002e0c4984 */ /* 0x000eb40000000c00 */
[----:B0-----:R-:W-:-:S05]  /*ffb0*/  @P5 IADD3 R38, P6, R189, R42, RZ ;  /* 0x0000002abd265210 */ /* 0x001fca0007fde0ff */
[----:B------:R-:W-:Y:S01]  /*ffc0*/  @P5 IMAD.X R39, R43, 0x1, R197, P6 ;  /* 0x000000012b275824 */ /* 0x000fe200030e06c5 */
[----:B--2---:R-:W-:Y:S04]  /*ffd0*/  @P4 ST.E.128 desc[UR52][R40.64], R12 ;  /* 0x0000000c28004985 */ /* 0x004fe8000c101d34 */
[----:B------:R-:W0:Y:S04]  /*ffe0*/  @P1 LDS.128 R12, [R47+0xe400] ;  /* 0x00e400002f0c1984 */ /* 0x000e280000000c00 */
[----:B0-----:R-:W-:Y:S04]  /*fff0*/  @P1 ST.E.128 desc[UR52][R36.64], R12 ;  /* 0x0000000c24001985 */ /* 0x001fe8000c101d34 */
[----:B------:R-:W0:Y:S04]  /*10000*/  @P5 LDS.128 R12, [R48+0xe400] ;  /* 0x00e40000300c5984 */ /* 0x000e280000000c00 */
[----:B0-----:R0:W-:Y:S02]  /*10010*/  @P5 ST.E.128 desc[UR52][R38.64], R12 ;  /* 0x0000000c26005985 */ /* 0x0011e4000c101d34 */
.L_x_2741:
[----:B------:R-:W-:Y:S05]  /*10020*/  BSYNC B0 ;  /* 0x0000000000007941 */ /* 0x000fea0003800000 */
.L_x_2740:
[----:B--2---:R-:W2:Y:S01]  /*10030*/  LDL R11, [R1] ;  /* 0x00000000010b7983 */ /* 0x004ea20000100800 */
[----:B------:R-:W-:Y:S01]  /*10040*/  @!P2 VIADD R94, R94, 0x298c0 ;  /* 0x000298c05e5ea836 */ /* 0x000fe20000000000 */
[----:B------:R-:W-:Y:S01]  /*10050*/  IADD3 R19, R19, 0x1, RZ ;  /* 0x0000000113137810 */ /* 0x000fe20007ffe0ff */
        /* <DEDUP_REMOVED lines=9> */
[----:B0--3--:R-:W-:Y:S02]  /*100f0*/  SEL R12, RZ, 0x1, P1 ;  /* 0x00000001ff0c7807 */ /* 0x009fe40000800000 */
[----:B------:R-:W-:Y:S02]  /*10100*/  SEL R19, R19, RZ, P1 ;  /* 0x000000ff13137207 */ /* 0x000fe40000800000 */
[----:B------:R-:W-:Y:S01]  /*10110*/  LOP3.LUT R199, R199, R12, RZ, 0x3c, !PT ;  /* 0x0000000cc7c77212 */ /* 0x000fe200078e3cff */
[----:B------:R0:W-:Y:S01]  /*10120*/  @!P2 SYNCS.ARRIVE.TRANS64.RED.A1T0 RZ, [R94+URZ], RZ ;  /* 0x000000ff5effa9a7 */ /* 0x0001e2000810043f */
[----:B--2---:R-:W-:-:S13]  /*10130*/  LOP3.LUT P4, RZ, R11, 0x2, RZ, 0xc0, !PT ;  /* 0x000000020bff7812 */ /* 0x004fda000788c0ff */
[----:B01----:R-:W-:Y:S05]  /*10140*/  @P4 BRA `(.L_x_2742) ;  /* 0xffffff2800004947 */ /* 0x003fea000383ffff */
[----:B------:R-:W0:Y:S01]  /*10150*/  S2R R11, SR_TID.X ;  /* 0x00000000000b7919 */ /* 0x000e220000002100 */
[----:B------:R-:W-:Y:S02]  /*10160*/  PLOP3.LUT P0, PT, PT, PT, PT, 0x8, 0x0 ;  /* 0x000000000000781c */ /* 0x000fe40003f0e170 */
[----:B0-----:R-:W-:-:S04]  /*10170*/  SHF.R.U32.HI R11, RZ, 0x7, R11 ;  /* 0x00000007ff0b7819 */ /* 0x001fc8000001160b */
[----:B------:R-:W-:-:S13]  /*10180*/  ISETP.NE.AND P4, PT, R11, 0x1, PT ;  /* 0x000000010b00780c */ /* 0x000fda0003f85270 */
[----:B------:R-:W-:Y:S06]  /*10190*/  @!P4 BAR.ARV 0x9, 0x100 ;  /* 0x024400000000cb1d */ /* 0x000fec0000002000 */
.L_x_2632:
[----:B------:R-:W0:Y:S01]  /*101a0*/  LDC R0, c[0x0][0x448] ;  /* 0x00011200ff007b82 */ /* 0x000e220000000800 */
        /* <DEDUP_REMOVED lines=21> */
[----:B------:R-:W-:Y:S02]  /*10300*/  CS2R R30, SRZ ;  /* 0x00000000001e7805 */ /* 0x000fe4000001ff00 */
[----:B------:R-:W-:Y:S02]  /*10310*/  CS2R R46, SRZ ;  /* 0x00000000002e7805 */ /* 0x000fe4000001ff00 */
[----:B0-----:R-:W-:Y:S01]  /*10320*/  ISETP.NE.AND P1, PT, R0, 0x1, PT ;  /* 0x000000010000780c */ /* 0x001fe20003f25270 */
[----:B------:R-:W-:Y:S01]  /*10330*/  VIADD R0, R212, 0x7f ;  /* 0x0000007fd4007836 */ /* 0x000fe20000000000 */
[----:B------:R-:W-:-:S02]  /*10340*/  CS2R R34, SRZ ;  /* 0x0000000000227805 */ /* 0x000fc4000001ff00 */
[----:B------:R-:W-:Y:S02]  /*10350*/  CS2R R44, SRZ ;  /* 0x00000000002c7805 */ /* 0x000fe4000001ff00 */
[----:B------:R-:W-:Y:S02]  /*10360*/  CS2R R36, SRZ ;  /* 0x0000000000247805 */ /* 0x000fe4000001ff00 */
[----:B------:R-:W-:Y:S02]  /*10370*/  CS2R R40, SRZ ;  /* 0x0000000000287805 */ /* 0x000fe4000001ff00 */
[----:B------:R-:W-:Y:S02]  /*10380*/  CS2R R90, SRZ ;  /* 0x00000000005a7805 */ /* 0x000fe4000001ff00 */
[----:B------:R-:W-:Y:S02]  /*10390*/  MOV R38, RZ ;  /* 0x000000ff00267202 */ /* 0x000fe40000000f00 */
[----:B------:R-:W-:-:S02]  /*103a0*/  CS2R R48, SRZ ;  /* 0x0000000000307805 */ /* 0x000fc4000001ff00 */
[----:B------:R-:W-:Y:S01]  /*103b0*/  CS2R R92, SRZ ;  /* 0x00000000005c7805 */ /* 0x000fe2000001ff00 */
[----:B------:R-:W-:Y:S01]  /*103c0*/  IMAD.MOV.U32 R57, RZ, RZ, RZ ;  /* 0x000000ffff397224 */ /* 0x000fe200078e00ff */
[----:B------:R-:W-:Y:S01]  /*103d0*/  CS2R R94, SRZ ;  /* 0x00000000005e7805 */ /* 0x000fe2000001ff00 */
[----:B------:R-:W-:Y:S01]  /*103e0*/  IMAD.MOV.U32 R65, RZ, RZ, RZ ;  /* 0x000000ffff417224 */ /* 0x000fe200078e00ff */
[----:B------:R-:W0:Y:S08]  /*103f0*/  @P1 LDC R3, c[0x0][0x44c] ;  /* 0x00011300ff031b82 */ /* 0x000e300000000800 */
[----:B------:R-:W1:Y:S01]  /*10400*/  @P1 LDC R2, c[0x0][0x450] ;  /* 0x00011400ff021b82 */ /* 0x000e620000000800 */
[----:B0-----:R-:W-:-:S05]  /*10410*/  @P1 IMAD.HI.U32 R3, R0, R3, RZ ;  /* 0x0000000300031227 */ /* 0x001fca00078e00ff */
[----:B-1----:R-:W-:Y:S02]  /*10420*/  @P1 SHF.R.U32.HI R0, RZ, R2, R3 ;  /* 0x00000002ff001219 */ /* 0x002fe40000011603 */
[----:B------:R-:W-:-:S03]  /*10430*/  PLOP3.LUT P1, PT, PT, PT, PT, 0x80, 0x0 ;  /* 0x000000000000781c */ /* 0x000fc60003f2f070 */
[----:B------:R-:W-:-:S04]  /*10440*/  IMAD.IADD R0, R151, 0x1, R0 ;  /* 0x0000000197007824 */ /* 0x000fc800078e0200 */
[----:B------:R-:W-:-:S05]  /*10450*/  IMAD.HI R0, R0, 0x66666667, RZ ;  /* 0x6666666700007827 */ /* 0x000fca00078e02ff */
[----:B------:R-:W-:-:S04]  /*10460*/  SHF.R.U32.HI R3, RZ, 0x1f, R0 ;  /* 0x0000001fff037819 */ /* 0x000fc80000011600 */
[----:B------:R-:W-:-:S04]  /*10470*/  LEA.HI.SX32 R3, R0, R3, 0x1a ;  /* 0x0000000300037211 */ /* 0x000fc800078fd2ff */
[----:B------:R-:W-:-:S04]  /*10480*/  VIMNMX R152, R152, R3, PT ;  /* 0x0000000398987248 */ /* 0x000fc80003fe0100 */
[----:B------:R-:W-:Y:S01]  /*10490*/  ISETP.GE.AND P2, PT, R152, 0x1, PT ;  /* 0x000000019800780c */ /* 0x000fe20003f46270 */
[----:B------:R-:W-:-:S12]  /*104a0*/  @P0 BRA `(.L_x_2743) ;  /* 0x00000000000c0947 */ /* 0x000fd80003800000 */
[----:B------:R-:W0:Y:S01]  /*104b0*/  FENCE.VIEW.ASYNC.G ;  /* 0x00000000000073c6 */ /* 0x000e220000000100 */
[----:B------:R-:W-:Y:S05]  /*104c0*/  WARPSYNC.ALL ;  /* 0x0000000000007948 */ /* 0x000fea0003800000 */
[----:B0-----:R-:W-:Y:S06]  /*104d0*/  BAR.ARV 0xc, 0x180 ;  /* 0x0306000000007b1d */ /* 0x001fec0000002000 */
.L_x_2743:
[----:B------:R-:W-:Y:S01]  /*104e0*/  CS2R R96, SRZ ;  /* 0x0000000000607805 */ /* 0x000fe2000001ff00 */
        /* <DEDUP_REMOVED lines=9> */
.L_x_3011:
[----:B------:R-:W-:Y:S01]  /*10580*/  ULOP3.LUT UP0, URZ, UR39, 0x9f, URZ, 0xc0, !UPT ;  /* 0x0000009f273f7892 */ /* 0x000fe2000f80c03f */
[----:B01----:R-:W-:-:S04]  /*10590*/  LEA.HI R0, R23, R23, RZ, 0x1 ;  /* 0x0000001717007211 */ /* 0x003fc800078f08ff */
[----:B------:R-:W-:Y:S02]  /*105a0*/  LOP3.LUT R0, R0, 0x3e, RZ, 0xc0, !PT ;  /* 0x0000003e00007812 */ /* 0x000fe400078ec0ff */
[----:B------:R-:W-:Y:S02]  /*105b0*/  PLOP3.LUT P0, PT, PT, PT, UP0, 0x80, 0x0 ;  /* 0x000000000000781c */ /* 0x000fe40003f0f008 */
[----:B------:R-:W-:-:S04]  /*105c0*/  IADD3 R0, R23, -R0, RZ ;  /* 0x8000000017007210 */ /* 0x000fc80007ffe0ff */
        /* <DEDUP_REMOVED lines=19> */
[----:B-1--45:R-:W-:Y:S05]  /*10700*/  CALL.ABS.NOINC R2 ;  /* 0x0000000002007343 */ /* 0x032fea0003c00000 */
.L_x_2746:
        /* <DEDUP_REMOVED lines=26> */
[----:B------:R-:W-:Y:S02]  /*108b0*/  @P0 IADD3 R5, R3, R9, RZ ;  /* 0x0000000903050210 */ /* 0x000fe40007ffe0ff */
[----:B------:R-:W-:Y:S01]  /*108c0*/  @P0 LEA R4, P2, R2, UR4, 0x2 ;  /* 0x0000000402040c11 */ /* 0x000fe2000f8410ff */
[----:B------:R-:W-:Y:S01]  /*108d0*/  @P1 IMAD.IADD R3, R7, 0x1, R11 ;  /* 0x0000000107031824 */ /* 0x000fe200078e020b */
[----:B------:R-:W-:Y:S01]  /*108e0*/  @P1 LEA R8, P3, R6, UR6, 0x2 ;  /* 0x0000000606081c11 */ /* 0x000fe2000f8610ff */
[----:B------:R-:W-:Y:S01]  /*108f0*/  IMAD.MOV.U32 R0, RZ, RZ, 0x3f800000 ;  /* 0x3f800000ff007424 */ /* 0x000fe200078e00ff */
[----:B------:R-:W-:Y:S01]  /*10900*/  @P0 LEA.HI.X R5, R2, UR5, R5, 0x2, P2 ;  /* 0x0000000502050c11 */ /* 0x000fe200090f1405 */
[----:B------:R-:W-:Y:S01]  /*10910*/  ULDC UR4, c[0x0][0x3f4] ;  /* 0x0000fd0000047ab9 */ /* 0x000fe20000000800 */
        /* <DEDUP_REMOVED lines=14> */
[----:B------:R0:W1:Y:S03]  /*10a00*/  SYNCS.PHASECHK.TRANS64.TRYWAIT P0, [R18+URZ+0x29800], R3 ;  /* 0x02980003120075a7 */ /* 0x000066000800017f */
[----:B-1----:R-:W-:Y:S05]  /*10a10*/  @!P0 NANOSLEEP.SYNCS 0x989680 ;  /* 0x009896800000895d */ /* 0x002fea0003900000 */
[----:B------:R-:W1:Y:S01]  /*10a20*/  @!P0 SYNCS.PHASECHK.TRANS64 P0, [R18+URZ+0x29800], R3 ;  /* 0x02980003120085a7 */ /* 0x000e62000800007f */
[----:B------:R-:W-:Y:S04]  /*10a30*/  BSSY B0, `(.L_x_2748) ;  /* 0x0000006000007945 */ /* 0x000fe80003800000 */
[----:B-1----:R-:W-:Y:S05]  /*10a40*/  @P0 BRA `(.L_x_2749) ;  /* 0x0000000000100947 */ /* 0x002fea0003800000 */
.L_x_2750:
[----:B-1----:R1:W2:Y:S02]  /*10a50*/  SYNCS.PHASECHK.TRANS64.TRYWAIT P0, [R18+URZ+0x29800], R3 ;  /* 0x02980003120075a7 */ /* 0x0022a4000800017f */
[----:B--2---:R-:W-:Y:S05]  /*10a60*/  @!P0 NANOSLEEP.SYNCS 0x989680 ;  /* 0x009896800000895d */ /* 0x004fea0003900000 */
[----:B------:R-:W2:Y:S02]  /*10a70*/  @!P0 SYNCS.PHASECHK.TRANS64 P0, [R18+URZ+0x29800], R3 ;  /* 0x02980003120085a7 */ /* 0x000ea4000800007f */
[----:B--2---:R-:W-:Y:S05]  /*10a80*/  @!P0 BRA `(.L_x_2750) ;  /* 0xfffffffc00f08947 */ /* 0x004fea000383ffff */
.L_x_2749:
[----:B------:R-:W-:Y:S05]  /*10a90*/  BSYNC B0 ;  /* 0x0000000000007941 */ /* 0x000fea0003800000 */
.L_x_2748:
[----:B------:R-:W-:Y:S05]  /*10aa0*/  BRA `(.L_x_2751) ;  /* 0x0000006c00cc7947 */ /* 0x000fea0003800000 */
.L_x_2747:
        /* <DEDUP_REMOVED lines=29> */
[----:B-1--4-:R-:W-:Y:S05]  /*10c80*/  CALL.ABS.NOINC R14 ;  /* 0x000000000e007343 */ /* 0x012fea0003c00000 */
.L_x_2752:
[----:B------:R-:W-:Y:S01]  /*10c90*/  ULDC.U8 UR4, c[0x0][0x410] ;  /* 0x0001040000047ab9 */ /* 0x000fe20000000000 */
[----:B------:R-:W-:Y:S01]  /*10ca0*/  BSSY B0, `(.L_x_2753) ;  /* 0x00006cb000007945 */ /* 0x000fe20003800000 */
[----:B------:R-:W-:Y:S02]  /*10cb0*/  ISETP.NE.AND P0, PT, RZ, UR4, PT ;  /* 0x00000004ff007c0c */ /* 0x000fe4000bf05270 */
[----:B------:R-:W-:-:S11]  /*10cc0*/  IADD3 R10, R198, R212, RZ ;  /* 0x000000d4c60a7210 */ /* 0x000fd60007ffe0ff */
[----:B------:R-:W-:Y:S05]  /*10cd0*/  @!P0 BRA `(.L_x_2754) ;  /* 0x00000034008c8947 */ /* 0x000fea0003800000 */
[----:B------:R-:W0:Y:S01]  /*10ce0*/  LDC R20, c[0x0][0x448] ;  /* 0x00011200ff147b82 */ /* 0x000e220000000800 */
[----:B------:R-:W-:Y:S01]  /*10cf0*/  IMAD.MOV.U32 R11, RZ, RZ, R10 ;  /* 0x000000ffff0b7224 */ /* 0x000fe200078e000a */
[----:B------:R-:W-:Y:S01]  /*10d00*/  MOV R8, R26 ;  /* 0x0000001a00087202 */ /* 0x000fe20000000f00 */
[----:B------:R-:W-:Y:S01]  /*10d10*/  IMAD.MOV.U32 R9, RZ, RZ, R31 ;  /* 0x000000ffff097224 */ /* 0x000fe200078e001f */
[----:B------:R-:W-:Y:S01]  /*10d20*/  ULDC.64 UR4, c[0x0][0x3f8] ;  /* 0x0000fe0000047ab9 */ /* 0x000fe20000000a00 */
[----:B------:R-:W-:Y:S01]  /*10d30*/  IMAD.MOV.U32 R6, RZ, RZ, R24 ;  /* 0x000000ffff067224 */ /* 0x000fe200078e0018 */
[----:B------:R-:W-:Y:S01]  /*10d40*/  ULDC.64 UR6, c[0x0][0x408] ;  /* 0x0001020000067ab9 */ /* 0x000fe20000000a00 */
[----:B------:R-:W-:Y:S01]  /*10d50*/  IMAD.MOV.U32 R7, RZ, RZ, R29 ;  /* 0x000000ffff077224 */ /* 0x000fe200078e001d */
[----:B------:R-:W-:Y:S01]  /*10d60*/  ULDC.64 UR8, c[0x0][0x400] ;  /* 0x0001000000087ab9 */ /* 0x000fe20000000a00 */
[----:B0-----:R-:W-:-:S13]  /*10d70*/  ISETP.NE.AND P0, PT, R20, 0x1, PT ;  /* 0x000000011400780c */ /* 0x001fda0003f05270 */
[----:B------:R-:W0:Y:S08]  /*10d80*/  @P0 LDC R3, c[0x0][0x44c] ;  /* 0x00011300ff030b82 */ /* 0x000e300000000800 */
[----:B------:R-:W1:Y:S01]  /*10d90*/  @P0 LDC R5, c[0x0][0x450] ;  /* 0x00011400ff050b82 */ /* 0x000e620000000800 */
[----:B0-----:R-:W-:-:S05]  /*10da0*/  @P0 IMAD.HI.U32 R0, R10, R3, RZ ;  /* 0x000000030a000227 */ /* 0x001fca00078e00ff */
[----:B-1----:R-:W-:-:S04]  /*10db0*/  @P0 SHF.R.U32.HI R11, RZ, R5, R0 ;  /* 0x00000005ff0b0219 */ /* 0x002fc80000011600 */
        /* <DEDUP_REMOVED lines=14> */
[----:B------:R0:W1:Y:S04]  /*10ea0*/  SHFL.IDX PT, R0, R13, RZ, 0x1e1f ;  /* 0x001e1fff0d007589 */ /* 0x00006800000e0000 */
[----:B------:R-:W2:Y:S04]  /*10eb0*/  SHFL.IDX PT, R3, R3, RZ, 0x1e1f ;  /* 0x001e1fff03037589 */ /* 0x000ea800000e0000 */
[----:B------:R-:W3:Y:S04]  /*10ec0*/  SHFL.IDX PT, R4, R4, RZ, 0x1e1f ;  /* 0x001e1fff04047589 */ /* 0x000ee800000e0000 */
[----:B------:R0:W0:Y:S02]  /*10ed0*/  SHFL.IDX PT, R14, R5, RZ, 0x1e1f ;  /* 0x001e1fff050e7589 */ /* 0x00002400000e0000 */
.L_x_3017:
[----:B------:R-:W-:Y:S01]  /*10ee0*/  IMAD R45, R213, R20, RZ ;  /* 0x00000014d52d7224 */ /* 0x000fe200078e02ff */
        /* <DEDUP_REMOVED lines=12> */
[----:B0-----:R-:W-:Y:S02]  /*10fb0*/  CS2R R12, SRZ ;  /* 0x00000000000c7805 */ /* 0x001fe4000001ff00 */
[----:B------:R-:W-:Y:S01]  /*10fc0*/  CS2R R10, SRZ ;  /* 0x00000000000a7805 */ /* 0x000fe2000001ff00 */
[----:B------:R-:W-:Y:S06]  /*10fd0*/  @P0 BRA `(.L_x_2757) ;  /* 0x0000000000f40947 */ /* 0x000fec0003800000 */
[----:B------:R-:W3:Y:S01]  /*10fe0*/  LDL R43, [R1+0x1c] ;  /* 0x00001c00012b7983 */ /* 0x000ee20000100800 */
[----:B------:R-:W-:-:S03]  /*10ff0*/  ULDC UR4, c[0x0][0x3f4] ;  /* 0x0000fd0000047ab9 */ /* 0x000fc60000000800 */
[----:B----4-:R-:W4:Y:S04]  /*11000*/  LDL R42, [R1+0x18] ;  /* 0x00001800012a7983 */ /* 0x010f280000100800 */
        /* <DEDUP_REMOVED lines=10> */
[CC--:B--2---:R-:W-:Y:S02]  /*110b0*/  @!P5 IADD3 R6, P0, R190.reuse, R3.reuse, RZ ;  /* 0x00000003be06d210 */ /* 0x0c4fe40007f1e0ff */
[----:B------:R-:W-:Y:S02]  /*110c0*/  @!P5 IADD3 R8, P1, R190, R14, RZ ;  /* 0x0000000ebe08d210 */ /* 0x000fe40007f3e0ff */
[----:B------:R-:W-:Y:S01]  /*110d0*/  @!P2 IADD3 R10, P4, R201, R3, RZ ;  /* 0x00000003c90aa210 */ /* 0x000fe20007f9e0ff */
[--C-:B-1----:R-:W-:Y:S02]  /*110e0*/  @!P5 IMAD.X R7, R0, 0x1, R5.reuse, P0 ;  /* 0x000000010007d824 */ /* 0x102fe400000e0605 */
[----:B---3--:R-:W-:Y:S01]  /*110f0*/  @!P5 IMAD.X R9, R4, 0x1, R5, P1 ;  /* 0x000000010409d824 */ /* 0x008fe200008e0605 */
        /* <DEDUP_REMOVED lines=10> */
[----:B0-----:R-:W-:-:S02]  /*111a0*/  CS2R R8, SRZ ;  /* 0x0000000000087805 */ /* 0x001fc4000001ff00 */
[----:B------:R-:W-:Y:S02]  /*111b0*/  @!P2 IADD3.X R11, R0, R43, RZ, P4, !PT ;  /* 0x0000002b000ba210 */ /* 0x000fe400027fe4ff */
[----:B------:R-:W-:Y:S01]  /*111c0*/  @!P3 IADD3 R20, P4, R200, R3, RZ ;  /* 0x00000003c814b210 */ /* 0x000fe20007f9e0ff */
[C---:B------:R-:W-:Y:S02]  /*111d0*/  @!P2 IMAD.X R13, R4.reuse, 0x1, R43, P0 ;  /* 0x00000001040da824 */ /* 0x040fe400000e062b */
[--C-:B----4-:R-:W-:Y:S01]  /*111e0*/  @!P3 IMAD.X R41, R4, 0x1, R42.reuse, P5 ;  /* 0x000000010429b824 */ /* 0x110fe200028e062a */
[----:B------:R-:W5:Y:S01]  /*111f0*/  @!P2 LD.E.64 R32, desc[UR52][R10.64] ;  /* 0x000000340a20a980 */ /* 0x000f62000c101b00 */
[----:B------:R-:W-:Y:S01]  /*11200*/  @!P3 IMAD.X R21, R0, 0x1, R42, P4 ;  /* 0x000000010015b824 */ /* 0x000fe200020e062a */
[----:B------:R-:W-:Y:S02]  /*11210*/  ISETP.GE.AND P0, PT, R202, UR4, PT ;  /* 0x00000004ca007c0c */ /* 0x000fe4000bf06270 */
[----:B------:R-:W5:Y:S01]  /*11220*/  @!P2 LD.E.64 R34, desc[UR52][R12.64] ;  /* 0x000000340c22a980 */ /* 0x000f62000c101b00 */
[----:B------:R-:W-:-:S02]  /*11230*/  ISETP.GE.AND P2, PT, R204, UR4, PT ;  /* 0x00000004cc007c0c */ /* 0x000fc4000bf46270 */
[C---:B------:R-:W-:Y:S01]  /*11240*/  @!P1 IADD3 R42, P4, R203.reuse, R14, RZ ;  /* 0x0000000ecb2a9210 */ /* 0x040fe20007f9e0ff */
[----:B------:R-:W5:Y:S04]  /*11250*/  @!P3 LD.E.64 R30, desc[UR52][R20.64] ;  /* 0x00000034141eb980 */ /* 0x000f68000c101b00 */
[----:B------:R0:W5:Y:S01]  /*11260*/  @!P3 LD.E.64 R28, desc[UR52][R40.64] ;  /* 0x00000034281cb980 */ /* 0x000162000c101b00 */
[----:B------:R-:W-:Y:S01]  /*11270*/  @!P1 IADD3 R6, P3, R203, R3, RZ ;  /* 0x00000003cb069210 */ /* 0x000fe20007f7e0ff */
[----:B------:R-:W-:-:S03]  /*11280*/  @!P1 IMAD.X R43, R4, 0x1, R15, P4 ;  /* 0x00000001042b9824 */ /* 0x000fc600020e060f */
[----:B------:R-:W-:Y:S02]  /*11290*/  @!P1 IADD3.X R7, R0, R15, RZ, P3, !PT ;  /* 0x0000000f00079210 */ /* 0x000fe40001ffe4ff */
        /* <DEDUP_REMOVED lines=9> */
[C-C-:B------:R-:W-:Y:S01]  /*11330*/  @!P0 IMAD.X R47, R0.reuse, 0x1, R51.reuse, P5 ;  /* 0x00000001002f8824 */ /* 0x140fe200028e0633 */
[----:B------:R-:W-:Y:S01]  /*11340*/  @!P2 IADD3.X R49, R0, R50, RZ, P3, !PT ;  /* 0x000000320031a210 */ /* 0x000fe20001ffe4ff */
[----:B------:R-:W-:-:S02]  /*11350*/  @!P0 IMAD.X R41, R4, 0x1, R51, P1 ;  /* 0x0000000104298824 */ /* 0x000fc400008e0633 */
[----:B------:R-:W-:Y:S01]  /*11360*/  @!P2 IMAD.X R15, R4, 0x1, R50, P4 ;  /* 0x00000001040fa824 */ /* 0x000fe200020e0632 */
[----:B------:R1:W5:Y:S04]  /*11370*/  @!P0 LD.E.64 R12, desc[UR52][R46.64] ;  /* 0x000000342e0c8980 */ /* 0x000368000c101b00 */
[----:B------:R1:W5:Y:S04]  /*11380*/  @!P0 LD.E.64 R20, desc[UR52][R40.64] ;  /* 0x0000003428148980 */ /* 0x000368000c101b00 */
[----:B------:R1:W5:Y:S04]  /*11390*/  @!P2 LD.E.64 R10, desc[UR52][R48.64] ;  /* 0x00000034300aa980 */ /* 0x000368000c101b00 */
[----:B------:R1:W5:Y:S02]  /*113a0*/  @!P2 LD.E.64 R8, desc[UR52][R14.64] ;  /* 0x000000340e08a980 */ /* 0x000364000c101b00 */
.L_x_2757:
[----:B------:R-:W-:Y:S05]  /*113b0*/  BSYNC B1 ;  /* 0x0000000000017941 */ /* 0x000fea0003800000 */
.L_x_2756:
[----:B------:R-:W-:Y:S01]  /*113c0*/  ULEA.HI UR4, UR37, UR37, URZ, 0x1 ;  /* 0x0000002525047291 */ /* 0x000fe2000f8f083f */
[----:B--2---:R-:W-:Y:S01]  /*113d0*/  VIADDMNMX R3, R45, -R212, 0x80, PT ;  /* 0x000000802d037446 */ /* 0x004fe200038009d4 */
[----:B------:R-:W-:Y:S02]  /*113e0*/  BSSY B1, `(.L_x_2758) ;  /* 0x0000008000017945 */ /* 0x000fe40003800000 */
[----:B------:R-:W-:Y:S01]  /*113f0*/  ULOP3.LUT UR4, UR4, 0xfffffffe, URZ, 0xc0, !UPT ;  /* 0xfffffffe04047892 */ /* 0x000fe2000f8ec03f */
[----:B------:R-:W-:-:S03]  /*11400*/  ISETP.GE.AND P1, PT, R198, R3, PT ;  /* 0x00000003c600720c */ /* 0x000fc60003f26270 */
[----:B------:R-:W-:-:S06]  /*11410*/  UIADD3 UR4, UR37, -UR4, URZ ;  /* 0x8000000425047290 */ /* 0x000fcc000fffe03f */
[----:B------:R-:W-:-:S05]  /*11420*/  IMAD.U32 R5, RZ, RZ, UR4 ;  /* 0x00000004ff057e24 */ /* 0x000fca000f8e00ff */
[----:B------:R-:W-:-:S04]  /*11430*/  SHF.L.U32 R5, R5, 0x1f, RZ ;  /* 0x0000001f05057819 */ /* 0x000fc800000006ff */
[----:B------:R-:W0:Y:S02]  /*11440*/  SYNCS.PHASECHK.TRANS64.TRYWAIT P0, [R18+URZ+0x29800], R5 ;  /* 0x02980005120075a7 */ /* 0x000e24000800017f */
[----:B0-----:R-:W-:Y:S05]  /*11450*/  @!P0 BRA `(.L_x_2759) ;  /* 0x000001e8004c8947 */ /* 0x001fea0003800000 */
.L_x_3018:
[----:B------:R-:W-:Y:S05]  /*11460*/  BSYNC B1 ;  /* 0x0000000000017941 */ /* 0x000fea0003800000 */
.L_x_2758:
[----:B------:R-:W-:Y:S05]  /*11470*/  @P1 BRA `(.L_x_2760) ;  /* 0x0000006400341947 */ /* 0x000fea0003800000 */
[----:B------:R-:W2:Y:S01]  /*11480*/  LDC R3, c[0x0][0x3f4] ;  /* 0x0000fd00ff037b82 */ /* 0x000ea20000000800 */
[----:B------:R-:W-:Y:S01]  /*11490*/  BSSY B1, `(.L_x_2761) ;  /* 0x000007f000017945 */ /* 0x000fe20003800000 */
[----:B-1----:R-:W-:Y:S01]  /*114a0*/  IMAD.IADD R0, R18, 0x1, R216 ;  /* 0x0000000112007824 */ /* 0x002fe200078e02d8 */
[-C--:B--2---:R-:W-:Y:S02]  /*114b0*/  ISETP.GE.AND P0, PT, R190, R3.reuse, PT ;  /* 0x00000003be00720c */ /* 0x084fe40003f06270 */
[-C--:B------:R-:W-:Y:S02]  /*114c0*/  ISETP.GE.AND P1, PT, R201, R3.reuse, PT ;  /* 0x00000003c900720c */ /* 0x080fe40003f26270 */
[-C--:B------:R-:W-:Y:S02]  /*114d0*/  ISETP.GE.AND P2, PT, R200, R3.reuse, PT ;  /* 0x00000003c800720c */ /* 0x080fe40003f46270 */
[-C--:B------:R-:W-:Y:S02]  /*114e0*/  ISETP.GE.AND P3, PT, R203, R3.reuse, PT ;  /* 0x00000003cb00720c */ /* 0x080fe40003f66270 */
[----:B------:R-:W-:-:S02]  /*114f0*/  ISETP.GE.AND P4, PT, R202, R3, PT ;  /* 0x00000003ca00720c */ /* 0x000fc40003f86270 */
[----:B------:R-:W-:-:S03]  /*11500*/  ISETP.GE.AND P5, PT, R204, R3, PT ;  /* 0x00000003cc00720c */ /* 0x000fc60003fa6270 */
[----:B------:R-:W-:Y:S10]  /*11510*/  @P0 BRA `(.L_x_2762) ;  /* 0x0000000400d80947 */ /* 0x000ff40003800000 */
[----:B0--3--:R-:W0:Y:S01]  /*11520*/  LDS.128 R4, [R0+0x14400] ;  /* 0x0144000000047984 */ /* 0x009e220000000c00 */
        /* <DEDUP_REMOVED lines=12> */
[----:B----4-:R-:W-:-:S02]  /*115f0*/  LOP3.LUT R42, R37, 0xff, RZ, 0xc0, !PT ;  /* 0x000000ff252a7812 */ /* 0x010fc400078ec0ff */
        /* <DEDUP_REMOVED lines=12> */
[-C--:B0-----:R-:W-:Y:S02]  /*116c0*/  F2FP.F16.E4M3.UNPACK_B R3, R6.reuse.H1 ;  /* 0x00000006ff03723e */ /* 0x081fe400030006ff */
        /* <DEDUP_REMOVED lines=91> */
.L_x_2762:
[----:B------:R-:W-:Y:S05]  /*11c80*/  BSYNC B1 ;  /* 0x0000000000017941 */ /* 0x000fea0003800000 */
.L_x_2761:
        /* <DEDUP_REMOVED lines=45> */
[C---:B----4-:R-:W-:Y:S01]  /*11f60*/  FMUL.FTZ R42, R14.reuse, R40 ;  /* 0x000000280e2a7220 */ /* 0x050fe20000410000 */
        /* <DEDUP_REMOVED lines=78> */
.L_x_2764:
[----:B------:R-:W-:Y:S05]  /*12450*/  BSYNC B1 ;  /* 0x0000000000017941 */ /* 0x000fea0003800000 */
.L_x_2763:
[----:B------:R-:W-:Y:S04]  /*12460*/  BSSY B1, `(.L_x_2765) ;  /* 0x0000078000017945 */ /* 0x000fe80003800000 */
[----:B------:R-:W-:Y:S05]  /*12470*/  @P2 BRA `(.L_x_2766) ;  /* 0x0000000400d82947 */ /* 0x000fea0003800000 */
[----:B0123--:R-:W0:Y:S01]  /*12480*/  LDS.128 R4, [R0+0x16400] ;  /* 0x0164000000047984 */ /* 0x00fe220000000c00 */
        /* <DEDUP_REMOVED lines=71> */
[C---:B----4-:R-:W-:Y:S01]  /*12900*/  FFMA.FTZ R42, R29.reuse, R33, -R34 ;  /* 0x000000211d2a7223 */ /* 0x050fe20000010822 */
        /* <DEDUP_REMOVED lines=45> */
.L_x_2766:
[----:B------:R-:W-:Y:S05]  /*12be0*/  BSYNC B1 ;  /* 0x0000000000017941 */ /* 0x000fea0003800000 */
.L_x_2765:
[----:B------:R-:W-:Y:S04]  /*12bf0*/  BSSY B1, `(.L_x_2767) ;  /* 0x000007c000017945 */ /* 0x000fe80003800000 */
[----:B------:R-:W-:Y:S05]  /*12c00*/  @P3 BRA `(.L_x_2768) ;  /* 0x0000000400e83947 */ /* 0x000fea0003800000 */
[----:B0123--:R-:W0:Y:S01]  /*12c10*/  LDS.128 R4, [R228+0x2000] ;  /* 0x00200000e4047984 */ /* 0x00fe220000000c00 */
        /* <DEDUP_REMOVED lines=16> */
[----:B------:R-:W-:Y:S02]  /*12d20*/  LOP3.LUT R32, R32, 0xff, RZ, 0xc0, !PT ;  /* 0x000000ff20207812 */ /* 0x000fe400078ec0ff */
[----:B------:R-:W-:-:S02]  /*12d30*/  LOP3.LUT R31, R24, 0xff, RZ, 0xc0, !PT ;  /* 0x000000ff181f7812 */ /* 0x000fc400078ec0ff */
[----:B------:R-:W-:Y:S02]  /*12d40*/  PRMT R14, R3, 0x7604, R14 ;  /* 0x00007604030e7816 */ /* 0x000fe4000000000e */
[----:B------:R-:W-:Y:S02]  /*12d50*/  SHF.R.U32.HI R3, RZ, 0x10, R26 ;  /* 0x00000010ff037819 */ /* 0x000fe4000001161a */
[----:B------:R-:W-:Y:S02]  /*12d60*/  SHF.R.U32.HI R15, RZ, 0x10, R24 ;  /* 0x00000010ff0f7819 */ /* 0x000fe40000011618 */
[----:B------:R-:W-:Y:S02]  /*12d70*/  PRMT R29, R28, 0x7054, R29 ;  /* 0x000070541c1d7816 */ /* 0x000fe4000000001d */
        /* <DEDUP_REMOVED lines=12> */
[----:B------:R-:W-:Y:S01]  /*12e40*/  F2FP.F16.E4M3.UNPACK_B R6, R6 ;  /* 0x00000006ff06723e */ /* 0x000fe200020006ff */
[--C-:B------:R-:W-:Y:S01]  /*12e50*/  HADD2.F32 R32, -RZ, R30.reuse.H1_H1 ;  /* 0x3000001eff207230 */ /* 0x100fe20000004100 */
[----:B------:R-:W-:Y:S01]  /*12e60*/  LOP3.LUT R31, R31, 0xff000000, R24, 0xf8, !PT ;  /* 0xff0000001f1f7812 */ /* 0x000fe200078ef818 */
[----:B------:R-:W-:Y:S01]  /*12e70*/  HADD2.F32 R28, -RZ, R27.H1_H1 ;  /* 0x3000001bff1c7230 */ /* 0x000fe20000004100 */
[----:B------:R-:W-:Y:S01]  /*12e80*/  LOP3.LUT R26, R15, 0xff000000, R26, 0xf8, !PT ;  /* 0xff0000000f1a7812 */ /* 0x000fe200078ef81a */
[----:B------:R-:W-:Y:S01]  /*12e90*/  HADD2.F32 R15, -RZ, R3.H0_H0 ;  /* 0x20000003ff0f7230 */ /* 0x000fe20000004100 */
[-C--:B------:R-:W-:Y:S01]  /*12ea0*/  F2FP.F16.E4M3.UNPACK_B R24, R7.reuse ;  /* 0x00000007ff18723e */ /* 0x080fe200020006ff */
[C---:B------:R-:W-:Y:S01]  /*12eb0*/  FMUL.FTZ R34, R14.reuse, R32 ;  /* 0x000000200e227220 */ /* 0x040fe20000410000 */
[----:B------:R-:W-:Y:S01]  /*12ec0*/  F2FP.F16.E4M3.UNPACK_B R25, R7.H1 ;  /* 0x00000007ff19723e */ /* 0x000fe200030006ff */
        /* <DEDUP_REMOVED lines=78> */
.L_x_2768:
[----:B------:R-:W-:Y:S05]  /*133b0*/  BSYNC B1 ;  /* 0x0000000000017941 */ /* 0x000fea0003800000 */
.L_x_2767:
[----:B------:R-:W-:Y:S04]  /*133c0*/  BSSY B1, `(.L_x_2769) ;  /* 0x0000078000017945 */ /* 0x000fe80003800000 */
[----:B------:R-:W-:Y:S05]  /*133d0*/  @P4 BRA `(.L_x_2770) ;  /* 0x0000000400d84947 */ /* 0x000fea0003800000 */
[----:B0123--:R-:W0:Y:S01]  /*133e0*/  LDS.128 R4, [R0+0x18400] ;  /* 0x0184000000047984 */ /* 0x00fe220000000c00 */
        /* <DEDUP_REMOVED lines=117> */
.L_x_2770:
[----:B------:R-:W-:Y:S05]  /*13b40*/  BSYNC B1 ;  /* 0x0000000000017941 */ /* 0x000fea0003800000 */
.L_x_2769:
[----:B------:R-:W-:Y:S05]  /*13b50*/  @P5 BRA `(.L_x_2760) ;  /* 0x0000003c007c5947 */ /* 0x000fea0003800000 */
[----:B0123--:R-:W0:Y:S01]  /*13b60*/  LDS.128 R4, [R228+0x4000] ;  /* 0x00400000e4047984 */ /* 0x00fe220000000c00 */
        /* <DEDUP_REMOVED lines=122> */
.L_x_2754:
[----:B------:R-:W0:Y:S01]  /*14310*/  LDC R20, c[0x0][0x448] ;  /* 0x00011200ff147b82 */ /* 0x000e220000000800 */
        /* <DEDUP_REMOVED lines=9> */
[----:B0-----:R-:W-:-:S04]  /*143b0*/  @P0 IMAD.HI.U32 R0, R10, R3, RZ ;  /* 0x000000030a000227 */ /* 0x001fc800078e00ff */
[----:B------:R-:W-:Y:S01]  /*143c0*/  IMAD.MOV.U32 R3, RZ, RZ, R10 ;  /* 0x000000ffff037224 */ /* 0x000fe200078e000a */
[----:B-1----:R-:W-:Y:S02]  /*143d0*/  @P0 SHF.R.U32.HI R3, RZ, R5, R0 ;  /* 0x00000005ff030219 */ /* 0x002fe40000011600 */
[----:B------:R-:W-:Y:S02]  /*143e0*/  MOV R5, R29 ;  /* 0x0000001d00057202 */ /* 0x000fe40000000f00 */
        /* <DEDUP_REMOVED lines=17> */
[----:B------:R-:W0:Y:S02]  /*14500*/  SHFL.IDX PT, R39, R39, RZ, 0x1e1f ;  /* 0x001e1fff27277589 */ /* 0x000e2400000e0000 */
.L_x_3024:
        /* <DEDUP_REMOVED lines=27> */
[----:B------:R-:W-:Y:S02]  /*146c0*/  CS2R R30, SRZ ;  /* 0x00000000001e7805 */ /* 0x000fe4000001ff00 */
[----:B--2---:R-:W-:Y:S01]  /*146d0*/  @!P2 IADD3 R40, P3, R16, R21, RZ ;  /* 0x000000151028a210 */ /* 0x004fe20007f7e0ff */
[----:B------:R-:W-:-:S04]  /*146e0*/  @!P1 IMAD.SHL.U32 R46, R192, 0x10, RZ ;  /* 0x00000010c02e9824 */ /* 0x000fc800078e00ff */
[----:B------:R-:W-:Y:S02]  /*146f0*/  @!P0 IMAD.SHL.U32 R48, R193, 0x10, RZ ;  /* 0x00000010c1308824 */ /* 0x000fe400078e00ff */
[----:B-1----:R-:W-:Y:S01]  /*14700*/  @!P2 IMAD.X R41, R3, 0x1, R17, P3 ;  /* 0x000000010329a824 */ /* 0x002fe200018e0611 */
[----:B------:R-:W-:Y:S02]  /*14710*/  @!P1 SHF.R.S32.HI R0, RZ, 0x1f, R46 ;  /* 0x0000001fff009819 */ /* 0x000fe4000001142e */
[C---:B----4-:R-:W-:Y:S02]  /*14720*/  @!P1 IADD3 R42, P5, R46.reuse, R21, RZ ;  /* 0x000000152e2a9210 */ /* 0x050fe40007fbe0ff */
[----:B------:R-:W-:Y:S02]  /*14730*/  @!P1 IADD3 R46, P4, R46, R39, RZ ;  /* 0x000000272e2e9210 */ /* 0x000fe40007f9e0ff */
[----:B------:R-:W-:Y:S02]  /*14740*/  CS2R R10, SRZ ;  /* 0x00000000000a7805 */ /* 0x000fe4000001ff00 */
[----:B------:R-:W-:-:S02]  /*14750*/  @!P0 IADD3 R38, P3, R48, R21, RZ ;  /* 0x0000001530268210 */ /* 0x000fc40007f7e0ff */
[----:B------:R-:W-:Y:S02]  /*14760*/  CS2R R32, SRZ ;  /* 0x0000000000207805 */ /* 0x000fe4000001ff00 */
[----:B------:R-:W-:Y:S01]  /*14770*/  @!P0 SHF.R.S32.HI R8, RZ, 0x1f, R48 ;  /* 0x0000001fff088819 */ /* 0x000fe20000011430 */
[----:B---3--:R-:W-:Y:S01]  /*14780*/  @!P1 IMAD.X R47, R37, 0x1, R0, P4 ;  /* 0x00000001252f9824 */ /* 0x008fe200020e0600 */
        /* <DEDUP_REMOVED lines=16> */
.L_x_2773:
[----:B------:R-:W-:Y:S05]  /*14890*/  BSYNC B1 ;  /* 0x0000000000017941 */ /* 0x000fea0003800000 */
.L_x_2772:
[----:B------:R-:W-:Y:S01]  /*148a0*/  ULEA.HI UR4, UR37, UR37, URZ, 0x1 ;  /* 0x0000002525047291 */ /* 0x000fe2000f8f083f */
[----:B-1----:R-:W-:Y:S01]  /*148b0*/  VIADDMNMX R3, R45, -R212, 0x80, PT ;  /* 0x000000802d037446 */ /* 0x002fe200038009d4 */
[----:B------:R-:W-:Y:S02]  /*148c0*/  BSSY B1, `(.L_x_2774) ;  /* 0x0000008000017945 */ /* 0x000fe40003800000 */
[----:B------:R-:W-:Y:S01]  /*148d0*/  ULOP3.LUT UR4, UR4, 0xfffffffe, URZ, 0xc0, !UPT ;  /* 0xfffffffe04047892 */ /* 0x000fe2000f8ec03f */
[----:B------:R-:W-:-:S03]  /*148e0*/  ISETP.GE.AND P1, PT, R198, R3, PT ;  /* 0x00000003c600720c */ /* 0x000fc60003f26270 */
[----:B------:R-:W-:-:S06]  /*148f0*/  UIADD3 UR4, UR37, -UR4, URZ ;  /* 0x8000000425047290 */ /* 0x000fcc000fffe03f */
[----:B0-2---:R-:W-:-:S05]  /*14900*/  IMAD.U32 R21, RZ, RZ, UR4 ;  /* 0x00000004ff157e24 */ /* 0x005fca000f8e00ff */
[----:B------:R-:W-:-:S04]  /*14910*/  SHF.L.U32 R21, R21, 0x1f, RZ ;  /* 0x0000001f15157819 */ /* 0x000fc800000006ff */
[----:B------:R-:W0:Y:S02]  /*14920*/  SYNCS.PHASECHK.TRANS64.TRYWAIT P0, [R18+URZ+0x29800], R21 ;  /* 0x02980015120075a7 */ /* 0x000e24000800017f */
[----:B0-----:R-:W-:Y:S05]  /*14930*/  @!P0 BRA `(.L_x_2775) ;  /* 0x000001b400988947 */ /* 0x001fea0003800000 */
.L_x_3025:
[----:B------:R-:W-:Y:S05]  /*14940*/  BSYNC B1 ;  /* 0x0000000000017941 */ /* 0x000fea0003800000 */
.L_x_2774:
        /* <DEDUP_REMOVED lines=9> */
[----:B------:R-:W2:Y:S01]  /*149e0*/  LDL R67, [R1+0x28] ;  /* 0x0000280001437983 */ /* 0x000ea20000100800 */
[----:B------:R-:W1:Y:S01]  /*149f0*/  S2R R36, SR_TID.X ;  /* 0x0000000000247919 */ /* 0x000e620000002100 */
[----:B-----5:R-:W-:Y:S02]  /*14a00*/  SHF.R.U32.HI R0, RZ, 0x8, R24 ;  /* 0x00000008ff007819 */ /* 0x020fe40000011618 */
[----:B------:R-:W-:Y:S02]  /*14a10*/  LOP3.LUT R20, R24, 0xff, RZ, 0xc0, !PT ;  /* 0x000000ff18147812 */ /* 0x000fe400078ec0ff */
[----:B0-----:R-:W-:-:S04]  /*14a20*/  LOP3.LUT R21, R0, 0xff, RZ, 0xc0, !PT ;  /* 0x000000ff00157812 */ /* 0x001fc800078ec0ff */
[----:B------:R-:W-:Y:S02]  /*14a30*/  PRMT R45, R21, 0x7604, R20 ;  /* 0x00007604152d7816 */ /* 0x000fe40000000014 */
[----:B-1----:R-:W-:-:S04]  /*14a40*/  IADD3 R38, R36, -0x80, RZ ;  /* 0xffffff8024267810 */ /* 0x002fc80007ffe0ff */
[----:B------:R-:W-:-:S04]  /*14a50*/  LEA.HI R40, R38, R38, RZ, 0x1 ;  /* 0x0000002626287211 */ /* 0x000fc800078f08ff */
[----:B------:R-:W-:-:S05]  /*14a60*/  LOP3.LUT R40, R40, 0xfffffffe, RZ, 0xc0, !PT ;  /* 0xfffffffe28287812 */ /* 0x000fca00078ec0ff */
[----:B------:R-:W-:-:S05]  /*14a70*/  IMAD.IADD R40, R38, 0x1, -R40 ;  /* 0x0000000126287824 */ /* 0x000fca00078e0a28 */
[----:B------:R-:W-:-:S04]  /*14a80*/  LEA.HI R0, R3, R40, RZ, 0x1c ;  /* 0x0000002803007211 */ /* 0x000fc800078fe0ff */
[----:B------:R-:W-:-:S04]  /*14a90*/  SHF.R.S32.HI R21, RZ, 0x1f, R0 ;  /* 0x0000001fff157819 */ /* 0x000fc80000011400 */
[----:B------:R-:W-:Y:S01]  /*14aa0*/  LEA.HI R20, R21, R0, RZ, 0x2 ;  /* 0x0000000015147211 */ /* 0x000fe200078f10ff */
[----:B------:R-:W-:Y:S01]  /*14ab0*/  IMAD.SHL.U32 R0, R0, 0x10, RZ ;  /* 0x0000001000007824 */ /* 0x000fe200078e00ff */
[----:B---3--:R-:W-:-:S03]  /*14ac0*/  SHF.R.U32.HI R37, RZ, 0x8, R25 ;  /* 0x00000008ff257819 */ /* 0x008fc60000011619 */
[----:B------:R-:W-:Y:S01]  /*14ad0*/  IMAD.SHL.U32 R20, R20, 0x800, RZ ;  /* 0x0000080014147824 */ /* 0x000fe200078e00ff */
[----:B------:R-:W-:Y:S02]  /*14ae0*/  LOP3.LUT R21, R207, 0x30, R0, 0xf8, !PT ;  /* 0x00000030cf157812 */ /* 0x000fe400078ef800 */
[----:B------:R-:W-:Y:S02]  /*14af0*/  SHF.R.U32.HI R39, RZ, 0x8, R26 ;  /* 0x00000008ff277819 */ /* 0x000fe4000001161a */
[----:B------:R-:W-:Y:S02]  /*14b00*/  LOP3.LUT R21, R21, R208, RZ, 0x3c, !PT ;  /* 0x000000d015157212 */ /* 0x000fe400078e3cff */
[----:B------:R-:W-:Y:S02]  /*14b10*/  LOP3.LUT R20, R20, 0xffffe000, RZ, 0xc0, !PT ;  /* 0xffffe00014147812 */ /* 0x000fe400078ec0ff */
[----:B------:R-:W-:Y:S02]  /*14b20*/  LOP3.LUT R36, R25, 0xff, RZ, 0xc0, !PT ;  /* 0x000000ff19247812 */ /* 0x000fe400078ec0ff */
[----:B------:R-:W-:-:S02]  /*14b30*/  LOP3.LUT R38, R26, 0xff, RZ, 0xc0, !PT ;  /* 0x000000ff1a267812 */ /* 0x000fc400078ec0ff */
[----:B------:R-:W-:Y:S02]  /*14b40*/  LOP3.LUT R37, R37, 0xff, RZ, 0xc0, !PT ;  /* 0x000000ff25257812 */ /* 0x000fe400078ec0ff */
[----:B------:R-:W-:Y:S02]  /*14b50*/  LOP3.LUT R39, R39, 0xff, RZ, 0xc0, !PT ;  /* 0x000000ff27277812 */ /* 0x000fe400078ec0ff */
[----:B------:R-:W-:Y:S02]  /*14b60*/  IADD3 R21, R21, R209, R20 ;  /* 0x000000d115157210 */ /* 0x000fe40007ffe014 */
[----:B------:R-:W-:Y:S02]  /*14b70*/  PRMT R46, R37, 0x7604, R36 ;  /* 0x00007604252e7816 */ /* 0x000fe40000000024 */
[----:B------:R-:W-:Y:S02]  /*14b80*/  PRMT R47, R39, 0x7604, R38 ;  /* 0x00007604272f7816 */ /* 0x000fe40000000026 */
[----:B------:R-:W-:-:S02]  /*14b90*/  SHF.R.U32.HI R37, RZ, 0x8, R27 ;  /* 0x00000008ff257819 */ /* 0x000fc4000001161b */
[----:B------:R-:W-:Y:S02]  /*14ba0*/  SHF.R.U32.HI R39, RZ, 0x8, R4 ;  /* 0x00000008ff277819 */ /* 0x000fe40000011604 */
[----:B------:R-:W-:Y:S02]  /*14bb0*/  SHF.R.U32.HI R40, RZ, 0x8, R5 ;  /* 0x00000008ff287819 */ /* 0x000fe40000011605 */
[----:B------:R-:W-:Y:S02]  /*14bc0*/  IADD3 R0, R18, R21, RZ ;  /* 0x0000001512007210 */ /* 0x000fe40007ffe0ff */
[----:B------:R-:W-:Y:S02]  /*14bd0*/  LOP3.LUT R36, R27, 0xff, RZ, 0xc0, !PT ;  /* 0x000000ff1b247812 */ /* 0x000fe400078ec0ff */
[----:B------:R-:W-:Y:S02]  /*14be0*/  LOP3.LUT R38, R4, 0xff, RZ, 0xc0, !PT ;  /* 0x000000ff04267812 */ /* 0x000fe400078ec0ff */
[----:B------:R-:W-:-:S02]  /*14bf0*/  LOP3.LUT R37, R37, 0xff, RZ, 0xc0, !PT ;  /* 0x000000ff25257812 */ /* 0x000fc400078ec0ff */
[----:B------:R-:W-:Y:S02]  /*14c00*/  LOP3.LUT R39, R39, 0xff, RZ, 0xc0, !PT ;  /* 0x000000ff27277812 */ /* 0x000fe400078ec0ff */
[----:B------:R-:W-:Y:S02]  /*14c10*/  LOP3.LUT R21, R40, 0xff, RZ, 0xc0, !PT ;  /* 0x000000ff28157812 */ /* 0x000fe400078ec0ff */
[----:B----4-:R-:W0:Y:S01]  /*14c20*/  LDS.128 R40, [R0+0x14400] ;  /* 0x0144000000287984 */ /* 0x010e220000000c00 */
        /* <DEDUP_REMOVED lines=9> */
[----:B------:R-:W-:-:S02]  /*14cc0*/  PRMT R52, R52, 0x7604, R51 ;  /* 0x0000760434347816 */ /* 0x000fc40000000033 */
[----:B------:R-:W-:Y:S02]  /*14cd0*/  PRMT R20, R21, 0x7604, R20 ;  /* 0x0000760415147816 */ /* 0x000fe40000000014 */
[----:B------:R-:W-:Y:S02]  /*14ce0*/  SHF.R.U32.HI R51, RZ, 0x10, R5 ;  /* 0x00000010ff337819 */ /* 0x000fe40000011605 */
[----:B------:R-:W-:Y:S02]  /*14cf0*/  SHF.R.U32.HI R21, RZ, 0x10, R25 ;  /* 0x00000010ff157819 */ /* 0x000fe40000011619 */
[----:B------:R-:W-:Y:S02]  /*14d00*/  PRMT R57, R50, 0x7604, R49 ;  /* 0x0000760432397816 */ /* 0x000fe40000000031 */
[----:B------:R-:W-:Y:S01]  /*14d10*/  SHF.R.U32.HI R49, RZ, 0x10, R27 ;  /* 0x00000010ff317819 */ /* 0x000fe2000001161b */
[----:B------:R-:W-:Y:S02]  /*14d20*/  IMAD.U32 R51, R51, 0x10000, RZ ;  /* 0x0001000033337824 */ /* 0x000fe400078e00ff */
[----:B------:R-:W-:-:S02]  /*14d30*/  IMAD.U32 R21, R21, 0x10000, RZ ;  /* 0x0001000015157824 */ /* 0x000fc400078e00ff */
[----:B------:R-:W-:Y:S01]  /*14d40*/  IMAD.U32 R49, R49, 0x10000, RZ ;  /* 0x0001000031317824 */ /* 0x000fe200078e00ff */
[----:B------:R-:W-:Y:S02]  /*14d50*/  LOP3.LUT R55, R20, 0xff0000, R51, 0xf8, !PT ;  /* 0x00ff000014377812 */ /* 0x000fe400078ef833 */
[----:B------:R-:W-:Y:S02]  /*14d60*/  LOP3.LUT R21, R46, 0xff0000, R21, 0xf8, !PT ;  /* 0x00ff00002e157812 */ /* 0x000fe400078ef815 */
[----:B------:R-:W-:Y:S02]  /*14d70*/  LOP3.LUT R49, R48, 0xff0000, R49, 0xf8, !PT ;  /* 0x00ff000030317812 */ /* 0x000fe400078ef831 */
[----:B------:R-:W-:Y:S02]  /*14d80*/  LOP3.LUT R45, R45, 0xff0000, R24, 0xf8, !PT ;  /* 0x00ff00002d2d7812 */ /* 0x000fe400078ef818 */
[----:B------:R-:W-:Y:S02]  /*14d90*/  LOP3.LUT R47, R47, 0xff0000, R26, 0xf8, !PT ;  /* 0x00ff00002f2f7812 */ /* 0x000fe400078ef81a */
[----:B------:R-:W-:-:S02]  /*14da0*/  LOP3.LUT R55, R55, 0xff000000, R5, 0xf8, !PT ;  /* 0xff00000037377812 */ /* 0x000fc400078ef805 */
[----:B------:R-:W-:Y:S02]  /*14db0*/  SHF.R.U32.HI R59, RZ, 0x10, R7 ;  /* 0x00000010ff3b7819 */ /* 0x000fe40000011607 */
[----:B------:R-:W-:Y:S02]  /*14dc0*/  LOP3.LUT R50, R21, 0xff000000, R25, 0xf8, !PT ;  /* 0xff00000015327812 */ /* 0x000fe400078ef819 */
[----:B------:R-:W-:Y:S02]  /*14dd0*/  LOP3.LUT R21, R53, 0xff0000, R4, 0xf8, !PT ;  /* 0x00ff000035157812 */ /* 0x000fe400078ef804 */
[----:B------:R-:W-:Y:S02]  /*14de0*/  LOP3.LUT R51, R45, 0xff000000, R24, 0xf8, !PT ;  /* 0xff0000002d337812 */ /* 0x000fe400078ef818 */
[----:B------:R-:W-:Y:S02]  /*14df0*/  LOP3.LUT R53, R49, 0xff000000, R27, 0xf8, !PT ;  /* 0xff00000031357812 */ /* 0x000fe400078ef81b */
[----:B------:R-:W-:-:S02]  /*14e00*/  LOP3.LUT R20, R47, 0xff000000, R26, 0xf8, !PT ;  /* 0xff0000002f147812 */ /* 0x000fc400078ef81a */
[----:B------:R-:W-:Y:S02]  /*14e10*/  F2FP.F16.E4M3.UNPACK_B R27, R55 ;  /* 0x00000037ff1b723e */ /* 0x000fe400020006ff */
[----:B0-----:R-:W-:Y:S02]  /*14e20*/  F2FP.F16.E4M3.UNPACK_B R24, R41 ;  /* 0x00000029ff18723e */ /* 0x001fe400020006ff */
[----:B------:R-:W-:Y:S02]  /*14e30*/  SHF.L.U32 R59, R59, 0x10, RZ ;  /* 0x000000103b3b7819 */ /* 0x000fe400000006ff */
[----:B------:R-:W-:Y:S02]  /*14e40*/  F2FP.F16.E4M3.UNPACK_B R26, R50 ;  /* 0x00000032ff1a723e */ /* 0x000fe400020006ff */
[----:B------:R-:W-:Y:S01]  /*14e50*/  LOP3.LUT R56, R21, 0xff000000, R4, 0xf8, !PT ;  /* 0xff00000015387812 */ /* 0x000fe200078ef804 */
[----:B------:R-:W-:Y:S01]  /*14e60*/  HADD2.F32 R54, -RZ, R27.H0_H0 ;  /* 0x2000001bff367230 */ /* 0x000fe20000004100 */
[----:B------:R-:W-:Y:S01]  /*14e70*/  LOP3.LUT R59, R52, 0xff0000, R59, 0xf8, !PT ;  /* 0x00ff0000343b7812 */ /* 0x000fe200078ef83b */
[----:B------:R-:W-:Y:S01]  /*14e80*/  HADD2.F32 R5, -RZ, R24.H0_H0 ;  /* 0x20000018ff057230 */ /* 0x000fe20000004100 */
[----:B------:R-:W-:Y:S01]  /*14e90*/  LOP3.LUT R57, R57, 0xff0000, R6, 0xf8, !PT ;  /* 0x00ff000039397812 */ /* 0x000fe200078ef806 */
[----:B------:R-:W-:Y:S01]  /*14ea0*/  HADD2.F32 R52, -RZ, R26.H0_H0 ;  /* 0x2000001aff347230 */ /* 0x000fe20000004100 */
[----:B------:R-:W-:-:S02]  /*14eb0*/  F2FP.F16.E4M3.UNPACK_B R48, R43 ;  /* 0x0000002bff30723e */ /* 0x000fc400020006ff */
[----:B------:R-:W-:Y:S02]  /*14ec0*/  F2FP.F16.E4M3.UNPACK_B R49, R43.H1 ;  /* 0x0000002bff31723e */ /* 0x000fe400030006ff */
[----:B------:R-:W-:Y:S02]  /*14ed0*/  F2FP.F16.E4M3.UNPACK_B R43, R40.H1 ;  /* 0x00000028ff2b723e */ /* 0x000fe400030006ff */
[----:B------:R-:W-:Y:S01]  /*14ee0*/  LOP3.LUT R6, R57, 0xff000000, R6, 0xf8, !PT ;  /* 0xff00000039067812 */ /* 0x000fe200078ef806 */
[----:B------:R-:W-:Y:S01]  /*14ef0*/  FMUL.FTZ R57, R5, R52 ;  /* 0x0000003405397220 */ /* 0x000fe20000410000 */
[----:B------:R-:W-:Y:S02]  /*14f00*/  F2FP.F16.E4M3.UNPACK_B R55, R55.H1 ;  /* 0x00000037ff37723e */ /* 0x000fe400030006ff */
[----:B------:R-:W-:Y:S01]  /*14f10*/  F2FP.F16.E4M3.UNPACK_B R50, R50.H1 ;  /* 0x00000032ff32723e */ /* 0x000fe200030006ff */
[----:B------:R-:W-:Y:S01]  /*14f20*/  HADD2.F32 R24, -RZ, R24.H1_H1 ;  /* 0x30000018ff187230 */ /* 0x000fe20000004100 */
[----:B------:R-:W-:Y:S01]  /*14f30*/  LOP3.LUT R59, R59, 0xff000000, R7, 0xf8, !PT ;  /* 0xff0000003b3b7812 */ /* 0x000fe200078ef807 */
[----:B--2---:R-:W0:Y:S02]  /*14f40*/  LDS.128 R36, [R67+0x14400] ;  /* 0x0144000043247984 */ /* 0x004e240000000c00 */
[----:B0-----:R-:W-:-:S02]  /*14f50*/  F2FP.F16.E4M3.UNPACK_B R21, R37 ;  /* 0x00000025ff15723e */ /* 0x001fc400020006ff */
[----:B------:R-:W-:Y:S02]  /*14f60*/  F2FP.F16.E4M3.UNPACK_B R45, R37.H1 ;  /* 0x00000025ff2d723e */ /* 0x000fe400030006ff */
[-C--:B------:R-:W-:Y:S02]  /*14f70*/  F2FP.F16.E4M3.UNPACK_B R46, R39.reuse ;  /* 0x00000027ff2e723e */ /* 0x080fe400020006ff */
[----:B------:R-:W-:Y:S02]  /*14f80*/  F2FP.F16.E4M3.UNPACK_B R47, R39.H1 ;  /* 0x00000027ff2f723e */ /* 0x000fe400030006ff */
[-C--:B------:R-:W-:Y:S02]  /*14f90*/  F2FP.F16.E4M3.UNPACK_B R37, R36.reuse ;  /* 0x00000024ff25723e */ /* 0x080fe400020006ff */
[----:B------:R-:W-:Y:S01]  /*14fa0*/  F2FP.F16.E4M3.UNPACK_B R39, R36.H1 ;  /* 0x00000024ff27723e */ /* 0x000fe200030006ff */
[----:B------:R-:W-:Y:S01]  /*14fb0*/  HADD2.F32 R25, -RZ, R21.H0_H0 ;  /* 0x20000015ff197230 */ /* 0x000fe20000004100 */
[----:B------:R-:W-:-:S02]  /*14fc0*/  F2FP.F16.E4M3.UNPACK_B R36, R41.H1 ;  /* 0x00000029ff24723e */ /* 0x000fc400030006ff */
[----:B------:R-:W-:Y:S01]  /*14fd0*/  F2FP.F16.E4M3.UNPACK_B R41, R40 ;  /* 0x00000028ff29723e */ /* 0x000fe200020006ff */
[----:B------:R-:W-:-:S04]  /*14fe0*/  FMUL.FTZ R40, R5, R54 ;  /* 0x0000003605287220 */ /* 0x000fc80000410000 */
[C---:B------:R-:W-:Y:S01]  /*14ff0*/  FFMA.FTZ R5, R25.reuse, R52, -R40 ;  /* 0x0000003419057223 */ /* 0x040fe20000010828 */
[----:B------:R-:W-:Y:S01]  /*15000*/  FFMA.FTZ R25, R25, R54, R57 ;  /* 0x0000003619197223 */ /* 0x000fe20000010039 */
[----:B------:R-:W-:Y:S02]  /*15010*/  HADD2.F32 R54, -RZ, R27.H1_H1 ;  /* 0x3000001bff367230 */ /* 0x000fe40000004100 */
[----:B------:R-:W-:Y:S02]  /*15020*/  HADD2.F32 R40, -RZ, R26.H1_H1 ;  /* 0x3000001aff287230 */ /* 0x000fe40000004100 */
[----:B------:R-:W-:Y:S02]  /*15030*/  HADD2.F32 R57, -RZ, R55.H0_H0 ;  /* 0x20000037ff397230 */ /* 0x000fe40000004100 */
[----:B------:R-:W-:Y:S02]  /*15040*/  HADD2.F32 R26, -RZ, R36.H0_H0 ;  /* 0x20000024ff1a7230 */ /* 0x000fe40000004100 */
[----:B------:R-:W-:-:S02]  /*15050*/  HADD2.F32 R52, -RZ, R50.H0_H0 ;  /* 0x20000032ff347230 */ /* 0x000fc40000004100 */
[C---:B------:R-:W-:Y:S01]  /*15060*/  FMUL.FTZ R58, R24.reuse, R54 ;  /* 0x00000036183a7220 */ /* 0x040fe20000410000 */
[----:B------:R-:W-:Y:S02]  /*15070*/  HADD2.F32 R21, -RZ, R21.H1_H1 ;  /* 0x30000015ff157230 */ /* 0x000fe40000004100 */
[----:B------:R-:W-:Y:S01]  /*15080*/  FMUL.FTZ R61, R24, R40 ;  /* 0x00000028183d7220 */ /* 0x000fe20000410000 */
[----:B------:R-:W-:Y:S02]  /*15090*/  HADD2.F32 R27, -RZ, R45.H0_H0 ;  /* 0x2000002dff1b7230 */ /* 0x000fe40000004100 */
[C---:B------:R-:W-:Y:S01]  /*150a0*/  FMUL.FTZ R60, R26.reuse, R57 ;  /* 0x000000391a3c7220 */ /* 0x040fe20000410000 */
[----:B------:R-:W-:Y:S01]  /*150b0*/  FMUL.FTZ R62, R26, R52 ;  /* 0x000000341a3e7220 */ /* 0x000fe20000410000 */
[C---:B------:R-:W-:Y:S01]  /*150c0*/  FFMA.FTZ R24, R21.reuse, R40, -R58 ;  /* 0x0000002815187223 */ /* 0x040fe2000001083a */
[----:B------:R-:W-:Y:S01]  /*150d0*/  FFMA.FTZ R26, R21, R54, R61 ;  /* 0x00000036151a7223 */ /* 0x000fe2000001003d */
[----:B------:R-:W-:Y:S01]  /*150e0*/  F2FP.F16.E4M3.UNPACK_B R58, R59 ;  /* 0x0000003bff3a723e */ /* 0x000fe200020006ff */
[C---:B------:R-:W-:Y:S01]  /*150f0*/  FFMA.FTZ R21, R27.reuse, R52, -R60 ;  /* 0x000000341b157223 */ /* 0x040fe2000001083c */
[----:B------:R-:W-:Y:S01]  /*15100*/  F2FP.F16.E4M3.UNPACK_B R54, R53 ;  /* 0x00000035ff36723e */ /* 0x000fe200020006ff */
[----:B------:R-:W-:Y:S01]  /*15110*/  FFMA.FTZ R27, R27, R57, R62 ;  /* 0x000000391b1b7223 */ /* 0x000fe2000001003e */
[----:B------:R-:W-:-:S02]  /*15120*/  HADD2.F32 R57, -RZ, R55.H1_H1 ;  /* 0x30000037ff397230 */ /* 0x000fc40000004100 */
[----:B------:R-:W-:Y:S02]  /*15130*/  HADD2.F32 R36, -RZ, R36.H1_H1 ;  /* 0x30000024ff247230 */ /* 0x000fe40000004100 */
[----:B------:R-:W-:Y:S02]  /*15140*/  HADD2.F32 R52, -RZ, R50.H1_H1 ;  /* 0x30000032ff347230 */ /* 0x000fe40000004100 */
[----:B------:R-:W-:Y:S02]  /*15150*/  HADD2.F32 R61, -RZ, R58.H0_H0 ;  /* 0x2000003aff3d7230 */ /* 0x000fe40000004100 */
[----:B------:R-:W-:Y:S02]  /*15160*/  HADD2.F32 R50, -RZ, R48.H0_H0 ;  /* 0x20000030ff327230 */ /* 0x000fe40000004100 */
[----:B------:R-:W-:Y:S02]  /*15170*/  HADD2.F32 R55, -RZ, R54.H0_H0 ;  /* 0x20000036ff377230 */ /* 0x000fe40000004100 */
[----:B------:R-:W-:Y:S01]  /*15180*/  FMUL.FTZ R60, R36, R57 ;  /* 0x00000039243c7220 */ /* 0x000fe20000410000 */
[----:B------:R-:W-:-:S02]  /*15190*/  HADD2.F32 R45, -RZ, R45.H1_H1 ;  /* 0x3000002dff2d7230 */ /* 0x000fc40000004100 */
[-C--:B------:R-:W-:Y:S01]  /*151a0*/  FMUL.FTZ R36, R36, R52.reuse ;  /* 0x0000003424247220 */ /* 0x080fe20000410000 */
[----:B------:R-:W-:Y:S02]  /*151b0*/  HADD2.F32 R40, -RZ, R46.H0_H0 ;  /* 0x2000002eff287230 */ /* 0x000fe40000004100 */
[C---:B------:R-:W-:Y:S01]  /*151c0*/  FMUL.FTZ R63, R50.reuse, R61 ;  /* 0x0000003d323f7220 */ /* 0x040fe20000410000 */
[----:B------:R-:W-:Y:S01]  /*151d0*/  F2FP.F16.E4M3.UNPACK_B R59, R59.H1 ;  /* 0x0000003bff3b723e */ /* 0x000fe200030006ff */
[----:B------:R-:W-:Y:S01]  /*151e0*/  FMUL.FTZ R50, R50, R55 ;  /* 0x0000003732327220 */ /* 0x000fe20000410000 */
[----:B------:R-:W-:Y:S01]  /*151f0*/  F2FP.F16.E4M3.UNPACK_B R53, R53.H1 ;  /* 0x00000035ff35723e */ /* 0x000fe200030006ff */
[C---:B------:R-:W-:Y:S01]  /*15200*/  FFMA.FTZ R62, R45.reuse, R57, R36 ;  /* 0x000000392d3e7223 */ /* 0x040fe20000010024 */
[----:B------:R-:W-:Y:S01]  /*15210*/  FFMA.FTZ R60, R45, R52, -R60 ;  /* 0x000000342d3c7223 */ /* 0x000fe2000001083c */
[----:B------:R-:W-:Y:S01]  /*15220*/  FFMA.FTZ R36, R40, R55, -R63 ;  /* 0x0000003728247223 */ /* 0x000fe2000001083f */
[----:B------:R-:W-:-:S02]  /*15230*/  HADD2.F32 R57, -RZ, R58.H1_H1 ;  /* 0x3000003aff397230 */ /* 0x000fc40000004100 */
[----:B------:R-:W-:Y:S01]  /*15240*/  FFMA.FTZ R61, R40, R61, R50 ;  /* 0x0000003d283d7223 */ /* 0x000fe20000010032 */
[----:B------:R-:W-:Y:S02]  /*15250*/  HADD2.F32 R48, -RZ, R48.H1_H1 ;  /* 0x30000030ff307230 */ /* 0x000fe40000004100 */
[----:B------:R-:W-:Y:S02]  /*15260*/  HADD2.F32 R55, -RZ, R54.H1_H1 ;  /* 0x30000036ff377230 */ /* 0x000fe40000004100 */
[----:B------:R-:W-:Y:S02]  /*15270*/  HADD2.F32 R52, -RZ, R59.H0_H0 ;  /* 0x2000003bff347230 */ /* 0x000fe40000004100 */
[----:B------:R-:W-:Y:S02]  /*15280*/  HADD2.F32 R45, -RZ, R49.H0_H0 ;  /* 0x20000031ff2d7230 */ /* 0x000fe40000004100 */
[----:B------:R-:W-:Y:S02]  /*15290*/  HADD2.F32 R50, -RZ, R53.H0_H0 ;  /* 0x20000035ff327230 */ /* 0x000fe40000004100 */
[----:B------:R-:W-:Y:S01]  /*152a0*/  FMUL.FTZ R63, R48, R57 ;  /* 0x00000039303f7220 */ /* 0x000fe20000410000 */
[----:B------:R-:W-:-:S02]  /*152b0*/  HADD2.F32 R46, -RZ, R46.H1_H1 ;  /* 0x3000002eff2e7230 */ /* 0x000fc40000004100 */
[----:B------:R-:W-:Y:S01]  /*152c0*/  FMUL.FTZ R48, R48, R55 ;  /* 0x0000003730307220 */ /* 0x000fe20000410000 */
[----:B------:R-:W-:Y:S02]  /*152d0*/  HADD2.F32 R40, -RZ, R47.H0_H0 ;  /* 0x2000002fff287230 */ /* 0x000fe40000004100 */
[C---:B------:R-:W-:Y:S01]  /*152e0*/  FMUL.FTZ R65, R45.reuse, R52 ;  /* 0x000000342d417220 */ /* 0x040fe20000410000 */
[----:B------:R-:W-:Y:S01]  /*152f0*/  FMUL.FTZ R45, R45, R50 ;  /* 0x000000322d2d7220 */ /* 0x000fe20000410000 */
[----:B------:R-:W-:-:S03]  /*15300*/  FFMA.FTZ R64, R46, R57, R48 ;  /* 0x000000392e407223 */ /* 0x000fc60000010030 */
[----:B------:R-:W-:Y:S01]  /*15310*/  FFMA.FTZ R57, R40, R52, R45 ;  /* 0x0000003428397223 */ /* 0x000fe2000001002d */
[----:B------:R-:W-:Y:S01]  /*15320*/  F2FP.F16.E4M3.UNPACK_B R52, R56.H1 ;  /* 0x00000038ff34723e */ /* 0x000fe200030006ff */
[----:B------:R-:W-:Y:S01]  /*15330*/  FFMA.FTZ R63, R46, R55, -R63 ;  /* 0x000000372e3f7223 */ /* 0x000fe2000001083f */
[----:B------:R-:W-:Y:S01]  /*15340*/  FFMA.FTZ R65, R40, R50, -R65 ;  /* 0x0000003228417223 */ /* 0x000fe20000010841 */
[----:B------:R-:W-:Y:S01]  /*15350*/  HADD2.F32 R50, -RZ, R53.H1_H1 ;  /* 0x30000035ff327230 */ /* 0x000fe20000004100 */
[----:B------:R-:W-:Y:S01]  /*15360*/  F2FP.F16.E4M3.UNPACK_B R46, R51.H1 ;  /* 0x00000033ff2e723e */ /* 0x000fe200030006ff */
[----:B------:R-:W-:Y:S02]  /*15370*/  HADD2.F32 R54, -RZ, R59.H1_H1 ;  /* 0x3000003bff367230 */ /* 0x000fe40000004100 */
[----:B------:R-:W-:Y:S02]  /*15380*/  HADD2.F32 R49, -RZ, R49.H1_H1 ;  /* 0x30000031ff317230 */ /* 0x000fe40000004100 */
[----:B------:R-:W-:-:S02]  /*15390*/  HADD2.F32 R53, -RZ, R52.H0_H0 ;  /* 0x20000034ff357230 */ /* 0x000fc40000004100 */
[----:B------:R-:W-:Y:S02]  /*153a0*/  HADD2.F32 R45, -RZ, R43.H0_H0 ;  /* 0x2000002bff2d7230 */ /* 0x000fe40000004100 */
[C---:B------:R-:W-:Y:S01]  /*153b0*/  FMUL.FTZ R66, R49.reuse, R54 ;  /* 0x0000003631427220 */ /* 0x040fe20000410000 */
[----:B------:R-:W-:Y:S02]  /*153c0*/  HADD2.F32 R48, -RZ, R46.H0_H0 ;  /* 0x2000002eff307230 */ /* 0x000fe40000004100 */
[----:B------:R-:W-:Y:S01]  /*153d0*/  FMUL.FTZ R55, R49, R50 ;  /* 0x0000003231377220 */ /* 0x000fe20000410000 */
[----:B------:R-:W-:Y:S02]  /*153e0*/  HADD2.F32 R40, -RZ, R39.H0_H0 ;  /* 0x20000027ff287230 */ /* 0x000fe40000004100 */
[----:B------:R-:W-:Y:S01]  /*153f0*/  FMUL.FTZ R49, R45, R53 ;  /* 0x000000352d317220 */ /* 0x000fe20000410000 */
[----:B------:R-:W-:Y:S02]  /*15400*/  HADD2.F32 R52, -RZ, R52.H1_H1 ;  /* 0x30000034ff347230 */ /* 0x000fe40000004100 */
[----:B------:R-:W-:-:S02]  /*15410*/  HADD2.F32 R43, -RZ, R43.H1_H1 ;  /* 0x3000002bff2b7230 */ /* 0x000fc40000004100 */
[----:B------:R-:W-:Y:S02]  /*15420*/  HADD2.F32 R46, -RZ, R46.H1_H1 ;  /* 0x3000002eff2e7230 */ /* 0x000fe40000004100 */
[-C--:B------:R-:W-:Y:S01]  /*15430*/  FMUL.FTZ R58, R45, R48.reuse ;  /* 0x000000302d3a7220 */ /* 0x080fe20000410000 */
[----:B------:R-:W-:Y:S01]  /*15440*/  FFMA.FTZ R49, R40, R48, -R49 ;  /* 0x0000003028317223 */ /* 0x000fe20000010831 */
[----:B------:R-:W-:Y:S02]  /*15450*/  HADD2.F32 R39, -RZ, R39.H1_H1 ;  /* 0x30000027ff277230 */ /* 0x000fe40000004100 */
[C---:B------:R-:W-:Y:S01]  /*15460*/  FMUL.FTZ R48, R43.reuse, R52 ;  /* 0x000000342b307220 */ /* 0x040fe20000410000 */
[----:B------:R-:W-:Y:S01]  /*15470*/  F2FP.F16.E4M3.UNPACK_B R56, R56 ;  /* 0x00000038ff38723e */ /* 0x000fe200020006ff */
[----:B------:R-:W-:Y:S01]  /*15480*/  FMUL.FTZ R43, R43, R46 ;  /* 0x0000002e2b2b7220 */ /* 0x000fe20000410000 */
[----:B------:R-:W-:Y:S01]  /*15490*/  F2FP.F16.E4M3.UNPACK_B R51, R51 ;  /* 0x00000033ff33723e */ /* 0x000fe200020006ff */
[----:B------:R-:W-:-:S02]  /*154a0*/  HADD2.F32 R47, -RZ, R47.H1_H1 ;  /* 0x3000002fff2f7230 */ /* 0x000fc40000004100 */
[----:B------:R-:W-:Y:S01]  /*154b0*/  FFMA.FTZ R58, R40, R53, R58 ;  /* 0x00000035283a7223 */ /* 0x000fe2000001003a */
[----:B------:R-:W-:Y:S01]  /*154c0*/  FFMA.FTZ R53, R39, R52, R43 ;  /* 0x0000003427357223 */ /* 0x000fe2000001002b */
[----:B------:R-:W-:Y:S02]  /*154d0*/  HADD2.F32 R45, -RZ, R56.H0_H0 ;  /* 0x20000038ff2d7230 */ /* 0x000fe40000004100 */
[----:B------:R-:W-:Y:S02]  /*154e0*/  HADD2.F32 R40, -RZ, R41.H0_H0 ;  /* 0x20000029ff287230 */ /* 0x000fe40000004100 */
[----:B------:R-:W-:Y:S02]  /*154f0*/  HADD2.F32 R43, -RZ, R51.H0_H0 ;  /* 0x20000033ff2b7230 */ /* 0x000fe40000004100 */
[----:B------:R-:W-:Y:S01]  /*15500*/  FFMA.FTZ R68, R47, R54, R55 ;  /* 0x000000362f447223 */ /* 0x000fe20000010037 */
[----:B------:R-:W-:Y:S01]  /*15510*/  FFMA.FTZ R54, R39, R46, -R48 ;  /* 0x0000002e27367223 */ /* 0x000fe20000010830 */
[----:B------:R-:W-:-:S02]  /*15520*/  HADD2.F32 R39, -RZ, R37.H0_H0 ;  /* 0x20000025ff277230 */ /* 0x000fc40000004100 */
[C---:B------:R-:W-:Y:S01]  /*15530*/  FMUL.FTZ R46, R40.reuse, R45 ;  /* 0x0000002d282e7220 */ /* 0x040fe20000410000 */
[----:B------:R-:W-:Y:S02]  /*15540*/  HADD2.F32 R56, -RZ, R56.H1_H1 ;  /* 0x30000038ff387230 */ /* 0x000fe40000004100 */
[-C--:B------:R-:W-:Y:S01]  /*15550*/  FMUL.FTZ R48, R40, R43.reuse ;  /* 0x0000002b28307220 */ /* 0x080fe20000410000 */
[----:B------:R-:W-:Y:S02]  /*15560*/  HADD2.F32 R41, -RZ, R41.H1_H1 ;  /* 0x30000029ff297230 */ /* 0x000fe40000004100 */
[----:B------:R-:W-:Y:S02]  /*15570*/  HADD2.F32 R40, -RZ, R51.H1_H1 ;  /* 0x30000033ff287230 */ /* 0x000fe40000004100 */
[----:B------:R-:W-:Y:S01]  /*15580*/  FFMA.FTZ R66, R47, R50, -R66 ;  /* 0x000000322f427223 */ /* 0x000fe20000010842 */
[-C--:B------:R-:W-:Y:S01]  /*15590*/  F2FP.F16.E4M3.UNPACK_B R7, R42.reuse ;  /* 0x0000002aff07723e */ /* 0x080fe200020006ff */
        /* <DEDUP_REMOVED lines=8> */
[----:B------:R-:W-:Y:S01]  /*15620*/  F2FP.F16.E4M3.UNPACK_B R4, R38 ;  /* 0x00000026ff04723e */ /* 0x000fe200020006ff */
[----:B------:R-:W-:Y:S01]  /*15630*/  FFMA.FTZ R50, R37, R40, -R50 ;  /* 0x0000002825327223 */ /* 0x000fe20000010832 */
[----:B------:R-:W-:Y:S01]  /*15640*/  F2FP.F16.E4M3.UNPACK_B R38, R38.H1 ;  /* 0x00000026ff26723e */ /* 0x000fe200030006ff */
[----:B------:R-:W-:-:S02]  /*15650*/  HADD2.F32 R48, -RZ, R46.H0_H0 ;  /* 0x2000002eff307230 */ /* 0x000fc40000004100 */
[----:B------:R-:W-:Y:S01]  /*15660*/  FFMA.FTZ R56, R37, R56, R41 ;  /* 0x0000003825387223 */ /* 0x000fe20000010029 */
[----:B------:R-:W-:Y:S02]  /*15670*/  HADD2.F32 R39, -RZ, R42.H0_H0 ;  /* 0x2000002aff277230 */ /* 0x000fe40000004100 */
[--C-:B------:R-:W-:Y:S02]  /*15680*/  HADD2.F32 R40, -RZ, R43.reuse.H0_H0 ;  /* 0x2000002bff287230 */ /* 0x100fe40000004100 */
[----:B------:R-:W-:Y:S02]  /*15690*/  HADD2.F32 R41, -RZ, R46.H1_H1 ;  /* 0x3000002eff297230 */ /* 0x000fe40000004100 */
[----:B------:R-:W-:Y:S02]  /*156a0*/  HADD2.F32 R42, -RZ, R42.H1_H1 ;  /* 0x3000002aff2a7230 */ /* 0x000fe40000004100 */
[----:B------:R-:W-:Y:S02]  /*156b0*/  HADD2.F32 R43, -RZ, R43.H1_H1 ;  /* 0x3000002bff2b7230 */ /* 0x000fe40000004100 */
[----:B------:R-:W-:Y:S01]  /*156c0*/  FMUL.FTZ R52, R39, R48 ;  /* 0x0000003027347220 */ /* 0x000fe20000410000 */
[----:B------:R-:W-:-:S02]  /*156d0*/  HADD2.F32 R37, -RZ, R38.H0_H0 ;  /* 0x20000026ff257230 */ /* 0x000fc40000004100 */
[----:B------:R-:W-:Y:S01]  /*156e0*/  FMUL.FTZ R46, R39, R40 ;  /* 0x00000028272e7220 */ /* 0x000fe20000410000 */
[----:B------:R-:W-:Y:S02]  /*156f0*/  HADD2.F32 R38, -RZ, R38.H1_H1 ;  /* 0x30000026ff267230 */ /* 0x000fe40000004100 */
[C---:B------:R-:W-:Y:S01]  /*15700*/  FMUL.FTZ R39, R42.reuse, R41 ;  /* 0x000000292a277220 */ /* 0x040fe20000410000 */
[----:B------:R-:W-:Y:S01]  /*15710*/  F2FP.F16.E4M3.UNPACK_B R20, R20 ;  /* 0x00000014ff14723e */ /* 0x000fe200020006ff */
[-C--:B------:R-:W-:Y:S01]  /*15720*/  FMUL.FTZ R42, R42, R43.reuse ;  /* 0x0000002b2a2a7220 */ /* 0x080fe20000410000 */
[----:B------:R-:W-:Y:S01]  /*15730*/  F2FP.F16.E4M3.UNPACK_B R6, R6 ;  /* 0x00000006ff06723e */ /* 0x000fe200020006ff */
[C---:B------:R-:W-:Y:S01]  /*15740*/  FFMA.FTZ R52, R37.reuse, R40, -R52 ;  /* 0x0000002825347223 */ /* 0x040fe20000010834 */
[----:B------:R-:W-:Y:S01]  /*15750*/  FFMA.FTZ R46, R37, R48, R46 ;  /* 0x00000030252e7223 */ /* 0x000fe2000001002e */
[C---:B------:R-:W-:Y:S01]  /*15760*/  FFMA.FTZ R51, R38.reuse, R43, -R39 ;  /* 0x0000002b26337223 */ /* 0x040fe20000010827 */
[----:B------:R-:W-:Y:S01]  /*15770*/  FFMA.FTZ R55, R38, R41, R42 ;  /* 0x0000002926377223 */ /* 0x000fe2000001002a */
[----:B------:R-:W-:-:S02]  /*15780*/  HADD2.F32 R37, -RZ, R20.H0_H0 ;  /* 0x20000014ff257230 */ /* 0x000fc40000004100 */
[----:B------:R-:W-:Y:S02]  /*15790*/  HADD2.F32 R38, -RZ, R20.H1_H1 ;  /* 0x30000014ff267230 */ /* 0x000fe40000004100 */
[--C-:B------:R-:W-:Y:S02]  /*157a0*/  HADD2.F32 R39, -RZ, R6.reuse.H0_H0 ;  /* 0x20000006ff277230 */ /* 0x100fe40000004100 */
[--C-:B------:R-:W-:Y:S02]  /*157b0*/  HADD2.F32 R20, -RZ, R7.reuse.H0_H0 ;  /* 0x20000007ff147230 */ /* 0x100fe40000004100 */
[----:B------:R-:W-:Y:S02]  /*157c0*/  HADD2.F32 R40, -RZ, R6.H1_H1 ;  /* 0x30000006ff287230 */ /* 0x000fe40000004100 */
[----:B------:R-:W-:Y:S02]  /*157d0*/  HADD2.F32 R7, -RZ, R7.H1_H1 ;  /* 0x30000007ff077230 */ /* 0x000fe40000004100 */
[----:B------:R-:W-:Y:S01]  /*157e0*/  FMUL.FTZ R41, R20, R39 ;  /* 0x0000002714297220 */ /* 0x000fe20000410000 */
[----:B------:R-:W-:-:S02]  /*157f0*/  HADD2.F32 R6, -RZ, R4.H0_H0 ;  /* 0x20000004ff067230 */ /* 0x000fc40000004100 */
[-C--:B------:R-:W-:Y:S01]  /*15800*/  FMUL.FTZ R20, R20, R37.reuse ;  /* 0x0000002514147220 */ /* 0x080fe20000410000 */
[----:B------:R-:W-:Y:S02]  /*15810*/  HADD2.F32 R4, -RZ, R4.H1_H1 ;  /* 0x30000004ff047230 */ /* 0x000fe40000004100 */
[C---:B------:R-:W-:Y:S01]  /*15820*/  FMUL.FTZ R43, R7.reuse, R40 ;  /* 0x00000028072b7220 */ /* 0x040fe20000410000 */
        /* <DEDUP_REMOVED lines=9> */
[----:B------:R-:W-:Y:S02]  /*158c0*/  F2FP.SATFINITE.E4M3.F32.PACK_AB_MERGE_C R51, R51, R52, RZ ;  /* 0x000000343333723e */ /* 0x000fe400048070ff */
[----:B------:R-:W-:Y:S02]  /*158d0*/  F2FP.SATFINITE.E4M3.F32.PACK_AB_MERGE_C R57, R68, R57, RZ ;  /* 0x000000394439723e */ /* 0x000fe400048070ff */
[----:B------:R-:W-:Y:S02]  /*158e0*/  F2FP.SATFINITE.E4M3.F32.PACK_AB_MERGE_C R53, R53, R58, RZ ;  /* 0x0000003a3535723e */ /* 0x000fe400048070ff */
[----:B------:R-:W-:-:S02]  /*158f0*/  F2FP.SATFINITE.E4M3.F32.PACK_AB_MERGE_C R46, R55, R46, RZ ;  /* 0x0000002e372e723e */ /* 0x000fc400048070ff */
[----:B------:R-:W-:Y:S02]  /*15900*/  F2FP.SATFINITE.E4M3.F32.PACK_AB_MERGE_C R5, R24, R5, R21 ;  /* 0x000000051805723e */ /* 0x000fe40004807015 */
[----:B------:R-:W-:Y:S02]  /*15910*/  F2FP.SATFINITE.E4M3.F32.PACK_AB_MERGE_C R7, R63, R36, R7 ;  /* 0x000000243f07723e */ /* 0x000fe40004807007 */
[----:B------:R-:W-:Y:S02]  /*15920*/  F2FP.SATFINITE.E4M3.F32.PACK_AB_MERGE_C R25, R26, R25, R27 ;  /* 0x000000191a19723e */ /* 0x000fe4000480701b */
[----:B------:R-:W-:Y:S02]  /*15930*/  F2FP.SATFINITE.E4M3.F32.PACK_AB_MERGE_C R4, R50, R47, R4 ;  /* 0x0000002f3204723e */ /* 0x000fe40004807004 */
[----:B------:R-:W-:Y:S02]  /*15940*/  F2FP.SATFINITE.E4M3.F32.PACK_AB_MERGE_C R6, R6, R41, R51 ;  /* 0x000000290606723e */ /* 0x000fe40004807033 */
[----:B------:R-:W-:-:S02]  /*15950*/  F2FP.SATFINITE.E4M3.F32.PACK_AB_MERGE_C R27, R64, R61, R57 ;  /* 0x0000003d401b723e */ /* 0x000fc40004807039 */
[----:B------:R-:W-:Y:S02]  /*15960*/  F2FP.SATFINITE.E4M3.F32.PACK_AB_MERGE_C R24, R56, R45, R53 ;  /* 0x0000002d3818723e */ /* 0x000fe40004807035 */
[----:B------:R-:W-:Y:S01]  /*15970*/  F2FP.SATFINITE.E4M3.F32.PACK_AB_MERGE_C R26, R37, R20, R46 ;  /* 0x00000014251a723e */ /* 0x000fe2000480702e */
[----:B------:R1:W-:Y:S04]  /*15980*/  STS.128 [R67+0x14400], R4 ;  /* 0x0144000443007388 */ /* 0x0003e80000000c00 */
[----:B------:R1:W-:Y:S02]  /*15990*/  STS.128 [R0+0x14400], R24 ;  /* 0x0144001800007388 */ /* 0x0003e40000000c00 */
.L_x_2777:
[----:B------:R-:W-:Y:S05]  /*159a0*/  BSYNC B1 ;  /* 0x0000000000017941 */ /* 0x000fea0003800000 */
.L_x_2776:
[----:B------:R-:W-:Y:S04]  /*159b0*/  BSSY B1, `(.L_x_2778) ;  /* 0x0000101000017945 */ /* 0x000fe80003800000 */
[----:B------:R-:W-:Y:S05]  /*159c0*/  @P1 BRA `(.L_x_2779) ;  /* 0x0000000c00fc1947 */ /* 0x000fea0003800000 */
[----:B------:R-:W2:Y:S01]  /*159d0*/  LDL R62, [R1+0x24] ;  /* 0x00002400013e7983 */ /* 0x000ea20000100800 */
[----:B-1---5:R-:W-:Y:S02]  /*159e0*/  SHF.R.U32.HI R0, RZ, 0x8, R28 ;  /* 0x00000008ff007819 */ /* 0x022fe4000001161c */
[----:B------:R-:W-:Y:S02]  /*159f0*/  LOP3.LUT R5, R28, 0xff, RZ, 0xc0, !PT ;  /* 0x000000ff1c057812 */ /* 0x000fe400078ec0ff */
[----:B------:R-:W-:Y:S02]  /*15a00*/  LOP3.LUT R4, R0, 0xff, RZ, 0xc0, !PT ;  /* 0x000000ff00047812 */ /* 0x000fe400078ec0ff */
[----:B------:R-:W-:Y:S02]  /*15a10*/  LEA.HI R0, R3, R192, RZ, 0x1c ;  /* 0x000000c003007211 */ /* 0x000fe400078fe0ff */
[----:B---3--:R-:W-:Y:S02]  /*15a20*/  PRMT R37, R4, 0x7604, R5 ;  /* 0x0000760404257816 */ /* 0x008fe40000000005 */
[----:B------:R-:W-:-:S02]  /*15a30*/  SHF.R.S32.HI R5, RZ, 0x1f, R0 ;  /* 0x0000001fff057819 */ /* 0x000fc40000011400 */
[----:B------:R-:W-:Y:S02]  /*15a40*/  SHF.R.U32.HI R24, RZ, 0x8, R31 ;  /* 0x00000008ff187819 */ /* 0x000fe4000001161f */
[----:B------:R-:W-:Y:S01]  /*15a50*/  LEA.HI R4, R5, R0, RZ, 0x2 ;  /* 0x0000000005047211 */ /* 0x000fe200078f10ff */
[----:B------:R-:W-:Y:S01]  /*15a60*/  IMAD.SHL.U32 R0, R0, 0x10, RZ ;  /* 0x0000001000007824 */ /* 0x000fe200078e00ff */
[----:B0-----:R-:W-:Y:S02]  /*15a70*/  LOP3.LUT R21, R31, 0xff, RZ, 0xc0, !PT ;  /* 0x000000ff1f157812 */ /* 0x001fe400078ec0ff */
        /* <DEDUP_REMOVED lines=33> */
[----:B------:R-:W-:Y:S02]  /*15c90*/  SHF.R.U32.HI R21, RZ, 0x10, R29 ;  /* 0x00000010ff157819 */ /* 0x000fe4000001161d */
        /* <DEDUP_REMOVED lines=20> */
[----:B------:R-:W-:Y:S02]  /*15de0*/  SHF.R.U32.HI R40, RZ, 0x10, R11 ;  /* 0x00000010ff287819 */ /* 0x000fe4000001160b */
[----:B------:R-:W-:Y:S02]  /*15df0*/  PRMT R51, R38, 0x7054, R51 ;  /* 0x0000705426337816 */ /* 0x000fe40000000033 */
[----:B----4-:R-:W-:Y:S02]  /*15e00*/  LOP3.LUT R42, R21, 0xff000000, R29, 0xf8, !PT ;  /* 0xff000000152a7812 */ /* 0x010fe400078ef81d */
[----:B------:R-:W-:Y:S02]  /*15e10*/  F2FP.F16.E4M3.UNPACK_B R48, R49 ;  /* 0x00000031ff30723e */ /* 0x000fe400020006ff */
[----:B0-----:R-:W-:Y:S02]  /*15e20*/  F2FP.F16.E4M3.UNPACK_B R36, R25 ;  /* 0x00000019ff24723e */ /* 0x001fe400020006ff */
[----:B------:R-:W-:Y:S01]  /*15e30*/  LOP3.LUT R45, R43, 0xff000000, R31, 0xf8, !PT ;  /* 0xff0000002b2d7812 */ /* 0x000fe200078ef81f */
[----:B------:R-:W-:Y:S01]  /*15e40*/  HADD2.F32 R50, -RZ, R48.H0_H0 ;  /* 0x20000030ff327230 */ /* 0x000fe20000004100 */
[----:B------:R-:W-:-:S02]  /*15e50*/  LOP3.LUT R47, R47, 0xff000000, R8, 0xf8, !PT ;  /* 0xff0000002f2f7812 */ /* 0x000fc400078ef808 */
[----:B------:R-:W-:Y:S02]  /*15e60*/  LOP3.LUT R40, R40, 0xff, RZ, 0xc0, !PT ;  /* 0x000000ff28287812 */ /* 0x000fe400078ec0ff */
[----:B------:R-:W-:Y:S02]  /*15e70*/  LOP3.LUT R41, R37, 0xff000000, R28, 0xf8, !PT ;  /* 0xff00000025297812 */ /* 0x000fe400078ef81c */
[----:B------:R-:W-:Y:S01]  /*15e80*/  LOP3.LUT R8, R51, 0xff000000, R10, 0xf8, !PT ;  /* 0xff00000033087812 */ /* 0x000fe200078ef80a */
[----:B------:R-:W-:Y:S01]  /*15e90*/  HADD2.F32 R51, -RZ, R48.H1_H1 ;  /* 0x30000030ff337230 */ /* 0x000fe20000004100 */
[----:B------:R-:W-:Y:S02]  /*15ea0*/  F2FP.F16.E4M3.UNPACK_B R43, R42 ;  /* 0x0000002aff2b723e */ /* 0x000fe400020006ff */
[----:B------:R-:W-:Y:S02]  /*15eb0*/  PRMT R53, R40, 0x7054, R53 ;  /* 0x0000705428357816 */ /* 0x000fe40000000035 */
[----:B------:R-:W-:Y:S01]  /*15ec0*/  LOP3.LUT R20, R39, 0xff000000, R30, 0xf8, !PT ;  /* 0xff00000027147812 */ /* 0x000fe200078ef81e */
[--C-:B------:R-:W-:Y:S01]  /*15ed0*/  HADD2.F32 R46, -RZ, R43.reuse.H0_H0 ;  /* 0x2000002bff2e7230 */ /* 0x100fe20000004100 */
[-C--:B------:R-:W-:Y:S01]  /*15ee0*/  F2FP.F16.E4M3.UNPACK_B R39, R27.reuse ;  /* 0x0000001bff27723e */ /* 0x080fe200020006ff */
[----:B------:R-:W-:Y:S01]  /*15ef0*/  HADD2.F32 R43, -RZ, R43.H1_H1 ;  /* 0x3000002bff2b7230 */ /* 0x000fe20000004100 */
[----:B------:R-:W-:-:S02]  /*15f00*/  F2FP.F16.E4M3.UNPACK_B R40, R27.H1 ;  /* 0x0000001bff28723e */ /* 0x000fc400030006ff */
[-C--:B------:R-:W-:Y:S02]  /*15f10*/  F2FP.F16.E4M3.UNPACK_B R27, R24.reuse ;  /* 0x00000018ff1b723e */ /* 0x080fe400020006ff */
[----:B------:R-:W-:Y:S02]  /*15f20*/  F2FP.F16.E4M3.UNPACK_B R31, R24.H1 ;  /* 0x00000018ff1f723e */ /* 0x000fe400030006ff */
[----:B------:R-:W-:Y:S02]  /*15f30*/  F2FP.F16.E4M3.UNPACK_B R37, R25.H1 ;  /* 0x00000019ff25723e */ /* 0x000fe400030006ff */
[----:B------:R-:W-:Y:S02]  /*15f40*/  F2FP.F16.E4M3.UNPACK_B R49, R49.H1 ;  /* 0x00000031ff31723e */ /* 0x000fe400030006ff */
[----:B------:R-:W-:Y:S02]  /*15f50*/  F2FP.F16.E4M3.UNPACK_B R42, R42.H1 ;  /* 0x0000002aff2a723e */ /* 0x000fe400030006ff */
[----:B------:R-:W-:-:S02]  /*15f60*/  LOP3.LUT R53, R53, 0xff000000, R11, 0xf8, !PT ;  /* 0xff00000035357812 */ /* 0x000fc400078ef80b */
[----:B------:R-:W-:Y:S01]  /*15f70*/  F2FP.F16.E4M3.UNPACK_B R38, R26.H1 ;  /* 0x0000001aff26723e */ /* 0x000fe200030006ff */
[----:B--2---:R-:W0:Y:S02]  /*15f80*/  LDS.128 R4, [R62+0x14400] ;  /* 0x014400003e047984 */ /* 0x004e240000000c00 */
        /* <DEDUP_REMOVED lines=8> */
[----:B------:R-:W-:Y:S01]  /*16010*/  F2FP.F16.E4M3.UNPACK_B R11, R4 ;  /* 0x00000004ff0b723e */ /* 0x000fe200020006ff */
[----:B------:R-:W-:Y:S01]  /*16020*/  FMUL.FTZ R25, R5, R46 ;  /* 0x0000002e05197220 */ /* 0x000fe20000410000 */
[----:B------:R-:W-:Y:S01]  /*16030*/  F2FP.F16.E4M3.UNPACK_B R21, R4.H1 ;  /* 0x00000004ff15723e */ /* 0x000fe200030006ff */
[----:B------:R-:W-:Y:S01]  /*16040*/  FFMA.FTZ R5, R9, R46, -R24 ;  /* 0x0000002e09057223 */ /* 0x000fe20000010818 */
[-C--:B------:R-:W-:Y:S01]  /*16050*/  F2FP.F16.E4M3.UNPACK_B R4, R6.reuse ;  /* 0x00000006ff04723e */ /* 0x080fe200020006ff */
[----:B------:R-:W-:Y:S01]  /*16060*/  HADD2.F32 R24, -RZ, R10.H1_H1 ;  /* 0x3000000aff187230 */ /* 0x000fe20000004100 */
[----:B------:R-:W-:Y:S01]  /*16070*/  F2FP.F16.E4M3.UNPACK_B R7, R6.H1 ;  /* 0x00000006ff07723e */ /* 0x000fe200030006ff */
[----:B------:R-:W-:Y:S01]  /*16080*/  HADD2.F32 R46, -RZ, R49.H0_H0 ;  /* 0x20000031ff2e7230 */ /* 0x000fe20000004100 */
[----:B------:R-:W-:Y:S01]  /*16090*/  F2FP.F16.E4M3.UNPACK_B R6, R26 ;  /* 0x0000001aff06723e */ /* 0x000fe200020006ff */
[----:B------:R-:W-:-:S02]  /*160a0*/  HADD2.F32 R10, -RZ, R37.H0_H0 ;  /* 0x20000025ff0a7230 */ /* 0x000fc40000004100 */
[C---:B------:R-:W-:Y:S01]  /*160b0*/  FMUL.FTZ R55, R36.reuse, R51 ;  /* 0x0000003324377220 */ /* 0x040fe20000410000 */
[----:B------:R-:W-:Y:S02]  /*160c0*/  HADD2.F32 R26, -RZ, R42.H0_H0 ;  /* 0x2000002aff1a7230 */ /* 0x000fe40000004100 */
[-C--:B------:R-:W-:Y:S01]  /*160d0*/  FMUL.FTZ R36, R36, R43.reuse ;  /* 0x0000002b24247220 */ /* 0x080fe20000410000 */
[----:B------:R-:W-:Y:S01]  /*160e0*/  FFMA.FTZ R9, R9, R50, R25 ;  /* 0x0000003209097223 */ /* 0x000fe20000010019 */
[C---:B------:R-:W-:Y:S01]  /*160f0*/  FMUL.FTZ R48, R10.reuse, R46 ;  /* 0x0000002e0a307220 */ /* 0x040fe20000410000 */
[----:B------:R-:W-:Y:S02]  /*16100*/  HADD2.F32 R25, -RZ, R28.H0_H0 ;  /* 0x2000001cff197230 */ /* 0x000fe40000004100 */
[----:B------:R-:W-:Y:S01]  /*16110*/  FMUL.FTZ R57, R10, R26 ;  /* 0x0000001a0a397220 */ /* 0x000fe20000410000 */
[C---:B------:R-:W-:Y:S01]  /*16120*/  FFMA.FTZ R10, R24.reuse, R43, -R55 ;  /* 0x0000002b180a7223 */ /* 0x040fe20000010837 */
[----:B------:R-:W-:Y:S01]  /*16130*/  FFMA.FTZ R24, R24, R51, R36 ;  /* 0x0000003318187223 */ /* 0x000fe20000010024 */
[----:B------:R-:W-:Y:S01]  /*16140*/  F2FP.F16.E4M3.UNPACK_B R36, R45 ;  /* 0x0000002dff24723e */ /* 0x000fe200020006ff */
[C---:B------:R-:W-:Y:S01]  /*16150*/  FFMA.FTZ R57, R25.reuse, R46, R57 ;  /* 0x0000002e19397223 */ /* 0x040fe20000010039 */
[----:B------:R-:W-:Y:S01]  /*16160*/  FFMA.FTZ R50, R25, R26, -R48 ;  /* 0x0000001a19327223 */ /* 0x000fe20000010830 */
[----:B------:R-:W-:Y:S01]  /*16170*/  HADD2.F32 R42, -RZ, R42.H1_H1 ;  /* 0x3000002aff2a7230 */ /* 0x000fe20000004100 */
[-C--:B------:R-:W-:Y:S01]  /*16180*/  F2FP.F16.E4M3.UNPACK_B R46, R53.reuse ;  /* 0x00000035ff2e723e */ /* 0x080fe200020006ff */
[----:B------:R-:W-:Y:S01]  /*16190*/  HADD2.F32 R49, -RZ, R49.H1_H1 ;  /* 0x30000031ff317230 */ /* 0x000fe20000004100 */
[----:B------:R-:W-:Y:S01]  /*161a0*/  F2FP.F16.E4M3.UNPACK_B R53, R53.H1 ;  /* 0x00000035ff35723e */ /* 0x000fe200030006ff */
[----:B------:R-:W-:Y:S01]  /*161b0*/  HADD2.F32 R37, -RZ, R37.H1_H1 ;  /* 0x30000025ff257230 */ /* 0x000fe20000004100 */
[----:B------:R-:W-:Y:S01]  /*161c0*/  F2FP.F16.E4M3.UNPACK_B R45, R45.H1 ;  /* 0x0000002dff2d723e */ /* 0x000fe200030006ff */
[----:B------:R-:W-:-:S02]  /*161d0*/  HADD2.F32 R26, -RZ, R39.H0_H0 ;  /* 0x20000027ff1a7230 */ /* 0x000fc40000004100 */
[----:B------:R-:W-:Y:S02]  /*161e0*/  HADD2.F32 R43, -RZ, R36.H0_H0 ;  /* 0x20000024ff2b7230 */ /* 0x000fe40000004100 */
[C---:B------:R-:W-:Y:S01]  /*161f0*/  FMUL.FTZ R51, R37.reuse, R49 ;  /* 0x0000003125337220 */ /* 0x040fe20000410000 */
[----:B------:R-:W-:Y:S02]  /*16200*/  HADD2.F32 R28, -RZ, R28.H1_H1 ;  /* 0x3000001cff1c7230 */ /* 0x000fe40000004100 */
[----:B------:R-:W-:Y:S01]  /*16210*/  FMUL.FTZ R52, R37, R42 ;  /* 0x0000002a25347220 */ /* 0x000fe20000410000 */
[--C-:B------:R-:W-:Y:S02]  /*16220*/  HADD2.F32 R48, -RZ, R46.reuse.H0_H0 ;  /* 0x2000002eff307230 */ /* 0x100fe40000004100 */
[----:B------:R-:W-:Y:S01]  /*16230*/  FMUL.FTZ R37, R26, R43 ;  /* 0x0000002b1a257220 */ /* 0x000fe20000410000 */
[----:B------:R-:W-:Y:S02]  /*16240*/  HADD2.F32 R25, -RZ, R29.H0_H0 ;  /* 0x2000001dff197230 */ /* 0x000fe40000004100 */
[----:B------:R-:W-:Y:S01]  /*16250*/  FFMA.FTZ R52, R28, R49, R52 ;  /* 0x000000311c347223 */ /* 0x000fe20000010034 */
[----:B------:R-:W-:-:S02]  /*16260*/  HADD2.F32 R46, -RZ, R46.H1_H1 ;  /* 0x3000002eff2e7230 */ /* 0x000fc40000004100 */
[-C--:B------:R-:W-:Y:S01]  /*16270*/  FMUL.FTZ R54, R26, R48.reuse ;  /* 0x000000301a367220 */ /* 0x080fe20000410000 */
[----:B------:R-:W-:Y:S02]  /*16280*/  HADD2.F32 R39, -RZ, R39.H1_H1 ;  /* 0x30000027ff277230 */ /* 0x000fe40000004100 */
[C---:B------:R-:W-:Y:S01]  /*16290*/  FFMA.FTZ R49, R25.reuse, R48, R37 ;  /* 0x0000003019317223 */ /* 0x040fe20000010025 */
[----:B------:R-:W-:Y:S02]  /*162a0*/  HADD2.F32 R37, -RZ, R53.H0_H0 ;  /* 0x20000035ff257230 */ /* 0x000fe40000004100 */
[----:B------:R-:W-:Y:S01]  /*162b0*/  FFMA.FTZ R51, R28, R42, -R51 ;  /* 0x0000002a1c337223 */ /* 0x000fe20000010833 */
[----:B------:R-:W-:Y:S02]  /*162c0*/  HADD2.F32 R26, -RZ, R40.H0_H0 ;  /* 0x20000028ff1a7230 */ /* 0x000fe40000004100 */
[----:B------:R-:W-:Y:S01]  /*162d0*/  FFMA.FTZ R54, R25, R43, -R54 ;  /* 0x0000002b19367223 */ /* 0x000fe20000010836 */
[----:B------:R-:W-:-:S02]  /*162e0*/  HADD2.F32 R36, -RZ, R36.H1_H1 ;  /* 0x30000024ff247230 */ /* 0x000fc40000004100 */
[C---:B------:R-:W-:Y:S01]  /*162f0*/  FMUL.FTZ R42, R39.reuse, R46 ;  /* 0x0000002e272a7220 */ /* 0x040fe20000410000 */
[----:B------:R-:W-:Y:S02]  /*16300*/  HADD2.F32 R29, -RZ, R29.H1_H1 ;  /* 0x3000001dff1d7230 */ /* 0x000fe40000004100 */
[C---:B------:R-:W-:Y:S01]  /*16310*/  FMUL.FTZ R48, R26.reuse, R37 ;  /* 0x000000251a307220 */ /* 0x040fe20000410000 */
[--C-:B------:R-:W-:Y:S02]  /*16320*/  HADD2.F32 R28, -RZ, R45.reuse.H0_H0 ;  /* 0x2000002dff1c7230 */ /* 0x100fe40000004100 */
[-C--:B------:R-:W-:Y:S01]  /*16330*/  FMUL.FTZ R39, R39, R36.reuse ;  /* 0x0000002427277220 */ /* 0x080fe20000410000 */
[----:B------:R-:W-:Y:S02]  /*16340*/  HADD2.F32 R25, -RZ, R30.H0_H0 ;  /* 0x2000001eff197230 */ /* 0x000fe40000004100 */
[----:B------:R-:W-:Y:S01]  /*16350*/  FFMA.FTZ R55, R29, R36, -R42 ;  /* 0x000000241d377223 */ /* 0x000fe2000001082a */
[----:B------:R-:W-:Y:S01]  /*16360*/  F2FP.F16.E4M3.UNPACK_B R36, R47.H1 ;  /* 0x0000002fff24723e */ /* 0x000fe200030006ff */
[----:B------:R-:W-:Y:S01]  /*16370*/  FMUL.FTZ R26, R26, R28 ;  /* 0x0000001c1a1a7220 */ /* 0x000fe20000410000 */
[----:B------:R-:W-:-:S02]  /*16380*/  HADD2.F32 R45, -RZ, R45.H1_H1 ;  /* 0x3000002dff2d7230 */ /* 0x000fc40000004100 */
[C---:B------:R-:W-:Y:S01]  /*16390*/  FFMA.FTZ R58, R25.reuse, R28, -R48 ;  /* 0x0000001c193a7223 */ /* 0x040fe20000010830 */
[----:B------:R-:W-:Y:S01]  /*163a0*/  F2FP.F16.E4M3.UNPACK_B R28, R41.H1 ;  /* 0x00000029ff1c723e */ /* 0x000fe200030006ff */
[----:B------:R-:W-:Y:S01]  /*163b0*/  FFMA.FTZ R59, R25, R37, R26 ;  /* 0x00000025193b7223 */ /* 0x000fe2000001001a */
[----:B------:R-:W-:Y:S02]  /*163c0*/  HADD2.F32 R53, -RZ, R53.H1_H1 ;  /* 0x30000035ff357230 */ /* 0x000fe40000004100 */
[----:B------:R-:W-:Y:S01]  /*163d0*/  FFMA.FTZ R56, R29, R46, R39 ;  /* 0x0000002e1d387223 */ /* 0x000fe20000010027 */
[----:B------:R-:W-:Y:S01]  /*163e0*/  HADD2.F32 R40, -RZ, R40.H1_H1 ;  /* 0x30000028ff287230 */ /* 0x000fe20000004100 */
[----:B------:R-:W-:Y:S01]  /*163f0*/  F2FP.F16.E4M3.UNPACK_B R47, R47 ;  /* 0x0000002fff2f723e */ /* 0x000fe200020006ff */
[----:B------:R-:W-:Y:S01]  /*16400*/  HADD2.F32 R37, -RZ, R36.H0_H0 ;  /* 0x20000024ff257230 */ /* 0x000fe20000004100 */
[----:B------:R-:W-:Y:S01]  /*16410*/  F2FP.F16.E4M3.UNPACK_B R41, R41 ;  /* 0x00000029ff29723e */ /* 0x000fe200020006ff */
        /* <DEDUP_REMOVED lines=8> */
[----:B------:R-:W-:Y:S01]  /*164a0*/  HADD2.F32 R36, -RZ, R36.H1_H1 ;  /* 0x30000024ff247230 */ /* 0x000fe20000004100 */
[----:B------:R-:W-:Y:S01]  /*164b0*/  F2FP.SATFINITE.E4M3.F32.PACK_AB_MERGE_C R50, R51, R50, RZ ;  /* 0x000000323332723e */ /* 0x000fe200048070ff */
[----:B------:R-:W-:-:S02]  /*164c0*/  HADD2.F32 R31, -RZ, R31.H1_H1 ;  /* 0x3000001fff1f7230 */ /* 0x000fc40000004100 */
[----:B------:R-:W-:Y:S01]  /*164d0*/  FFMA.FTZ R37, R25, R37, R26 ;  /* 0x0000002519257223 */ /* 0x000fe2000001001a */
[----:B------:R-:W-:Y:S02]  /*164e0*/  HADD2.F32 R28, -RZ, R28.H1_H1 ;  /* 0x3000001cff1c7230 */ /* 0x000fe40000004100 */
[C---:B------:R-:W-:Y:S01]  /*164f0*/  FFMA.FTZ R61, R30.reuse, R45, -R39 ;  /* 0x0000002d1e3d7223 */ /* 0x040fe20000010827 */
[----:B------:R-:W-:Y:S02]  /*16500*/  HADD2.F32 R21, -RZ, R21.H1_H1 ;  /* 0x30000015ff157230 */ /* 0x000fe40000004100 */
[----:B------:R-:W-:Y:S01]  /*16510*/  FMUL.FTZ R26, R31, R36 ;  /* 0x000000241f1a7220 */ /* 0x000fe20000410000 */
[----:B------:R-:W-:Y:S01]  /*16520*/  FFMA.FTZ R60, R30, R53, R42 ;  /* 0x000000351e3c7223 */ /* 0x000fe2000001002a */
[----:B------:R-:W-:Y:S01]  /*16530*/  FFMA.FTZ R39, R25, R29, -R40 ;  /* 0x0000001d19277223 */ /* 0x000fe20000010828 */
[----:B------:R-:W-:Y:S01]  /*16540*/  FMUL.FTZ R31, R31, R28 ;  /* 0x0000001c1f1f7220 */ /* 0x000fe20000410000 */
[----:B------:R-:W-:-:S02]  /*16550*/  HADD2.F32 R30, -RZ, R47.H0_H0 ;  /* 0x2000002fff1e7230 */ /* 0x000fc40000004100 */
[C---:B------:R-:W-:Y:S01]  /*16560*/  FFMA.FTZ R46, R21.reuse, R28, -R26 ;  /* 0x0000001c152e7223 */ /* 0x040fe2000001081a */
[----:B------:R-:W-:Y:S02]  /*16570*/  HADD2.F32 R25, -RZ, R27.H0_H0 ;  /* 0x2000001bff197230 */ /* 0x000fe40000004100 */
        /* <DEDUP_REMOVED lines=11> */
[----:B------:R-:W-:Y:S02]  /*16630*/  HADD2.F32 R11, -RZ, R11.H1_H1 ;  /* 0x3000000bff0b7230 */ /* 0x000fe40000004100 */
[C---:B------:R-:W-:Y:S01]  /*16640*/  FMUL.FTZ R42, R27.reuse, R28 ;  /* 0x0000001c1b2a7220 */ /* 0x040fe20000410000 */
[----:B------:R-:W-:Y:S01]  /*16650*/  F2FP.F16.E4M3.UNPACK_B R25, R20.H1 ;  /* 0x00000014ff19723e */ /* 0x000fe200030006ff */
[-C--:B------:R-:W-:Y:S01]  /*16660*/  FMUL.FTZ R31, R27, R26.reuse ;  /* 0x0000001a1b1f7220 */ /* 0x080fe20000410000 */
[----:B------:R-:W-:Y:S02]  /*16670*/  HADD2.F32 R30, -RZ, R29.H0_H0 ;  /* 0x2000001dff1e7230 */ /* 0x000fe40000004100 */
        /* <DEDUP_REMOVED lines=11> */
[----:B------:R-:W-:Y:S01]  /*16730*/  HADD2.F32 R25, -RZ, R25.H1_H1 ;  /* 0x30000019ff197230 */ /* 0x000fe20000004100 */
[----:B------:R-:W-:Y:S01]  /*16740*/  F2FP.F16.E4M3.UNPACK_B R8, R8 ;  /* 0x00000008ff08723e */ /* 0x000fe200020006ff */
[----:B------:R-:W-:-:S02]  /*16750*/  HADD2.F32 R7, -RZ, R7.H1_H1 ;  /* 0x30000007ff077230 */ /* 0x000fc40000004100 */
[C---:B------:R-:W-:Y:S01]  /*16760*/  FMUL.FTZ R26, R38.reuse, R29 ;  /* 0x0000001d261a7220 */ /* 0x040fe20000410000 */
[----:B------:R-:W-:Y:S01]  /*16770*/  FFMA.FTZ R42, R11, R30, R42 ;  /* 0x0000001e0b2a7223 */ /* 0x000fe2000001002a */
[-C--:B------:R-:W-:Y:S01]  /*16780*/  FMUL.FTZ R38, R38, R25.reuse ;  /* 0x0000001926267220 */ /* 0x080fe20000410000 */
[--C-:B------:R-:W-:Y:S02]  /*16790*/  HADD2.F32 R11, -RZ, R20.reuse.H0_H0 ;  /* 0x20000014ff0b7230 */ /* 0x100fe40000004100 */
[C---:B------:R-:W-:Y:S01]  /*167a0*/  FFMA.FTZ R43, R7.reuse, R25, -R26 ;  /* 0x00000019072b7223 */ /* 0x040fe2000001081a */
[----:B------:R-:W-:Y:S02]  /*167b0*/  HADD2.F32 R21, -RZ, R20.H1_H1 ;  /* 0x30000014ff157230 */ /* 0x000fe40000004100 */
[----:B------:R-:W-:Y:S01]  /*167c0*/  FFMA.FTZ R45, R7, R29, R38 ;  /* 0x0000001d072d7223 */ /* 0x000fe20000010026 */
[----:B------:R-:W-:Y:S01]  /*167d0*/  HADD2.F32 R20, -RZ, R8.H0_H0 ;  /* 0x20000008ff147230 */ /* 0x000fe20000004100 */
[----:B------:R-:W-:Y:S01]  /*167e0*/  F2FP.SATFINITE.E4M3.F32.PACK_AB_MERGE_C R52, R52, R57, RZ ;  /* 0x000000393434723e */ /* 0x000fe200048070ff */
[----:B------:R-:W-:Y:S01]  /*167f0*/  HADD2.F32 R7, -RZ, R6.H0_H0 ;  /* 0x20000006ff077230 */ /* 0x000fe20000004100 */
[----:B------:R-:W-:Y:S01]  /*16800*/  F2FP.SATFINITE.E4M3.F32.PACK_AB_MERGE_C R28, R43, R28, RZ ;  /* 0x0000001c2b1c723e */ /* 0x000fe200048070ff */
[----:B------:R-:W-:Y:S01]  /*16810*/  HADD2.F32 R25, -RZ, R8.H1_H1 ;  /* 0x30000008ff197230 */ /* 0x000fe20000004100 */
[----:B------:R-:W-:Y:S01]  /*16820*/  F2FP.SATFINITE.E4M3.F32.PACK_AB_MERGE_C R42, R45, R42, RZ ;  /* 0x0000002a2d2a723e */ /* 0x000fe200048070ff */
[----:B------:R-:W-:-:S02]  /*16830*/  HADD2.F32 R8, -RZ, R6.H1_H1 ;  /* 0x30000006ff087230 */ /* 0x000fc40000004100 */
        /* <DEDUP_REMOVED lines=18> */
[----:B------:R-:W-:Y:S02]  /*16960*/  F2FP.SATFINITE.E4M3.F32.PACK_AB_MERGE_C R9, R24, R9, R52 ;  /* 0x000000091809723e */ /* 0x000fe40004807034 */
[----:B------:R-:W-:Y:S01]  /*16970*/  F2FP.SATFINITE.E4M3.F32.PACK_AB_MERGE_C R11, R56, R49, R11 ;  /* 0x00000031380b723e */ /* 0x000fe2000480700b */
[----:B------:R2:W-:Y:S01]  /*16980*/  STS.128 [R62+0x14400], R4 ;  /* 0x014400043e007388 */ /* 0x0005e20000000c00 */
[----:B------:R-:W-:Y:S02]  /*16990*/  F2FP.SATFINITE.E4M3.F32.PACK_AB_MERGE_C R8, R31, R40, R8 ;  /* 0x000000281f08723e */ /* 0x000fe40004807008 */
[----:B------:R-:W-:-:S05]  /*169a0*/  F2FP.SATFINITE.E4M3.F32.PACK_AB_MERGE_C R10, R25, R20, R42 ;  /* 0x00000014190a723e */ /* 0x000fca000480702a */
[----:B------:R2:W-:Y:S02]  /*169b0*/  STS.128 [R0+0x14400], R8 ;  /* 0x0144000800007388 */ /* 0x0005e40000000c00 */
.L_x_2779:
[----:B------:R-:W-:Y:S05]  /*169c0*/  BSYNC B1 ;  /* 0x0000000000017941 */ /* 0x000fea0003800000 */
.L_x_2778:
[----:B------:R-:W-:Y:S05]  /*169d0*/  @P2 BRA `(.L_x_2760) ;  /* 0x0000000c00dc2947 */ /* 0x000fea0003800000 */
[----:B------:R-:W4:Y:S01]  /*169e0*/  LDL R51, [R1+0x20] ;  /* 0x0000200001337983 */ /* 0x000f220000100800 */
[----:B-12--5:R-:W-:Y:S02]  /*169f0*/  SHF.R.U32.HI R4, RZ, 0x8, R32 ;  /* 0x00000008ff047819 */ /* 0x026fe40000011620 */
        /* <DEDUP_REMOVED lines=9> */
[----:B------:R-:W-:Y:S02]  /*16a90*/  LEA.HI R4, R0, R3, RZ, 0x2 ;  /* 0x0000000300047211 */ /* 0x000fe400078f10ff */
[----:B------:R-:W-:-:S02]  /*16aa0*/  SHF.L.U32 R0, R3, 0x4, RZ ;  /* 0x0000000403007819 */ /* 0x000fc400000006ff */
[----:B------:R-:W-:Y:S01]  /*16ab0*/  SHF.R.U32.HI R7, RZ, 0x8, R33 ;  /* 0x00000008ff077819 */ /* 0x000fe20000011621 */
[----:B------:R-:W-:Y:S01]  /*16ac0*/  IMAD.SHL.U32 R4, R4, 0x800, RZ ;  /* 0x0000080004047824 */ /* 0x000fe200078e00ff */
[----:B------:R-:W-:Y:S02]  /*16ad0*/  LOP3.LUT R3, R207, 0x30, R0, 0xf8, !PT ;  /* 0x00000030cf037812 */ /* 0x000fe400078ef800 */
[----:B------:R-:W-:Y:S02]  /*16ae0*/  LOP3.LUT R6, R33, 0xff, RZ, 0xc0, !PT ;  /* 0x000000ff21067812 */ /* 0x000fe400078ec0ff */
[----:B------:R-:W-:Y:S02]  /*16af0*/  LOP3.LUT R7, R7, 0xff, RZ, 0xc0, !PT ;  /* 0x000000ff07077812 */ /* 0x000fe400078ec0ff */
[----:B------:R-:W-:Y:S02]  /*16b00*/  SHF.R.U32.HI R8, RZ, 0x8, R12 ;  /* 0x00000008ff087819 */ /* 0x000fe4000001160c */
[----:B------:R-:W-:-:S02]  /*16b10*/  LOP3.LUT R3, R3, R208, RZ, 0x3c, !PT ;  /* 0x000000d003037212 */ /* 0x000fc400078e3cff */
[----:B------:R-:W-:Y:S02]  /*16b20*/  LOP3.LUT R0, R4, 0xffffe000, RZ, 0xc0, !PT ;  /* 0xffffe00004007812 */ /* 0x000fe400078ec0ff */
[----:B------:R-:W-:Y:S02]  /*16b30*/  PRMT R20, R7, 0x7604, R6 ;  /* 0x0000760407147816 */ /* 0x000fe40000000006 */
[----:B------:R-:W-:Y:S02]  /*16b40*/  LOP3.LUT R7, R12, 0xff, RZ, 0xc0, !PT ;  /* 0x000000ff0c077812 */ /* 0x000fe400078ec0ff */
[----:B------:R-:W-:Y:S02]  /*16b50*/  LOP3.LUT R8, R8, 0xff, RZ, 0xc0, !PT ;  /* 0x000000ff08087812 */ /* 0x000fe400078ec0ff */
[----:B------:R-:W-:Y:S02]  /*16b60*/  IADD3 R3, R3, R209, R0 ;  /* 0x000000d103037210 */ /* 0x000fe40007ffe000 */
[----:B------:R-:W-:-:S02]  /*16b70*/  SHF.R.U32.HI R6, RZ, 0x8, R35 ;  /* 0x00000008ff067819 */ /* 0x000fc40000011623 */
[----:B------:R-:W-:Y:S01]  /*16b80*/  PRMT R29, R8, 0x7604, R7 ;  /* 0x00007604081d7816 */ /* 0x000fe20000000007 */
[----:B------:R-:W-:Y:S01]  /*16b90*/  IMAD.IADD R0, R18, 0x1, R3 ;  /* 0x0000000112007824 */ /* 0x000fe200078e0203 */
[----:B------:R-:W-:Y:S02]  /*16ba0*/  SHF.R.U32.HI R8, RZ, 0x8, R13 ;  /* 0x00000008ff087819 */ /* 0x000fe4000001160d */
[----:B------:R-:W-:Y:S02]  /*16bb0*/  LOP3.LUT R5, R35, 0xff, RZ, 0xc0, !PT ;  /* 0x000000ff23057812 */ /* 0x000fe400078ec0ff */
[----:B------:R-:W-:Y:S02]  /*16bc0*/  LOP3.LUT R6, R6, 0xff, RZ, 0xc0, !PT ;  /* 0x000000ff06067812 */ /* 0x000fe400078ec0ff */
[----:B------:R-:W-:Y:S02]  /*16bd0*/  LOP3.LUT R3, R8, 0xff, RZ, 0xc0, !PT ;  /* 0x000000ff08037812 */ /* 0x000fe400078ec0ff */
[----:B------:R-:W0:Y:S01]  /*16be0*/  LDS.128 R8, [R0+0x14400] ;  /* 0x0144000000087984 */ /* 0x000e220000000c00 */
[----:B------:R-:W-:-:S02]  /*16bf0*/  PRMT R24, R6, 0x7604, R5 ;  /* 0x0000760406187816 */ /* 0x000fc40000000005 */
[----:B------:R-:W-:Y:S02]  /*16c00*/  SHF.R.U32.HI R31, RZ, 0x8, R15 ;  /* 0x00000008ff1f7819 */ /* 0x000fe4000001160f */
[----:B------:R-:W-:Y:S02]  /*16c10*/  SHF.R.U32.HI R28, RZ, 0x8, R14 ;  /* 0x00000008ff1c7819 */ /* 0x000fe4000001160e */
[----:B------:R-:W-:Y:S02]  /*16c20*/  LOP3.LUT R30, R15, 0xff, RZ, 0xc0, !PT ;  /* 0x000000ff0f1e7812 */ /* 0x000fe400078ec0ff */
[----:B------:R-:W-:Y:S02]  /*16c30*/  LOP3.LUT R31, R31, 0xff, RZ, 0xc0, !PT ;  /* 0x000000ff1f1f7812 */ /* 0x000fe400078ec0ff */
[----:B------:R-:W-:Y:S02]  /*16c40*/  LOP3.LUT R26, R13, 0xff, RZ, 0xc0, !PT ;  /* 0x000000ff0d1a7812 */ /* 0x000fe400078ec0ff */
[----:B------:R-:W-:-:S02]  /*16c50*/  LOP3.LUT R27, R14, 0xff, RZ, 0xc0, !PT ;  /* 0x000000ff0e1b7812 */ /* 0x000fc400078ec0ff */
[----:B------:R-:W-:Y:S02]  /*16c60*/  LOP3.LUT R28, R28, 0xff, RZ, 0xc0, !PT ;  /* 0x000000ff1c1c7812 */ /* 0x000fe400078ec0ff */
[----:B------:R-:W-:Y:S02]  /*16c70*/  PRMT R30, R31, 0x7604, R30 ;  /* 0x000076041f1e7816 */ /* 0x000fe4000000001e */
[----:B------:R-:W-:Y:S02]  /*16c80*/  PRMT R26, R3, 0x7604, R26 ;  /* 0x00007604031a7816 */ /* 0x000fe4000000001a */
[----:B---3--:R-:W-:Y:S02]  /*16c90*/  PRMT R37, R28, 0x7604, R27 ;  /* 0x000076041c257816 */ /* 0x008fe4000000001b */
[----:B------:R-:W-:Y:S02]  /*16ca0*/  SHF.R.U32.HI R31, RZ, 0x10, R13 ;  /* 0x00000010ff1f7819 */ /* 0x000fe4000001160d */
[----:B------:R-:W-:-:S02]  /*16cb0*/  SHF.R.U32.HI R3, RZ, 0x10, R33 ;  /* 0x00000010ff037819 */ /* 0x000fc40000011621 */
[----:B------:R-:W-:Y:S01]  /*16cc0*/  SHF.R.U32.HI R27, RZ, 0x10, R35 ;  /* 0x00000010ff1b7819 */ /* 0x000fe20000011623 */
[----:B------:R-:W-:Y:S01]  /*16cd0*/  IMAD.U32 R31, R31, 0x10000, RZ ;  /* 0x000100001f1f7824 */ /* 0x000fe200078e00ff */
[----:B------:R-:W-:Y:S01]  /*16ce0*/  SHF.R.U32.HI R39, RZ, 0x10, R15 ;  /* 0x00000010ff277819 */ /* 0x000fe2000001160f */
[----:B------:R-:W-:Y:S01]  /*16cf0*/  IMAD.U32 R3, R3, 0x10000, RZ ;  /* 0x0001000003037824 */ /* 0x000fe200078e00ff */
[----:B------:R-:W-:Y:S02]  /*16d00*/  SHF.L.U32 R27, R27, 0x10, RZ ;  /* 0x000000101b1b7819 */ /* 0x000fe400000006ff */
[----:B------:R-:W-:Y:S01]  /*16d10*/  LOP3.LUT R31, R26, 0xff0000, R31, 0xf8, !PT ;  /* 0x00ff00001a1f7812 */ /* 0x000fe200078ef81f */
[----:B------:R-:W-:Y:S01]  /*16d20*/  IMAD.U32 R39, R39, 0x10000, RZ ;  /* 0x0001000027277824 */ /* 0x000fe200078e00ff */
        /* <DEDUP_REMOVED lines=10> */
[----:B------:R-:W-:Y:S02]  /*16dd0*/  F2FP.F16.E4M3.UNPACK_B R38, R35 ;  /* 0x00000023ff26723e */ /* 0x000fe400020006ff */
[----:B0-----:R-:W-:Y:S02]  /*16de0*/  F2FP.F16.E4M3.UNPACK_B R27, R9 ;  /* 0x00000009ff1b723e */ /* 0x001fe400020006ff */
[----:B------:R-:W-:Y:S02]  /*16df0*/  F2FP.F16.E4M3.UNPACK_B R34, R33 ;  /* 0x00000021ff22723e */ /* 0x000fe400020006ff */
[----:B------:R-:W-:-:S02]  /*16e00*/  LOP3.LUT R37, R29, 0xff000000, R12, 0xf8, !PT ;  /* 0xff0000001d257812 */ /* 0x000fc400078ef80c */
[----:B------:R-:W-:Y:S02]  /*16e10*/  LOP3.LUT R21, R21, 0xff0000, R32, 0xf8, !PT ;  /* 0x00ff000015157812 */ /* 0x000fe400078ef820 */
[----:B------:R-:W-:Y:S02]  /*16e20*/  LOP3.LUT R12, R3, 0xff000000, R14, 0xf8, !PT ;  /* 0xff000000030c7812 */ /* 0x000fe400078ef80e */
[----:B------:R-:W-:Y:S01]  /*16e30*/  LOP3.LUT R40, R39, 0xff000000, R15, 0xf8, !PT ;  /* 0xff00000027287812 */ /* 0x000fe200078ef80f */
[--C-:B------:R-:W-:Y:S01]  /*16e40*/  HADD2.F32 R39, -RZ, R38.reuse.H0_H0 ;  /* 0x20000026ff277230 */ /* 0x100fe20000004100 */
[----:B------:R-:W-:Y:S01]  /*16e50*/  LOP3.LUT R32, R21, 0xff000000, R32, 0xf8, !PT ;  /* 0xff00000015207812 */ /* 0x000fe200078ef820 */
[----:B------:R-:W-:Y:S01]  /*16e60*/  HADD2.F32 R38, -RZ, R38.H1_H1 ;  /* 0x30000026ff267230 */ /* 0x000fe20000004100 */
[----:B------:R-:W-:Y:S02]  /*16e70*/  F2FP.F16.E4M3.UNPACK_B R28, R9.H1 ;  /* 0x00000009ff1c723e */ /* 0x000fe400030006ff */
[----:B------:R-:W-:-:S02]  /*16e80*/  F2FP.F16.E4M3.UNPACK_B R30, R11 ;  /* 0x0000000bff1e723e */ /* 0x000fc400020006ff */
[----:B------:R-:W-:Y:S02]  /*16e90*/  F2FP.F16.E4M3.UNPACK_B R31, R11.H1 ;  /* 0x0000000bff1f723e */ /* 0x000fe400030006ff */
[-C--:B------:R-:W-:Y:S02]  /*16ea0*/  F2FP.F16.E4M3.UNPACK_B R11, R8.reuse ;  /* 0x00000008ff0b723e */ /* 0x080fe400020006ff */
[----:B------:R-:W-:Y:S02]  /*16eb0*/  F2FP.F16.E4M3.UNPACK_B R26, R8.H1 ;  /* 0x00000008ff1a723e */ /* 0x000fe400030006ff */
[----:B------:R-:W-:Y:S02]  /*16ec0*/  F2FP.F16.E4M3.UNPACK_B R33, R33.H1 ;  /* 0x00000021ff21723e */ /* 0x000fe400030006ff */
[----:B------:R-:W-:Y:S01]  /*16ed0*/  F2FP.F16.E4M3.UNPACK_B R29, R10.H1 ;  /* 0x0000000aff1d723e */ /* 0x000fe200030006ff */
[----:B----4-:R-:W0:Y:S02]  /*16ee0*/  LDS.128 R4, [R51+0x14400] ;  /* 0x0144000033047984 */ /* 0x010e240000000c00 */
[----:B0-----:R-:W-:-:S02]  /*16ef0*/  F2FP.F16.E4M3.UNPACK_B R24, R7 ;  /* 0x00000007ff18723e */ /* 0x001fc400020006ff */
[----:B------:R-:W-:Y:S02]  /*16f00*/  F2FP.F16.E4M3.UNPACK_B R25, R7.H1 ;  /* 0x00000007ff19723e */ /* 0x000fe400030006ff */
[-C--:B------:R-:W-:Y:S02]  /*16f10*/  F2FP.F16.E4M3.UNPACK_B R14, R5.reuse ;  /* 0x00000005ff0e723e */ /* 0x080fe400020006ff */
[-C--:B------:R-:W-:Y:S02]  /*16f20*/  F2FP.F16.E4M3.UNPACK_B R7, R4.reuse ;  /* 0x00000004ff07723e */ /* 0x080fe400020006ff */
[----:B------:R-:W-:Y:S01]  /*16f30*/  F2FP.F16.E4M3.UNPACK_B R13, R4.H1 ;  /* 0x00000004ff0d723e */ /* 0x000fe200030006ff */
[--C-:B------:R-:W-:Y:S01]  /*16f40*/  HADD2.F32 R4, -RZ, R27.reuse.H0_H0 ;  /* 0x2000001bff047230 */ /* 0x100fe20000004100 */
[----:B------:R-:W-:Y:S01]  /*16f50*/  F2FP.F16.E4M3.UNPACK_B R15, R5.H1 ;  /* 0x00000005ff0f723e */ /* 0x000fe200030006ff */
[----:B------:R-:W-:Y:S01]  /*16f60*/  HADD2.F32 R5, -RZ, R34.H0_H0 ;  /* 0x20000022ff057230 */ /* 0x000fe20000004100 */
[-C--:B------:R-:W-:Y:S01]  /*16f70*/  F2FP.F16.E4M3.UNPACK_B R3, R6.reuse ;  /* 0x00000006ff03723e */ /* 0x080fe200020006ff */
[----:B------:R-:W-:Y:S01]  /*16f80*/  HADD2.F32 R27, -RZ, R27.H1_H1 ;  /* 0x3000001bff1b7230 */ /* 0x000fe20000004100 */
[----:B------:R-:W-:Y:S01]  /*16f90*/  F2FP.F16.E4M3.UNPACK_B R21, R6.H1 ;  /* 0x00000006ff15723e */ /* 0x000fe200030006ff */
[----:B------:R-:W-:-:S02]  /*16fa0*/  HADD2.F32 R6, -RZ, R14.H0_H0 ;  /* 0x2000000eff067230 */ /* 0x000fc40000004100 */
[C---:B------:R-:W-:Y:S01]  /*16fb0*/  FMUL.FTZ R9, R4.reuse, R39 ;  /* 0x0000002704097220 */ /* 0x040fe20000410000 */
[-C--:B------:R-:W-:Y:S01]  /*16fc0*/  FMUL.FTZ R8, R4, R5.reuse ;  /* 0x0000000504087220 */ /* 0x080fe20000410000 */
[----:B------:R-:W-:Y:S02]  /*16fd0*/  HADD2.F32 R34, -RZ, R34.H1_H1 ;  /* 0x30000022ff227230 */ /* 0x000fe40000004100 */
[C---:B------:R-:W-:Y:S01]  /*16fe0*/  FMUL.FTZ R43, R27.reuse, R38 ;  /* 0x000000261b2b7220 */ /* 0x040fe20000410000 */
[C---:B------:R-:W-:Y:S01]  /*16ff0*/  FFMA.FTZ R5, R6.reuse, R5, -R9 ;  /* 0x0000000506057223 */ /* 0x040fe20000010809 */
[----:B------:R-:W-:Y:S01]  /*17000*/  FFMA.FTZ R9, R6, R39, R8 ;  /* 0x0000002706097223 */ /* 0x000fe20000010008 */
[----:B------:R-:W-:Y:S01]  /*17010*/  F2FP.F16.E4M3.UNPACK_B R39, R35.H1 ;  /* 0x00000023ff27723e */ /* 0x000fe200030006ff */
[----:B------:R-:W-:Y:S02]  /*17020*/  HADD2.F32 R6, -RZ, R28.H0_H0 ;  /* 0x2000001cff067230 */ /* 0x000fe40000004100 */
[----:B------:R-:W-:Y:S01]  /*17030*/  FMUL.FTZ R27, R27, R34 ;  /* 0x000000221b1b7220 */ /* 0x000fe20000410000 */
[----:B------:R-:W-:Y:S01]  /*17040*/  HADD2.F32 R35, -RZ, R33.H0_H0 ;  /* 0x20000021ff237230 */ /* 0x000fe20000004100 */
[----:B------:R-:W-:Y:S01]  /*17050*/  F2FP.F16.E4M3.UNPACK_B R4, R10 ;  /* 0x0000000aff04723e */ /* 0x000fe200020006ff */
[----:B------:R-:W-:-:S02]  /*17060*/  HADD2.F32 R41, -RZ, R39.H0_H0 ;  /* 0x20000027ff297230 */ /* 0x000fc40000004100 */
[----:B------:R-:W-:Y:S02]  /*17070*/  HADD2.F32 R14, -RZ, R14.H1_H1 ;  /* 0x3000000eff0e7230 */ /* 0x000fe40000004100 */
[C---:B------:R-:W-:Y:S01]  /*17080*/  FMUL.FTZ R42, R6.reuse, R35 ;  /* 0x00000023062a7220 */ /* 0x040fe20000410000 */
[----:B------:R-:W-:Y:S02]  /*17090*/  HADD2.F32 R10, -RZ, R15.H0_H0 ;  /* 0x2000000fff0a7230 */ /* 0x000fe40000004100 */
[-C--:B------:R-:W-:Y:S01]  /*170a0*/  FMUL.FTZ R45, R6, R41.reuse ;  /* 0x00000029062d7220 */ /* 0x080fe20000410000 */
[----:B------:R-:W-:Y:S02]  /*170b0*/  HADD2.F32 R39, -RZ, R39.H1_H1 ;  /* 0x30000027ff277230 */ /* 0x000fe40000004100 */
[C---:B------:R-:W-:Y:S01]  /*170c0*/  FFMA.FTZ R6, R14.reuse, R34, -R43 ;  /* 0x000000220e067223 */ /* 0x040fe2000001082b */
[----:B------:R-:W-:Y:S01]  /*170d0*/  FFMA.FTZ R8, R14, R38, R27 ;  /* 0x000000260e087223 */ /* 0x000fe2000001001b */
[----:B------:R-:W-:Y:S01]  /*170e0*/  F2FP.F16.E4M3.UNPACK_B R34, R40 ;  /* 0x00000028ff22723e */ /* 0x000fe200020006ff */
[----:B------:R-:W-:Y:S01]  /*170f0*/  FFMA.FTZ R42, R10, R41, R42 ;  /* 0x000000290a2a7223 */ /* 0x000fe2000001002a */
[----:B------:R-:W-:Y:S01]  /*17100*/  F2FP.F16.E4M3.UNPACK_B R27, R36 ;  /* 0x00000024ff1b723e */ /* 0x000fe200020006ff */
[----:B------:R-:W-:-:S02]  /*17110*/  HADD2.F32 R28, -RZ, R28.H1_H1 ;  /* 0x3000001cff1c7230 */ /* 0x000fc40000004100 */
[----:B------:R-:W-:Y:S01]  /*17120*/  FFMA.FTZ R45, R10, R35, -R45 ;  /* 0x000000230a2d7223 */ /* 0x000fe2000001082d */
[----:B------:R-:W-:Y:S01]  /*17130*/  HADD2.F32 R41, -RZ, R34.H0_H0 ;  /* 0x20000022ff297230 */ /* 0x000fe20000004100 */
[----:B------:R-:W-:Y:S01]  /*17140*/  F2FP.F16.E4M3.UNPACK_B R40, R40.H1 ;  /* 0x00000028ff28723e */ /* 0x000fe200030006ff */
[----:B------:R-:W-:Y:S02]  /*17150*/  HADD2.F32 R14, -RZ, R30.H0_H0 ;  /* 0x2000001eff0e7230 */ /* 0x000fe40000004100 */
[----:B------:R-:W-:Y:S01]  /*17160*/  FMUL.FTZ R38, R28, R39 ;  /* 0x000000271c267220 */ /* 0x000fe20000410000 */
[----:B------:R-:W-:Y:S01]  /*17170*/  HADD2.F32 R35, -RZ, R27.H0_H0 ;  /* 0x2000001bff237230 */ /* 0x000fe20000004100 */
[----:B------:R-:W-:Y:S01]  /*17180*/  F2FP.F16.E4M3.UNPACK_B R36, R36.H1 ;  /* 0x00000024ff24723e */ /* 0x000fe200030006ff */
[----:B------:R-:W-:Y:S02]  /*17190*/  HADD2.F32 R33, -RZ, R33.H1_H1 ;  /* 0x30000021ff217230 */ /* 0x000fe40000004100 */
[----:B------:R-:W-:Y:S01]  /*171a0*/  FMUL.FTZ R43, R14, R41 ;  /* 0x000000290e2b7220 */ /* 0x000fe20000410000 */
[----:B------:R-:W-:-:S02]  /*171b0*/  HADD2.F32 R15, -RZ, R15.H1_H1 ;  /* 0x3000000fff0f7230 */ /* 0x000fc40000004100 */
[----:B------:R-:W-:Y:S01]  /*171c0*/  FMUL.FTZ R14, R14, R35 ;  /* 0x000000230e0e7220 */ /* 0x000fe20000410000 */
[----:B------:R-:W-:Y:S02]  /*171d0*/  HADD2.F32 R10, -RZ, R24.H0_H0 ;  /* 0x20000018ff0a7230 */ /* 0x000fe40000004100 */
[-C--:B------:R-:W-:Y:S01]  /*171e0*/  FMUL.FTZ R28, R28, R33.reuse ;  /* 0x000000211c1c7220 */ /* 0x080fe20000410000 */
[----:B------:R-:W-:Y:S02]  /*171f0*/  HADD2.F32 R30, -RZ, R30.H1_H1 ;  /* 0x3000001eff1e7230 */ /* 0x000fe40000004100 */
[----:B------:R-:W-:Y:S01]  /*17200*/  FFMA.FTZ R38, R15, R33, -R38 ;  /* 0x000000210f267223 */ /* 0x000fe20000010826 */
[----:B------:R-:W-:Y:S02]  /*17210*/  HADD2.F32 R33, -RZ, R34.H1_H1 ;  /* 0x30000022ff217230 */ /* 0x000fe40000004100 */
[C---:B------:R-:W-:Y:S01]  /*17220*/  FFMA.FTZ R43, R10.reuse, R35, -R43 ;  /* 0x000000230a2b7223 */ /* 0x040fe2000001082b */
[----:B------:R-:W-:Y:S01]  /*17230*/  FFMA.FTZ R41, R10, R41, R14 ;  /* 0x000000290a297223 */ /* 0x000fe2000001000e */
[----:B------:R-:W-:-:S02]  /*17240*/  HADD2.F32 R27, -RZ, R27.H1_H1 ;  /* 0x3000001bff1b7230 */ /* 0x000fc40000004100 */
[----:B------:R-:W-:Y:S01]  /*17250*/  FFMA.FTZ R39, R15, R39, R28 ;  /* 0x000000270f277223 */ /* 0x000fe2000001001c */
[----:B------:R-:W-:Y:S02]  /*17260*/  HADD2.F32 R35, -RZ, R40.H0_H0 ;  /* 0x20000028ff237230 */ /* 0x000fe40000004100 */
[C---:B------:R-:W-:Y:S01]  /*17270*/  FMUL.FTZ R47, R30.reuse, R33 ;  /* 0x000000211e2f7220 */ /* 0x040fe20000410000 */
[----:B------:R-:W-:Y:S02]  /*17280*/  HADD2.F32 R14, -RZ, R31.H0_H0 ;  /* 0x2000001fff0e7230 */ /* 0x000fe40000004100 */
[----:B------:R-:W-:Y:S01]  /*17290*/  FMUL.FTZ R30, R30, R27 ;  /* 0x0000001b1e1e7220 */ /* 0x000fe20000410000 */
[----:B------:R-:W-:Y:S01]  /*172a0*/  HADD2.F32 R24, -RZ, R24.H1_H1 ;  /* 0x30000018ff187230 */ /* 0x000fe20000004100 */
[----:B------:R-:W-:Y:S01]  /*172b0*/  F2FP.SATFINITE.E4M3.F32.PACK_AB_MERGE_C R38, R38, R45, RZ ;  /* 0x0000002d2626723e */ /* 0x000fe200048070ff */
[----:B------:R-:W-:Y:S02]  /*172c0*/  HADD2.F32 R15, -RZ, R36.H0_H0 ;  /* 0x20000024ff0f7230 */ /* 0x000fe40000004100 */
[----:B------:R-:W-:Y:S01]  /*172d0*/  FMUL.FTZ R49, R14, R35 ;  /* 0x000000230e317220 */ /* 0x000fe20000410000 */
[----:B------:R-:W-:-:S02]  /*172e0*/  HADD2.F32 R10, -RZ, R25.H0_H0 ;  /* 0x20000019ff0a7230 */ /* 0x000fc40000004100 */
[C---:B------:R-:W-:Y:S01]  /*172f0*/  FFMA.FTZ R46, R24.reuse, R27, -R47 ;  /* 0x0000001b182e7223 */ /* 0x040fe2000001082f */
[----:B------:R-:W-:Y:S01]  /*17300*/  FFMA.FTZ R48, R24, R33, R30 ;  /* 0x0000002118307223 */ /* 0x000fe2000001001e */
[----:B------:R-:W-:Y:S01]  /*17310*/  FMUL.FTZ R14, R14, R15 ;  /* 0x0000000f0e0e7220 */ /* 0x000fe20000410000 */
[----:B------:R-:W-:Y:S01]  /*17320*/  F2FP.F16.E4M3.UNPACK_B R24, R37.H1 ;  /* 0x00000025ff18723e */ /* 0x000fe200030006ff */
[C---:B------:R-:W-:Y:S01]  /*17330*/  FFMA.FTZ R49, R10.reuse, R15, -R49 ;  /* 0x0000000f0a317223 */ /* 0x040fe20000010831 */
[-C--:B------:R-:W-:Y:S01]  /*17340*/  F2FP.F16.E4M3.UNPACK_B R15, R32.reuse.H1 ;  /* 0x00000020ff0f723e */ /* 0x080fe200030006ff */
[----:B------:R-:W-:Y:S01]  /*17350*/  FFMA.FTZ R47, R10, R35, R14 ;  /* 0x000000230a2f7223 */ /* 0x000fe2000001000e */
[----:B------:R-:W-:Y:S01]  /*17360*/  HADD2.F32 R36, -RZ, R36.H1_H1 ;  /* 0x30000024ff247230 */ /* 0x000fe20000004100 */
[----:B------:R-:W-:Y:S01]  /*17370*/  F2FP.F16.E4M3.UNPACK_B R37, R37 ;  /* 0x00000025ff25723e */ /* 0x000fe200020006ff */
[----:B------:R-:W-:Y:S01]  /*17380*/  HADD2.F32 R40, -RZ, R40.H1_H1 ;  /* 0x30000028ff287230 */ /* 0x000fe20000004100 */
[----:B------:R-:W-:Y:S01]  /*17390*/  F2FP.F16.E4M3.UNPACK_B R32, R32 ;  /* 0x00000020ff20723e */ /* 0x000fe200020006ff */
[----:B------:R-:W-:Y:S01]  /*173a0*/  HADD2.F32 R31, -RZ, R31.H1_H1 ;  /* 0x3000001fff1f7230 */ /* 0x000fe20000004100 */
[----:B------:R-:W-:Y:S01]  /*173b0*/  F2FP.SATFINITE.E4M3.F32.PACK_AB_MERGE_C R39, R39, R42, RZ ;  /* 0x0000002a2727723e */ /* 0x000fe200048070ff */
[----:B------:R-:W-:Y:S01]  /*173c0*/  HADD2.F32 R33, -RZ, R24.H0_H0 ;  /* 0x20000018ff217230 */ /* 0x000fe20000004100 */
[----:B------:R-:W-:Y:S01]  /*173d0*/  F2FP.SATFINITE.E4M3.F32.PACK_AB_MERGE_C R5, R6, R5, R38 ;  /* 0x000000050605723e */ /* 0x000fe20004807026 */
        /* <DEDUP_REMOVED lines=16> */
[C---:B------:R-:W-:Y:S01]  /*174e0*/  FMUL.FTZ R10, R26.reuse, R24 ;  /* 0x000000181a0a7220 */ /* 0x040fe20000410000 */
[----:B------:R-:W-:Y:S01]  /*174f0*/  FMUL.FTZ R27, R26, R15 ;  /* 0x0000000f1a1b7220 */ /* 0x000fe20000410000 */
[----:B------:R-:W-:Y:S01]  /*17500*/  HADD2.F32 R25, -RZ, R37.H0_H0 ;  /* 0x20000025ff197230 */ /* 0x000fe20000004100 */
[----:B------:R-:W-:Y:S01]  /*17510*/  F2FP.SATFINITE.E4M3.F32.PACK_AB_MERGE_C R9, R8, R9, R39 ;  /* 0x000000090809723e */ /* 0x000fe20004807027 */
[----:B------:R-:W-:-:S02]  /*17520*/  HADD2.F32 R14, -RZ, R11.H0_H0 ;  /* 0x2000000bff0e7230 */ /* 0x000fc40000004100 */
[C---:B------:R-:W-:Y:S01]  /*17530*/  FFMA.FTZ R35, R13.reuse, R15, -R10 ;  /* 0x0000000f0d237223 */ /* 0x040fe2000001080a */
[----:B------:R-:W-:Y:S01]  /*17540*/  FFMA.FTZ R34, R13, R24, R27 ;  /* 0x000000180d227223 */ /* 0x000fe2000001001b */
[----:B------:R-:W-:Y:S02]  /*17550*/  HADD2.F32 R13, -RZ, R32.H0_H0 ;  /* 0x20000020ff0d7230 */ /* 0x000fe40000004100 */
        /* <DEDUP_REMOVED lines=28> */
[----:B------:R-:W-:Y:S01]  /*17720*/  FMUL.FTZ R36, R29, R24 ;  /* 0x000000181d247220 */ /* 0x000fe20000410000 */
[----:B------:R-:W-:Y:S01]  /*17730*/  FFMA.FTZ R25, R7, R25, R10 ;  /* 0x0000001907197223 */ /* 0x000fe2000001000a */
[-C--:B------:R-:W-:Y:S01]  /*17740*/  FMUL.FTZ R11, R29, R14.reuse ;  /* 0x0000000e1d0b7220 */ /* 0x080fe20000410000 */
[----:B------:R-:W-:Y:S02]  /*17750*/  HADD2.F32 R13, -RZ, R12.H0_H0 ;  /* 0x2000000cff0d7230 */ /* 0x000fe40000004100 */
[C---:B------:R-:W-:Y:S01]  /*17760*/  FFMA.FTZ R29, R21.reuse, R14, -R36 ;  /* 0x0000000e151d7223 */ /* 0x040fe20000010824 */
[----:B------:R-:W-:Y:S02]  /*17770*/  HADD2.F32 R7, -RZ, R4.H0_H0 ;  /* 0x20000004ff077230 */ /* 0x000fe40000004100 */
[----:B------:R-:W-:Y:S01]  /*17780*/  FFMA.FTZ R36, R21, R24, R11 ;  /* 0x0000001815247223 */ /* 0x000fe2000001000b */
[----:B------:R-:W-:Y:S01]  /*17790*/  HADD2.F32 R11, -RZ, R20.H0_H0 ;  /* 0x20000014ff0b7230 */ /* 0x000fe20000004100 */
[----:B------:R-:W-:Y:S01]  /*177a0*/  F2FP.SATFINITE.E4M3.F32.PACK_AB_MERGE_C R33, R34, R33, RZ ;  /* 0x000000212221723e */ /* 0x000fe200048070ff */
[----:B------:R-:W-:-:S02]  /*177b0*/  HADD2.F32 R12, -RZ, R12.H1_H1 ;  /* 0x3000000cff0c7230 */ /* 0x000fc40000004100 */
[C---:B------:R-:W-:Y:S01]  /*177c0*/  FMUL.FTZ R15, R7.reuse, R13 ;  /* 0x0000000d070f7220 */ /* 0x040fe20000410000 */
[----:B------:R-:W-:Y:S02]  /*177d0*/  HADD2.F32 R10, -RZ, R4.H1_H1 ;  /* 0x30000004ff0a7230 */ /* 0x000fe40000004100 */
[----:B------:R-:W-:Y:S01]  /*177e0*/  FMUL.FTZ R14, R7, R11 ;  /* 0x0000000b070e7220 */ /* 0x000fe20000410000 */
[----:B------:R-:W-:Y:S01]  /*177f0*/  HADD2.F32 R20, -RZ, R20.H1_H1 ;  /* 0x30000014ff147230 */ /* 0x000fe20000004100 */
[----:B------:R-:W-:Y:S01]  /*17800*/  F2FP.SATFINITE.E4M3.F32.PACK_AB_MERGE_C R29, R29, R32, RZ ;  /* 0x000000201d1d723e */ /* 0x000fe200048070ff */
[--C-:B------:R-:W-:Y:S02]  /*17810*/  HADD2.F32 R4, -RZ, R3.reuse.H0_H0 ;  /* 0x20000003ff047230 */ /* 0x100fe40000004100 */
[C---:B------:R-:W-:Y:S01]  /*17820*/  FMUL.FTZ R24, R10.reuse, R12 ;  /* 0x0000000c0a187220 */ /* 0x040fe20000410000 */
[----:B------:R-:W-:Y:S02]  /*17830*/  HADD2.F32 R3, -RZ, R3.H1_H1 ;  /* 0x30000003ff037230 */ /* 0x000fe40000004100 */
[-C--:B------:R-:W-:Y:S01]  /*17840*/  FMUL.FTZ R7, R10, R20.reuse ;  /* 0x000000140a077220 */ /* 0x080fe20000410000 */
[----:B------:R-:W-:Y:S01]  /*17850*/  F2FP.SATFINITE.E4M3.F32.PACK_AB_MERGE_C R25, R36, R25, RZ ;  /* 0x000000192419723e */ /* 0x000fe200048070ff */
[C---:B------:R-:W-:Y:S01]  /*17860*/  FFMA.FTZ R15, R4.reuse, R11, -R15 ;  /* 0x0000000b040f7223 */ /* 0x040fe2000001080f */
[----:B------:R-:W-:Y:S01]  /*17870*/  FFMA.FTZ R10, R4, R13, R14 ;  /* 0x0000000d040a7223 */ /* 0x000fe2000001000e */
[C---:B------:R-:W-:Y:S01]  /*17880*/  FFMA.FTZ R24, R3.reuse, R20, -R24 ;  /* 0x0000001403187223 */ /* 0x040fe20000010818 */
[----:B------:R-:W-:Y:S01]  /*17890*/  FFMA.FTZ R3, R3, R12, R7 ;  /* 0x0000000c03037223 */ /* 0x000fe20000010007 */
[----:B------:R-:W-:-:S02]  /*178a0*/  F2FP.SATFINITE.E4M3.F32.PACK_AB_MERGE_C R7, R50, R49, RZ ;  /* 0x000000313207723e */ /* 0x000fc400048070ff */
[----:B------:R-:W-:Y:S02]  /*178b0*/  F2FP.SATFINITE.E4M3.F32.PACK_AB_MERGE_C R4, R35, R30, RZ ;  /* 0x0000001e2304723e */ /* 0x000fe400048070ff */
[----:B------:R-:W-:Y:S02]  /*178c0*/  F2FP.SATFINITE.E4M3.F32.PACK_AB_MERGE_C R11, R40, R47, RZ ;  /* 0x0000002f280b723e */ /* 0x000fe400048070ff */
[----:B------:R-:W-:Y:S02]  /*178d0*/  F2FP.SATFINITE.E4M3.F32.PACK_AB_MERGE_C R7, R46, R43, R7 ;  /* 0x0000002b2e07723e */ /* 0x000fe40004807007 */
[----:B------:R-:W-:Y:S02]  /*178e0*/  F2FP.SATFINITE.E4M3.F32.PACK_AB_MERGE_C R4, R31, R26, R4 ;  /* 0x0000001a1f04723e */ /* 0x000fe40004807004 */
[----:B------:R-:W-:Y:S02]  /*178f0*/  F2FP.SATFINITE.E4M3.F32.PACK_AB_MERGE_C R6, R24, R15, R29 ;  /* 0x0000000f1806723e */ /* 0x000fe4000480701d */
[----:B------:R-:W-:-:S02]  /*17900*/  F2FP.SATFINITE.E4M3.F32.PACK_AB_MERGE_C R11, R48, R41, R11 ;  /* 0x00000029300b723e */ /* 0x000fc4000480700b */
[----:B------:R-:W-:Y:S01]  /*17910*/  F2FP.SATFINITE.E4M3.F32.PACK_AB_MERGE_C R8, R28, R27, R33 ;  /* 0x0000001b1c08723e */ /* 0x000fe20004807021 */
[----:B------:R0:W-:Y:S01]  /*17920*/  STS.128 [R51+0x14400], R4 ;  /* 0x0144000433007388 */ /* 0x0001e20000000c00 */
[----:B------:R-:W-:-:S05]  /*17930*/  F2FP.SATFINITE.E4M3.F32.PACK_AB_MERGE_C R10, R3, R10, R25 ;  /* 0x0000000a030a723e */ /* 0x000fca0004807019 */
[----:B------:R0:W-:Y:S02]  /*17940*/  STS.128 [R0+0x14400], R8 ;  /* 0x0144000800007388 */ /* 0x0001e40000000c00 */
.L_x_2760:
[----:B------:R-:W-:Y:S05]  /*17950*/  BSYNC B0 ;  /* 0x0000000000007941 */ /* 0x000fea0003800000 */
.L_x_2753:
        /* <DEDUP_REMOVED lines=8> */
.L_x_2751:
[----:B0-2---:R-:W-:-:S05]  /*179e0*/  IMAD.U32 R0, RZ, RZ, UR48 ;  /* 0x00000030ff007e24 */ /* 0x005fca000f8e00ff */
[----:B------:R-:W-:-:S13]  /*179f0*/  ISETP.NE.AND P1, PT, R0, 0x3, PT ;  /* 0x000000030000780c */ /* 0x000fda0003f25270 */
[----:B------:R-:W-:Y:S05]  /*17a00*/  @!P1 BRA `(.L_x_2780) ;  /* 0x0000000000049947 */ /* 0x000fea0003800000 */
[----:B------:R-:W-:Y:S01]  /*17a10*/  BPT.TRAP 0x1 ;  /* 0x000000040000795c */ /* 0x000fe20000300000 */
.L_x_2780:
[----:B------:R-:W-:Y:S02]  /*17a20*/  LEA R0, R188, R18, 0x3 ;  /* 0x00000012bc007211 */ /* 0x000fe400078e18ff */
[----:B-1----:R-:W-:-:S04]  /*17a30*/  SHF.L.U32 R3, R194, 0x1f, RZ ;  /* 0x0000001fc2037819 */ /* 0x002fc800000006ff */
[----:B------:R0:W1:Y:S01]  /*17a40*/  SYNCS.PHASECHK.TRANS64.TRYWAIT P0, [R0+URZ+0x29830], R3 ;  /* 0x02983003000075a7 */ /* 0x000062000800017f */
[----:B------:R-:W-:Y:S05]  /*17a50*/  @!P1 BRA `(.L_x_2781) ;  /* 0x0000000000049947 */ /* 0x000fea0003800000 */
[----:B------:R-:W-:Y:S01]  /*17a60*/  BPT.TRAP 0x1 ;  /* 0x000000040000795c */ /* 0x000fe20000300000 */
.L_x_2781:
[----:B-1----:R-:W-:Y:S05]  /*17a70*/  @P0 BRA `(.L_x_2782) ;  /* 0x0000000000080947 */ /* 0x002fea0003800000 */
[----:B------:R-:W1:Y:S02]  /*17a80*/  SYNCS.PHASECHK.TRANS64.TRYWAIT P0, [R0+URZ+0x29830], R3 ;  /* 0x02983003000075a7 */ /* 0x000e64000800017f */
[----:B-1----:R-:W-:Y:S05]  /*17a90*/  @!P0 BRA `(.L_x_2783) ;  /* 0x0000018400548947 */ /* 0x002fea0003800000 */
.L_x_2782:
[----:B------:R-:W-:Y:S05]  /*17aa0*/  WARPSYNC.ALL ;  /* 0x0000000000007948 */ /* 0x000fea0003800000 */
[----:B01----:R-:W-:Y:S01]  /*17ab0*/  VIADD R3, R18, 0x1a400 ;  /* 0x0001a40012037836 */ /* 0x003fe20000000000 */
[----:B------:R-:W-:Y:S01]  /*17ac0*/  R2UR UR24, R44 ;  /* 0x000000002c1872ca */ /* 0x000fe200000e0000 */
[----:B------:R-:W-:Y:S01]  /*17ad0*/  WARPGROUP.ARRIVE ;  /* 0x00000000000079c5 */ /* 0x000fe20000000000 */
[----:B-----5:R-:W-:Y:S01]  /*17ae0*/  MOV R5, 0x80000020 ;  /* 0x8000002000057802 */ /* 0x020fe20000000f00 */
[----:B------:R-:W-:Y:S01]  /*17af0*/  UMOV UR25, 0x80000020 ;  /* 0x8000002000197882 */ /* 0x000fe20000000000 */
[----:B------:R-:W-:Y:S01]  /*17b00*/  SHF.R.U32.HI R3, RZ, 0x4, R3 ;  /* 0x00000004ff037819 */ /* 0x000fe20000011603 */
[----:B------:R-:W-:Y:S01]  /*17b10*/  IMAD.MOV.U32 R7, RZ, RZ, -0x7fffffe0 ;  /* 0x80000020ff077424 */ /* 0x000fe200078e00ff */
[----:B------:R-:W-:Y:S01]  /*17b20*/  R2UR UR27, R5 ;  /* 0x00000000051b72ca */ /* 0x000fe200000e0000 */
[----:B------:R-:W-:Y:S01]  /*17b30*/  UMOV UR5, UR25 ;  /* 0x0000001900057c82 */ /* 0x000fe20008000000 */
[----:B------:R-:W-:Y:S01]  /*17b40*/  LOP3.LUT R3, R3, 0x3fff, RZ, 0xc0, !PT ;  /* 0x00003fff03037812 */ /* 0x000fe200078ec0ff */
[----:B------:R-:W-:Y:S01]  /*17b50*/  IMAD.MOV.U32 R11, RZ, RZ, -0x7fffffe0 ;  /* 0x80000020ff0b7424 */ /* 0x000fe200078e00ff */
[----:B------:R-:W-:Y:S01]  /*17b60*/  R2UR UR7, R7 ;  /* 0x00000000070772ca */ /* 0x000fe200000e0000 */
[----:B------:R-:W-:Y:S01]  /*17b70*/  UMOV UR9, UR25 ;  /* 0x0000001900097c82 */ /* 0x000fe20008000000 */
[----:B------:R-:W-:Y:S01]  /*17b80*/  LOP3.LUT R9, R3, 0x10000, RZ, 0xfc, !PT ;  /* 0x0001000003097812 */ /* 0x000fe200078efcff */
[----:B------:R-:W-:Y:S01]  /*17b90*/  ULOP3.LUT UR24, UR24, 0x10000, URZ, 0xfc, !UPT ;  /* 0x0001000018187892 */ /* 0x000fe2000f8efc3f */
[----:B------:R-:W-:Y:S01]  /*17ba0*/  R2UR UR11, R11 ;  /* 0x000000000b0b72ca */ /* 0x000fe200000e0000 */
[----:B------:R-:W-:Y:S01]  /*17bb0*/  UMOV UR13, UR25 ;  /* 0x00000019000d7c82 */ /* 0x000fe20008000000 */
[----:B------:R-:W-:Y:S01]  /*17bc0*/  R2UR UR15, R7 ;  /* 0x00000000070f72ca */ /* 0x000fe200000e0000 */
[----:B---3--:R-:W-:Y:S01]  /*17bd0*/  IMAD R4, R188, 0x780, R9 ;  /* 0x00000780bc047824 */ /* 0x008fe200078e0209 */
[----:B------:R-:W-:Y:S01]  /*17be0*/  R2UR UR19, R11 ;  /* 0x000000000b1372ca */ /* 0x000fe200000e0000 */
[----:B------:R-:W-:Y:S01]  /*17bf0*/  UMOV UR17, UR25 ;  /* 0x0000001900117c82 */ /* 0x000fe20008000000 */
[----:B------:R-:W-:Y:S01]  /*17c00*/  UMOV UR4, UR24 ;  /* 0x0000001800047c82 */ /* 0x000fe20008000000 */
[C---:B------:R-:W-:Y:S01]  /*17c10*/  VIADD R6, R4.reuse, 0x80 ;  /* 0x0000008004067836 */ /* 0x040fe20000000000 */
[C---:B------:R-:W-:Y:S01]  /*17c20*/  R2UR UR26, R4.reuse ;  /* 0x00000000041a72ca */ /* 0x040fe200000e0000 */
[----:B------:R-:W-:Y:S01]  /*17c30*/  VIADD R10, R4, 0x100 ;  /* 0x00000100040a7836 */ /* 0x000fe20000000000 */
[----:B------:R-:W-:Y:S01]  /*17c40*/  UMOV UR8, UR24 ;  /* 0x0000001800087c82 */ /* 0x000fe20008000000 */
[----:B------:R-:W-:Y:S01]  /*17c50*/  UMOV UR12, UR24 ;  /* 0x00000018000c7c82 */ /* 0x000fe20008000000 */
[----:B------:R-:W-:Y:S01]  /*17c60*/  R2UR UR6, R6 ;  /* 0x00000000060672ca */ /* 0x000fe200000e0000 */
[----:B------:R-:W-:Y:S01]  /*17c70*/  VIADD R6, R4, 0x180 ;  /* 0x0000018004067836 */ /* 0x000fe20000000000 */
[----:B------:R-:W-:Y:S01]  /*17c80*/  R2UR UR10, R10 ;  /* 0x000000000a0a72ca */ /* 0x000fe200000e0000 */
[----:B------:R-:W-:Y:S01]  /*17c90*/  UMOV UR16, UR24 ;  /* 0x0000001800107c82 */ /* 0x000fe20008000000 */
[----:B------:R-:W-:Y:S01]  /*17ca0*/  IADD3 R10, R4, 0x200, RZ ;  /* 0x00000200040a7810 */ /* 0x000fe20007ffe0ff */
[----:B------:R-:W-:Y:S01]  /*17cb0*/  IMAD.MOV.U32 R11, RZ, RZ, -0x7fffffe0 ;  /* 0x80000020ff0b7424 */ /* 0x000fe200078e00ff */
[----:B------:R-:W-:Y:S01]  /*17cc0*/  R2UR UR14, R6 ;  /* 0x00000000060e72ca */ /* 0x000fe200000e0000 */
[----:B------:R-:W-:Y:S01]  /*17cd0*/  VIADD R6, R4, 0x2 ;  /* 0x0000000204067836 */ /* 0x000fe20000000000 */
[----:B------:R-:W-:Y:S01]  /*17ce0*/  R2UR UR18, R10 ;  /* 0x000000000a1272ca */ /* 0x000fe200000e0000 */
[----:B------:R-:W-:Y:S01]  /*17cf0*/  QGMMA.64x32x32.F32.E4M3.E4M3 R88, gdesc[UR24], RZ, !UPT, gsb0 ;  /* 0x00600000185879f3 */ /* 0x000fe2000c0008ff */
[----:B------:R-:W-:Y:S01]  /*17d00*/  MOV R7, 0x80000020 ;  /* 0x8000002000077802 */ /* 0x000fe20000000f00 */
[----:B------:R-:W-:-:S02]  /*17d10*/  VIADD R10, R4, 0x82 ;  /* 0x00000082040a7836 */ /* 0x000fc40000000000 */
[----:B------:R-:W-:Y:S02]  /*17d20*/  VIADD R12, R4, 0x102 ;  /* 0x00000102040c7836 */ /* 0x000fe40000000000 */
[----:B------:R-:W-:Y:S02]  /*17d30*/  IMAD.MOV.U32 R13, RZ, RZ, -0x7fffffe0 ;  /* 0x80000020ff0d7424 */ /* 0x000fe400078e00ff */
[----:B------:R-:W-:-:S05]  /*17d40*/  IMAD.MOV.U32 R5, RZ, RZ, -0x7fffffe0 ;  /* 0x80000020ff057424 */ /* 0x000fca00078e00ff */
[----:B------:R-:W-:Y:S01]  /*17d50*/  R2UR UR47, R5 ;  /* 0x00000000052f72ca */ /* 0x000fe200000e0000 */
[----:B------:R-:W-:Y:S02]  /*17d60*/  WARPGROUP.DEPBAR.LE gsb0, 0x0 ;  /* 0x00008000000079c5 */ /* 0x000fe40000010000 */
[----:B------:R-:W-:-:S06]  /*17d70*/  WARPGROUP.ARRIVE ;  /* 0x00000000000079c5 */ /* 0x000fcc0000000000 */
[----:B------:R-:W-:Y:S01]  /*17d80*/  QGMMA.64x32x32.F32.E4M3.E4M3 R72, gdesc[UR4], RZ, !UPT, gsb0 ;  /* 0x00600000044879f3 */ /* 0x000fe2000c0008ff */
        /* <DEDUP_REMOVED lines=10> */
[----:B------:R-:W-:Y:S01]  /*17e30*/  QGMMA.64x32x32.F32.E4M3.E4M3 R56, gdesc[UR8], RZ, !UPT, gsb0 ;  /* 0x00600000083879f3 */ /* 0x000fe2000c0008ff */
[----:B------:R-:W-:Y:S01]  /*17e40*/  R2UR UR10, R10 ;  /* 0x000000000a0a72ca */ /* 0x000fe200000e0000 */
[----:B------:R-:W-:Y:S01]  /*17e50*/  UMOV UR8, UR4 ;  /* 0x0000000400087c82 */ /* 0x000fe20008000000 */
[----:B------:R-:W-:Y:S01]  /*17e60*/  R2UR UR11, R11 ;  /* 0x000000000b0b72ca */ /* 0x000fe200000e0000 */
[----:B------:R-:W-:Y:S01]  /*17e70*/  UMOV UR9, UR5 ;  /* 0x0000000500097c82 */ /* 0x000fe20008000000 */
[----:B------:R-:W-:Y:S01]  /*17e80*/  IMAD.MOV.U32 R11, RZ, RZ, -0x7fffffe0 ;  /* 0x80000020ff0b7424 */ /* 0x000fe200078e00ff */
[----:B------:R-:W-:-:S04]  /*17e90*/  IADD3 R10, R4, 0x202, RZ ;  /* 0x00000202040a7810 */ /* 0x000fc80007ffe0ff */
[----:B------:R-:W-:Y:S02]  /*17ea0*/  R2UR UR22, R10 ;  /* 0x000000000a1672ca */ /* 0x000fe400000e0000 */
[----:B------:R-:W-:Y:S01]  /*17eb0*/  R2UR UR23, R11 ;  /* 0x000000000b1772ca */ /* 0x000fe200000e0000 */
[----:B------:R-:W-:Y:S01]  /*17ec0*/  IMAD.MOV.U32 R11, RZ, RZ, -0x7fffffe0 ;  /* 0x80000020ff0b7424 */ /* 0x000fe200078e00ff */
[----:B------:R-:W-:Y:S01]  /*17ed0*/  IADD3 R10, R4, 0x300, RZ ;  /* 0x00000300040a7810 */ /* 0x000fe20007ffe0ff */
[----:B------:R-:W-:Y:S02]  /*17ee0*/  WARPGROUP.DEPBAR.LE gsb0, 0x0 ;  /* 0x00008000000079c5 */ /* 0x000fe40000010000 */
[----:B----4-:R-:W-:-:S06]  /*17ef0*/  WARPGROUP.ARRIVE ;  /* 0x00000000000079c5 */ /* 0x010fcc0000000000 */
        /* <DEDUP_REMOVED lines=26> */
[----:B------:R-:W-:Y:S01]  /*180a0*/  IMAD.MOV.U32 R7, RZ, RZ, -0x7fffffe0 ;  /* 0x80000020ff077424 */ /* 0x000fe200078e00ff */
[----:B------:R-:W-:Y:S01]  /*180b0*/  IADD3 R6, R4, 0x400, RZ ;  /* 0x0000040004067810 */ /* 0x000fe20007ffe0ff */
        /* <DEDUP_REMOVED lines=9> */
[----:B------:R-:W-:Y:S01]  /*18150*/  VIADD R10, R4, 0x480 ;  /* 0x00000480040a7836 */ /* 0x000fe20000000000 */
[----:B------:R-:W-:-:S04]  /*18160*/  MOV R11, 0x80000020 ;  /* 0x80000020000b7802 */ /* 0x000fc80000000f00 */
        /* <DEDUP_REMOVED lines=20> */
[----:B------:R-:W-:Y:S01]  /*182b0*/  VIADD R6, R4, 0x282 ;  /* 0x0000028204067836 */ /* 0x000fe20000000000 */
[----:B------:R-:W-:Y:S01]  /*182c0*/  MOV R7, 0x80000020 ;  /* 0x8000002000077802 */ /* 0x000fe20000000f00 */
        /* <DEDUP_REMOVED lines=101> */
[----:B------:R-:W-:Y:S01]  /*18920*/  IADD3 R4, R4, 0x702, RZ ;  /* 0x0000070204047810 */ /* 0x000fe20007ffe0ff */
[----:B------:R-:W-:Y:S01]  /*18930*/  IMAD.MOV.U32 R7, RZ, RZ, -0x7fffffe0 ;  /* 0x80000020ff077424 */ /* 0x000fe200078e00ff */
[----:B------:R-:W-:Y:S01]  /*18940*/  UMOV UR45, UR21 ;  /* 0x00000015002d7c82 */ /* 0x000fe20008000000 */
[----:B------:R-:W-:Y:S01]  /*18950*/  UMOV UR44, UR20 ;  /* 0x00000014002c7c82 */ /* 0x000fe20008000000 */
[----:B------:R-:W-:Y:S01]  /*18960*/  R2UR UR46, R4 ;  /* 0x00000000042e72ca */ /* 0x000fe200000e0000 */
[----:B------:R-:W-:-:S02]  /*18970*/  WARPGROUP.DEPBAR.LE gsb0, 0x0 ;  /* 0x00008000000079c5 */ /* 0x000fc40000010000 */
        /* <DEDUP_REMOVED lines=38> */
.L_x_2784:
[C---:B------:R-:W-:Y:S01]  /*18be0*/  FMUL.FTZ R15, R2.reuse, R77 ;  /* 0x0000004d020f7220 */ /* 0x040fe20000410000 */
[C---:B------:R-:W-:Y:S01]  /*18bf0*/  FMUL.FTZ R13, R2.reuse, R73 ;  /* 0x00000049020d7220 */ /* 0x040fe20000410000 */
[----:B------:R-:W0:Y:S01]  /*18c00*/  LDC R77, c[0x0][0x448] ;  /* 0x00011200ff4d7b82 */ /* 0x000e220000000800 */
        /* <DEDUP_REMOVED lines=23> */
[----:B0-----:R-:W-:Y:S01]  /*18d80*/  ISETP.NE.AND P0, PT, R77, 0x1, PT ;  /* 0x000000014d00780c */ /* 0x001fe20003f05270 */
[C---:B------:R-:W-:Y:S01]  /*18d90*/  FMUL.FTZ R11, R2.reuse, R100 ;  /* 0x00000064020b7220 */ /* 0x040fe20000410000 */
[----:B------:R-:W-:Y:S01]  /*18da0*/  FMUL.FTZ R60, R2, R65 ;  /* 0x00000041023c7220 */ /* 0x000fe20000410000 */
[----:B------:R-:W-:-:S02]  /*18db0*/  IMAD R65, R152, -0xa0, R214 ;  /* 0xffffff6098417824 */ /* 0x000fc400078e02d6 */
        /* <DEDUP_REMOVED lines=9> */
[----:B------:R-:W1:Y:S01]  /*18e50*/  @P0 LDC R61, c[0x0][0x44c] ;  /* 0x00011300ff3d0b82 */ /* 0x000e620000000800 */
[----:B------:R-:W2:Y:S01]  /*18e60*/  MUFU.TANH R89, R89 ;  /* 0x0000005900597308 */ /* 0x000ea20000002400 */
[C---:B------:R-:W-:Y:S01]  /*18e70*/  FMUL.FTZ R75, R2.reuse, R75 ;  /* 0x0000004b024b7220 */ /* 0x040fe20000410000 */
[C---:B------:R-:W-:Y:S01]  /*18e80*/  FMUL.FTZ R14, R2.reuse, R76 ;  /* 0x0000004c020e7220 */ /* 0x040fe20000410000 */
[C---:B------:R-:W-:Y:S01]  /*18e90*/  FMUL.FTZ R76, R2.reuse, R78 ;  /* 0x0000004e024c7220 */ /* 0x040fe20000410000 */
[C---:B------:R-:W-:Y:S01]  /*18ea0*/  FMUL.FTZ R78, R2.reuse, R79 ;  /* 0x0000004f024e7220 */ /* 0x040fe20000410000 */
[C---:B------:R-:W-:Y:S01]  /*18eb0*/  FMUL.FTZ R79, R2.reuse, R82 ;  /* 0x00000052024f7220 */ /* 0x040fe20000410000 */
[C---:B------:R-:W-:Y:S01]  /*18ec0*/  FMUL.FTZ R21, R2.reuse, R81 ;  /* 0x0000005102157220 */ /* 0x040fe20000410000 */
[----:B------:R-:W3:Y:S01]  /*18ed0*/  @P0 LDC R62, c[0x0][0x450] ;  /* 0x00011400ff3e0b82 */ /* 0x000ee20000000800 */
        /* <DEDUP_REMOVED lines=14> */
[----:B------:R-:W-:Y:S01]  /*18fc0*/  FMUL.FTZ R54, R2, R54 ;  /* 0x0000003602367220 */ /* 0x000fe20000410000 */
[----:B-1----:R-:W-:Y:S01]  /*18fd0*/  @P0 IMAD.HI.U32 R61, R66, R61, RZ ;  /* 0x0000003d423d0227 */ /* 0x002fe200078e00ff */
[----:B------:R-:W1:Y:S03]  /*18fe0*/  MUFU.TANH R92, R92 ;  /* 0x0000005c005c7308 */ /* 0x000e660000002400 */
[C---:B------:R-:W-:Y:S01]  /*18ff0*/  FMUL.FTZ R55, R2.reuse, R55 ;  /* 0x0000003702377220 */ /* 0x040fe20000410000 */
[----:B------:R-:W-:Y:S01]  /*19000*/  ULDC UR51, c[0x0][0x988] ;  /* 0x0002620000337ab9 */ /* 0x000fe20000000800 */
[C---:B------:R-:W-:Y:S01]  /*19010*/  FMUL.FTZ R40, R2.reuse, R40 ;  /* 0x0000002802287220 */ /* 0x040fe20000410000 */
[C---:B------:R-:W-:Y:S01]  /*19020*/  FMUL.FTZ R41, R2.reuse, R41 ;  /* 0x0000002902297220 */ /* 0x040fe20000410000 */
[C---:B------:R-:W-:Y:S01]  /*19030*/  FMUL.FTZ R48, R2.reuse, R48 ;  /* 0x0000003002307220 */ /* 0x040fe20000410000 */
[C---:B------:R-:W-:Y:S01]  /*19040*/  FMUL.FTZ R53, R2.reuse, R53 ;  /* 0x0000003502357220 */ /* 0x040fe20000410000 */
[----:B---3--:R-:W-:Y:S01]  /*19050*/  @P0 SHF.R.U32.HI R66, RZ, R62, R61 ;  /* 0x0000003eff420219 */ /* 0x008fe2000001163d */
[C---:B------:R-:W-:Y:S01]  /*19060*/  FMUL.FTZ R61, R2.reuse, R69 ;  /* 0x00000045023d7220 */ /* 0x040fe20000410000 */
[----:B------:R-:W-:Y:S01]  /*19070*/  MOV R69, 0xffffff60 ;  /* 0xffffff6000457802 */ /* 0x000fe20000000f00 */
[----:B------:R-:W-:Y:S01]  /*19080*/  FMUL.FTZ R62, R2, R68 ;  /* 0x00000044023e7220 */ /* 0x000fe20000410000 */
[----:B------:R-:W-:Y:S01]  /*19090*/  VIADD R68, R65, 0xa0 ;  /* 0x000000a041447836 */ /* 0x000fe20000000000 */
[----:B------:R-:W3:Y:S01]  /*190a0*/  SHFL.IDX PT, R67, R66, 0x1, 0x1c1f ;  /* 0x003c1f0042437f89 */ /* 0x000ee200000e0000 */
[----:B------:R-:W1:Y:S01]  /*190b0*/  MUFU.TANH R93, R93 ;  /* 0x0000005d005d7308 */ /* 0x000e620000002400 */
[----:B------:R-:W-:Y:S01]  /*190c0*/  IMAD R100, R152, R69, 0xa1 ;  /* 0x000000a198647424 */ /* 0x000fe200078e0245 */
[----:B------:R-:W-:Y:S01]  /*190d0*/  IADD3 R0, R0, 0x29840, RZ ;  /* 0x0002984000007810 */ /* 0x000fe20007ffe0ff */
[C---:B------:R-:W-:Y:S01]  /*190e0*/  IMAD R68, R217.reuse, -0x2, R68 ;  /* 0xfffffffed9447824 */ /* 0x040fe200078e0244 */
[----:B------:R-:W-:Y:S01]  /*190f0*/  SHFL.IDX PT, R66, R66, RZ, 0x1c1f ;  /* 0x001c1fff42427589 */ /* 0x000fe200000e0000 */
[----:B------:R-:W-:Y:S01]  /*19100*/  IMAD R77, R217, -0x2, R100 ;  /* 0xfffffffed94d7824 */ /* 0x000fe200078e0264 */
[----:B------:R-:W-:Y:S01]  /*19110*/  ULDC UR49, c[0x0][0x988] ;  /* 0x0002620000317ab9 */ /* 0x000fe20000000800 */
[----:B------:R-:W-:Y:S01]  /*19120*/  ULDC UR50, c[0x0][0x988] ;  /* 0x0002620000327ab9 */ /* 0x000fe20000000800 */
[----:B------:R-:W1:Y:S02]  /*19130*/  MUFU.TANH R94, R94 ;  /* 0x0000005e005e7308 */ /* 0x000e640000002400 */
[----:B------:R-:W-:-:S06]  /*19140*/  IADD3 R77, -R213, R77, R214 ;  /* 0x0000004dd54d7210 */ /* 0x000fcc0007ffe1d6 */
[----:B------:R5:W-:Y:S01]  /*19150*/  MUFU.TANH R102, R70 ;  /* 0x0000004600667308 */ /* 0x000be20000002400 */
[----:B---3--:R-:W-:-:S07]  /*19160*/  VIADDMNMX R65, R67, R77, R68, PT ;  /* 0x0000004d43417246 */ /* 0x008fce0003800144 */
[----:B------:R-:W3:Y:S01]  /*19170*/  MUFU.TANH R95, R95 ;  /* 0x0000005f005f7308 */ /* 0x000ee20000002400 */
[C---:B------:R-:W-:Y:S02]  /*19180*/  ISETP.GT.AND P2, PT, R65.reuse, RZ, PT ;  /* 0x000000ff4100720c */ /* 0x040fe40003f44270 */
[C---:B------:R-:W-:Y:S02]  /*19190*/  ISETP.GT.AND P3, PT, R65.reuse, 0x1, PT ;  /* 0x000000014100780c */ /* 0x040fe40003f64270 */
[----:B------:R-:W-:-:S03]  /*191a0*/  ISETP.GT.AND P4, PT, R65, 0x8, PT ;  /* 0x000000084100780c */ /* 0x000fc60003f84270 */
[----:B------:R-:W3:Y:S01]  /*191b0*/  MUFU.TANH R96, R96 ;  /* 0x0000006000607308 */ /* 0x000ee20000002400 */
[----:B0-----:R-:W-:Y:S02]  /*191c0*/  FSEL R101, R88, -INF , P2 ;  /* 0xff80000058657808 */ /* 0x001fe40001000000 */
[----:B--2---:R-:W-:Y:S02]  /*191d0*/  FSEL R99, R89, -INF , P3 ;  /* 0xff80000059637808 */ /* 0x004fe40001800000 */
[----:B------:R-:W-:Y:S02]  /*191e0*/  ISETP.GT.AND P2, PT, R65, 0x9, PT ;  /* 0x000000094100780c */ /* 0x000fe40003f44270 */
[----:B----4-:R-:W-:Y:S01]  /*191f0*/  FSEL R103, R90, -INF , P4 ;  /* 0xff8000005a677808 */ /* 0x010fe20002000000 */
[----:B------:R-:W0:Y:S01]  /*19200*/  MUFU.TANH R75, R75 ;  /* 0x0000004b004b7308 */ /* 0x000e220000002400 */
[----:B-----5:R-:W-:Y:S02]  /*19210*/  FMNMX.FTZ R70, R101, R99, !PT ;  /* 0x0000006365467209 */ /* 0x020fe40007810000 */
[----:B------:R-:W-:-:S02]  /*19220*/  ISETP.GT.AND P3, PT, R65, 0x10, PT ;  /* 0x000000104100780c */ /* 0x000fc40003f64270 */
[----:B------:R-:W-:Y:S02]  /*19230*/  FSEL R107, R91, -INF , P2 ;  /* 0xff8000005b6b7808 */ /* 0x000fe40001000000 */
[----:B------:R-:W-:Y:S01]  /*19240*/  FMNMX.FTZ R70, R103, R70, !PT ;  /* 0x0000004667467209 */ /* 0x000fe20007810000 */
[----:B------:R-:W2:Y:S01]  /*19250*/  MUFU.TANH R76, R76 ;  /* 0x0000004c004c7308 */ /* 0x000ea20000002400 */
[----:B------:R-:W-:Y:S02]  /*19260*/  ISETP.GT.AND P2, PT, R65, 0x11, PT ;  /* 0x000000114100780c */ /* 0x000fe40003f44270 */
[----:B-1----:R-:W-:Y:S02]  /*19270*/  FSEL R109, R92, -INF , P3 ;  /* 0xff8000005c6d7808 */ /* 0x002fe40001800000 */
[----:B------:R-:W-:Y:S02]  /*19280*/  FMNMX.FTZ R70, R107, R70, !PT ;  /* 0x000000466b467209 */ /* 0x000fe40007810000 */
[----:B------:R-:W-:Y:S01]  /*19290*/  ISETP.GT.AND P3, PT, R65, 0x18, PT ;  /* 0x000000184100780c */ /* 0x000fe20003f64270 */
[----:B------:R-:W1:Y:S01]  /*192a0*/  MUFU.TANH R78, R78 ;  /* 0x0000004e004e7308 */ /* 0x000e620000002400 */
[----:B------:R-:W-:-:S02]  /*192b0*/  FSEL R105, R93, -INF , P2 ;  /* 0xff8000005d697808 */ /* 0x000fc40001000000 */
[----:B------:R-:W-:Y:S02]  /*192c0*/  FMNMX.FTZ R70, R109, R70, !PT ;  /* 0x000000466d467209 */ /* 0x000fe40007810000 */
[----:B------:R-:W-:Y:S02]  /*192d0*/  ISETP.GT.AND P2, PT, R65, 0x19, PT ;  /* 0x000000194100780c */ /* 0x000fe40003f44270 */
[----:B------:R-:W-:Y:S01]  /*192e0*/  FSEL R93, R94, -INF , P3 ;  /* 0xff8000005e5d7808 */ /* 0x000fe20001800000 */
[----:B------:R-:W4:Y:S01]  /*192f0*/  MUFU.TANH R79, R79 ;  /* 0x0000004f004f7308 */ /* 0x000f220000002400 */
[----:B------:R-:W-:Y:S02]  /*19300*/  FMNMX.FTZ R70, R105, R70, !PT ;  /* 0x0000004669467209 */ /* 0x000fe40007810000 */
[----:B------:R-:W-:Y:S02]  /*19310*/  ISETP.GT.AND P3, PT, R65, 0x20, PT ;  /* 0x000000204100780c */ /* 0x000fe40003f64270 */
[----:B---3--:R-:W-:-:S02]  /*19320*/  FSEL R95, R95, -INF , P2 ;  /* 0xff8000005f5f7808 */ /* 0x008fc40001000000 */
[----:B------:R-:W-:Y:S01]  /*19330*/  FMNMX.FTZ R70, R93, R70, !PT ;  /* 0x000000465d467209 */ /* 0x000fe20007810000 */
[----:B------:R-:W3:Y:S01]  /*19340*/  MUFU.TANH R81, R81 ;  /* 0x0000005100517308 */ /* 0x000ee20000002400 */
[----:B------:R-:W-:Y:S02]  /*19350*/  ISETP.GT.AND P2, PT, R65, 0x21, PT ;  /* 0x000000214100780c */ /* 0x000fe40003f44270 */
[----:B------:R-:W-:Y:S01]  /*19360*/  FSEL R91, R96, -INF , P3 ;  /* 0xff800000605b7808 */ /* 0x000fe20001800000 */
[----:B------:R-:W-:Y:S01]  /*19370*/  FMUL.FTZ R96, R2, R36 ;  /* 0x0000002402607220 */ /* 0x000fe20000410000 */
[----:B------:R-:W-:Y:S02]  /*19380*/  FMNMX.FTZ R70, R95, R70, !PT ;  /* 0x000000465f467209 */ /* 0x000fe40007810000 */
[----:B------:R-:W-:Y:S01]  /*19390*/  ISETP.GT.AND P3, PT, R65, 0x28, PT ;  /* 0x000000284100780c */ /* 0x000fe20003f64270 */
[----:B------:R-:W5:Y:S01]  /*193a0*/  MUFU.TANH R80, R80 ;  /* 0x0000005000507308 */ /* 0x000f620000002400 */
[----:B0-----:R-:W-:-:S02]  /*193b0*/  FSEL R89, R75, -INF , P2 ;  /* 0xff8000004b597808 */ /* 0x001fc40001000000 */
[----:B------:R-:W-:Y:S02]  /*193c0*/  FMNMX.FTZ R70, R91, R70, !PT ;  /* 0x000000465b467209 */ /* 0x000fe40007810000 */
[----:B------:R-:W-:Y:S02]  /*193d0*/  ISETP.GT.AND P2, PT, R65, 0x29, PT ;  /* 0x000000294100780c */ /* 0x000fe40003f44270 */
[----:B--2---:R-:W-:Y:S01]  /*193e0*/  FSEL R87, R76, -INF , P3 ;  /* 0xff8000004c577808 */ /* 0x004fe20001800000 */
[----:B------:R-:W0:Y:S01]  /*193f0*/  MUFU.TANH R82, R82 ;  /* 0x0000005200527308 */ /* 0x000e220000002400 */
[----:B------:R-:W-:Y:S02]  /*19400*/  FMNMX.FTZ R70, R89, R70, !PT ;  /* 0x0000004659467209 */ /* 0x000fe40007810000 */
[----:B------:R-:W-:Y:S02]  /*19410*/  ISETP.GT.AND P3, PT, R65, 0x30, PT ;  /* 0x000000304100780c */ /* 0x000fe40003f64270 */
[----:B-1----:R-:W-:-:S02]  /*19420*/  FSEL R85, R78, -INF , P2 ;  /* 0xff8000004e557808 */ /* 0x002fc40001000000 */
[----:B------:R-:W-:Y:S01]  /*19430*/  FMNMX.FTZ R70, R87, R70, !PT ;  /* 0x0000004657467209 */ /* 0x000fe20007810000 */
[----:B------:R-:W-:Y:S01]  /*19440*/  MUFU.TANH R84, R84 ;  /* 0x0000005400547308 */ /* 0x000fe20000002400 */
[----:B------:R-:W-:Y:S02]  /*19450*/  ISETP.GT.AND P2, PT, R65, 0x31, PT ;  /* 0x000000314100780c */ /* 0x000fe40003f44270 */
[----:B----4-:R-:W-:Y:S02]  /*19460*/  FSEL R83, R79, -INF , P3 ;  /* 0xff8000004f537808 */ /* 0x010fe40001800000 */
[----:B------:R-:W-:Y:S02]  /*19470*/  FMNMX.FTZ R70, R85, R70, !PT ;  /* 0x0000004655467209 */ /* 0x000fe40007810000 */
[----:B------:R-:W-:Y:S01]  /*19480*/  ISETP.GT.AND P3, PT, R65, 0x38, PT ;  /* 0x000000384100780c */ /* 0x000fe20003f64270 */
[----:B------:R-:W1:Y:S01]  /*19490*/  MUFU.TANH R86, R86 ;  /* 0x0000005600567308 */ /* 0x000e620000002400 */
[----:B---3--:R-:W-:-:S02]  /*194a0*/  FSEL R81, R81, -INF , P2 ;  /* 0xff80000051517808 */ /* 0x008fc40001000000 */
[----:B------:R-:W-:Y:S02]  /*194b0*/  FMNMX.FTZ R70, R83, R70, !PT ;  /* 0x0000004653467209 */ /* 0x000fe40007810000 */
[----:B------:R-:W-:Y:S02]  /*194c0*/  ISETP.GT.AND P2, PT, R65, 0x39, PT ;  /* 0x000000394100780c */ /* 0x000fe40003f44270 */
[----:B-----5:R-:W-:Y:S01]  /*194d0*/  FSEL R79, R80, -INF , P3 ;  /* 0xff800000504f7808 */ /* 0x020fe20001800000 */
[----:B------:R-:W2:Y:S01]  /*194e0*/  MUFU.TANH R97, R97 ;  /* 0x0000006100617308 */ /* 0x000ea20000002400 */
[----:B------:R-:W-:Y:S02]  /*194f0*/  FMNMX.FTZ R70, R81, R70, !PT ;  /* 0x0000004651467209 */ /* 0x000fe40007810000 */
[----:B------:R-:W-:Y:S02]  /*19500*/  ISETP.GT.AND P3, PT, R65, 0x40, PT ;  /* 0x000000404100780c */ /* 0x000fe40003f64270 */
[----:B0-----:R-:W-:-:S02]  /*19510*/  FSEL R75, R82, -INF , P2 ;  /* 0xff800000524b7808 */ /* 0x001fc40001000000 */
[----:B------:R-:W-:Y:S01]  /*19520*/  FMNMX.FTZ R70, R79, R70, !PT ;  /* 0x000000464f467209 */ /* 0x000fe20007810000 */
[----:B------:R-:W0:Y:S01]  /*19530*/  MUFU.TANH R63, R63 ;  /* 0x0000003f003f7308 */ /* 0x000e220000002400 */
[----:B------:R-:W-:Y:S02]  /*19540*/  ISETP.GT.AND P2, PT, R65, 0x41, PT ;  /* 0x000000414100780c */ /* 0x000fe40003f44270 */
[----:B------:R-:W-:Y:S02]  /*19550*/  FMNMX.FTZ R70, R75, R70, !PT ;  /* 0x000000464b467209 */ /* 0x000fe40007810000 */
[----:B-1----:R-:W-:Y:S02]  /*19560*/  FSEL R69, R86, -INF , P2 ;  /* 0xff80000056457808 */ /* 0x002fe40001000000 */
[----:B------:R-:W-:Y:S01]  /*19570*/  ISETP.GT.AND P2, PT, R65, 0x49, PT ;  /* 0x000000494100780c */ /* 0x000fe20003f44270 */
[----:B------:R-:W1:Y:S08]  /*19580*/  MUFU.TANH R64, R64 ;  /* 0x0000004000407308 */ /* 0x000e700000002400 */
[----:B------:R3:W-:Y:S08]  /*19590*/  MUFU.TANH R100, R71 ;  /* 0x0000004700647308 */ /* 0x0007f00000002400 */
[----:B------:R-:W4:Y:S01]  /*195a0*/  MUFU.TANH R98, R98 ;  /* 0x0000006200627308 */ /* 0x000f220000002400 */
[----:B---3--:R-:W-:-:S02]  /*195b0*/  FSEL R71, R84, -INF , P3 ;  /* 0xff80000054477808 */ /* 0x008fc40001800000 */
[----:B------:R-:W-:Y:S02]  /*195c0*/  ISETP.GT.AND P3, PT, R65, 0x48, PT ;  /* 0x000000484100780c */ /* 0x000fe40003f64270 */
[----:B------:R-:W-:Y:S02]  /*195d0*/  FMNMX.FTZ R70, R71, R70, !PT ;  /* 0x0000004647467209 */ /* 0x000fe40007810000 */
[----:B--2---:R-:W-:Y:S01]  /*195e0*/  FSEL R67, R97, -INF , P3 ;  /* 0xff80000061437808 */ /* 0x004fe20001800000 */
[----:B------:R0:W-:Y:S01]  /*195f0*/  MUFU.TANH R92, R46 ;  /* 0x0000002e005c7308 */ /* 0x0001e20000002400 */
[----:B------:R-:W-:Y:S02]  /*19600*/  FMNMX.FTZ R70, R69, R70, !PT ;  /* 0x0000004645467209 */ /* 0x000fe40007810000 */
[----:B------:R-:W-:-:S05]  /*19610*/  ISETP.GT.AND P3, PT, R65, 0x50, PT ;  /* 0x000000504100780c */ /* 0x000fca0003f64270 */
[----:B------:R2:W-:Y:S01]  /*19620*/  MUFU.TANH R80, R51 ;  /* 0x0000003300507308 */ /* 0x0005e20000002400 */
[----:B0-----:R-:W-:Y:S02]  /*19630*/  FSEL R46, R63, -INF , P2 ;  /* 0xff8000003f2e7808 */ /* 0x001fe40001000000 */
[----:B------:R-:W-:-:S05]  /*19640*/  ISETP.GT.AND P2, PT, R65, 0x51, PT ;  /* 0x000000514100780c */ /* 0x000fca0003f44270 */
[----:B------:R0:W3:Y:S01]  /*19650*/  MUFU.TANH R88, R42 ;  /* 0x0000002a00587308 */ /* 0x0000e20000002400 */
[----:B--2---:R-:W-:Y:S01]  /*19660*/  FMNMX.FTZ R51, R67, R70, !PT ;  /* 0x0000004643337209 */ /* 0x004fe20007810000 */
[----:B------:R-:W-:-:S06]  /*19670*/  FMUL.FTZ R70, R2, R38 ;  /* 0x0000002602467220 */ /* 0x000fcc0000410000 */
[----:B------:R1:W2:Y:S01]  /*19680*/  MUFU.TANH R90, R43 ;  /* 0x0000002b005a7308 */ /* 0x0002a20000002400 */
[----:B0-----:R-:W-:-:S07]  /*19690*/  FMNMX.FTZ R42, R46, R51, !PT ;  /* 0x000000332e2a7209 */ /* 0x001fce0007810000 */
[----:B------:R0:W5:Y:S01]  /*196a0*/  MUFU.TANH R76, R47 ;  /* 0x0000002f004c7308 */ /* 0x0001620000002400 */
[----:B-1----:R-:W-:Y:S02]  /*196b0*/  FSEL R43, R64, -INF , P3 ;  /* 0xff800000402b7808 */ /* 0x002fe40001800000 */
[----:B------:R-:W-:Y:S02]  /*196c0*/  ISETP.GT.AND P3, PT, R65, 0x58, PT ;  /* 0x000000584100780c */ /* 0x000fe40003f64270 */
[----:B------:R-:W-:-:S03]  /*196d0*/  FMNMX.FTZ R51, R43, R42, !PT ;  /* 0x0000002a2b337209 */ /* 0x000fc60007810000 */
[----:B------:R1:W5:Y:S01]  /*196e0*/  MUFU.TANH R78, R50 ;  /* 0x00000032004e7308 */ /* 0x0003620000002400 */
[----:B0-----:R-:W-:Y:S01]  /*196f0*/  FMUL.FTZ R47, R2, R26 ;  /* 0x0000001a022f7220 */ /* 0x001fe20000410000 */
[----:B----4-:R-:W-:Y:S02]  /*19700*/  FSEL R26, R98, -INF , P2 ;  /* 0xff800000621a7808 */ /* 0x010fe40001000000 */
[----:B------:R-:W-:-:S04]  /*19710*/  ISETP.GT.AND P2, PT, R65, 0x59, PT ;  /* 0x000000594100780c */ /* 0x000fc80003f44270 */
[----:B------:R0:W4:Y:S01]  /*19720*/  MUFU.TANH R82, R54 ;  /* 0x0000003600527308 */ /* 0x0001220000002400 */
[----:B-1----:R-:W-:Y:S01]  /*19730*/  FMUL.FTZ R50, R2, R27 ;  /* 0x0000001b02327220 */ /* 0x002fe20000410000 */
[----:B------:R-:W-:Y:S02]  /*19740*/  FSEL R27, R102, -INF , P3 ;  /* 0xff800000661b7808 */ /* 0x000fe40001800000 */
[C---:B------:R-:W-:Y:S02]  /*19750*/  ISETP.GT.AND P3, PT, R65.reuse, 0x60, PT ;  /* 0x000000604100780c */ /* 0x040fe40003f64270 */
[----:B------:R-:W-:Y:S02]  /*19760*/  FSEL R42, R100, -INF , P2 ;  /* 0xff800000642a7808 */ /* 0x000fe40001000000 */
[----:B------:R1:W-:Y:S01]  /*19770*/  MUFU.TANH R86, R47 ;  /* 0x0000002f00567308 */ /* 0x0003e20000002400 */
[----:B0-----:R-:W-:Y:S01]  /*19780*/  FMNMX.FTZ R54, R26, R51, !PT ;  /* 0x000000331a367209 */ /* 0x001fe20007810000 */
[----:B------:R-:W-:Y:S01]  /*19790*/  FMUL.FTZ R51, R2, R30 ;  /* 0x0000001e02337220 */ /* 0x000fe20000410000 */
[----:B------:R-:W-:-:S02]  /*197a0*/  ISETP.GT.AND P2, PT, R65, 0x61, PT ;  /* 0x000000614100780c */ /* 0x000fc40003f44270 */
[----:B---3--:R-:W-:Y:S02]  /*197b0*/  FSEL R30, R88, -INF , P3 ;  /* 0xff800000581e7808 */ /* 0x008fe40001800000 */
[----:B------:R-:W-:Y:S01]  /*197c0*/  ISETP.GT.AND P3, PT, R65, 0x68, PT ;  /* 0x000000684100780c */ /* 0x000fe20003f64270 */
[----:B------:R0:W3:Y:S01]  /*197d0*/  MUFU.TANH R84, R55 ;  /* 0x0000003700547308 */ /* 0x0000e20000002400 */
[----:B-1----:R-:W-:Y:S01]  /*197e0*/  FMNMX.FTZ R47, R27, R54, !PT ;  /* 0x000000361b2f7209 */ /* 0x002fe20007810000 */
[----:B------:R-:W-:-:S06]  /*197f0*/  FMUL.FTZ R54, R2, R31 ;  /* 0x0000001f02367220 */ /* 0x000fcc0000410000 */
[----:B------:R1:W3:Y:S01]  /*19800*/  MUFU.TANH R94, R50 ;  /* 0x00000032005e7308 */ /* 0x0002e20000002400 */
[----:B0-----:R-:W-:Y:S02]  /*19810*/  FMNMX.FTZ R55, R42, R47, !PT ;  /* 0x0000002f2a377209 */ /* 0x001fe40007810000 */
[----:B--2---:R-:W-:Y:S02]  /*19820*/  FSEL R47, R90, -INF , P2 ;  /* 0xff8000005a2f7808 */ /* 0x004fe40001000000 */
[----:B------:R-:W-:Y:S02]  /*19830*/  FMNMX.FTZ R64, R30, R55, !PT ;  /* 0x000000371e407209 */ /* 0x000fe40007810000 */
[----:B------:R-:W-:Y:S01]  /*19840*/  ISETP.GT.AND P2, PT, R65, 0x69, PT ;  /* 0x000000694100780c */ /* 0x000fe20003f44270 */
[----:B------:R0:W2:Y:S01]  /*19850*/  MUFU.TANH R88, R51 ;  /* 0x0000003300587308 */ /* 0x0000a20000002400 */
[----:B-1----:R-:W-:Y:S02]  /*19860*/  FSEL R50, R92, -INF , P3 ;  /* 0xff8000005c327808 */ /* 0x002fe40001800000 */
[----:B------:R-:W-:-:S02]  /*19870*/  FMNMX.FTZ R55, R47, R64, !PT ;  /* 0x000000402f377209 */ /* 0x000fc40007810000 */
[C---:B------:R-:W-:Y:S02]  /*19880*/  ISETP.GT.AND P3, PT, R65.reuse, 0x70, PT ;  /* 0x000000704100780c */ /* 0x040fe40003f64270 */
[----:B-----5:R-:W-:Y:S01]  /*19890*/  FSEL R31, R76, -INF , P2 ;  /* 0xff8000004c1f7808 */ /* 0x020fe20001000000 */
[----:B------:R4:W1:Y:S01]  /*198a0*/  MUFU.TANH R90, R54 ;  /* 0x00000036005a7308 */ /* 0x0008620000002400 */
[----:B------:R-:W-:Y:S01]  /*198b0*/  FMNMX.FTZ R64, R50, R55, !PT ;  /* 0x0000003732407209 */ /* 0x000fe20007810000 */
[C---:B------:R-:W-:Y:S01]  /*198c0*/  FMUL.FTZ R55, R2.reuse, R34 ;  /* 0x0000002202377220 */ /* 0x040fe20000410000 */
[----:B------:R-:W-:Y:S01]  /*198d0*/  ISETP.GT.AND P2, PT, R65, 0x71, PT ;  /* 0x000000714100780c */ /* 0x000fe20003f44270 */
[----:B------:R-:W-:Y:S01]  /*198e0*/  FMUL.FTZ R76, R2, R39 ;  /* 0x00000027024c7220 */ /* 0x000fe20000410000 */
[----:B------:R-:W-:Y:S02]  /*198f0*/  FSEL R34, R78, -INF , P3 ;  /* 0xff8000004e227808 */ /* 0x000fe40001800000 */
[----:B------:R-:W-:Y:S01]  /*19900*/  FMNMX.FTZ R63, R31, R64, !PT ;  /* 0x000000401f3f7209 */ /* 0x000fe20007810000 */
[----:B------:R5:W1:Y:S01]  /*19910*/  MUFU.TANH R92, R55 ;  /* 0x00000037005c7308 */ /* 0x000a620000002400 */
[----:B------:R-:W-:-:S02]  /*19920*/  ISETP.GT.AND P3, PT, R65, 0x78, PT ;  /* 0x000000784100780c */ /* 0x000fc40003f64270 */
[----:B0-----:R-:W-:Y:S02]  /*19930*/  FSEL R51, R80, -INF , P2 ;  /* 0xff80000050337808 */ /* 0x001fe40001000000 */
[----:B------:R-:W-:Y:S01]  /*19940*/  FMNMX.FTZ R64, R34, R63, !PT ;  /* 0x0000003f22407209 */ /* 0x000fe20007810000 */
[----:B------:R-:W-:Y:S01]  /*19950*/  FMUL.FTZ R63, R2, R35 ;  /* 0x00000023023f7220 */ /* 0x000fe20000410000 */
[----:B------:R-:W-:Y:S01]  /*19960*/  ISETP.GT.AND P2, PT, R65, 0x79, PT ;  /* 0x000000794100780c */ /* 0x000fe20003f44270 */
[----:B------:R-:W-:Y:S01]  /*19970*/  MUFU.TANH R4, R4 ;  /* 0x0000000400047308 */ /* 0x000fe20000002400 */
[----:B----4-:R-:W-:Y:S02]  /*19980*/  FSEL R54, R82, -INF , P3 ;  /* 0xff80000052367808 */ /* 0x010fe40001800000 */
[----:B------:R-:W-:Y:S02]  /*19990*/  FMNMX.FTZ R97, R51, R64, !PT ;  /* 0x0000004033617209 */ /* 0x000fe40007810000 */
[----:B------:R-:W-:-:S02]  /*199a0*/  ISETP.GT.AND P3, PT, R65, 0x80, PT ;  /* 0x000000804100780c */ /* 0x000fc40003f64270 */
[----:B---3--:R-:W-:Y:S01]  /*199b0*/  FSEL R35, R84, -INF , P2 ;  /* 0xff80000054237808 */ /* 0x008fe20001000000 */
[----:B------:R2:W0:Y:S01]  /*199c0*/  MUFU.TANH R80, R63 ;  /* 0x0000003f00507308 */ /* 0x0004220000002400 */
[----:B------:R-:W-:Y:S02]  /*199d0*/  FMNMX.FTZ R64, R54, R97, !PT ;  /* 0x0000006136407209 */ /* 0x000fe40007810000 */
[----:B------:R-:W-:Y:S02]  /*199e0*/  ISETP.GT.AND P2, PT, R65, 0x81, PT ;  /* 0x000000814100780c */ /* 0x000fe40003f44270 */
[----:B-----5:R-:W-:Y:S02]  /*199f0*/  FSEL R55, R86, -INF , P3 ;  /* 0xff80000056377808 */ /* 0x020fe40001800000 */
[----:B------:R-:W-:Y:S01]  /*19a00*/  FMNMX.FTZ R64, R35, R64, !PT ;  /* 0x0000004023407209 */ /* 0x000fe20007810000 */
[----:B------:R3:W4:Y:S01]  /*19a10*/  MUFU.TANH R82, R70 ;  /* 0x0000004600527308 */ /* 0x0007220000002400 */
[----:B------:R-:W-:-:S02]  /*19a20*/  ISETP.GT.AND P3, PT, R65, 0x88, PT ;  /* 0x000000884100780c */ /* 0x000fc40003f64270 */
[----:B------:R-:W-:Y:S01]  /*19a30*/  FSEL R38, R94, -INF , P2 ;  /* 0xff8000005e267808 */ /* 0x000fe20001000000 */
[----:B------:R-:W-:Y:S01]  /*19a40*/  FMUL.FTZ R94, R2, R37 ;  /* 0x00000025025e7220 */ /* 0x000fe20000410000 */
[----:B------:R-:W-:Y:S02]  /*19a50*/  FMNMX.FTZ R97, R55, R64, !PT ;  /* 0x0000004037617209 */ /* 0x000fe40007810000 */
[C---:B------:R-:W-:Y:S01]  /*19a60*/  ISETP.GT.AND P2, PT, R65.reuse, 0x89, PT ;  /* 0x000000894100780c */ /* 0x040fe20003f44270 */
[----:B------:R5:W4:Y:S01]  /*19a70*/  MUFU.TANH R84, R76 ;  /* 0x0000004c00547308 */ /* 0x000b220000002400 */
[----:B--2---:R-:W-:Y:S01]  /*19a80*/  FSEL R63, R88, -INF , P3 ;  /* 0xff800000583f7808 */ /* 0x004fe20001800000 */
[----:B---3--:R-:W-:Y:S01]  /*19a90*/  FMUL.FTZ R70, R2, R44 ;  /* 0x0000002c02467220 */ /* 0x008fe20000410000 */
[----:B------:R-:W-:Y:S01]  /*19aa0*/  FMNMX.FTZ R78, R38, R97, !PT ;  /* 0x00000061264e7209 */ /* 0x000fe20007810000 */
[----:B------:R-:W-:Y:S01]  /*19ab0*/  FMUL.FTZ R88, R2, R28 ;  /* 0x0000001c02587220 */ /* 0x000fe20000410000 */
[----:B------:R-:W-:-:S02]  /*19ac0*/  ISETP.GT.AND P3, PT, R65, 0x90, PT ;  /* 0x000000904100780c */ /* 0x000fc40003f64270 */
[----:B-1----:R-:W-:Y:S01]  /*19ad0*/  FSEL R64, R90, -INF , P2 ;  /* 0xff8000005a407808 */ /* 0x002fe20001000000 */
[----:B------:R-:W1:Y:S01]  /*19ae0*/  MUFU.TANH R3, R3 ;  /* 0x0000000300037308 */ /* 0x000e620000002400 */
[----:B------:R-:W-:Y:S01]  /*19af0*/  FMNMX.FTZ R97, R63, R78, !PT ;  /* 0x0000004e3f617209 */ /* 0x000fe20007810000 */
[C---:B-----5:R-:W-:Y:S01]  /*19b00*/  FMUL.FTZ R76, R2.reuse, R45 ;  /* 0x0000002d024c7220 */ /* 0x060fe20000410000 */
[C---:B------:R-:W-:Y:S01]  /*19b10*/  ISETP.GT.AND P2, PT, R65.reuse, 0x91, PT ;  /* 0x000000914100780c */ /* 0x040fe20003f44270 */
[----:B------:R-:W-:Y:S01]  /*19b20*/  FMUL.FTZ R90, R2, R33 ;  /* 0x00000021025a7220 */ /* 0x000fe20000410000 */
[----:B------:R-:W-:Y:S01]  /*19b30*/  FSEL R39, R92, -INF , P3 ;  /* 0xff8000005c277808 */ /* 0x000fe20001800000 */
[----:B------:R-:W-:Y:S01]  /*19b40*/  FMUL.FTZ R92, R2, R32 ;  /* 0x00000020025c7220 */ /* 0x000fe20000410000 */
[----:B------:R-:W-:Y:S01]  /*19b50*/  FMNMX.FTZ R78, R64, R97, !PT ;  /* 0x00000061404e7209 */ /* 0x000fe20007810000 */
[----:B------:R-:W2:Y:S01]  /*19b60*/  MUFU.TANH R6, R6 ;  /* 0x0000000600067308 */ /* 0x000ea20000002400 */
[----:B------:R-:W-:-:S02]  /*19b70*/  ISETP.GT.AND P3, PT, R65, 0x98, PT ;  /* 0x000000984100780c */ /* 0x000fc40003f64270 */
[----:B0-----:R-:W-:Y:S01]  /*19b80*/  FSEL R44, R80, -INF , P2 ;  /* 0xff800000502c7808 */ /* 0x001fe20001000000 */
[----:B------:R-:W-:Y:S01]  /*19b90*/  FMUL.FTZ R80, R2, R52 ;  /* 0x0000003402507220 */ /* 0x000fe20000410000 */
[----:B------:R-:W-:Y:S02]  /*19ba0*/  FMNMX.FTZ R97, R39, R78, !PT ;  /* 0x0000004e27617209 */ /* 0x000fe40007810000 */
[----:B------:R-:W-:Y:S01]  /*19bb0*/  ISETP.GT.AND P2, PT, R65, 0x99, PT ;  /* 0x000000994100780c */ /* 0x000fe20003f44270 */
[----:B------:R-:W0:Y:S01]  /*19bc0*/  MUFU.TANH R5, R5 ;  /* 0x0000000500057308 */ /* 0x000e220000002400 */
[----:B----4-:R-:W-:Y:S01]  /*19bd0*/  FSEL R45, R82, -INF , P3 ;  /* 0xff800000522d7808 */ /* 0x010fe20001800000 */
[----:B------:R-:W-:Y:S01]  /*19be0*/  FMUL.FTZ R82, R2, R25 ;  /* 0x0000001902527220 */ /* 0x000fe20000410000 */
[----:B------:R-:W-:Y:S02]  /*19bf0*/  FMNMX.FTZ R78, R44, R97, !PT ;  /* 0x000000612c4e7209 */ /* 0x000fe40007810000 */
[----:B------:R-:W-:Y:S01]  /*19c00*/  FSEL R65, R84, -INF , P2 ;  /* 0xff80000054417808 */ /* 0x000fe20001000000 */
[C---:B------:R-:W-:Y:S01]  /*19c10*/  FMUL.FTZ R84, R2.reuse, R24 ;  /* 0x0000001802547220 */ /* 0x040fe20000410000 */
[----:B------:R-:W-:Y:S01]  /*19c20*/  FMNMX.FTZ R78, R45, R78, !PT ;  /* 0x0000004e2d4e7209 */ /* 0x000fe20007810000 */
[----:B------:R-:W3:Y:S03]  /*19c30*/  MUFU.TANH R7, R7 ;  /* 0x0000000700077308 */ /* 0x000ee60000002400 */
[----:B------:R-:W-:Y:S01]  /*19c40*/  FMNMX.FTZ R86, R65, R78, !PT ;  /* 0x0000004e41567209 */ /* 0x000fe20007810000 */
[----:B------:R-:W-:-:S04]  /*19c50*/  FMUL.FTZ R78, R2, R49 ;  /* 0x00000031024e7220 */ /* 0x000fc80000410000 */
[----:B------:R-:W4:Y:S01]  /*19c60*/  SHFL.BFLY PT, R97, R86, 0x2, 0x1f ;  /* 0x0c401f0056617f89 */ /* 0x000f2200000e0000 */
[----:B------:R-:W5:Y:S08]  /*19c70*/  MUFU.TANH R8, R8 ;  /* 0x0000000800087308 */ /* 0x000f700000002400 */
[----:B------:R-:W5:Y:S08]  /*19c80*/  MUFU.TANH R11, R11 ;  /* 0x0000000b000b7308 */ /* 0x000f700000002400 */
[----:B------:R-:W5:Y:S01]  /*19c90*/  MUFU.TANH R10, R10 ;  /* 0x0000000a000a7308 */ /* 0x000f620000002400 */
[----:B----4-:R-:W-:-:S07]  /*19ca0*/  FMNMX.FTZ R24, R86, R97, !PT ;  /* 0x0000006156187209 */ /* 0x010fce0007810000 */
[----:B------:R-:W4:Y:S01]  /*19cb0*/  MUFU.TANH R12, R12 ;  /* 0x0000000c000c7308 */ /* 0x000f220000002400 */
[----:B------:R-:W-:Y:S01]  /*19cc0*/  FMUL.FTZ R86, R2, R29 ;  /* 0x0000001d02567220 */ /* 0x000fe20000410000 */
[----:B------:R-:W1:Y:S06]  /*19cd0*/  SHFL.BFLY PT, R97, R24, 0x1, 0x1f ;  /* 0x0c201f0018617f89 */ /* 0x000e6c00000e0000 */
[----:B------:R-:W4:Y:S08]  /*19ce0*/  MUFU.TANH R13, R13 ;  /* 0x0000000d000d7308 */ /* 0x000f300000002400 */
[----:B------:R-:W4:Y:S08]  /*19cf0*/  MUFU.TANH R14, R14 ;  /* 0x0000000e000e7308 */ /* 0x000f300000002400 */
[----:B------:R-:W4:Y:S01]  /*19d00*/  MUFU.TANH R15, R15 ;  /* 0x0000000f000f7308 */ /* 0x000f220000002400 */
[----:B-1----:R-:W-:Y:S01]  /*19d10*/  FMNMX.FTZ R97, R24, R97, !PT ;  /* 0x0000006118617209 */ /* 0x002fe20007810000 */
[----:B------:R-:W-:-:S03]  /*19d20*/  IMAD.U32 R24, RZ, RZ, UR51 ;  /* 0x00000033ff187e24 */ /* 0x000fc6000f8e00ff */
[C---:B------:R-:W-:Y:S01]  /*19d30*/  FSETP.NEU.FTZ.AND P2, PT, R97.reuse, -INF , PT ;  /* 0xff8000006100780b */ /* 0x040fe20003f5d000 */
[----:B------:R-:W-:-:S02]  /*19d40*/  FFMA.FTZ R24, R97, R24, -8 ;  /* 0xc100000061187423 */ /* 0x000fc40000010018 */
[----:B------:R-:W1:Y:S03]  /*19d50*/  MUFU.TANH R20, R20 ;  /* 0x0000001400147308 */ /* 0x000e660000002400 */
[----:B------:R-:W-:-:S05]  /*19d60*/  FSEL R24, R24, RZ, P2 ;  /* 0x000000ff18187208 */ /* 0x000fca0001000000 */
[----:B------:R-:W1:Y:S01]  /*19d70*/  MUFU.TANH R21, R21 ;  /* 0x0000001500157308 */ /* 0x000e620000002400 */
[----:B------:R-:W-:-:S01]  /*19d80*/  FFMA.FTZ R28, R99, UR51, -R24 ;  /* 0x00000033631c7c23 */ /* 0x000fc20008010818 */
[----:B------:R-:W-:Y:S01]  /*19d90*/  VIADDMNMX R99, R66, R77, R68, PT ;  /* 0x0000004d42637246 */ /* 0x000fe20003800144 */
[----:B------:R-:W-:-:S01]  /*19da0*/  FFMA.FTZ R93, R93, UR51, -R24 ;  /* 0x000000335d5d7c23 */ /* 0x000fc20008010818 */
[--C-:B------:R-:W-:Y:S01]  /*19db0*/  FFMA.FTZ R79, R79, UR51, -R24.reuse ;  /* 0x000000334f4f7c23 */ /* 0x100fe20008010818 */
[----:B------:R-:W-:-:S01]  /*19dc0*/  FFMA.FTZ R81, R81, UR51, -R24 ;  /* 0x0000003351517c23 */ /* 0x000fc20008010818 */
[----:B------:R-:W-:Y:S01]  /*19dd0*/  ISETP.GT.AND P2, PT, R99, RZ, PT ;  /* 0x000000ff6300720c */ /* 0x000fe20003f44270 */
[----:B------:R-:W-:-:S01]  /*19de0*/  FFMA.FTZ R25, R101, UR51, -R24 ;  /* 0x0000003365197c23 */ /* 0x000fc20008010818 */
[C---:B------:R-:W-:Y:S01]  /*19df0*/  ISETP.GT.AND P3, PT, R99.reuse, 0x1, PT ;  /* 0x000000016300780c */ /* 0x040fe20003f64270 */
[----:B------:R-:W1:Y:S01]  /*19e00*/  MUFU.TANH R73, R73 ;  /* 0x0000004900497308 */ /* 0x000e620000002400 */
[----:B------:R-:W-:Y:S01]  /*19e10*/  ISETP.GT.AND P4, PT, R99, 0x8, PT ;  /* 0x000000086300780c */ /* 0x000fe20003f84270 */
[--C-:B------:R-:W-:Y:S01]  /*19e20*/  FFMA.FTZ R29, R103, UR51, -R24.reuse ;  /* 0x00000033671d7c23 */ /* 0x100fe20008010818 */
[----:B------:R-:W-:Y:S01]  /*19e30*/  FSEL R4, R4, -INF , P2 ;  /* 0xff80000004047808 */ /* 0x000fe20001000000 */
[--C-:B------:R-:W-:Y:S01]  /*19e40*/  FFMA.FTZ R32, R107, UR51, -R24.reuse ;  /* 0x000000336b207c23 */ /* 0x100fe20008010818 */
[----:B------:R-:W-:Y:S01]  /*19e50*/  FSEL R37, R3, -INF , P3 ;  /* 0xff80000003257808 */ /* 0x000fe20001800000 */
[--C-:B------:R-:W-:Y:S01]  /*19e60*/  FFMA.FTZ R33, R109, UR51, -R24.reuse ;  /* 0x000000336d217c23 */ /* 0x100fe20008010818 */
[----:B------:R-:W-:Y:S01]  /*19e70*/  ISETP.GT.AND P2, PT, R99, 0x9, PT ;  /* 0x000000096300780c */ /* 0x000fe20003f44270 */
[----:B------:R-:W1:Y:S01]  /*19e80*/  MUFU.TANH R72, R72 ;  /* 0x0000004800487308 */ /* 0x000e620000002400 */
[----:B--2---:R-:W-:Y:S01]  /*19e90*/  FSEL R3, R6, -INF , P4 ;  /* 0xff80000006037808 */ /* 0x004fe20002000000 */
[--C-:B------:R-:W-:Y:S01]  /*19ea0*/  FFMA.FTZ R105, R105, UR51, -R24.reuse ;  /* 0x0000003369697c23 */ /* 0x100fe20008010818 */
[----:B------:R-:W-:Y:S01]  /*19eb0*/  FMNMX.FTZ R36, R4, R37, !PT ;  /* 0x0000002504247209 */ /* 0x000fe20007810000 */
[--C-:B------:R-:W-:Y:S01]  /*19ec0*/  FFMA.FTZ R83, R83, UR51, -R24.reuse ;  /* 0x0000003353537c23 */ /* 0x100fe20008010818 */
[----:B------:R-:W-:Y:S01]  /*19ed0*/  ISETP.GT.AND P3, PT, R99, 0x10, PT ;  /* 0x000000106300780c */ /* 0x000fe20003f64270 */
[--C-:B------:R-:W-:Y:S01]  /*19ee0*/  FFMA.FTZ R43, R43, UR51, -R24.reuse ;  /* 0x000000332b2b7c23 */ /* 0x100fe20008010818 */
[----:B0-----:R-:W-:Y:S01]  /*19ef0*/  FSEL R5, R5, -INF , P2 ;  /* 0xff80000005057808 */ /* 0x001fe20001000000 */
[----:B------:R-:W0:Y:S01]  /*19f00*/  MUFU.TANH R74, R74 ;  /* 0x0000004a004a7308 */ /* 0x000e220000002400 */
[----:B------:R-:W-:Y:S01]  /*19f10*/  FMNMX.FTZ R36, R3, R36, !PT ;  /* 0x0000002403247209 */ /* 0x000fe20007810000 */
[--C-:B------:R-:W-:Y:S01]  /*19f20*/  FFMA.FTZ R26, R26, UR51, -R24.reuse ;  /* 0x000000331a1a7c23 */ /* 0x100fe20008010818 */
[----:B------:R-:W-:Y:S01]  /*19f30*/  ISETP.GT.AND P2, PT, R99, 0x11, PT ;  /* 0x000000116300780c */ /* 0x000fe20003f44270 */
[--C-:B------:R-:W-:Y:S01]  /*19f40*/  FFMA.FTZ R27, R27, UR51, -R24.reuse ;  /* 0x000000331b1b7c23 */ /* 0x100fe20008010818 */
[----:B---3--:R-:W-:Y:S01]  /*19f50*/  FSEL R52, R7, -INF , P3 ;  /* 0xff80000007347808 */ /* 0x008fe20001800000 */
[--C-:B------:R-:W-:Y:S01]  /*19f60*/  FFMA.FTZ R42, R42, UR51, -R24.reuse ;  /* 0x000000332a2a7c23 */ /* 0x100fe20008010818 */
[----:B------:R-:W-:Y:S01]  /*19f70*/  FMNMX.FTZ R49, R5, R36, !PT ;  /* 0x0000002405317209 */ /* 0x000fe20007810000 */
[----:B------:R2:W-:Y:S01]  /*19f80*/  MUFU.EX2 R7, R93 ;  /* 0x0000005d00077308 */ /* 0x0005e20000000800 */
[----:B------:R-:W-:Y:S01]  /*19f90*/  ISETP.GT.AND P3, PT, R99, 0x18, PT ;  /* 0x000000186300780c */ /* 0x000fe20003f64270 */
[--C-:B------:R-:W-:Y:S01]  /*19fa0*/  FFMA.FTZ R30, R30, UR51, -R24.reuse ;  /* 0x000000331e1e7c23 */ /* 0x100fe20008010818 */
[----:B-----5:R-:W-:Y:S01]  /*19fb0*/  FSEL R66, R8, -INF , P2 ;  /* 0xff80000008427808 */ /* 0x020fe20001000000 */
[--C-:B------:R-:W-:Y:S01]  /*19fc0*/  FFMA.FTZ R8, R95, UR51, -R24.reuse ;  /* 0x000000335f087c23 */ /* 0x100fe20008010818 */
[----:B------:R-:W-:Y:S01]  /*19fd0*/  FMNMX.FTZ R49, R52, R49, !PT ;  /* 0x0000003134317209 */ /* 0x000fe20007810000 */
[--C-:B------:R-:W-:Y:S01]  /*19fe0*/  FFMA.FTZ R47, R47, UR51, -R24.reuse ;  /* 0x000000332f2f7c23 */ /* 0x100fe20008010818 */
[----:B------:R-:W-:Y:S01]  /*19ff0*/  ISETP.GT.AND P2, PT, R99, 0x19, PT ;  /* 0x000000196300780c */ /* 0x000fe20003f44270 */
[----:B------:R-:W3:Y:S01]  /*1a000*/  MUFU.TANH R56, R56 ;  /* 0x0000003800387308 */ /* 0x000ee20000002400 */
[----:B------:R-:W-:Y:S01]  /*1a010*/  FSEL R68, R11, -INF , P3 ;  /* 0xff8000000b447808 */ /* 0x000fe20001800000 */
[--C-:B------:R-:W-:Y:S01]  /*1a020*/  FFMA.FTZ R11, R89, UR51, -R24.reuse ;  /* 0x00000033590b7c23 */ /* 0x100fe20008010818 */
[----:B------:R-:W-:Y:S01]  /*1a030*/  FMNMX.FTZ R49, R66, R49, !PT ;  /* 0x0000003142317209 */ /* 0x000fe20007810000 */
[--C-:B------:R-:W-:Y:S01]  /*1a040*/  FFMA.FTZ R35, R35, UR51, -R24.reuse ;  /* 0x0000003323237c23 */ /* 0x100fe20008010818 */
[----:B------:R-:W-:Y:S01]  /*1a050*/  ISETP.GT.AND P3, PT, R99, 0x20, PT ;  /* 0x000000206300780c */ /* 0x000fe20003f64270 */
[--C-:B------:R-:W-:Y:S01]  /*1a060*/  FFMA.FTZ R38, R38, UR51, -R24.reuse ;  /* 0x0000003326267c23 */ /* 0x100fe20008010818 */
[----:B------:R-:W-:Y:S01]  /*1a070*/  FSEL R77, R10, -INF , P2 ;  /* 0xff8000000a4d7808 */ /* 0x000fe20001000000 */
[--C-:B------:R-:W-:Y:S01]  /*1a080*/  FFMA.FTZ R10, R91, UR51, -R24.reuse ;  /* 0x000000335b0a7c23 */ /* 0x100fe20008010818 */
[----:B------:R-:W-:Y:S01]  /*1a090*/  FMNMX.FTZ R36, R68, R49, !PT ;  /* 0x0000003144247209 */ /* 0x000fe20007810000 */
[----:B------:R-:W5:Y:S01]  /*1a0a0*/  MUFU.TANH R57, R57 ;  /* 0x0000003900397308 */ /* 0x000f620000002400 */
[----:B------:R-:W-:Y:S01]  /*1a0b0*/  ISETP.GT.AND P2, PT, R99, 0x21, PT ;  /* 0x000000216300780c */ /* 0x000fe20003f44270 */
[--C-:B------:R-:W-:Y:S01]  /*1a0c0*/  FFMA.FTZ R49, R75, UR51, -R24.reuse ;  /* 0x000000334b317c23 */ /* 0x100fe20008010818 */
[----:B----4-:R-:W-:Y:S01]  /*1a0d0*/  FSEL R91, R12, -INF , P3 ;  /* 0xff8000000c5b7808 */ /* 0x010fe20001800000 */
[--C-:B------:R-:W-:Y:S01]  /*1a0e0*/  FFMA.FTZ R12, R87, UR51, -R24.reuse ;  /* 0x00000033570c7c23 */ /* 0x100fe20008010818 */
[----:B------:R-:W-:Y:S01]  /*1a0f0*/  FMNMX.FTZ R36, R77, R36, !PT ;  /* 0x000000244d247209 */ /* 0x000fe20007810000 */
[--C-:B------:R-:W-:Y:S01]  /*1a100*/  FFMA.FTZ R75, R71, UR51, -R24.reuse ;  /* 0x00000033474b7c23 */ /* 0x100fe20008010818 */
[----:B------:R-:W-:Y:S01]  /*1a110*/  ISETP.GT.AND P3, PT, R99, 0x28, PT ;  /* 0x000000286300780c */ /* 0x000fe20003f64270 */
[----:B------:R-:W4:Y:S01]  /*1a120*/  MUFU.TANH R58, R58 ;  /* 0x0000003a003a7308 */ /* 0x000f220000002400 */
[----:B--2---:R-:W-:Y:S01]  /*1a130*/  FSEL R93, R13, -INF , P2 ;  /* 0xff8000000d5d7808 */ /* 0x004fe20001000000 */
[--C-:B------:R-:W-:Y:S01]  /*1a140*/  FFMA.FTZ R13, R85, UR51, -R24.reuse ;  /* 0x00000033550d7c23 */ /* 0x100fe20008010818 */
[----:B------:R-:W-:Y:S01]  /*1a150*/  FMNMX.FTZ R36, R91, R36, !PT ;  /* 0x000000245b247209 */ /* 0x000fe20007810000 */
[--C-:B------:R-:W-:Y:S01]  /*1a160*/  FFMA.FTZ R39, R39, UR51, -R24.reuse ;  /* 0x0000003327277c23 */ /* 0x100fe20008010818 */
[----:B------:R-:W-:Y:S01]  /*1a170*/  ISETP.GT.AND P2, PT, R99, 0x29, PT ;  /* 0x000000296300780c */ /* 0x000fe20003f44270 */
[--C-:B------:R-:W-:Y:S01]  /*1a180*/  FFMA.FTZ R44, R44, UR51, -R24.reuse ;  /* 0x000000332c2c7c23 */ /* 0x100fe20008010818 */
[----:B------:R-:W-:Y:S01]  /*1a190*/  FSEL R89, R14, -INF , P3 ;  /* 0xff8000000e597808 */ /* 0x000fe20001800000 */
[----:B------:R-:W2:Y:S01]  /*1a1a0*/  MUFU.TANH R59, R59 ;  /* 0x0000003b003b7308 */ /* 0x000ea20000002400 */
[----:B------:R-:W-:Y:S01]  /*1a1b0*/  FMNMX.FTZ R36, R93, R36, !PT ;  /* 0x000000245d247209 */ /* 0x000fe20007810000 */
[----:B------:R-:W-:Y:S01]  /*1a1c0*/  FFMA.FTZ R45, R45, UR51, -R24 ;  /* 0x000000332d2d7c23 */ /* 0x000fe20008010818 */
        /* <DEDUP_REMOVED lines=13> */
[----:B------:R-:W1:Y:S01]  /*1a2a0*/  MUFU.TANH R61, R61 ;  /* 0x0000003d003d7308 */ /* 0x000e620000002400 */
[----:B------:R-:W-:Y:S02]  /*1a2b0*/  FMNMX.FTZ R14, R98, R15, !PT ;  /* 0x0000000f620e7209 */ /* 0x000fe40007810000 */
[----:B------:R-:W-:Y:S02]  /*1a2c0*/  ISETP.GT.AND P3, PT, R99, 0x40, PT ;  /* 0x000000406300780c */ /* 0x000fe40003f64270 */
[----:B------:R-:W-:-:S02]  /*1a2d0*/  FSEL R72, R72, -INF , P2 ;  /* 0xff80000048487808 */ /* 0x000fc40001000000 */
[----:B------:R-:W-:Y:S01]  /*1a2e0*/  FMNMX.FTZ R15, R73, R14, !PT ;  /* 0x0000000e490f7209 */ /* 0x000fe20007810000 */
[----:B------:R-:W1:Y:S01]  /*1a2f0*/  MUFU.TANH R40, R40 ;  /* 0x0000002800287308 */ /* 0x000e620000002400 */
[C---:B------:R-:W-:Y:S02]  /*1a300*/  ISETP.GT.AND P2, PT, R99.reuse, 0x41, PT ;  /* 0x000000416300780c */ /* 0x040fe40003f44270 */
[----:B0-----:R-:W-:Y:S02]  /*1a310*/  FSEL R74, R74, -INF , P3 ;  /* 0xff8000004a4a7808 */ /* 0x001fe40001800000 */
[----:B------:R-:W-:Y:S02]  /*1a320*/  FMNMX.FTZ R15, R72, R15, !PT ;  /* 0x0000000f480f7209 */ /* 0x000fe40007810000 */
[----:B------:R-:W-:Y:S01]  /*1a330*/  ISETP.GT.AND P3, PT, R99, 0x48, PT ;  /* 0x000000486300780c */ /* 0x000fe20003f64270 */
[----:B------:R-:W0:Y:S01]  /*1a340*/  MUFU.TANH R41, R41 ;  /* 0x0000002900297308 */ /* 0x000e220000002400 */
[----:B---3--:R-:W-:-:S02]  /*1a350*/  FSEL R56, R56, -INF , P2 ;  /* 0xff80000038387808 */ /* 0x008fc40001000000 */
[----:B------:R-:W-:Y:S02]  /*1a360*/  FMNMX.FTZ R21, R74, R15, !PT ;  /* 0x0000000f4a157209 */ /* 0x000fe40007810000 */
[----:B------:R-:W-:Y:S02]  /*1a370*/  ISETP.GT.AND P2, PT, R99, 0x49, PT ;  /* 0x000000496300780c */ /* 0x000fe40003f44270 */
[----:B-----5:R-:W-:Y:S01]  /*1a380*/  FSEL R57, R57, -INF , P3 ;  /* 0xff80000039397808 */ /* 0x020fe20001800000 */
[----:B------:R-:W3:Y:S01]  /*1a390*/  MUFU.TANH R70, R70 ;  /* 0x0000004600467308 */ /* 0x000ee20000002400 */
[----:B------:R-:W-:Y:S02]  /*1a3a0*/  FMNMX.FTZ R20, R56, R21, !PT ;  /* 0x0000001538147209 */ /* 0x000fe40007810000 */
[----:B------:R-:W-:Y:S02]  /*1a3b0*/  ISETP.GT.AND P3, PT, R99, 0x50, PT ;  /* 0x000000506300780c */ /* 0x000fe40003f64270 */
[----:B----4-:R-:W-:-:S02]  /*1a3c0*/  FSEL R58, R58, -INF , P2 ;  /* 0xff8000003a3a7808 */ /* 0x010fc40001000000 */
[----:B------:R-:W-:Y:S01]  /*1a3d0*/  FMNMX.FTZ R21, R57, R20, !PT ;  /* 0x0000001439157209 */ /* 0x000fe20007810000 */
[----:B------:R-:W4:Y:S01]  /*1a3e0*/  MUFU.TANH R76, R76 ;  /* 0x0000004c004c7308 */ /* 0x000f220000002400 */
[----:B------:R-:W-:Y:S02]  /*1a3f0*/  ISETP.GT.AND P2, PT, R99, 0x51, PT ;  /* 0x000000516300780c */ /* 0x000fe40003f44270 */
[----:B--2---:R-:W-:Y:S02]  /*1a400*/  FSEL R59, R59, -INF , P3 ;  /* 0xff8000003b3b7808 */ /* 0x004fe40001800000 */
[----:B------:R-:W-:Y:S02]  /*1a410*/  FMNMX.FTZ R36, R58, R21, !PT ;  /* 0x000000153a247209 */ /* 0x000fe40007810000 */
[----:B------:R-:W-:Y:S01]  /*1a420*/  ISETP.GT.AND P3, PT, R99, 0x58, PT ;  /* 0x000000586300780c */ /* 0x000fe20003f64270 */
[----:B------:R-:W2:Y:S01]  /*1a430*/  MUFU.TANH R48, R48 ;  /* 0x0000003000307308 */ /* 0x000ea20000002400 */
[----:B------:R-:W-:-:S02]  /*1a440*/  FSEL R60, R60, -INF , P2 ;  /* 0xff8000003c3c7808 */ /* 0x000fc40001000000 */
[----:B------:R-:W-:Y:S02]  /*1a450*/  FMNMX.FTZ R21, R59, R36, !PT ;  /* 0x000000243b157209 */ /* 0x000fe40007810000 */
[C---:B------:R-:W-:Y:S02]  /*1a460*/  ISETP.GT.AND P2, PT, R99.reuse, 0x59, PT ;  /* 0x000000596300780c */ /* 0x040fe40003f44270 */
[----:B-1----:R-:W-:Y:S01]  /*1a470*/  FSEL R62, R62, -INF , P3 ;  /* 0xff8000003e3e7808 */ /* 0x002fe20001800000 */
[----:B------:R-:W1:Y:S01]  /*1a480*/  MUFU.TANH R78, R78 ;  /* 0x0000004e004e7308 */ /* 0x000e620000002400 */
[----:B------:R-:W-:Y:S02]  /*1a490*/  FMNMX.FTZ R21, R60, R21, !PT ;  /* 0x000000153c157209 */ /* 0x000fe40007810000 */
[----:B------:R-:W-:Y:S02]  /*1a4a0*/  ISETP.GT.AND P3, PT, R99, 0x60, PT ;  /* 0x000000606300780c */ /* 0x000fe40003f64270 */
[----:B------:R-:W-:-:S02]  /*1a4b0*/  FSEL R61, R61, -INF , P2 ;  /* 0xff8000003d3d7808 */ /* 0x000fc40001000000 */
[----:B------:R-:W-:Y:S01]  /*1a4c0*/  FMNMX.FTZ R36, R62, R21, !PT ;  /* 0x000000153e247209 */ /* 0x000fe20007810000 */
[----:B------:R5:W-:Y:S01]  /*1a4d0*/  MUFU.EX2 R20, R79 ;  /* 0x0000004f00147308 */ /* 0x000be20000000800 */
[----:B------:R-:W-:Y:S02]  /*1a4e0*/  ISETP.GT.AND P2, PT, R99, 0x61, PT ;  /* 0x000000616300780c */ /* 0x000fe40003f44270 */
[----:B------:R-:W-:Y:S02]  /*1a4f0*/  FSEL R71, R40, -INF , P3 ;  /* 0xff80000028477808 */ /* 0x000fe40001800000 */
[----:B------:R-:W-:Y:S02]  /*1a500*/  FMNMX.FTZ R36, R61, R36, !PT ;  /* 0x000000243d247209 */ /* 0x000fe40007810000 */
[----:B------:R-:W-:Y:S01]  /*1a510*/  ISETP.GT.AND P3, PT, R99, 0x68, PT ;  /* 0x000000686300780c */ /* 0x000fe20003f64270 */
[----:B------:R-:W1:Y:S01]  /*1a520*/  MUFU.TANH R80, R80 ;  /* 0x0000005000507308 */ /* 0x000e620000002400 */
[----:B0-----:R-:W-:Y:S01]  /*1a530*/  FSEL R41, R41, -INF , P2 ;  /* 0xff80000029297808 */ /* 0x001fe20001000000 */
[----:B-----5:R-:W-:Y:S01]  /*1a540*/  FFMA.FTZ R79, R69, UR51, -R24 ;  /* 0x00000033454f7c23 */ /* 0x020fe20008010818 */
[----:B------:R-:W-:-:S02]  /*1a550*/  FMNMX.FTZ R40, R71, R36, !PT ;  /* 0x0000002447287209 */ /* 0x000fc40007810000 */
[----:B------:R-:W-:Y:S02]  /*1a560*/  ISETP.GT.AND P2, PT, R99, 0x69, PT ;  /* 0x000000696300780c */ /* 0x000fe40003f44270 */
[----:B---3--:R-:W-:Y:S01]  /*1a570*/  FSEL R70, R70, -INF , P3 ;  /* 0xff80000046467808 */ /* 0x008fe20001800000 */
[----:B------:R-:W0:Y:S01]  /*1a580*/  MUFU.TANH R53, R53 ;  /* 0x0000003500357308 */ /* 0x000e220000002400 */
[----:B------:R-:W-:Y:S01]  /*1a590*/  FMNMX.FTZ R69, R41, R40, !PT ;  /* 0x0000002829457209 */ /* 0x000fe20007810000 */
[--C-:B------:R-:W-:Y:S01]  /*1a5a0*/  FFMA.FTZ R40, R67, UR51, -R24.reuse ;  /* 0x0000003343287c23 */ /* 0x100fe20008010818 */
[C---:B------:R-:W-:Y:S01]  /*1a5b0*/  ISETP.GT.AND P3, PT, R99.reuse, 0x70, PT ;  /* 0x000000706300780c */ /* 0x040fe20003f64270 */
[----:B------:R-:W-:Y:S01]  /*1a5c0*/  FFMA.FTZ R67, R46, UR51, -R24 ;  /* 0x000000332e437c23 */ /* 0x000fe20008010818 */
[----:B----4-:R-:W-:Y:S02]  /*1a5d0*/  FSEL R76, R76, -INF , P2 ;  /* 0xff8000004c4c7808 */ /* 0x010fe40001000000 */
[----:B------:R-:W-:Y:S01]  /*1a5e0*/  FMNMX.FTZ R69, R70, R69, !PT ;  /* 0x0000004546457209 */ /* 0x000fe20007810000 */
[----:B------:R-:W3:Y:S01]  /*1a5f0*/  MUFU.TANH R84, R84 ;  /* 0x0000005400547308 */ /* 0x000ee20000002400 */
[----:B------:R-:W-:-:S02]  /*1a600*/  ISETP.GT.AND P2, PT, R99, 0x71, PT ;  /* 0x000000716300780c */ /* 0x000fc40003f44270 */
[----:B--2---:R-:W-:Y:S02]  /*1a610*/  FSEL R48, R48, -INF , P3 ;  /* 0xff80000030307808 */ /* 0x004fe40001800000 */
[----:B------:R-:W-:Y:S02]  /*1a620*/  FMNMX.FTZ R69, R76, R69, !PT ;  /* 0x000000454c457209 */ /* 0x000fe40007810000 */
[C---:B------:R-:W-:Y:S01]  /*1a630*/  ISETP.GT.AND P3, PT, R99.reuse, 0x78, PT ;  /* 0x000000786300780c */ /* 0x040fe20003f64270 */
[----:B------:R-:W2:Y:S01]  /*1a640*/  MUFU.TANH R82, R82 ;  /* 0x0000005200527308 */ /* 0x000ea20000002400 */
[----:B-1----:R-:W-:Y:S02]  /*1a650*/  FSEL R78, R78, -INF , P2 ;  /* 0xff8000004e4e7808 */ /* 0x002fe40001000000 */
[----:B------:R-:W-:Y:S02]  /*1a660*/  FMNMX.FTZ R69, R48, R69, !PT ;  /* 0x0000004530457209 */ /* 0x000fe40007810000 */
[----:B------:R-:W-:-:S02]  /*1a670*/  ISETP.GT.AND P2, PT, R99, 0x79, PT ;  /* 0x000000796300780c */ /* 0x000fc40003f44270 */
[----:B------:R-:W-:Y:S01]  /*1a680*/  FSEL R80, R80, -INF , P3 ;  /* 0xff80000050507808 */ /* 0x000fe20001800000 */
[----:B------:R-:W1:Y:S01]  /*1a690*/  MUFU.TANH R88, R88 ;  /* 0x0000005800587308 */ /* 0x000e620000002400 */
[----:B------:R-:W-:Y:S02]  /*1a6a0*/  FMNMX.FTZ R69, R78, R69, !PT ;  /* 0x000000454e457209 */ /* 0x000fe40007810000 */
[----:B------:R-:W-:Y:S02]  /*1a6b0*/  ISETP.GT.AND P3, PT, R99, 0x80, PT ;  /* 0x000000806300780c */ /* 0x000fe40003f64270 */
[----:B0-----:R-:W-:Y:S02]  /*1a6c0*/  FSEL R53, R53, -INF , P2 ;  /* 0xff80000035357808 */ /* 0x001fe40001000000 */
[----:B------:R-:W-:Y:S01]  /*1a6d0*/  FMNMX.FTZ R46, R80, R69, !PT ;  /* 0x00000045502e7209 */ /* 0x000fe20007810000 */
[----:B------:R-:W0:Y:S01]  /*1a6e0*/  MUFU.TANH R86, R86 ;  /* 0x0000005600567308 */ /* 0x000e220000002400 */
[----:B------:R-:W-:-:S02]  /*1a6f0*/  ISETP.GT.AND P2, PT, R99, 0x81, PT ;  /* 0x000000816300780c */ /* 0x000fc40003f44270 */
[----:B---3--:R-:W-:Y:S02]  /*1a700*/  FSEL R84, R84, -INF , P3 ;  /* 0xff80000054547808 */ /* 0x008fe40001800000 */
[----:B------:R-:W-:Y:S02]  /*1a710*/  FMNMX.FTZ R69, R53, R46, !PT ;  /* 0x0000002e35457209 */ /* 0x000fe40007810000 */
[C---:B------:R-:W-:Y:S01]  /*1a720*/  ISETP.GT.AND P3, PT, R99.reuse, 0x88, PT ;  /* 0x000000886300780c */ /* 0x040fe20003f64270 */
[----:B------:R-:W3:Y:S01]  /*1a730*/  MUFU.TANH R92, R92 ;  /* 0x0000005c005c7308 */ /* 0x000ee20000002400 */
[----:B--2---:R-:W-:Y:S02]  /*1a740*/  FSEL R82, R82, -INF , P2 ;  /* 0xff80000052527808 */ /* 0x004fe40001000000 */
[----:B------:R-:W-:Y:S02]  /*1a750*/  FMNMX.FTZ R69, R84, R69, !PT ;  /* 0x0000004554457209 */ /* 0x000fe40007810000 */
[----:B------:R-:W-:-:S02]  /*1a760*/  ISETP.GT.AND P2, PT, R99, 0x89, PT ;  /* 0x000000896300780c */ /* 0x000fc40003f44270 */
[----:B-1----:R-:W-:Y:S01]  /*1a770*/  FSEL R88, R88, -INF , P3 ;  /* 0xff80000058587808 */ /* 0x002fe20001800000 */
[----:B------:R-:W-:Y:S01]  /*1a780*/  MUFU.TANH R90, R90 ;  /* 0x0000005a005a7308 */ /* 0x000fe20000002400 */
[----:B------:R-:W-:Y:S02]  /*1a790*/  FMNMX.FTZ R69, R82, R69, !PT ;  /* 0x0000004552457209 */ /* 0x000fe40007810000 */
[C---:B------:R-:W-:Y:S02]  /*1a7a0*/  ISETP.GT.AND P3, PT, R99.reuse, 0x90, PT ;  /* 0x000000906300780c */ /* 0x040fe40003f64270 */
[----:B0-----:R-:W-:Y:S02]  /*1a7b0*/  FSEL R86, R86, -INF , P2 ;  /* 0xff80000056567808 */ /* 0x001fe40001000000 */
[----:B------:R-:W-:Y:S01]  /*1a7c0*/  FMNMX.FTZ R69, R88, R69, !PT ;  /* 0x0000004558457209 */ /* 0x000fe20007810000 */
[----:B------:R-:W0:Y:S01]  /*1a7d0*/  MUFU.TANH R96, R96 ;  /* 0x0000006000607308 */ /* 0x000e220000002400 */
[----:B------:R-:W-:-:S02]  /*1a7e0*/  ISETP.GT.AND P2, PT, R99, 0x91, PT ;  /* 0x000000916300780c */ /* 0x000fc40003f44270 */
[----:B---3--:R-:W-:Y:S02]  /*1a7f0*/  FSEL R92, R92, -INF , P3 ;  /* 0xff8000005c5c7808 */ /* 0x008fe40001800000 */
[----:B------:R-:W-:Y:S02]  /*1a800*/  FMNMX.FTZ R69, R86, R69, !PT ;  /* 0x0000004556457209 */ /* 0x000fe40007810000 */
[----:B------:R-:W-:Y:S01]  /*1a810*/  ISETP.GT.AND P3, PT, R99, 0x98, PT ;  /* 0x000000986300780c */ /* 0x000fe20003f64270 */
[----:B------:R-:W1:Y:S01]  /*1a820*/  MUFU.TANH R94, R94 ;  /* 0x0000005e005e7308 */ /* 0x000e620000002400 */
[----:B------:R-:W-:-:S07]  /*1a830*/  FMNMX.FTZ R46, R92, R69, !PT ;  /* 0x000000455c2e7209 */ /* 0x000fce0007810000 */
[----:B------:R2:W-:Y:S01]  /*1a840*/  MUFU.EX2 R21, R75 ;  /* 0x0000004b00157308 */ /* 0x0005e20000000800 */
[----:B0-----:R-:W-:-:S07]  /*1a850*/  FSEL R96, R96, -INF , P3 ;  /* 0xff80000060607808 */ /* 0x001fce0001800000 */
[----:B------:R0:W-:Y:S01]  /*1a860*/  MUFU.EX2 R36, R79 ;  /* 0x0000004f00247308 */ /* 0x0001e20000000800 */
[----:B--2---:R-:W-:Y:S02]  /*1a870*/  FSEL R75, R90, -INF , P2 ;  /* 0xff8000005a4b7808 */ /* 0x004fe40001000000 */
[----:B------:R-:W-:Y:S02]  /*1a880*/  ISETP.GT.AND P2, PT, R99, 0x99, PT ;  /* 0x000000996300780c */ /* 0x000fe40003f44270 */
[----:B------:R-:W-:Y:S01]  /*1a890*/  FMNMX.FTZ R69, R75, R46, !PT ;  /* 0x0000002e4b457209 */ /* 0x000fe20007810000 */
[--C-:B------:R-:W-:Y:S01]  /*1a8a0*/  FFMA.FTZ R46, R50, UR51, -R24.reuse ;  /* 0x00000033322e7c23 */ /* 0x100fe20008010818 */
[----:B-1----:R-:W-:Y:S01]  /*1a8b0*/  FSEL R94, R94, -INF , P2 ;  /* 0xff8000005e5e7808 */ /* 0x002fe20001000000 */
[----:B------:R1:W-:Y:S01]  /*1a8c0*/  MUFU.EX2 R15, R81 ;  /* 0x00000051000f7308 */ /* 0x0003e20000000800 */
[----:B------:R-:W-:Y:S01]  /*1a8d0*/  FMNMX.FTZ R69, R96, R69, !PT ;  /* 0x0000004560457209 */ /* 0x000fe20007810000 */
[--C-:B------:R-:W-:Y:S01]  /*1a8e0*/  FFMA.FTZ R50, R54, UR51, -R24.reuse ;  /* 0x0000003336327c23 */ /* 0x100fe20008010818 */
[----:B------:R-:W-:-:S01]  /*1a8f0*/  FFMA.FTZ R54, R63, UR51, -R24 ;  /* 0x000000333f367c23 */ /* 0x000fc20008010818 */
[----:B------:R-:W-:Y:S01]  /*1a900*/  IMAD.U32 R63, RZ, RZ, UR51 ;  /* 0x00000033ff3f7e24 */ /* 0x000fe2000f8e00ff */
[----:B0-----:R-:W-:Y:S01]  /*1a910*/  FMNMX.FTZ R79, R94, R69, !PT ;  /* 0x000000455e4f7209 */ /* 0x001fe20007810000 */
[--C-:B------:R-:W-:Y:S01]  /*1a920*/  FFMA.FTZ R69, R31, UR51, -R24.reuse ;  /* 0x000000331f457c23 */ /* 0x100fe20008010818 */
[----:B------:R-:W-:-:S01]  /*1a930*/  FFMA.FTZ R31, R34, UR51, -R24 ;  /* 0x00000033221f7c23 */ /* 0x000fc20008010818 */
[--C-:B------:R-:W-:Y:S01]  /*1a940*/  FFMA.FTZ R34, R51, UR51, -R24.reuse ;  /* 0x0000003333227c23 */ /* 0x100fe20008010818 */
[----:B------:R-:W-:-:S01]  /*1a950*/  FFMA.FTZ R51, R55, UR51, -R24 ;  /* 0x0000003337337c23 */ /* 0x000fc20008010818 */
[----:B------:R-:W1:Y:S01]  /*1a960*/  SHFL.BFLY PT, R90, R79, 0x2, 0x1f ;  /* 0x0c401f004f5a7f89 */ /* 0x000e6200000e0000 */
[----:B------:R-:W-:-:S01]  /*1a970*/  FFMA.FTZ R55, R64, UR51, -R24 ;  /* 0x0000003340377c23 */ /* 0x000fc20008010818 */
[----:B------:R-:W-:Y:S01]  /*1a980*/  MUFU.EX2 R25, R25 ;  /* 0x0000001900197308 */ /* 0x000fe20000000800 */
[----:B------:R-:W-:-:S07]  /*1a990*/  FFMA.FTZ R24, R65, UR51, -R24 ;  /* 0x0000003341187c23 */ /* 0x000fce0008010818 */
[----:B------:R-:W-:Y:S08]  /*1a9a0*/  MUFU.EX2 R28, R28 ;  /* 0x0000001c001c7308 */ /* 0x000ff00000000800 */
[----:B------:R-:W-:Y:S01]  /*1a9b0*/  MUFU.EX2 R29, R29 ;  /* 0x0000001d001d7308 */ /* 0x000fe20000000800 */
[----:B-1----:R-:W-:-:S07]  /*1a9c0*/  FMNMX.FTZ R81, R79, R90, !PT ;  /* 0x0000005a4f517209 */ /* 0x002fce0007810000 */
[----:B------:R-:W0:Y:S01]  /*1a9d0*/  MUFU.EX2 R32, R32 ;  /* 0x0000002000207308 */ /* 0x000e220000000800 */
[----:B------:R-:W1:Y:S07]  /*1a9e0*/  SHFL.BFLY PT, R90, R81, 0x1, 0x1f ;  /* 0x0c201f00515a7f89 */ /* 0x000e6e00000e0000 */
[----:B------:R-:W-:Y:S08]  /*1a9f0*/  MUFU.EX2 R33, R33 ;  /* 0x0000002100217308 */ /* 0x000ff00000000800 */
[----:B------:R-:W-:Y:S01]  /*1aa00*/  MUFU.EX2 R6, R105 ;  /* 0x0000006900067308 */ /* 0x000fe20000000800 */
[----:B0-----:R-:W-:-:S04]  /*1aa10*/  F2FP.SATFINITE.E4M3.F32.PACK_AB_MERGE_C R185, R32, R29, RZ ;  /* 0x0000001d20b9723e */ /* 0x001fc800048070ff */
[----:B------:R-:W-:-:S03]  /*1aa20*/  F2FP.SATFINITE.E4M3.F32.PACK_AB_MERGE_C R185, R28, R25, R185 ;  /* 0x000000191cb9723e */ /* 0x000fc600048070b9 */
[----:B------:R0:W-:Y:S01]  /*1aa30*/  MUFU.EX2 R14, R83 ;  /* 0x00000053000e7308 */ /* 0x0001e20000000800 */
[----:B-1----:R-:W-:-:S04]  /*1aa40*/  FMNMX.FTZ R90, R81, R90, !PT ;  /* 0x0000005a515a7209 */ /* 0x002fc80007810000 */
        /* <DEDUP_REMOVED lines=14> */
[----:B------:R-:W-:Y:S01]  /*1ab30*/  FFMA.FTZ R3, R52, UR51, -R63 ;  /* 0x0000003334037c23 */ /* 0x000fe2000801083f */
[----:B------:R-:W-:-:S02]  /*1ab40*/  IMAD.U32 R61, RZ, RZ, UR38 ;  /* 0x00000026ff3d7e24 */ /* 0x000fc4000f8e00ff */
[--C-:B------:R-:W-:Y:S01]  /*1ab50*/  FFMA.FTZ R102, R72, UR51, -R63.reuse ;  /* 0x0000003348667c23 */ /* 0x100fe2000801083f */
[----:B------:R-:W-:-:S01]  /*1ab60*/  FFMA.FTZ R72, R74, UR51, -R63 ;  /* 0x000000334a487c23 */ /* 0x000fc2000801083f */
[--C-:B------:R-:W-:Y:S01]  /*1ab70*/  FFMA.FTZ R74, R57, UR51, -R63.reuse ;  /* 0x00000033394a7c23 */ /* 0x100fe2000801083f */
[----:B------:R-:W-:-:S01]  /*1ab80*/  FFMA.FTZ R52, R66, UR51, -R63 ;  /* 0x0000003342347c23 */ /* 0x000fc2000801083f */
[----:B------:R-:W1:Y:S01]  /*1ab90*/  MUFU.EX2 R37, R37 ;  /* 0x0000002500257308 */ /* 0x000e620000000800 */
[----:B------:R-:W-:-:S01]  /*1aba0*/  FFMA.FTZ R57, R60, UR51, -R63 ;  /* 0x000000333c397c23 */ /* 0x000fc2000801083f */
[----:B------:R-:W-:Y:S01]  /*1abb0*/  PRMT R60, R61, 0x654, R0 ;  /* 0x000006543d3c7816 */ /* 0x000fe20000000000 */
[----:B------:R-:W-:-:S01]  /*1abc0*/  FFMA.FTZ R68, R68, UR51, -R63 ;  /* 0x0000003344447c23 */ /* 0x000fc2000801083f */
[--C-:B------:R-:W-:Y:S01]  /*1abd0*/  FFMA.FTZ R79, R87, UR51, -R63.reuse ;  /* 0x00000033574f7c23 */ /* 0x100fe2000801083f */
[----:B------:R-:W-:-:S01]  /*1abe0*/  FFMA.FTZ R81, R77, UR51, -R63 ;  /* 0x000000334d517c23 */ /* 0x000fc2000801083f */
[----:B------:R2:W-:Y:S01]  /*1abf0*/  SYNCS.ARRIVE.TRANS64.RED.A1T0 RZ, [R60+URZ], RZ ;  /* 0x000000ff3cff79a7 */ /* 0x0005e2000810043f */
[----:B------:R-:W-:-:S01]  /*1ac00*/  FFMA.FTZ R87, R58, UR51, -R63 ;  /* 0x000000333a577c23 */ /* 0x000fc2000801083f */
[----:B------:R-:W3:Y:S01]  /*1ac10*/  MUFU.EX2 R64, R64 ;  /* 0x0000004000407308 */ /* 0x000ee20000000800 */
[----:B0-----:R-:W-:-:S01]  /*1ac20*/  FFMA.FTZ R83, R89, UR51, -R63 ;  /* 0x0000003359537c23 */ /* 0x001fc2000801083f */
[--C-:B------:R-:W-:Y:S01]  /*1ac30*/  FFMA.FTZ R58, R62, UR51, -R63.reuse ;  /* 0x000000333e3a7c23 */ /* 0x100fe2000801083f */
[----:B------:R-:W-:-:S01]  /*1ac40*/  FFMA.FTZ R62, R48, UR51, -R63 ;  /* 0x00000033303e7c23 */ /* 0x000fc2000801083f */
[--C-:B------:R-:W-:Y:S01]  /*1ac50*/  FFMA.FTZ R66, R91, UR51, -R63.reuse ;  /* 0x000000335b427c23 */ /* 0x100fe2000801083f */
[----:B------:R-:W-:-:S01]  /*1ac60*/  FFMA.FTZ R71, R71, UR51, -R63 ;  /* 0x0000003347477c23 */ /* 0x000fc2000801083f */
[----:B--2---:R-:W-:Y:S01]  /*1ac70*/  FADD.FTZ R60, R25, R28 ;  /* 0x0000001c193c7221 */ /* 0x004fe20000010000 */
[----:B------:R-:W-:-:S01]  /*1ac80*/  FFMA.FTZ R61, R76, UR51, -R63 ;  /* 0x000000334c3d7c23 */ /* 0x000fc2000801083f */
[----:B------:R-:W0:Y:S01]  /*1ac90*/  MUFU.EX2 R5, R5 ;  /* 0x0000000500057308 */ /* 0x000e220000000800 */
[----:B-1----:R-:W-:-:S01]  /*1aca0*/  FADD.FTZ R65, R4, R37 ;  /* 0x0000002504417221 */ /* 0x002fc20000010000 */
[----:B------:R-:W-:Y:S01]  /*1acb0*/  FADD.FTZ R89, R29, R60 ;  /* 0x0000003c1d597221 */ /* 0x000fe20000010000 */
[----:B------:R-:W-:-:S01]  /*1acc0*/  FFMA.FTZ R60, R78, UR51, -R63 ;  /* 0x000000334e3c7c23 */ /* 0x000fc2000801083f */
[--C-:B------:R-:W-:Y:S01]  /*1acd0*/  FFMA.FTZ R77, R93, UR51, -R63.reuse ;  /* 0x000000335d4d7c23 */ /* 0x100fe2000801083f */
[----:B------:R-:W-:-:S01]  /*1ace0*/  FFMA.FTZ R70, R70, UR51, -R63 ;  /* 0x0000003346467c23 */ /* 0x000fc2000801083f */
[----:B------:R-:W-:Y:S01]  /*1acf0*/  FADD.FTZ R78, R32, R89 ;  /* 0x00000059204e7221 */ /* 0x000fe20000010000 */
[----:B------:R-:W-:-:S01]  /*1ad00*/  FFMA.FTZ R100, R95, UR51, -R63 ;  /* 0x000000335f647c23 */ /* 0x000fc2000801083f */
[----:B------:R-:W1:Y:S01]  /*1ad10*/  MUFU.EX2 R3, R3 ;  /* 0x0000000300037308 */ /* 0x000e620000000800 */
[----:B---3--:R-:W-:-:S01]  /*1ad20*/  FADD.FTZ R48, R64, R65 ;  /* 0x0000004140307221 */ /* 0x008fc20000010000 */
[--C-:B------:R-:W-:Y:S01]  /*1ad30*/  FFMA.FTZ R65, R53, UR51, -R63.reuse ;  /* 0x0000003335417c23 */ /* 0x100fe2000801083f */
[----:B------:R-:W-:-:S01]  /*1ad40*/  FFMA.FTZ R98, R98, UR51, -R63 ;  /* 0x0000003362627c23 */ /* 0x000fc2000801083f */
[----:B------:R-:W-:Y:S01]  /*1ad50*/  F2FP.SATFINITE.E4M3.F32.PACK_AB_MERGE_C R187, R8, R7, RZ ;  /* 0x0000000708bb723e */ /* 0x000fe200048070ff */
[----:B------:R-:W-:-:S01]  /*1ad60*/  FFMA.FTZ R41, R41, UR51, -R63 ;  /* 0x0000003329297c23 */ /* 0x000fc2000801083f */
[--C-:B------:R-:W-:Y:S01]  /*1ad70*/  FFMA.FTZ R80, R80, UR51, -R63.reuse ;  /* 0x0000003350507c23 */ /* 0x100fe2000801083f */
[----:B------:R-:W-:-:S01]  /*1ad80*/  FFMA.FTZ R84, R84, UR51, -R63 ;  /* 0x0000003354547c23 */ /* 0x000fc2000801083f */
[----:B------:R-:W2:Y:S01]  /*1ad90*/  MUFU.EX2 R52, R52 ;  /* 0x0000003400347308 */ /* 0x000ea20000000800 */
[----:B0-----:R-:W-:-:S01]  /*1ada0*/  FADD.FTZ R76, R5, R48 ;  /* 0x00000030054c7221 */ /* 0x001fc20000010000 */
[----:B------:R-:W-:Y:S01]  /*1adb0*/  F2FP.SATFINITE.E4M3.F32.PACK_AB_MERGE_C R184, R5, R64, RZ ;  /* 0x0000004005b8723e */ /* 0x000fe200048070ff */
[----:B------:R-:W-:-:S01]  /*1adc0*/  FFMA.FTZ R82, R82, UR51, -R63 ;  /* 0x0000003352527c23 */ /* 0x000fc2000801083f */
[----:B------:R-:W-:Y:S01]  /*1add0*/  F2FP.SATFINITE.E4M3.F32.PACK_AB_MERGE_C R187, R6, R33, R187 ;  /* 0x0000002106bb723e */ /* 0x000fe200048070bb */
[----:B------:R-:W-:-:S01]  /*1ade0*/  FFMA.FTZ R88, R88, UR51, -R63 ;  /* 0x0000003358587c23 */ /* 0x000fc2000801083f */
[----:B------:R-:W-:Y:S01]  /*1adf0*/  F2FP.SATFINITE.E4M3.F32.PACK_AB_MERGE_C R184, R37, R4, R184 ;  /* 0x0000000425b8723e */ /* 0x000fe200048070b8 */
[----:B------:R-:W-:-:S01]  /*1ae00*/  FFMA.FTZ R86, R86, UR51, -R63 ;  /* 0x0000003356567c23 */ /* 0x000fc2000801083f */
[----:B------:R-:W-:Y:S01]  /*1ae10*/  MUFU.EX2 R68, R68 ;  /* 0x0000004400447308 */ /* 0x000fe20000000800 */
[----:B-1----:R-:W-:-:S01]  /*1ae20*/  FADD.FTZ R53, R3, R76 ;  /* 0x0000004c03357221 */ /* 0x002fc20000010000 */
[--C-:B------:R-:W-:Y:S01]  /*1ae30*/  FFMA.FTZ R92, R92, UR51, -R63.reuse ;  /* 0x000000335c5c7c23 */ /* 0x100fe2000801083f */
[----:B------:R-:W-:-:S01]  /*1ae40*/  FFMA.FTZ R75, R75, UR51, -R63 ;  /* 0x000000334b4b7c23 */ /* 0x000fc2000801083f */
[--C-:B------:R-:W-:Y:S01]  /*1ae50*/  FFMA.FTZ R96, R96, UR51, -R63.reuse ;  /* 0x0000003360607c23 */ /* 0x100fe2000801083f */
[----:B------:R-:W-:-:S03]  /*1ae60*/  FFMA.FTZ R63, R94, UR51, -R63 ;  /* 0x000000335e3f7c23 */ /* 0x000fc6000801083f */
[----:B------:R-:W0:Y:S01]  /*1ae70*/  MUFU.EX2 R81, R81 ;  /* 0x0000005100517308 */ /* 0x000e220000000800 */
[----:B--2---:R-:W-:-:S07]  /*1ae80*/  FADD.FTZ R53, R52, R53 ;  /* 0x0000003534357221 */ /* 0x004fce0000010000 */
[----:B------:R1:W-:Y:S08]  /*1ae90*/  MUFU.EX2 R0, R71 ;  /* 0x0000004700007308 */ /* 0x0003f00000000800 */
[----:B------:R-:W2:Y:S01]  /*1aea0*/  MUFU.EX2 R66, R66 ;  /* 0x0000004200427308 */ /* 0x000ea20000000800 */
[----:B-1----:R-:W-:-:S01]  /*1aeb0*/  FADD.FTZ R71, R33, R78 ;  /* 0x0000004e21477221 */ /* 0x002fc20000010000 */
[----:B0-----:R-:W-:-:S03]  /*1aec0*/  F2FP.SATFINITE.E4M3.F32.PACK_AB_MERGE_C R186, R81, R68, RZ ;  /* 0x0000004451ba723e */ /* 0x001fc600048070ff */
[----:B------:R-:W-:Y:S01]  /*1aed0*/  FADD.FTZ R76, R6, R71 ;  /* 0x00000047064c7221 */ /* 0x000fe20000010000 */
[----:B------:R-:W-:Y:S02]  /*1aee0*/  F2FP.SATFINITE.E4M3.F32.PACK_AB_MERGE_C R186, R52, R3, R186 ;  /* 0x0000000334ba723e */ /* 0x000fe400048070ba */
[----:B------:R-:W0:Y:S01]  /*1aef0*/  MUFU.EX2 R11, R11 ;  /* 0x0000000b000b7308 */ /* 0x000e220000000800 */
[----:B------:R-:W-:-:S04]  /*1af00*/  FADD.FTZ R71, R7, R76 ;  /* 0x0000004c07477221 */ /* 0x000fc80000010000 */
[----:B------:R-:W-:-:S03]  /*1af10*/  FADD.FTZ R89, R8, R71 ;  /* 0x0000004708597221 */ /* 0x000fc60000010000 */
[----:B------:R-:W1:Y:S01]  /*1af20*/  MUFU.EX2 R77, R77 ;  /* 0x0000004d004d7308 */ /* 0x000e620000000800 */
[----:B------:R-:W-:-:S07]  /*1af30*/  FADD.FTZ R76, R10, R89 ;  /* 0x000000590a4c7221 */ /* 0x000fce0000010000 */
[----:B------:R-:W3:Y:S08]  /*1af40*/  MUFU.EX2 R12, R12 ;  /* 0x0000000c000c7308 */ /* 0x000ef00000000800 */
[----:B------:R-:W4:Y:S08]  /*1af50*/  MUFU.EX2 R83, R83 ;  /* 0x0000005300537308 */ /* 0x000f300000000800 */
[----:B------:R5:W-:Y:S08]  /*1af60*/  MUFU.EX2 R48, R70 ;  /* 0x0000004600307308 */ /* 0x000bf00000000800 */
[----:B------:R-:W4:Y:S01]  /*1af70*/  MUFU.EX2 R13, R13 ;  /* 0x0000000d000d7308 */ /* 0x000f220000000800 */
[----:B-----5:R-:W-:-:S04]  /*1af80*/  FADD.FTZ R70, R68, R53 ;  /* 0x0000003544467221 */ /* 0x020fc80000010000 */
[----:B------:R-:W-:-:S03]  /*1af90*/  FADD.FTZ R71, R81, R70 ;  /* 0x0000004651477221 */ /* 0x000fc60000010000 */
[----:B------:R-:W5:Y:S01]  /*1afa0*/  MUFU.EX2 R100, R100 ;  /* 0x0000006400647308 */ /* 0x000f620000000800 */
[----:B--2---:R-:W-:-:S01]  /*1afb0*/  FADD.FTZ R70, R66, R71 ;  /* 0x0000004742467221 */ /* 0x004fc20000010000 */
[----:B0-----:R-:W-:-:S03]  /*1afc0*/  FADD.FTZ R71, R11, R76 ;  /* 0x0000004c0b477221 */ /* 0x001fc60000010000 */
[----:B-1----:R-:W-:Y:S01]  /*1afd0*/  FADD.FTZ R70, R77, R70 ;  /* 0x000000464d467221 */ /* 0x002fe20000010000 */
[----:B---3--:R-:W-:-:S02]  /*1afe0*/  FADD.FTZ R76, R12, R71 ;  /* 0x000000470c4c7221 */ /* 0x008fc40000010000 */
[----:B------:R-:W0:Y:S01]  /*1aff0*/  MUFU.EX2 R79, R79 ;  /* 0x0000004f004f7308 */ /* 0x000e220000000800 */
[----:B----4-:R-:W-:-:S01]  /*1b000*/  FADD.FTZ R29, R83, R70 ;  /* 0x00000046531d7221 */ /* 0x010fc20000010000 */
[C---:B------:R-:W-:Y:S01]  /*1b010*/  FADD.FTZ R7, R13.reuse, R76 ;  /* 0x0000004c0d077221 */ /* 0x040fe20000010000 */
[----:B------:R-:W-:Y:S02]  /*1b020*/  F2FP.SATFINITE.E4M3.F32.PACK_AB_MERGE_C R181, R13, R12, RZ ;  /* 0x0000000c0db5723e */ /* 0x000fe400048070ff */
[----:B------:R-:W-:Y:S01]  /*1b030*/  CS2R R70, SRZ ;  /* 0x0000000000467805 */ /* 0x000fe2000001ff00 */
[----:B------:R-:W1:Y:S01]  /*1b040*/  @P0 LDC R13, c[0x0][0x44c] ;  /* 0x00011300ff0d0b82 */ /* 0x000e620000000800 */
[----:B------:R-:W-:-:S01]  /*1b050*/  FADD.FTZ R32, R14, R7 ;  /* 0x000000070e207221 */ /* 0x000fc20000010000 */
[----:B------:R-:W-:Y:S01]  /*1b060*/  F2FP.SATFINITE.E4M3.F32.PACK_AB_MERGE_C R181, R11, R10, R181 ;  /* 0x0000000a0bb5723e */ /* 0x000fe200048070b5 */
[----:B------:R-:W2:Y:S01]  /*1b070*/  MUFU.EX2 R98, R98 ;  /* 0x0000006200627308 */ /* 0x000ea20000000800 */
[----:B-----5:R-:W-:-:S01]  /*1b080*/  FADD.FTZ R8, R100, R29 ;  /* 0x0000001d64087221 */ /* 0x020fc20000010000 */
[----:B------:R-:W-:Y:S01]  /*1b090*/  FADD.FTZ R7, R15, R32 ;  /* 0x000000200f077221 */ /* 0x000fe20000010000 */
[----:B------:R-:W-:-:S02]  /*1b0a0*/  F2FP.SATFINITE.E4M3.F32.PACK_AB_MERGE_C R180, R100, R83, RZ ;  /* 0x0000005364b4723e */ /* 0x000fc400048070ff */
[----:B------:R-:W-:Y:S02]  /*1b0b0*/  CS2R R32, SRZ ;  /* 0x0000000000207805 */ /* 0x000fe4000001ff00 */
[----:B------:R-:W-:Y:S01]  /*1b0c0*/  CS2R R28, SRZ ;  /* 0x00000000001c7805 */ /* 0x000fe2000001ff00 */
[----:B------:R-:W-:Y:S01]  /*1b0d0*/  FADD.FTZ R12, R20, R7 ;  /* 0x00000007140c7221 */ /* 0x000fe20000010000 */
[----:B------:R-:W-:Y:S01]  /*1b0e0*/  F2FP.SATFINITE.E4M3.F32.PACK_AB_MERGE_C R180, R77, R66, R180 ;  /* 0x000000424db4723e */ /* 0x000fe200048070b4 */
[----:B------:R-:W3:Y:S01]  /*1b0f0*/  MUFU.EX2 R85, R85 ;  /* 0x0000005500557308 */ /* 0x000ee20000000800 */
[----:B0-----:R-:W-:-:S01]  /*1b100*/  FADD.FTZ R5, R79, R8 ;  /* 0x000000084f057221 */ /* 0x001fc20000010000 */
[----:B------:R-:W-:-:S06]  /*1b110*/  CS2R R76, SRZ ;  /* 0x00000000004c7805 */ /* 0x000fcc000001ff00 */
[----:B------:R-:W0:Y:S01]  /*1b120*/  MUFU.EX2 R49, R49 ;  /* 0x0000003100317308 */ /* 0x000e220000000800 */
[----:B--2---:R-:W-:-:S07]  /*1b130*/  FADD.FTZ R8, R98, R5 ;  /* 0x0000000562087221 */ /* 0x004fce0000010000 */
[----:B------:R-:W2:Y:S01]  /*1b140*/  MUFU.EX2 R102, R102 ;  /* 0x0000006600667308 */ /* 0x000ea20000000800 */
[----:B---3--:R-:W-:-:S01]  /*1b150*/  FADD.FTZ R5, R85, R8 ;  /* 0x0000000855057221 */ /* 0x008fc20000010000 */
[----:B-1----:R-:W-:-:S06]  /*1b160*/  @P0 IMAD.HI.U32 R8, R212, R13, RZ ;  /* 0x0000000dd4080227 */ /* 0x002fcc00078e00ff */
[----:B------:R-:W1:Y:S01]  /*1b170*/  MUFU.EX2 R72, R72 ;  /* 0x0000004800487308 */ /* 0x000e620000000800 */
[----:B0-----:R-:W-:-:S01]  /*1b180*/  FADD.FTZ R12, R49, R12 ;  /* 0x0000000c310c7221 */ /* 0x001fc20000010000 */
[----:B------:R-:W-:-:S03]  /*1b190*/  F2FP.SATFINITE.E4M3.F32.PACK_AB_MERGE_C R183, R49, R20, RZ ;  /* 0x0000001431b7723e */ /* 0x000fc600048070ff */
[----:B------:R-:W-:Y:S01]  /*1b1a0*/  FADD.FTZ R7, R21, R12 ;  /* 0x0000000c15077221 */ /* 0x000fe20000010000 */
[----:B------:R-:W-:Y:S02]  /*1b1b0*/  F2FP.SATFINITE.E4M3.F32.PACK_AB_MERGE_C R183, R15, R14, R183 ;  /* 0x0000000e0fb7723e */ /* 0x000fe400048070b7 */
[----:B------:R-:W0:Y:S01]  /*1b1c0*/  MUFU.EX2 R73, R73 ;  /* 0x0000004900497308 */ /* 0x000e220000000800 */
[----:B--2---:R-:W-:-:S01]  /*1b1d0*/  FADD.FTZ R5, R102, R5 ;  /* 0x0000000566057221 */ /* 0x004fc20000010000 */
[----:B------:R-:W-:Y:S01]  /*1b1e0*/  FADD.FTZ R7, R36, R7 ;  /* 0x0000000724077221 */ /* 0x000fe20000010000 */
[----:B------:R-:W2:Y:S01]  /*1b1f0*/  @P0 LDC R15, c[0x0][0x450] ;  /* 0x00011400ff0f0b82 */ /* 0x000ea20000000800 */
[----:B------:R-:W-:-:S04]  /*1b200*/  F2FP.SATFINITE.E4M3.F32.PACK_AB_MERGE_C R182, R102, R85, RZ ;  /* 0x0000005566b6723e */ /* 0x000fc800048070ff */
[----:B------:R-:W3:Y:S01]  /*1b210*/  MUFU.EX2 R40, R40 ;  /* 0x0000002800287308 */ /* 0x000ee20000000800 */
[----:B-1----:R-:W-:-:S01]  /*1b220*/  FADD.FTZ R6, R72, R5 ;  /* 0x0000000548067221 */ /* 0x002fc20000010000 */
[----:B------:R-:W-:Y:S02]  /*1b230*/  F2FP.SATFINITE.E4M3.F32.PACK_AB_MERGE_C R182, R98, R79, R182 ;  /* 0x0000004f62b6723e */ /* 0x000fe400048070b6 */
[----:B------:R-:W-:-:S04]  /*1b240*/  CS2R R78, SRZ ;  /* 0x00000000004e7805 */ /* 0x000fc8000001ff00 */
[----:B------:R-:W1:Y:S01]  /*1b250*/  MUFU.EX2 R74, R74 ;  /* 0x0000004a004a7308 */ /* 0x000e620000000800 */
[----:B0-----:R-:W-:-:S07]  /*1b260*/  FADD.FTZ R5, R73, R6 ;  /* 0x0000000649057221 */ /* 0x001fce0000010000 */
[----:B------:R-:W0:Y:S01]  /*1b270*/  MUFU.EX2 R67, R67 ;  /* 0x0000004300437308 */ /* 0x000e220000000800 */
[----:B---3--:R-:W-:-:S07]  /*1b280*/  FADD.FTZ R6, R40, R7 ;  /* 0x0000000728067221 */ /* 0x008fce0000010000 */
[----:B------:R-:W3:Y:S01]  /*1b290*/  MUFU.EX2 R87, R87 ;  /* 0x0000005700577308 */ /* 0x000ee20000000800 */
[----:B-1----:R-:W-:-:S07]  /*1b2a0*/  FADD.FTZ R4, R74, R5 ;  /* 0x000000054a047221 */ /* 0x002fce0000010000 */
[----:B------:R-:W1:Y:S01]  /*1b2b0*/  MUFU.EX2 R43, R43 ;  /* 0x0000002b002b7308 */ /* 0x000e620000000800 */
[----:B0-----:R-:W-:-:S01]  /*1b2c0*/  FADD.FTZ R6, R67, R6 ;  /* 0x0000000643067221 */ /* 0x001fc20000010000 */
[----:B------:R-:W-:Y:S02]  /*1b2d0*/  F2FP.SATFINITE.E4M3.F32.PACK_AB_MERGE_C R177, R67, R40, RZ ;  /* 0x0000002843b1723e */ /* 0x000fe400048070ff */
[----:B------:R-:W-:Y:S02]  /*1b2e0*/  CS2R R66, SRZ ;  /* 0x0000000000427805 */ /* 0x000fe4000001ff00 */
[----:B------:R-:W-:Y:S02]  /*1b2f0*/  F2FP.SATFINITE.E4M3.F32.PACK_AB_MERGE_C R177, R36, R21, R177 ;  /* 0x0000001524b1723e */ /* 0x000fe400048070b1 */
[----:B------:R-:W-:Y:S01]  /*1b300*/  CS2R R36, SRZ ;  /* 0x0000000000247805 */ /* 0x000fe2000001ff00 */
[----:B------:R-:W0:Y:S01]  /*1b310*/  MUFU.EX2 R56, R56 ;  /* 0x0000003800387308 */ /* 0x000e220000000800 */
[C---:B---3--:R-:W-:Y:S01]  /*1b320*/  F2FP.SATFINITE.E4M3.F32.PACK_AB_MERGE_C R176, R87.reuse, R74, RZ ;  /* 0x0000004a57b0723e */ /* 0x048fe200048070ff */
[----:B------:R-:W-:-:S03]  /*1b330*/  FADD.FTZ R87, R87, R4 ;  /* 0x0000000457577221 */ /* 0x000fc60000010000 */
[----:B------:R-:W-:Y:S02]  /*1b340*/  F2FP.SATFINITE.E4M3.F32.PACK_AB_MERGE_C R176, R73, R72, R176 ;  /* 0x0000004849b0723e */ /* 0x000fe400048070b0 */
[----:B------:R-:W-:Y:S01]  /*1b350*/  CS2R R72, SRZ ;  /* 0x0000000000487805 */ /* 0x000fe2000001ff00 */
[----:B------:R-:W3:Y:S01]  /*1b360*/  MUFU.EX2 R26, R26 ;  /* 0x0000001a001a7308 */ /* 0x000ee20000000800 */
[----:B-1----:R-:W-:-:S07]  /*1b370*/  FADD.FTZ R5, R43, R6 ;  /* 0x000000062b057221 */ /* 0x002fce0000010000 */
[----:B------:R-:W1:Y:S01]  /*1b380*/  MUFU.EX2 R57, R57 ;  /* 0x0000003900397308 */ /* 0x000e620000000800 */
[----:B0-----:R-:W-:-:S07]  /*1b390*/  FADD.FTZ R4, R56, R87 ;  /* 0x0000005738047221 */ /* 0x001fce0000010000 */
[----:B------:R-:W0:Y:S01]  /*1b3a0*/  MUFU.EX2 R27, R27 ;  /* 0x0000001b001b7308 */ /* 0x000e220000000800 */
[----:B---3--:R-:W-:-:S07]  /*1b3b0*/  FADD.FTZ R6, R26, R5 ;  /* 0x000000051a067221 */ /* 0x008fce0000010000 */
[----:B------:R-:W3:Y:S01]  /*1b3c0*/  MUFU.EX2 R58, R58 ;  /* 0x0000003a003a7308 */ /* 0x000ee20000000800 */
[----:B-1----:R-:W-:-:S07]  /*1b3d0*/  FADD.FTZ R7, R57, R4 ;  /* 0x0000000439077221 */ /* 0x002fce0000010000 */
[----:B------:R-:W1:Y:S01]  /*1b3e0*/  MUFU.EX2 R42, R42 ;  /* 0x0000002a002a7308 */ /* 0x000e620000000800 */
[----:B0-----:R-:W-:-:S07]  /*1b3f0*/  FADD.FTZ R11, R27, R6 ;  /* 0x000000061b0b7221 */ /* 0x001fce0000010000 */
[----:B------:R-:W0:Y:S01]  /*1b400*/  MUFU.EX2 R59, R59 ;  /* 0x0000003b003b7308 */ /* 0x000e220000000800 */
[----:B---3--:R-:W-:-:S07]  /*1b410*/  FADD.FTZ R4, R58, R7 ;  /* 0x000000073a047221 */ /* 0x008fce0000010000 */
[----:B------:R-:W3:Y:S01]  /*1b420*/  MUFU.EX2 R30, R30 ;  /* 0x0000001e001e7308 */ /* 0x000ee20000000800 */
[----:B-1----:R-:W-:-:S01]  /*1b430*/  FADD.FTZ R11, R42, R11 ;  /* 0x0000000b2a0b7221 */ /* 0x002fc20000010000 */
[----:B------:R-:W-:-:S04]  /*1b440*/  F2FP.SATFINITE.E4M3.F32.PACK_AB_MERGE_C R179, R42, R27, RZ ;  /* 0x0000001b2ab3723e */ /* 0x000fc800048070ff */
[----:B------:R-:W-:Y:S02]  /*1b450*/  F2FP.SATFINITE.E4M3.F32.PACK_AB_MERGE_C R179, R26, R43, R179 ;  /* 0x0000002b1ab3723e */ /* 0x000fe400048070b3 */
[----:B------:R-:W-:Y:S01]  /*1b460*/  CS2R R42, SRZ ;  /* 0x00000000002a7805 */ /* 0x000fe2000001ff00 */
[----:B------:R-:W1:Y:S01]  /*1b470*/  MUFU.EX2 R47, R47 ;  /* 0x0000002f002f7308 */ /* 0x000e620000000800 */
[C---:B0-----:R-:W-:Y:S01]  /*1b480*/  F2FP.SATFINITE.E4M3.F32.PACK_AB_MERGE_C R178, R59.reuse, R58, RZ ;  /* 0x0000003a3bb2723e */ /* 0x041fe200048070ff */
[----:B------:R-:W-:Y:S01]  /*1b490*/  FADD.FTZ R59, R59, R4 ;  /* 0x000000043b3b7221 */ /* 0x000fe20000010000 */
[----:B------:R-:W-:Y:S02]  /*1b4a0*/  CS2R R26, SRZ ;  /* 0x00000000001a7805 */ /* 0x000fe4000001ff00 */
[----:B------:R-:W-:Y:S01]  /*1b4b0*/  F2FP.SATFINITE.E4M3.F32.PACK_AB_MERGE_C R178, R57, R56, R178 ;  /* 0x0000003839b2723e */ /* 0x000fe200048070b2 */
[----:B------:R-:W-:-:S01]  /*1b4c0*/  FADD.FTZ R4, R0, R59 ;  /* 0x0000003b00047221 */ /* 0x000fc20000010000 */
[----:B------:R-:W-:Y:S01]  /*1b4d0*/  CS2R R58, SRZ ;  /* 0x00000000003a7805 */ /* 0x000fe2000001ff00 */
[----:B------:R-:W0:Y:S01]  /*1b4e0*/  MUFU.EX2 R41, R41 ;  /* 0x0000002900297308 */ /* 0x000e220000000800 */
[----:B---3--:R-:W-:-:S01]  /*1b4f0*/  FADD.FTZ R6, R30, R11 ;  /* 0x0000000b1e067221 */ /* 0x008fc20000010000 */
[----:B------:R-:W-:-:S06]  /*1b500*/  CS2R R56, SRZ ;  /* 0x0000000000387805 */ /* 0x000fcc000001ff00 */
[----:B------:R-:W3:Y:S01]  /*1b510*/  MUFU.EX2 R46, R46 ;  /* 0x0000002e002e7308 */ /* 0x000ee20000000800 */
[----:B-1----:R-:W-:-:S07]  /*1b520*/  FADD.FTZ R11, R47, R6 ;  /* 0x000000062f0b7221 */ /* 0x002fce0000010000 */
[----:B------:R-:W1:Y:S01]  /*1b530*/  MUFU.EX2 R69, R69 ;  /* 0x0000004500457308 */ /* 0x000e620000000800 */
[----:B0-----:R-:W-:-:S04]  /*1b540*/  FADD.FTZ R7, R41, R4 ;  /* 0x0000000429077221 */ /* 0x001fc80000010000 */
[----:B------:R-:W-:-:S03]  /*1b550*/  FADD.FTZ R4, R48, R7 ;  /* 0x0000000730047221 */ /* 0x000fc60000010000 */
[----:B------:R-:W0:Y:S01]  /*1b560*/  MUFU.EX2 R61, R61 ;  /* 0x0000003d003d7308 */ /* 0x000e220000000800 */
[----:B---3--:R-:W-:-:S07]  /*1b570*/  FADD.FTZ R6, R46, R11 ;  /* 0x0000000b2e067221 */ /* 0x008fce0000010000 */
[----:B------:R-:W3:Y:S01]  /*1b580*/  MUFU.EX2 R31, R31 ;  /* 0x0000001f001f7308 */ /* 0x000ee20000000800 */
[----:B-1----:R-:W-:-:S01]  /*1b590*/  FADD.FTZ R6, R69, R6 ;  /* 0x0000000645067221 */ /* 0x002fc20000010000 */
[----:B------:R-:W-:Y:S02]  /*1b5a0*/  F2FP.SATFINITE.E4M3.F32.PACK_AB_MERGE_C R173, R69, R46, RZ ;  /* 0x0000002e45ad723e */ /* 0x000fe400048070ff */
[----:B------:R-:W-:Y:S02]  /*1b5b0*/  CS2R R68, SRZ ;  /* 0x0000000000447805 */ /* 0x000fe4000001ff00 */
[----:B------:R-:W-:Y:S02]  /*1b5c0*/  F2FP.SATFINITE.E4M3.F32.PACK_AB_MERGE_C R173, R47, R30, R173 ;  /* 0x0000001e2fad723e */ /* 0x000fe400048070ad */
[----:B------:R-:W-:Y:S01]  /*1b5d0*/  CS2R R46, SRZ ;  /* 0x00000000002e7805 */ /* 0x000fe2000001ff00 */
[----:B------:R-:W1:Y:S01]  /*1b5e0*/  MUFU.EX2 R53, R62 ;  /* 0x0000003e00357308 */ /* 0x000e620000000800 */
[----:B0-----:R-:W-:-:S01]  /*1b5f0*/  FADD.FTZ R4, R61, R4 ;  /* 0x000000043d047221 */ /* 0x001fc20000010000 */
[----:B------:R-:W-:-:S02]  /*1b600*/  F2FP.SATFINITE.E4M3.F32.PACK_AB_MERGE_C R172, R61, R48, RZ ;  /* 0x000000303dac723e */ /* 0x000fc400048070ff */
[----:B------:R-:W-:Y:S02]  /*1b610*/  CS2R R48, SRZ ;  /* 0x0000000000307805 */ /* 0x000fe4000001ff00 */
[----:B------:R-:W-:Y:S02]  /*1b620*/  F2FP.SATFINITE.E4M3.F32.PACK_AB_MERGE_C R172, R41, R0, R172 ;  /* 0x0000000029ac723e */ /* 0x000fe400048070ac */
[----:B------:R-:W-:Y:S01]  /*1b630*/  CS2R R40, SRZ ;  /* 0x0000000000287805 */ /* 0x000fe2000001ff00 */
[----:B------:R-:W0:Y:S01]  /*1b640*/  MUFU.EX2 R34, R34 ;  /* 0x0000002200227308 */ /* 0x000e220000000800 */
[----:B---3--:R-:W-:-:S01]  /*1b650*/  FADD.FTZ R11, R31, R6 ;  /* 0x000000061f0b7221 */ /* 0x008fc20000010000 */
[----:B------:R-:W-:Y:S01]  /*1b660*/  IMAD.MOV.U32 R6, RZ, RZ, R212 ;  /* 0x000000ffff067224 */ /* 0x000fe200078e00d4 */
[----:B--2---:R-:W-:-:S05]  /*1b670*/  @P0 SHF.R.U32.HI R6, RZ, R15, R8 ;  /* 0x0000000fff060219 */ /* 0x004fca0000011608 */
        /* <DEDUP_REMOVED lines=8> */
[----:B0-----:R-:W-:Y:S01]  /*1b700*/  F2FP.SATFINITE.E4M3.F32.PACK_AB_MERGE_C R4, R35, R50, RZ ;  /* 0x000000322304723e */ /* 0x001fe200048070ff */
[----:B------:R-:W-:-:S03]  /*1b710*/  FADD.FTZ R50, R50, R11 ;  /* 0x0000000b32327221 */ /* 0x000fc60000010000 */
[----:B------:R-:W-:Y:S01]  /*1b720*/  F2FP.SATFINITE.E4M3.F32.PACK_AB_MERGE_C R175, R34, R31, R4 ;  /* 0x0000001f22af723e */ /* 0x000fe20004807004 */
[----:B------:R-:W-:-:S01]  /*1b730*/  FADD.FTZ R50, R35, R50 ;  /* 0x0000003223327221 */ /* 0x000fc20000010000 */
[----:B------:R-:W-:Y:S01]  /*1b740*/  CS2R R34, SRZ ;  /* 0x0000000000227805 */ /* 0x000fe2000001ff00 */
[----:B------:R-:W0:Y:S01]  /*1b750*/  MUFU.EX2 R51, R51 ;  /* 0x0000003300337308 */ /* 0x000e220000000800 */
[----:B------:R-:W-:-:S07]  /*1b760*/  CS2R R30, SRZ ;  /* 0x00000000001e7805 */ /* 0x000fce000001ff00 */
[----:B------:R-:W2:Y:S01]  /*1b770*/  MUFU.EX2 R84, R84 ;  /* 0x0000005400547308 */ /* 0x000ea20000000800 */
[----:B-1----:R-:W-:Y:S01]  /*1b780*/  F2FP.SATFINITE.E4M3.F32.PACK_AB_MERGE_C R0, R65, R80, RZ ;  /* 0x000000504100723e */ /* 0x002fe200048070ff */
[----:B------:R-:W-:-:S03]  /*1b790*/  FADD.FTZ R80, R80, R7 ;  /* 0x0000000750507221 */ /* 0x000fc60000010000 */
[----:B------:R-:W-:Y:S01]  /*1b7a0*/  F2FP.SATFINITE.E4M3.F32.PACK_AB_MERGE_C R174, R60, R53, R0 ;  /* 0x000000353cae723e */ /* 0x000fe20004807000 */
[----:B------:R-:W-:-:S01]  /*1b7b0*/  FADD.FTZ R65, R65, R80 ;  /* 0x0000005041417221 */ /* 0x000fc20000010000 */
[----:B------:R-:W-:Y:S01]  /*1b7c0*/  CS2R R80, SRZ ;  /* 0x0000000000507805 */ /* 0x000fe2000001ff00 */
[----:B------:R-:W1:Y:S01]  /*1b7d0*/  MUFU.EX2 R38, R38 ;  /* 0x0000002600267308 */ /* 0x000e620000000800 */
[----:B0-----:R-:W-:-:S01]  /*1b7e0*/  FADD.FTZ R7, R51, R50 ;  /* 0x0000003233077221 */ /* 0x001fc20000010000 */
[----:B------:R-:W-:Y:S02]  /*1b7f0*/  CS2R R60, SRZ ;  /* 0x00000000003c7805 */ /* 0x000fe4000001ff00 */
[----:B------:R-:W-:-:S04]  /*1b800*/  CS2R R52, SRZ ;  /* 0x0000000000347805 */ /* 0x000fc8000001ff00 */
[----:B------:R0:W3:Y:S01]  /*1b810*/  MUFU.EX2 R3, R82 ;  /* 0x0000005200037308 */ /* 0x0000e20000000800 */
[----:B--2---:R-:W-:-:S01]  /*1b820*/  FADD.FTZ R0, R84, R65 ;  /* 0x0000004154007221 */ /* 0x004fc20000010000 */
[----:B------:R-:W-:-:S06]  /*1b830*/  CS2R R64, SRZ ;  /* 0x0000000000407805 */ /* 0x000fcc000001ff00 */
[----:B------:R-:W2:Y:S01]  /*1b840*/  MUFU.EX2 R54, R54 ;  /* 0x0000003600367308 */ /* 0x000ea20000000800 */
[----:B-1----:R-:W-:-:S01]  /*1b850*/  FADD.FTZ R11, R38, R7 ;  /* 0x00000007260b7221 */ /* 0x002fc20000010000 */
[----:B0-----:R-:W-:-:S06]  /*1b860*/  CS2R R82, SRZ ;  /* 0x0000000000527805 */ /* 0x001fcc000001ff00 */
[----:B------:R-:W-:Y:S01]  /*1b870*/  MUFU.EX2 R88, R88 ;  /* 0x0000005800587308 */ /* 0x000fe20000000800 */
[----:B---3--:R-:W-:-:S07]  /*1b880*/  FADD.FTZ R7, R3, R0 ;  /* 0x0000000003077221 */ /* 0x008fce0000010000 */
[----:B------:R0:W1:Y:S01]  /*1b890*/  MUFU.EX2 R5, R86 ;  /* 0x0000005600057308 */ /* 0x0000620000000800 */
[----:B--2---:R-:W-:-:S07]  /*1b8a0*/  FADD.FTZ R0, R54, R11 ;  /* 0x0000000b36007221 */ /* 0x004fce0000010000 */
[----:B------:R-:W2:Y:S01]  /*1b8b0*/  MUFU.EX2 R55, R55 ;  /* 0x0000003700377308 */ /* 0x000ea20000000800 */
[----:B0-----:R-:W-:-:S07]  /*1b8c0*/  CS2R R86, SRZ ;  /* 0x0000000000567805 */ /* 0x001fce000001ff00 */
[----:B------:R-:W0:Y:S01]  /*1b8d0*/  MUFU.EX2 R39, R39 ;  /* 0x0000002700277308 */ /* 0x000e220000000800 */
[----:B-1----:R-:W-:Y:S01]  /*1b8e0*/  F2FP.SATFINITE.E4M3.F32.PACK_AB_MERGE_C R4, R5, R88, RZ ;  /* 0x000000580504723e */ /* 0x002fe200048070ff */
[----:B------:R-:W-:-:S03]  /*1b8f0*/  FADD.FTZ R88, R88, R7 ;  /* 0x0000000758587221 */ /* 0x000fc60000010000 */
[----:B------:R-:W-:Y:S01]  /*1b900*/  F2FP.SATFINITE.E4M3.F32.PACK_AB_MERGE_C R168, R3, R84, R4 ;  /* 0x0000005403a8723e */ /* 0x000fe20004807004 */
[----:B------:R-:W-:-:S01]  /*1b910*/  FADD.FTZ R5, R5, R88 ;  /* 0x0000005805057221 */ /* 0x000fc20000010000 */
[----:B------:R-:W-:Y:S01]  /*1b920*/  IADD3 R4, R6, R214, -R213 ;  /* 0x000000d606047210 */ /* 0x000fe20007ffe8d5 */
[----:B------:R-:W1:Y:S01]  /*1b930*/  MUFU.EX2 R92, R92 ;  /* 0x0000005c005c7308 */ /* 0x000e620000000800 */
[----:B--2---:R-:W-:-:S01]  /*1b940*/  FADD.FTZ R0, R55, R0 ;  /* 0x0000000037007221 */ /* 0x004fc20000010000 */
[----:B------:R-:W-:Y:S02]  /*1b950*/  F2FP.SATFINITE.E4M3.F32.PACK_AB_MERGE_C R54, R55, R54, RZ ;  /* 0x000000363736723e */ /* 0x000fe400048070ff */
[----:B------:R-:W-:Y:S01]  /*1b960*/  CS2R R84, SRZ ;  /* 0x0000000000547805 */ /* 0x000fe2000001ff00 */
[----:B------:R-:W-:Y:S01]  /*1b970*/  IMAD.HI R6, R4, 0x66666667, RZ ;  /* 0x6666666704067827 */ /* 0x000fe200078e02ff */
[----:B------:R-:W-:Y:S02]  /*1b980*/  F2FP.SATFINITE.E4M3.F32.PACK_AB_MERGE_C R169, R38, R51, R54 ;  /* 0x0000003326a9723e */ /* 0x000fe40004807036 */
[----:B------:R-:W-:Y:S01]  /*1b990*/  CS2R R54, SRZ ;  /* 0x0000000000367805 */ /* 0x000fe2000001ff00 */
[----:B------:R-:W-:Y:S01]  /*1b9a0*/  MUFU.EX2 R96, R96 ;  /* 0x0000006000607308 */ /* 0x000fe20000000800 */
[----:B0-----:R-:W-:-:S01]  /*1b9b0*/  FADD.FTZ R3, R39, R0 ;  /* 0x0000000027037221 */ /* 0x001fc20000010000 */
[----:B------:R-:W-:-:S06]  /*1b9c0*/  CS2R R50, SRZ ;  /* 0x0000000000327805 */ /* 0x000fcc000001ff00 */
[----:B------:R-:W0:Y:S01]  /*1b9d0*/  MUFU.EX2 R63, R63 ;  /* 0x0000003f003f7308 */ /* 0x000e220000000800 */
[----:B-1----:R-:W-:-:S07]  /*1b9e0*/  FADD.FTZ R0, R92, R5 ;  /* 0x000000055c007221 */ /* 0x002fce0000010000 */
[----:B------:R-:W1:Y:S08]  /*1b9f0*/  MUFU.EX2 R75, R75 ;  /* 0x0000004b004b7308 */ /* 0x000e700000000800 */
[----:B------:R-:W2:Y:S01]  /*1ba00*/  MUFU.EX2 R44, R44 ;  /* 0x0000002c002c7308 */ /* 0x000ea20000000800 */
[----:B0-----:R-:W-:-:S07]  /*1ba10*/  F2FP.SATFINITE.E4M3.F32.PACK_AB_MERGE_C R5, R63, R96, RZ ;  /* 0x000000603f05723e */ /* 0x001fce00048070ff */
[----:B------:R-:W-:Y:S01]  /*1ba20*/  MUFU.EX2 R45, R45 ;  /* 0x0000002d002d7308 */ /* 0x000fe20000000800 */
[----:B-1----:R-:W-:Y:S02]  /*1ba30*/  F2FP.SATFINITE.E4M3.F32.PACK_AB_MERGE_C R170, R75, R92, R5 ;  /* 0x0000005c4baa723e */ /* 0x002fe40004807005 */
[----:B------:R-:W-:-:S04]  /*1ba40*/  SHF.R.U32.HI R5, RZ, 0x1f, R6 ;  /* 0x0000001fff057819 */ /* 0x000fc80000011606 */
[----:B------:R-:W-:Y:S01]  /*1ba50*/  LEA.HI.SX32 R5, R6, R5, 0x1a ;  /* 0x0000000506057211 */ /* 0x000fe200078fd2ff */
[----:B------:R-:W0:Y:S01]  /*1ba60*/  MUFU.EX2 R24, R24 ;  /* 0x0000001800187308 */ /* 0x000e220000000800 */
[----:B------:R-:W-:Y:S02]  /*1ba70*/  VIADD R6, R152, 0xfffffffe ;  /* 0xfffffffe98067836 */ /* 0x000fe40000000000 */
[----:B--2---:R-:W-:Y:S01]  /*1ba80*/  FADD.FTZ R4, R44, R3 ;  /* 0x000000032c047221 */ /* 0x004fe20000010000 */
[----:B------:R-:W-:Y:S01]  /*1ba90*/  VIMNMX R14, RZ, R5, !PT ;  /* 0x00000005ff0e7248 */ /* 0x000fe20007fe0100 */
[----:B------:R-:W-:Y:S01]  /*1baa0*/  FADD.FTZ R3, R75, R0 ;  /* 0x000000004b037221 */ /* 0x000fe20000010000 */
[----:B------:R-:W-:Y:S02]  /*1bab0*/  CS2R R74, SRZ ;  /* 0x00000000004a7805 */ /* 0x000fe4000001ff00 */
[----:B------:R-:W-:Y:S01]  /*1bac0*/  ISETP.GE.AND P2, PT, R6, R14, PT ;  /* 0x0000000e0600720c */ /* 0x000fe20003f46270 */
[----:B------:R-:W-:-:S04]  /*1bad0*/  FADD.FTZ R96, R96, R3 ;  /* 0x0000000360607221 */ /* 0x000fc80000010000 */
[----:B------:R-:W-:Y:S01]  /*1bae0*/  FADD.FTZ R3, R63, R96 ;  /* 0x000000603f037221 */ /* 0x000fe20000010000 */
[----:B------:R-:W-:Y:S02]  /*1baf0*/  CS2R R62, SRZ ;  /* 0x00000000003e7805 */ /* 0x000fe4000001ff00 */
[----:B0-----:R-:W-:Y:S01]  /*1bb00*/  F2FP.SATFINITE.E4M3.F32.PACK_AB_MERGE_C R0, R24, R45, RZ ;  /* 0x0000002d1800723e */ /* 0x001fe200048070ff */
[----:B------:R-:W-:-:S03]  /*1bb10*/  FADD.FTZ R45, R45, R4 ;  /* 0x000000042d2d7221 */ /* 0x000fc60000010000 */
[----:B------:R-:W-:Y:S01]  /*1bb20*/  F2FP.SATFINITE.E4M3.F32.PACK_AB_MERGE_C R171, R44, R39, R0 ;  /* 0x000000272cab723e */ /* 0x000fe20004807000 */
[----:B------:R-:W-:-:S01]  /*1bb30*/  FADD.FTZ R0, R24, R45 ;  /* 0x0000002d18007221 */ /* 0x000fc20000010000 */
[----:B------:R-:W-:Y:S02]  /*1bb40*/  CS2R R44, SRZ ;  /* 0x00000000002c7805 */ /* 0x000fe4000001ff00 */
[----:B------:R-:W-:Y:S02]  /*1bb50*/  CS2R R38, SRZ ;  /* 0x0000000000267805 */ /* 0x000fe4000001ff00 */
[----:B------:R-:W-:Y:S01]  /*1bb60*/  CS2R R24, SRZ ;  /* 0x0000000000187805 */ /* 0x000fe2000001ff00 */
[----:B------:R-:W-:Y:S06]  /*1bb70*/  @!P2 BRA `(.L_x_2785) ;  /* 0x0000004400f0a947 */ /* 0x000fec0003800000 */
[----:B------:R-:W-:Y:S01]  /*1bb80*/  MOV R4, R97 ;  /* 0x0000006100047202 */ /* 0x000fe20000000f00 */
[----:B------:R-:W-:Y:S01]  /*1bb90*/  IMAD.MOV.U32 R5, RZ, RZ, R90 ;  /* 0x000000ffff057224 */ /* 0x000fe200078e005a */
[----:B------:R-:W-:Y:S01]  /*1bba0*/  MOV R87, RZ ;  /* 0x000000ff00577202 */ /* 0x000fe20000000f00 */
[----:B------:R-:W-:Y:S02]  /*1bbb0*/  IMAD.MOV.U32 R7, RZ, RZ, R194 ;  /* 0x000000ffff077224 */ /* 0x000fe400078e00c2 */
[----:B------:R-:W-:-:S07]  /*1bbc0*/  IMAD.MOV.U32 R8, RZ, RZ, R188 ;  /* 0x000000ffff087224 */ /* 0x000fce00078e00bc */
.L_x_2797:
        /* <DEDUP_REMOVED lines=8> */
.L_x_2787:
[----:B------:R-:W-:-:S05]  /*1bc50*/  VIADD R10, R8, 0x1 ;  /* 0x00000001080a7836 */ /* 0x000fca0000000000 */
[----:B------:R-:W-:-:S04]  /*1bc60*/  ISETP.NE.AND P3, PT, R10, 0x2, PT ;  /* 0x000000020a00780c */ /* 0x000fc80003f65270 */
[----:B------:R-:W-:Y:S02]  /*1bc70*/  SEL R11, R10, RZ, P3 ;  /* 0x000000ff0a0b7207 */ /* 0x000fe40001800000 */
[----:B------:R-:W-:-:S03]  /*1bc80*/  SHF.L.U32 R10, R194, 0x1f, RZ ;  /* 0x0000001fc20a7819 */ /* 0x000fc600000006ff */
[----:B------:R-:W-:-:S04]  /*1bc90*/  IMAD R11, R11, 0x8, R18 ;  /* 0x000000080b0b7824 */ /* 0x000fc800078e0212 */
[----:B------:R0:W1:Y:S01]  /*1bca0*/  SYNCS.PHASECHK.TRANS64.TRYWAIT P3, [R11+URZ+0x29830], R10 ;  /* 0x0298300a0b0075a7 */ /* 0x000062000806017f */
[----:B------:R-:W-:Y:S05]  /*1bcb0*/  @!P1 BRA `(.L_x_2788) ;  /* 0x0000000000049947 */ /* 0x000fea0003800000 */
[----:B------:R-:W-:Y:S01]  /*1bcc0*/  BPT.TRAP 0x1 ;  /* 0x000000040000795c */ /* 0x000fe20000300000 */
.L_x_2788:
[----:B------:R-:W-:Y:S04]  /*1bcd0*/  BSSY B0, `(.L_x_2786) ;  /* 0x0000004000007945 */ /* 0x000fe80003800000 */
[----:B-1----:R-:W-:Y:S05]  /*1bce0*/  @P3 BRA `(.L_x_2789) ;  /* 0x0000000000083947 */ /* 0x002fea0003800000 */
[----:B------:R-:W1:Y:S02]  /*1bcf0*/  SYNCS.PHASECHK.TRANS64.TRYWAIT P3, [R11+URZ+0x29830], R10 ;  /* 0x0298300a0b0075a7 */ /* 0x000e64000806017f */
[----:B-1----:R-:W-:Y:S05]  /*1bd00*/  @!P3 BRA `(.L_x_2790) ;  /* 0x0000014000ccb947 */ /* 0x002fea0003800000 */
.L_x_2789:
[----:B------:R-:W-:Y:S05]  /*1bd10*/  BSYNC B0 ;  /* 0x0000000000007941 */ /* 0x000fea0003800000 */
.L_x_2786:
[----:B01----:R-:W0:Y:S01]  /*1bd20*/  S2R R10, SR_TID.X ;  /* 0x00000000000a7919 */ /* 0x003e220000002100 */
[----:B------:R-:W-:Y:S01]  /*1bd30*/  VIADD R188, R8, 0x1 ;  /* 0x0000000108bc7836 */ /* 0x000fe20000000000 */
[----:B------:R-:W-:Y:S05]  /*1bd40*/  WARPSYNC.ALL ;  /* 0x0000000000007948 */ /* 0x000fea0003800000 */
[C---:B------:R-:W-:Y:S01]  /*1bd50*/  ISETP.NE.AND P3, PT, R188.reuse, 0x2, PT ;  /* 0x00000002bc00780c */ /* 0x040fe20003f65270 */
[----:B------:R-:W-:Y:S01]  /*1bd60*/  IMAD.MOV.U32 R11, RZ, RZ, -0x7fffffe0 ;  /* 0x80000020ff0b7424 */ /* 0x000fe200078e00ff */
[----:B------:R-:W-:Y:S01]  /*1bd70*/  UMOV UR44, UR24 ;  /* 0x00000018002c7c82 */ /* 0x000fe20008000000 */
[----:B------:R-:W-:Y:S01]  /*1bd80*/  UMOV UR45, UR25 ;  /* 0x00000019002d7c82 */ /* 0x000fe20008000000 */
[----:B------:R-:W-:Y:S01]  /*1bd90*/  SEL R188, R188, RZ, P3 ;  /* 0x000000ffbcbc7207 */ /* 0x000fe20001800000 */
[----:B------:R-:W-:Y:S01]  /*1bda0*/  UMOV UR40, UR24 ;  /* 0x0000001800287c82 */ /* 0x000fe20008000000 */
[----:B------:R-:W-:Y:S01]  /*1bdb0*/  R2UR UR47, R11 ;  /* 0x000000000b2f72ca */ /* 0x000fe200000e0000 */
[----:B------:R-:W-:Y:S01]  /*1bdc0*/  UMOV UR41, UR25 ;  /* 0x0000001900297c82 */ /* 0x000fe20008000000 */
[----:B------:R-:W-:Y:S01]  /*1bdd0*/  MOV R13, 0x80000020 ;  /* 0x80000020000d7802 */ /* 0x000fe20000000f00 */
[----:B------:R-:W-:Y:S01]  /*1bde0*/  IMAD.MOV.U32 R89, RZ, RZ, -0x7fffffe0 ;  /* 0x80000020ff597424 */ /* 0x000fe200078e00ff */
[----:B------:R-:W-:Y:S01]  /*1bdf0*/  UMOV UR28, UR24 ;  /* 0x00000018001c7c82 */ /* 0x000fe20008000000 */
[----:B------:R-:W-:Y:S01]  /*1be00*/  IMAD.MOV.U32 R21, RZ, RZ, -0x7fffffe0 ;  /* 0x80000020ff157424 */ /* 0x000fe200078e00ff */
[----:B------:R-:W-:Y:S01]  /*1be10*/  R2UR UR43, R13 ;  /* 0x000000000d2b72ca */ /* 0x000fe200000e0000 */
        /* <DEDUP_REMOVED lines=10> */
[----:B0-----:R-:W-:-:S04]  /*1bec0*/  SHF.R.U32.HI R10, RZ, 0x7, R10 ;  /* 0x00000007ff0a7819 */ /* 0x001fc8000001160a */
[----:B------:R-:W-:Y:S01]  /*1bed0*/  IADD3 R15, R10, 0x8, RZ ;  /* 0x000000080a0f7810 */ /* 0x000fe20007ffe0ff */
[----:B------:R-:W-:-:S04]  /*1bee0*/  IMAD R10, R188, 0x780, R9 ;  /* 0x00000780bc0a7824 */ /* 0x000fc800078e0209 */
[----:B------:R0:W-:Y:S01]  /*1bef0*/  BAR.SYNC.DEFER_BLOCKING R15, 0x100 ;  /* 0x0004000f0000751d */ /* 0x0001e20000010000 */
[C---:B------:R-:W-:Y:S01]  /*1bf00*/  R2UR UR46, R10.reuse ;  /* 0x000000000a2e72ca */ /* 0x040fe200000e0000 */
[C---:B------:R-:W-:Y:S02]  /*1bf10*/  VIADD R12, R10.reuse, 0x80 ;  /* 0x000000800a0c7836 */ /* 0x040fe40000000000 */
[C---:B------:R-:W-:Y:S02]  /*1bf20*/  VIADD R88, R10.reuse, 0x100 ;  /* 0x000001000a587836 */ /* 0x040fe40000000000 */
[----:B------:R-:W-:Y:S01]  /*1bf30*/  VIADD R20, R10, 0x180 ;  /* 0x000001800a147836 */ /* 0x000fe20000000000 */
[----:B------:R-:W-:Y:S01]  /*1bf40*/  R2UR UR42, R12 ;  /* 0x000000000c2a72ca */ /* 0x000fe200000e0000 */
[----:B------:R-:W-:Y:S01]  /*1bf50*/  VIADD R12, R10, 0x200 ;  /* 0x000002000a0c7836 */ /* 0x000fe20000000000 */
[----:B------:R-:W-:Y:S02]  /*1bf60*/  R2UR UR26, R88 ;  /* 0x00000000581a72ca */ /* 0x000fe400000e0000 */
[----:B------:R-:W-:Y:S01]  /*1bf70*/  R2UR UR30, R20 ;  /* 0x00000000141e72ca */ /* 0x000fe200000e0000 */
[----:B------:R-:W-:Y:S01]  /*1bf80*/  VIADD R20, R10, 0x82 ;  /* 0x000000820a147836 */ /* 0x000fe20000000000 */
[----:B------:R-:W-:Y:S01]  /*1bf90*/  R2UR UR34, R12 ;  /* 0x000000000c2272ca */ /* 0x000fe200000e0000 */
[C---:B------:R-:W-:Y:S01]  /*1bfa0*/  VIADD R12, R10.reuse, 0x102 ;  /* 0x000001020a0c7836 */ /* 0x040fe20000000000 */
[----:B------:R-:W-:-:S04]  /*1bfb0*/  IADD3 R88, R10, 0x2, RZ ;  /* 0x000000020a587810 */ /* 0x000fc80007ffe0ff */
[----:B------:R-:W-:Y:S01]  /*1bfc0*/  R2UR UR6, R88 ;  /* 0x00000000580672ca */ /* 0x000fe200000e0000 */
        /* <DEDUP_REMOVED lines=46> */
[----:B------:R-:W-:Y:S01]  /*1c2b0*/  UMOV UR40, UR8 ;  /* 0x0000000800287c82 */ /* 0x000fe20008000000 */
[----:B------:R-:W-:Y:S01]  /*1c2c0*/  UMOV UR41, UR9 ;  /* 0x0000000900297c82 */ /* 0x000fe20008000000 */
        /* <DEDUP_REMOVED lines=26> */
[----:B------:R-:W-:-:S03]  /*1c470*/  IMAD.MOV.U32 R13, RZ, RZ, -0x7fffffe0 ;  /* 0x80000020ff0d7424 */ /* 0x000fc600078e00ff */
[----:B------:R-:W-:Y:S02]  /*1c480*/  R2UR UR46, R12 ;  /* 0x000000000c2e72ca */ /* 0x000fe400000e0000 */
[----:B------:R-:W-:Y:S01]  /*1c490*/  R2UR UR47, R13 ;  /* 0x000000000d2f72ca */ /* 0x000fe200000e0000 */
        /* <DEDUP_REMOVED lines=111> */
[C---:B------:R-:W-:Y:S01]  /*1cb90*/  VIADD R12, R10.reuse, 0x682 ;  /* 0x000006820a0c7836 */ /* 0x040fe20000000000 */
[----:B------:R-:W-:Y:S01]  /*1cba0*/  IADD3 R10, R10, 0x702, RZ ;  /* 0x000007020a0a7810 */ /* 0x000fe20007ffe0ff */
        /* <DEDUP_REMOVED lines=31> */
[----:B0-----:R-:W-:Y:S05]  /*1cda0*/  @P2 BRA `(.L_x_2791) ;  /* 0x0000000000282947 */ /* 0x001fea0003800000 */
[----:B------:R-:W-:Y:S05]  /*1cdb0*/  @!P1 BRA `(.L_x_2792) ;  /* 0x0000000000049947 */ /* 0x000fea0003800000 */
[----:B------:R-:W-:Y:S01]  /*1cdc0*/  BPT.TRAP 0x1 ;  /* 0x000000040000795c */ /* 0x000fe20000300000 */
.L_x_2792:
[----:B------:R-:W-:Y:S01]  /*1cdd0*/  SHF.L.U32 R7, R7, 0x1f, RZ ;  /* 0x0000001f07077819 */ /* 0x000fe200000006ff */
[----:B------:R-:W-:-:S04]  /*1cde0*/  IMAD R10, R8, 0x8, R18 ;  /* 0x00000008080a7824 */ /* 0x000fc800078e0212 */
[----:B------:R0:W1:Y:S01]  /*1cdf0*/  SYNCS.PHASECHK.TRANS64.TRYWAIT P2, [R10+URZ+0x29850], R7 ;  /* 0x029850070a0075a7 */ /* 0x000062000804017f */
[----:B------:R-:W-:Y:S05]  /*1ce00*/  @!P1 BRA `(.L_x_2793) ;  /* 0x0000000000049947 */ /* 0x000fea0003800000 */
[----:B------:R-:W-:Y:S01]  /*1ce10*/  BPT.TRAP 0x1 ;  /* 0x000000040000795c */ /* 0x000fe20000300000 */
.L_x_2793:
[----:B-1----:R-:W-:Y:S05]  /*1ce20*/  @P2 BRA `(.L_x_2791) ;  /* 0x0000000000082947 */ /* 0x002fea0003800000 */
[----:B------:R-:W1:Y:S02]  /*1ce30*/  SYNCS.PHASECHK.TRANS64.TRYWAIT P2, [R10+URZ+0x29850], R7 ;  /* 0x029850070a0075a7 */ /* 0x000e64000804017f */
[----:B-1----:R-:W-:Y:S05]  /*1ce40*/  @!P2 BRA `(.L_x_2794) ;  /* 0x000001300090a947 */ /* 0x002fea0003800000 */
.L_x_2791:
[----:B01----:R-:W-:Y:S01]  /*1ce50*/  VIADD R7, R18, 0x400 ;  /* 0x0000040012077836 */ /* 0x003fe20000000000 */
[----:B------:R-:W-:Y:S01]  /*1ce60*/  MOV R11, 0xc0000010 ;  /* 0xc0000010000b7802 */ /* 0x000fe20000000f00 */
[----:B------:R-:W-:Y:S05]  /*1ce70*/  WARPSYNC.ALL ;  /* 0x0000000000007948 */ /* 0x000fea0003800000 */
[----:B------:R-:W-:Y:S01]  /*1ce80*/  SHF.R.U32.HI R7, RZ, 0x4, R7 ;  /* 0x00000004ff077819 */ /* 0x000fe20000011607 */
[----:B------:R-:W-:Y:S01]  /*1ce90*/  WARPGROUP.ARRIVE ;  /* 0x00000000000079c5 */ /* 0x000fe20000000000 */
[----:B------:R-:W-:Y:S01]  /*1cea0*/  R2UR UR7, R11 ;  /* 0x000000000b0772ca */ /* 0x000fe200000e0000 */
[----:B------:R-:W-:Y:S01]  /*1ceb0*/  IMAD.MOV.U32 R13, RZ, RZ, -0x3ffffff0 ;  /* 0xc0000010ff0d7424 */ /* 0x000fe200078e00ff */
[----:B------:R-:W-:-:S03]  /*1cec0*/  LOP3.LUT R7, R7, 0x3fff, RZ, 0xc0, !PT ;  /* 0x00003fff07077812 */ /* 0x000fc600078ec0ff */
[----:B------:R-:W0:Y:S01]  /*1ced0*/  S2R R15, SR_TID.X ;  /* 0x00000000000f7919 */ /* 0x000e220000002100 */
[----:B------:R-:W-:Y:S02]  /*1cee0*/  MOV R11, 0xc0000010 ;  /* 0xc0000010000b7802 */ /* 0x000fe40000000f00 */
[----:B------:R-:W-:-:S05]  /*1cef0*/  LOP3.LUT R7, R7, 0x10000, RZ, 0xfc, !PT ;  /* 0x0001000007077812 */ /* 0x000fca00078efcff */
[----:B------:R-:W-:-:S04]  /*1cf00*/  IMAD R10, R8, 0x500, R7 ;  /* 0x00000500080a7824 */ /* 0x000fc800078e0207 */
[C---:B------:R-:W-:Y:S01]  /*1cf10*/  VIADD R12, R10.reuse, 0x100 ;  /* 0x000001000a0c7836 */ /* 0x040fe20000000000 */
[----:B------:R-:W-:-:S13]  /*1cf20*/  R2UR UR6, R10 ;  /* 0x000000000a0672ca */ /* 0x000fda00000e0000 */
[----:B------:R-:W-:Y:S01]  /*1cf30*/  QGMMA.64x128x32.F32.E4M3.E4M3 R24, R184, gdesc[UR4], R24, gsb0 ;  /* 0x01e00004b8187df3 */ /* 0x000fe20008000818 */
[----:B------:R-:W-:Y:S01]  /*1cf40*/  R2UR UR6, R12 ;  /* 0x000000000c0672ca */ /* 0x000fe200000e0000 */
[----:B------:R-:W-:Y:S01]  /*1cf50*/  VIADD R12, R10, 0x200 ;  /* 0x000002000a0c7836 */ /* 0x000fe20000000000 */
[----:B------:R-:W-:Y:S02]  /*1cf60*/  R2UR UR7, R13 ;  /* 0x000000000d0772ca */ /* 0x000fe400000e0000 */
[----:B------:R-:W-:Y:S02]  /*1cf70*/  MOV R13, 0xc0000010 ;  /* 0xc0000010000d7802 */ /* 0x000fe40000000f00 */
        /* <DEDUP_REMOVED lines=8> */
[----:B------:R-:W-:Y:S02]  /*1d000*/  IMAD.MOV.U32 R13, RZ, RZ, -0x3ffffff0 ;  /* 0xc0000010ff0d7424 */ /* 0x000fe400078e00ff */
        /* <DEDUP_REMOVED lines=18> */
.L_x_2795:
[----:B------:R-:W1:Y:S01]  /*1d130*/  @P0 LDC R10, c[0x0][0x44c] ;  /* 0x00011300ff0a0b82 */ /* 0x000e620000000800 */
[----:B0-----:R-:W-:Y:S02]  /*1d140*/  IMAD.IADD R7, R218, 0x1, R212 ;  /* 0x00000001da077824 */ /* 0x001fe400078e02d4 */
[C---:B------:R-:W-:Y:S01]  /*1d150*/  FMUL.FTZ R15, R2.reuse, R156 ;  /* 0x0000009c020f7220 */ /* 0x040fe20000410000 */
[C---:B------:R-:W-:Y:S01]  /*1d160*/  FMUL.FTZ R156, R2.reuse, R163 ;  /* 0x000000a3029c7220 */ /* 0x040fe20000410000 */
[C---:B------:R-:W-:Y:S01]  /*1d170*/  FMUL.FTZ R12, R2.reuse, R154 ;  /* 0x0000009a020c7220 */ /* 0x040fe20000410000 */
[C---:B------:R-:W-:Y:S01]  /*1d180*/  FMUL.FTZ R154, R2.reuse, R161 ;  /* 0x000000a1029a7220 */ /* 0x040fe20000410000 */
[----:B------:R-:W-:Y:S02]  /*1d190*/  IMAD.MOV.U32 R161, RZ, RZ, -0xa0 ;  /* 0xffffff60ffa17424 */ /* 0x000fe400078e00ff */
[C---:B------:R-:W-:Y:S01]  /*1d1a0*/  FMUL.FTZ R13, R2.reuse, R155 ;  /* 0x0000009b020d7220 */ /* 0x040fe20000410000 */
[----:B------:R-:W0:Y:S01]  /*1d1b0*/  @P0 LDC R11, c[0x0][0x450] ;  /* 0x00011400ff0b0b82 */ /* 0x000e220000000800 */
[C---:B------:R-:W-:Y:S01]  /*1d1c0*/  FMUL.FTZ R155, R2.reuse, R162 ;  /* 0x000000a2029b7220 */ /* 0x040fe20000410000 */
[----:B------:R-:W-:Y:S01]  /*1d1d0*/  FMUL.FTZ R20, R2, R157 ;  /* 0x0000009d02147220 */ /* 0x000fe20000410000 */
[----:B------:R-:W-:-:S02]  /*1d1e0*/  IMAD R162, R6, R161, 0x1 ;  /* 0x0000000106a27424 */ /* 0x000fc400078e02a1 */
[C---:B------:R-:W-:Y:S01]  /*1d1f0*/  FMUL.FTZ R161, R2.reuse, R92 ;  /* 0x0000005c02a17220 */ /* 0x040fe20000410000 */
[C---:B------:R-:W-:Y:S01]  /*1d200*/  FMUL.FTZ R21, R2.reuse, R158 ;  /* 0x0000009e02157220 */ /* 0x040fe20000410000 */
[C---:B------:R-:W-:Y:S01]  /*1d210*/  FMUL.FTZ R157, R2.reuse, R164 ;  /* 0x000000a4029d7220 */ /* 0x040fe20000410000 */
[----:B------:R-:W-:Y:S02]  /*1d220*/  IMAD R92, R217, -0x2, R162 ;  /* 0xfffffffed95c7824 */ /* 0x000fe400078e02a2 */
[C---:B------:R-:W-:Y:S01]  /*1d230*/  FMUL.FTZ R158, R2.reuse, R165 ;  /* 0x000000a5029e7220 */ /* 0x040fe20000410000 */
[----:B------:R-:W-:Y:S01]  /*1d240*/  MUFU.TANH R15, R15 ;  /* 0x0000000f000f7308 */ /* 0x000fe20000002400 */
[C---:B------:R-:W-:Y:S01]  /*1d250*/  FMUL.FTZ R136, R2.reuse, R136 ;  /* 0x0000008802887220 */ /* 0x040fe20000410000 */
[C---:B------:R-:W-:Y:S01]  /*1d260*/  FMUL.FTZ R137, R2.reuse, R137 ;  /* 0x0000008902897220 */ /* 0x040fe20000410000 */
[----:B------:R-:W-:Y:S01]  /*1d270*/  IADD3 R92, -R213, R92, R214 ;  /* 0x0000005cd55c7210 */ /* 0x000fe20007ffe1d6 */
[C---:B------:R-:W-:Y:S01]  /*1d280*/  FMUL.FTZ R140, R2.reuse, R140 ;  /* 0x0000008c028c7220 */ /* 0x040fe20000410000 */
[C---:B------:R-:W-:Y:S01]  /*1d290*/  FMUL.FTZ R141, R2.reuse, R141 ;  /* 0x0000008d028d7220 */ /* 0x040fe20000410000 */
[C---:B------:R-:W-:Y:S01]  /*1d2a0*/  FMUL.FTZ R164, R2.reuse, R93 ;  /* 0x0000005d02a47220 */ /* 0x040fe20000410000 */
[----:B-1----:R-:W-:Y:S01]  /*1d2b0*/  @P0 IMAD.HI.U32 R10, R7, R10, RZ ;  /* 0x0000000a070a0227 */ /* 0x002fe200078e00ff */
[----:B------:R-:W-:Y:S03]  /*1d2c0*/  MUFU.TANH R20, R20 ;  /* 0x0000001400147308 */ /* 0x000fe60000002400 */
[C---:B------:R-:W-:Y:S01]  /*1d2d0*/  FMUL.FTZ R144, R2.reuse, R144 ;  /* 0x0000009002907220 */ /* 0x040fe20000410000 */
[C---:B------:R-:W-:Y:S01]  /*1d2e0*/  FMUL.FTZ R145, R2.reuse, R145 ;  /* 0x0000009102917220 */ /* 0x040fe20000410000 */
[C---:B------:R-:W-:Y:S01]  /*1d2f0*/  FMUL.FTZ R148, R2.reuse, R148 ;  /* 0x0000009402947220 */ /* 0x040fe20000410000 */
[C---:B------:R-:W-:Y:S01]  /*1d300*/  FMUL.FTZ R149, R2.reuse, R149 ;  /* 0x0000009502957220 */ /* 0x040fe20000410000 */
[C---:B------:R-:W-:Y:S01]  /*1d310*/  FMUL.FTZ R120, R2.reuse, R120 ;  /* 0x0000007802787220 */ /* 0x040fe20000410000 */
[C---:B------:R-:W-:Y:S01]  /*1d320*/  FMUL.FTZ R121, R2.reuse, R121 ;  /* 0x0000007902797220 */ /* 0x040fe20000410000 */
[----:B0-----:R-:W-:Y:S01]  /*1d330*/  @P0 SHF.R.U32.HI R7, RZ, R11, R10 ;  /* 0x0000000bff070219 */ /* 0x001fe2000001160a */
[C---:B------:R-:W-:Y:S01]  /*1d340*/  FMUL.FTZ R10, R2.reuse, R152 ;  /* 0x00000098020a7220 */ /* 0x040fe20000410000 */
[C---:B------:R-:W-:Y:S01]  /*1d350*/  FMUL.FTZ R11, R2.reuse, R153 ;  /* 0x00000099020b7220 */ /* 0x040fe20000410000 */
[C---:B------:R-:W-:Y:S01]  /*1d360*/  FMUL.FTZ R153, R2.reuse, R160 ;  /* 0x000000a002997220 */ /* 0x040fe20000410000 */
[----:B------:R-:W-:Y:S01]  /*1d370*/  MUFU.TANH R154, R154 ;  /* 0x0000009a009a7308 */ /* 0x000fe20000002400 */
[----:B------:R-:W0:Y:S01]  /*1d380*/  SHFL.IDX PT, R163, R7, RZ, 0x1c1f ;  /* 0x001c1fff07a37589 */ /* 0x000e2200000e0000 */
        /* <DEDUP_REMOVED lines=23> */
[----:B0-----:R-:W-:-:S02]  /*1d500*/  IMAD.IADD R93, R92, 0x1, R163 ;  /* 0x000000015c5d7824 */ /* 0x001fc400078e02a3 */
[C---:B------:R-:W-:Y:S01]  /*1d510*/  FMUL.FTZ R165, R2.reuse, R111 ;  /* 0x0000006f02a57220 */ /* 0x040fe20000410000 */
[----:B------:R-:W0:Y:S01]  /*1d520*/  SHFL.IDX PT, R7, R7, 0x1, 0x1c1f ;  /* 0x003c1f0007077f89 */ /* 0x000e2200000e0000 */
[C---:B------:R-:W-:Y:S01]  /*1d530*/  FMUL.FTZ R138, R2.reuse, R138 ;  /* 0x0000008a028a7220 */ /* 0x040fe20000410000 */
[C---:B------:R-:W-:Y:S01]  /*1d540*/  FMUL.FTZ R139, R2.reuse, R139 ;  /* 0x0000008b028b7220 */ /* 0x040fe20000410000 */
[C---:B------:R-:W-:Y:S01]  /*1d550*/  ISETP.GT.AND P4, PT, R93.reuse, RZ, PT ;  /* 0x000000ff5d00720c */ /* 0x040fe20003f84270 */
[C---:B------:R-:W-:Y:S01]  /*1d560*/  FMUL.FTZ R142, R2.reuse, R142 ;  /* 0x0000008e028e7220 */ /* 0x040fe20000410000 */
[----:B------:R-:W4:Y:S01]  /*1d570*/  MUFU.TANH R157, R157 ;  /* 0x0000009d009d7308 */ /* 0x000f220000002400 */
[C---:B------:R-:W-:Y:S01]  /*1d580*/  ISETP.GT.AND P5, PT, R93.reuse, 0x1, PT ;  /* 0x000000015d00780c */ /* 0x040fe20003fa4270 */
[C---:B------:R-:W-:Y:S01]  /*1d590*/  FMUL.FTZ R146, R2.reuse, R146 ;  /* 0x0000009202927220 */ /* 0x040fe20000410000 */
[C---:B------:R-:W-:Y:S01]  /*1d5a0*/  ISETP.GT.AND P2, PT, R93.reuse, 0x8, PT ;  /* 0x000000085d00780c */ /* 0x040fe20003f44270 */
[C---:B------:R-:W-:Y:S01]  /*1d5b0*/  FMUL.FTZ R122, R2.reuse, R122 ;  /* 0x0000007a027a7220 */ /* 0x040fe20000410000 */
[----:B------:R-:W-:Y:S01]  /*1d5c0*/  ISETP.GT.AND P3, PT, R93, 0x9, PT ;  /* 0x000000095d00780c */ /* 0x000fe20003f64270 */
[----:B------:R-:W-:Y:S01]  /*1d5d0*/  FMUL.FTZ R123, R2, R123 ;  /* 0x0000007b027b7220 */ /* 0x000fe20000410000 */
[----:B-1----:R-:W-:Y:S01]  /*1d5e0*/  FSEL R10, R10, -INF , P4 ;  /* 0xff8000000a0a7808 */ /* 0x002fe20002000000 */
[----:B------:R-:W1:Y:S01]  /*1d5f0*/  MUFU.TANH R158, R158 ;  /* 0x0000009e009e7308 */ /* 0x000e620000002400 */
[----:B--2---:R-:W-:Y:S01]  /*1d600*/  FSEL R11, R11, -INF , P5 ;  /* 0xff8000000b0b7808 */ /* 0x004fe20002800000 */
[C---:B------:R-:W-:Y:S01]  /*1d610*/  FMUL.FTZ R126, R2.reuse, R126 ;  /* 0x0000007e027e7220 */ /* 0x040fe20000410000 */
[----:B------:R-:W-:Y:S01]  /*1d620*/  FSEL R15, R15, -INF , P2 ;  /* 0xff8000000f0f7808 */ /* 0x000fe20001000000 */
[----:B------:R-:W-:Y:S01]  /*1d630*/  FMUL.FTZ R160, R2, R167 ;  /* 0x000000a702a07220 */ /* 0x000fe20000410000 */
[----:B------:R-:W-:Y:S01]  /*1d640*/  FSEL R20, R20, -INF , P3 ;  /* 0xff80000014147808 */ /* 0x000fe20001800000 */
[C---:B------:R-:W-:Y:S01]  /*1d650*/  FMUL.FTZ R127, R2.reuse, R127 ;  /* 0x0000007f027f7220 */ /* 0x040fe20000410000 */
[C---:B------:R-:W-:Y:S01]  /*1d660*/  ISETP.GT.AND P4, PT, R93.reuse, 0x10, PT ;  /* 0x000000105d00780c */ /* 0x040fe20003f84270 */
[----:B------:R-:W2:Y:S01]  /*1d670*/  MUFU.TANH R136, R136 ;  /* 0x0000008800887308 */ /* 0x000ea20000002400 */
[C---:B------:R-:W-:Y:S01]  /*1d680*/  ISETP.GT.AND P5, PT, R93.reuse, 0x11, PT ;  /* 0x000000115d00780c */ /* 0x040fe20003fa4270 */
[C---:B------:R-:W-:Y:S01]  /*1d690*/  FMUL.FTZ R130, R2.reuse, R130 ;  /* 0x0000008202827220 */ /* 0x040fe20000410000 */
[C---:B------:R-:W-:Y:S01]  /*1d6a0*/  ISETP.GT.AND P2, PT, R93.reuse, 0x18, PT ;  /* 0x000000185d00780c */ /* 0x040fe20003f44270 */
[C---:B------:R-:W-:Y:S01]  /*1d6b0*/  FMUL.FTZ R131, R2.reuse, R131 ;  /* 0x0000008302837220 */ /* 0x040fe20000410000 */
[----:B------:R-:W-:Y:S01]  /*1d6c0*/  ISETP.GT.AND P3, PT, R93, 0x19, PT ;  /* 0x000000195d00780c */ /* 0x000fe20003f64270 */
[----:B------:R-:W-:Y:S01]  /*1d6d0*/  FMUL.FTZ R143, R2, R143 ;  /* 0x0000008f028f7220 */ /* 0x000fe20000410000 */
[----:B---3--:R-:W-:Y:S01]  /*1d6e0*/  FSEL R153, R153, -INF , P4 ;  /* 0xff80000099997808 */ /* 0x008fe20002000000 */
[----:B------:R-:W3:Y:S01]  /*1d6f0*/  MUFU.TANH R137, R137 ;  /* 0x0000008900897308 */ /* 0x000ee20000002400 */
[----:B------:R-:W-:Y:S01]  /*1d700*/  FSEL R154, R154, -INF , P5 ;  /* 0xff8000009a9a7808 */ /* 0x000fe20002800000 */
[C---:B------:R-:W-:Y:S01]  /*1d710*/  FMUL.FTZ R134, R2.reuse, R134 ;  /* 0x0000008602867220 */ /* 0x040fe20000410000 */
[----:B----4-:R-:W-:Y:S01]  /*1d720*/  FSEL R157, R157, -INF , P2 ;  /* 0xff8000009d9d7808 */ /* 0x010fe20001000000 */
[----:B------:R-:W-:Y:S01]  /*1d730*/  FMUL.FTZ R135, R2, R135 ;  /* 0x0000008702877220 */ /* 0x000fe20000410000 */
[----:B-1----:R-:W-:Y:S01]  /*1d740*/  FSEL R158, R158, -INF , P3 ;  /* 0xff8000009e9e7808 */ /* 0x002fe20001800000 */
[C---:B------:R-:W-:Y:S01]  /*1d750*/  FMUL.FTZ R106, R2.reuse, R106 ;  /* 0x0000006a026a7220 */ /* 0x040fe20000410000 */
[C---:B------:R-:W-:Y:S01]  /*1d760*/  ISETP.GT.AND P4, PT, R93.reuse, 0x20, PT ;  /* 0x000000205d00780c */ /* 0x040fe20003f84270 */
[----:B------:R-:W1:Y:S01]  /*1d770*/  MUFU.TANH R140, R140 ;  /* 0x0000008c008c7308 */ /* 0x000e620000002400 */
[C---:B------:R-:W-:Y:S01]  /*1d780*/  ISETP.GT.AND P5, PT, R93.reuse, 0x21, PT ;  /* 0x000000215d00780c */ /* 0x040fe20003fa4270 */
[C---:B------:R-:W-:Y:S01]  /*1d790*/  FMUL.FTZ R107, R2.reuse, R107 ;  /* 0x0000006b026b7220 */ /* 0x040fe20000410000 */
[C---:B------:R-:W-:Y:S01]  /*1d7a0*/  ISETP.GT.AND P2, PT, R93.reuse, 0x28, PT ;  /* 0x000000285d00780c */ /* 0x040fe20003f44270 */
[C---:B------:R-:W-:Y:S01]  /*1d7b0*/  FMUL.FTZ R110, R2.reuse, R110 ;  /* 0x0000006e026e7220 */ /* 0x040fe20000410000 */
[----:B------:R-:W-:Y:S01]  /*1d7c0*/  ISETP.GT.AND P3, PT, R93, 0x29, PT ;  /* 0x000000295d00780c */ /* 0x000fe20003f64270 */
[----:B------:R-:W-:Y:S01]  /*1d7d0*/  FMUL.FTZ R114, R2, R114 ;  /* 0x0000007202727220 */ /* 0x000fe20000410000 */
[----:B--2---:R-:W-:Y:S01]  /*1d7e0*/  FSEL R136, R136, -INF , P4 ;  /* 0xff80000088887808 */ /* 0x004fe20002000000 */
[----:B------:R-:W2:Y:S01]  /*1d7f0*/  MUFU.TANH R141, R141 ;  /* 0x0000008d008d7308 */ /* 0x000ea20000002400 */
[----:B---3--:R-:W-:Y:S01]  /*1d800*/  FSEL R137, R137, -INF , P5 ;  /* 0xff80000089897808 */ /* 0x008fe20002800000 */
[C---:B------:R-:W-:Y:S01]  /*1d810*/  FMUL.FTZ R115, R2.reuse, R115 ;  /* 0x0000007302737220 */ /* 0x040fe20000410000 */
[C---:B------:R-:W-:Y:S01]  /*1d820*/  ISETP.GT.AND P4, PT, R93.reuse, 0x30, PT ;  /* 0x000000305d00780c */ /* 0x040fe20003f84270 */
[C---:B------:R-:W-:Y:S01]  /*1d830*/  FMUL.FTZ R118, R2.reuse, R118 ;  /* 0x0000007602767220 */ /* 0x040fe20000410000 */
[C---:B------:R-:W-:Y:S01]  /*1d840*/  ISETP.GT.AND P5, PT, R93.reuse, 0x31, PT ;  /* 0x000000315d00780c */ /* 0x040fe20003fa4270 */
[----:B------:R-:W-:Y:S01]  /*1d850*/  FMUL.FTZ R119, R2, R119 ;  /* 0x0000007702777220 */ /* 0x000fe20000410000 */
[----:B0-----:R-:W-:Y:S01]  /*1d860*/  IADD3 R92, R92, R7, RZ ;  /* 0x000000075c5c7210 */ /* 0x001fe20007ffe0ff */
[----:B------:R-:W0:Y:S01]  /*1d870*/  MUFU.TANH R144, R144 ;  /* 0x0000009000907308 */ /* 0x000e220000002400 */
[----:B-1----:R-:W-:Y:S01]  /*1d880*/  FSEL R140, R140, -INF , P2 ;  /* 0xff8000008c8c7808 */ /* 0x002fe20001000000 */
[C---:B------:R-:W-:Y:S01]  /*1d890*/  FMUL.FTZ R7, R2.reuse, R103 ;  /* 0x0000006702077220 */ /* 0x040fe20000410000 */
[----:B------:R-:W-:Y:S01]  /*1d8a0*/  ISETP.GT.AND P2, PT, R93, 0x38, PT ;  /* 0x000000385d00780c */ /* 0x000fe20003f44270 */
[C---:B------:R-:W-:Y:S01]  /*1d8b0*/  FMUL.FTZ R91, R2.reuse, R91 ;  /* 0x0000005b025b7220 */ /* 0x040fe20000410000 */
[----:B------:R-:W-:Y:S01]  /*1d8c0*/  UMOV UR51, UR50 ;  /* 0x0000003200337c82 */ /* 0x000fe20008000000 */
[C---:B------:R-:W-:Y:S01]  /*1d8d0*/  FMUL.FTZ R94, R2.reuse, R94 ;  /* 0x0000005e025e7220 */ /* 0x040fe20000410000 */
[C---:B------:R-:W-:Y:S01]  /*1d8e0*/  FMUL.FTZ R95, R2.reuse, R95 ;  /* 0x0000005f025f7220 */ /* 0x040fe20000410000 */
[----:B------:R-:W1:Y:S01]  /*1d8f0*/  MUFU.TANH R145, R145 ;  /* 0x0000009100917308 */ /* 0x000e620000002400 */
[----:B--2---:R-:W-:Y:S01]  /*1d900*/  FSEL R141, R141, -INF , P3 ;  /* 0xff8000008d8d7808 */ /* 0x004fe20001800000 */
[C---:B------:R-:W-:Y:S01]  /*1d910*/  FMUL.FTZ R98, R2.reuse, R98 ;  /* 0x0000006202627220 */ /* 0x040fe20000410000 */
[----:B------:R-:W-:Y:S01]  /*1d920*/  ISETP.GT.AND P3, PT, R93, 0x39, PT ;  /* 0x000000395d00780c */ /* 0x000fe20003f64270 */
[C---:B------:R-:W-:Y:S01]  /*1d930*/  FMUL.FTZ R99, R2.reuse, R99 ;  /* 0x0000006302637220 */ /* 0x040fe20000410000 */
[----:B------:R-:W-:-:S03]  /*1d940*/  FMUL.FTZ R102, R2, R102 ;  /* 0x0000006602667220 */ /* 0x000fc60000410000 */
[----:B------:R-:W2:Y:S01]  /*1d950*/  MUFU.TANH R148, R148 ;  /* 0x0000009400947308 */ /* 0x000ea20000002400 */
[----:B0-----:R-:W-:Y:S02]  /*1d960*/  FSEL R144, R144, -INF , P4 ;  /* 0xff80000090907808 */ /* 0x001fe40002000000 */
[----:B------:R-:W-:-:S05]  /*1d970*/  ISETP.GT.AND P4, PT, R93, 0x40, PT ;  /* 0x000000405d00780c */ /* 0x000fca0003f84270 */
[----:B------:R-:W0:Y:S01]  /*1d980*/  MUFU.TANH R149, R149 ;  /* 0x0000009500957308 */ /* 0x000e220000002400 */
[----:B-1----:R-:W-:Y:S02]  /*1d990*/  FSEL R145, R145, -INF , P5 ;  /* 0xff80000091917808 */ /* 0x002fe40002800000 */
[----:B------:R-:W-:-:S05]  /*1d9a0*/  ISETP.GT.AND P5, PT, R93, 0x41, PT ;  /* 0x000000415d00780c */ /* 0x000fca0003fa4270 */
[----:B------:R-:W1:Y:S01]  /*1d9b0*/  MUFU.TANH R120, R120 ;  /* 0x0000007800787308 */ /* 0x000e620000002400 */
[----:B--2---:R-:W-:Y:S02]  /*1d9c0*/  FSEL R148, R148, -INF , P2 ;  /* 0xff80000094947808 */ /* 0x004fe40001000000 */
[----:B------:R-:W-:-:S05]  /*1d9d0*/  ISETP.GT.AND P2, PT, R93, 0x48, PT ;  /* 0x000000485d00780c */ /* 0x000fca0003f44270 */
        /* <DEDUP_REMOVED lines=54> */
[----:B------:R2:W3:Y:S01]  /*1dd40*/  MUFU.TANH R147, R164 ;  /* 0x000000a400937308 */ /* 0x0004e20000002400 */
[----:B0-----:R-:W-:Y:S02]  /*1dd50*/  FSEL R89, R89, -INF , P5 ;  /* 0xff80000059597808 */ /* 0x001fe40002800000 */
[----:B------:R-:W-:-:S05]  /*1dd60*/  ISETP.GT.AND P5, PT, R93, 0x91, PT ;  /* 0x000000915d00780c */ /* 0x000fca0003fa4270 */
[----:B------:R-:W-:Y:S01]  /*1dd70*/  MUFU.TANH R96, R96 ;  /* 0x0000006000607308 */ /* 0x000fe20000002400 */
[----:B--2---:R-:W-:Y:S02]  /*1dd80*/  FMNMX.FTZ R164, R10, R5, !PT ;  /* 0x000000050aa47209 */ /* 0x004fe40007810000 */
[----:B-1----:R-:W-:Y:S02]  /*1dd90*/  FSEL R161, R161, -INF , P2 ;  /* 0xff800000a1a17808 */ /* 0x002fe40001000000 */
[----:B------:R-:W-:Y:S02]  /*1dda0*/  FMNMX.FTZ R164, R11, R164, !PT ;  /* 0x000000a40ba47209 */ /* 0x000fe40007810000 */
[----:B------:R-:W-:Y:S01]  /*1ddb0*/  ISETP.GT.AND P2, PT, R93, 0x98, PT ;  /* 0x000000985d00780c */ /* 0x000fe20003f44270 */
[----:B------:R-:W-:Y:S01]  /*1ddc0*/  MUFU.TANH R12, R12 ;  /* 0x0000000c000c7308 */ /* 0x000fe20000002400 */
[----:B------:R-:W-:Y:S02]  /*1ddd0*/  FMNMX.FTZ R163, R15, R164, !PT ;  /* 0x000000a40fa37209 */ /* 0x000fe40007810000 */
[----:B---3--:R-:W-:-:S02]  /*1dde0*/  FSEL R147, R147, -INF , P3 ;  /* 0xff80000093937808 */ /* 0x008fc40001800000 */
[----:B------:R-:W-:Y:S01]  /*1ddf0*/  FMNMX.FTZ R164, R20, R163, !PT ;  /* 0x000000a314a47209 */ /* 0x000fe20007810000 */
[C---:B------:R-:W-:Y:S01]  /*1de00*/  FMUL.FTZ R163, R2.reuse, R100 ;  /* 0x0000006402a37220 */ /* 0x040fe20000410000 */
[----:B------:R-:W-:Y:S01]  /*1de10*/  ISETP.GT.AND P3, PT, R93, 0x99, PT ;  /* 0x000000995d00780c */ /* 0x000fe20003f64270 */
[C---:B------:R-:W-:Y:S01]  /*1de20*/  FMUL.FTZ R93, R2.reuse, R150 ;  /* 0x00000096025d7220 */ /* 0x040fe20000410000 */
[----:B------:R-:W-:Y:S01]  /*1de30*/  FMUL.FTZ R150, R2, R151 ;  /* 0x0000009702967220 */ /* 0x000fe20000410000 */
[----:B------:R-:W-:Y:S01]  /*1de40*/  FMNMX.FTZ R151, R153, R164, !PT ;  /* 0x000000a499977209 */ /* 0x000fe20007810000 */
[----:B------:R-:W-:Y:S03]  /*1de50*/  MUFU.TANH R13, R13 ;  /* 0x0000000d000d7308 */ /* 0x000fe60000002400 */
[----:B------:R-:W-:-:S04]  /*1de60*/  FMNMX.FTZ R164, R154, R151, !PT ;  /* 0x000000979aa47209 */ /* 0x000fc80007810000 */
[----:B------:R-:W-:Y:S01]  /*1de70*/  FMNMX.FTZ R151, R157, R164, !PT ;  /* 0x000000a49d977209 */ /* 0x000fe20007810000 */
[----:B------:R-:W0:Y:S03]  /*1de80*/  MUFU.TANH R163, R163 ;  /* 0x000000a300a37308 */ /* 0x000e260000002400 */
[----:B------:R-:W-:-:S04]  /*1de90*/  FMNMX.FTZ R151, R158, R151, !PT ;  /* 0x000000979e977209 */ /* 0x000fc80007810000 */
[----:B------:R-:W-:Y:S01]  /*1dea0*/  FMNMX.FTZ R164, R136, R151, !PT ;  /* 0x0000009788a47209 */ /* 0x000fe20007810000 */
[----:B------:R-:W1:Y:S03]  /*1deb0*/  MUFU.TANH R21, R21 ;  /* 0x0000001500157308 */ /* 0x000e660000002400 */
[----:B------:R-:W-:-:S04]  /*1dec0*/  FMNMX.FTZ R151, R137, R164, !PT ;  /* 0x000000a489977209 */ /* 0x000fc80007810000 */
[----:B------:R-:W-:Y:S01]  /*1ded0*/  FMNMX.FTZ R164, R140, R151, !PT ;  /* 0x000000978ca47209 */ /* 0x000fe20007810000 */
[----:B------:R-:W-:Y:S03]  /*1dee0*/  MUFU.TANH R155, R155 ;  /* 0x0000009b009b7308 */ /* 0x000fe60000002400 */
        /* <DEDUP_REMOVED lines=24> */
[----:B------:R-:W-:Y:S01]  /*1e070*/  FMNMX.FTZ R151, R109, R164, !PT ;  /* 0x000000a46d977209 */ /* 0x000fe20007810000 */
[----:B------:R-:W-:-:S03]  /*1e080*/  FMUL.FTZ R164, R2, R97 ;  /* 0x0000006102a47220 */ /* 0x000fc60000410000 */
[----:B------:R-:W-:Y:S01]  /*1e090*/  FMNMX.FTZ R166, R112, R151, !PT ;  /* 0x0000009770a67209 */ /* 0x000fe20007810000 */
[----:B------:R-:W-:Y:S01]  /*1e0a0*/  FMUL.FTZ R151, R2, R101 ;  /* 0x0000006502977220 */ /* 0x000fe20000410000 */
[----:B0-----:R-:W-:Y:S01]  /*1e0b0*/  FSEL R101, R163, -INF , P2 ;  /* 0xff800000a3657808 */ /* 0x001fe20001000000 */
[----:B------:R-:W0:Y:S01]  /*1e0c0*/  MUFU.TANH R164, R164 ;  /* 0x000000a400a47308 */ /* 0x000e220000002400 */
[----:B------:R-:W-:Y:S02]  /*1e0d0*/  FMNMX.FTZ R97, R113, R166, !PT ;  /* 0x000000a671617209 */ /* 0x000fe40007810000 */
[----:B------:R-:W-:Y:S02]  /*1e0e0*/  ISETP.GT.AND P2, PT, R92, 0x9, PT ;  /* 0x000000095c00780c */ /* 0x000fe40003f44270 */
[----:B------:R-:W-:-:S03]  /*1e0f0*/  FMNMX.FTZ R166, R116, R97, !PT ;  /* 0x0000006174a67209 */ /* 0x000fc60007810000 */
[----:B------:R-:W2:Y:S01]  /*1e100*/  MUFU.TANH R151, R151 ;  /* 0x0000009700977308 */ /* 0x000ea20000002400 */
[----:B------:R-:W-:-:S04]  /*1e110*/  FMNMX.FTZ R97, R117, R166, !PT ;  /* 0x000000a675617209 */ /* 0x000fc80007810000 */
[----:B------:R-:W-:Y:S02]  /*1e120*/  FMNMX.FTZ R100, R88, R97, !PT ;  /* 0x0000006158647209 */ /* 0x000fe40007810000 */
[----:B------:R-:W-:Y:S01]  /*1e130*/  FSEL R97, R96, -INF , P4 ;  /* 0xff80000060617808 */ /* 0x000fe20002000000 */
[----:B------:R-:W3:Y:S01]  /*1e140*/  MUFU.TANH R150, R150 ;  /* 0x0000009600967308 */ /* 0x000ee20000002400 */
[----:B------:R-:W-:Y:S02]  /*1e150*/  FMNMX.FTZ R100, R89, R100, !PT ;  /* 0x0000006459647209 */ /* 0x000fe40007810000 */
[----:B------:R-:W-:Y:S02]  /*1e160*/  ISETP.GT.AND P4, PT, R92, 0x8, PT ;  /* 0x000000085c00780c */ /* 0x000fe40003f84270 */
[----:B------:R-:W-:Y:S02]  /*1e170*/  FMNMX.FTZ R100, R161, R100, !PT ;  /* 0x00000064a1647209 */ /* 0x000fe40007810000 */
[----:B-1----:R-:W-:Y:S01]  /*1e180*/  FSEL R21, R21, -INF , P4 ;  /* 0xff80000015157808 */ /* 0x002fe20002000000 */
[----:B------:R-:W1:Y:S01]  /*1e190*/  MUFU.TANH R152, R152 ;  /* 0x0000009800987308 */ /* 0x000e620000002400 */
[----:B------:R-:W-:-:S02]  /*1e1a0*/  FMNMX.FTZ R166, R147, R100, !PT ;  /* 0x0000006493a67209 */ /* 0x000fc40007810000 */
[----:B0-----:R-:W-:Y:S02]  /*1e1b0*/  FSEL R100, R164, -INF , P5 ;  /* 0xff800000a4647808 */ /* 0x001fe40002800000 */
[----:B------:R-:W-:Y:S02]  /*1e1c0*/  FMNMX.FTZ R111, R97, R166, !PT ;  /* 0x000000a6616f7209 */ /* 0x000fe40007810000 */
[----:B------:R-:W-:Y:S01]  /*1e1d0*/  ISETP.GT.AND P5, PT, R92, RZ, PT ;  /* 0x000000ff5c00720c */ /* 0x000fe20003fa4270 */
[----:B------:R-:W0:Y:S01]  /*1e1e0*/  MUFU.TANH R122, R122 ;  /* 0x0000007a007a7308 */ /* 0x000e220000002400 */
[----:B------:R-:W-:Y:S02]  /*1e1f0*/  FMNMX.FTZ R164, R100, R111, !PT ;  /* 0x0000006f64a47209 */ /* 0x000fe40007810000 */
[----:B--2---:R-:W-:Y:S01]  /*1e200*/  FSEL R111, R151, -INF , P3 ;  /* 0xff800000976f7808 */ /* 0x004fe20001800000 */
[----:B------:R-:W-:Y:S01]  /*1e210*/  FMUL.FTZ R151, R2, R90 ;  /* 0x0000005a02977220 */ /* 0x000fe20000410000 */
[----:B------:R-:W-:-:S02]  /*1e220*/  FMNMX.FTZ R164, R101, R164, !PT ;  /* 0x000000a465a47209 */ /* 0x000fc40007810000 */
[----:B------:R-:W-:Y:S01]  /*1e230*/  FSEL R103, R12, -INF , P5 ;  /* 0xff8000000c677808 */ /* 0x000fe20002800000 */
[----:B------:R-:W2:Y:S01]  /*1e240*/  MUFU.TANH R123, R123 ;  /* 0x0000007b007b7308 */ /* 0x000ea20000002400 */
[----:B------:R-:W-:Y:S02]  /*1e250*/  FMNMX.FTZ R164, R111, R164, !PT ;  /* 0x000000a46fa47209 */ /* 0x000fe40007810000 */
[C---:B------:R-:W-:Y:S02]  /*1e260*/  ISETP.GT.AND P3, PT, R92.reuse, 0x1, PT ;  /* 0x000000015c00780c */ /* 0x040fe40003f64270 */
[----:B------:R-:W-:Y:S01]  /*1e270*/  ISETP.GT.AND P5, PT, R92, 0x10, PT ;  /* 0x000000105c00780c */ /* 0x000fe20003fa4270 */
[----:B------:R-:W4:Y:S01]  /*1e280*/  SHFL.BFLY PT, R163, R164, 0x2, 0x1f ;  /* 0x0c401f00a4a37f89 */ /* 0x000f2200000e0000 */
[----:B------:R-:W-:Y:S01]  /*1e290*/  FSEL R13, R13, -INF , P3 ;  /* 0xff8000000d0d7808 */ /* 0x000fe20001800000 */
[----:B------:R-:W5:Y:S01]  /*1e2a0*/  MUFU.TANH R126, R126 ;  /* 0x0000007e007e7308 */ /* 0x000f620000002400 */
[----:B------:R-:W-:-:S02]  /*1e2b0*/  FSEL R155, R155, -INF , P5 ;  /* 0xff8000009b9b7808 */ /* 0x000fc40002800000 */
[C---:B------:R-:W-:Y:S02]  /*1e2c0*/  ISETP.GT.AND P3, PT, R92.reuse, 0x11, PT ;  /* 0x000000115c00780c */ /* 0x040fe40003f64270 */
[C---:B------:R-:W-:Y:S02]  /*1e2d0*/  ISETP.GT.AND P4, PT, R92.reuse, 0x18, PT ;  /* 0x000000185c00780c */ /* 0x040fe40003f84270 */
[----:B------:R-:W-:Y:S01]  /*1e2e0*/  ISETP.GT.AND P5, PT, R92, 0x20, PT ;  /* 0x000000205c00780c */ /* 0x000fe20003fa4270 */
[----:B------:R-:W5:Y:S01]  /*1e2f0*/  MUFU.TANH R160, R160 ;  /* 0x000000a000a07308 */ /* 0x000f620000002400 */
[----:B------:R-:W-:Y:S02]  /*1e300*/  FSEL R156, R156, -INF , P3 ;  /* 0xff8000009c9c7808 */ /* 0x000fe40001800000 */
[----:B------:R-:W-:Y:S02]  /*1e310*/  FSEL R159, R159, -INF , P4 ;  /* 0xff8000009f9f7808 */ /* 0x000fe40002000000 */
[----:B------:R-:W-:-:S02]  /*1e320*/  FSEL R138, R138, -INF , P5 ;  /* 0xff8000008a8a7808 */ /* 0x000fc40002800000 */
[C---:B------:R-:W-:Y:S01]  /*1e330*/  ISETP.GT.AND P3, PT, R92.reuse, 0x21, PT ;  /* 0x000000215c00780c */ /* 0x040fe20003f64270 */
[----:B------:R-:W5:Y:S01]  /*1e340*/  MUFU.TANH R127, R127 ;  /* 0x0000007f007f7308 */ /* 0x000f620000002400 */
[C---:B------:R-:W-:Y:S02]  /*1e350*/  ISETP.GT.AND P4, PT, R92.reuse, 0x28, PT ;  /* 0x000000285c00780c */ /* 0x040fe40003f84270 */
[----:B------:R-:W-:Y:S02]  /*1e360*/  ISETP.GT.AND P5, PT, R92, 0x30, PT ;  /* 0x000000305c00780c */ /* 0x000fe40003fa4270 */
[----:B------:R-:W-:Y:S02]  /*1e370*/  FSEL R139, R139, -INF , P3 ;  /* 0xff8000008b8b7808 */ /* 0x000fe40001800000 */
[----:B----4-:R-:W-:Y:S01]  /*1e380*/  FMNMX.FTZ R163, R164, R163, !PT ;  /* 0x000000a3a4a37209 */ /* 0x010fe20007810000 */
[----:B------:R-:W4:Y:S01]  /*1e390*/  MUFU.TANH R130, R130 ;  /* 0x0000008200827308 */ /* 0x000f220000002400 */
[----:B------:R-:W-:-:S02]  /*1e3a0*/  FSEL R142, R142, -INF , P4 ;  /* 0xff8000008e8e7808 */ /* 0x000fc40002000000 */
[----:B------:R-:W-:Y:S01]  /*1e3b0*/  FSEL R146, R146, -INF , P5 ;  /* 0xff80000092927808 */ /* 0x000fe20002800000 */
[----:B------:R-:W4:Y:S01]  /*1e3c0*/  SHFL.BFLY PT, R90, R163, 0x1, 0x1f ;  /* 0x0c201f00a35a7f89 */ /* 0x000f2200000e0000 */
[C---:B------:R-:W-:Y:S02]  /*1e3d0*/  ISETP.GT.AND P3, PT, R92.reuse, 0x31, PT ;  /* 0x000000315c00780c */ /* 0x040fe40003f64270 */
[C---:B------:R-:W-:Y:S01]  /*1e3e0*/  ISETP.GT.AND P4, PT, R92.reuse, 0x38, PT ;  /* 0x000000385c00780c */ /* 0x040fe20003f84270 */
[----:B------:R-:W4:Y:S01]  /*1e3f0*/  MUFU.TANH R131, R131 ;  /* 0x0000008300837308 */ /* 0x000f220000002400 */
[----:B------:R-:W-:Y:S02]  /*1e400*/  ISETP.GT.AND P5, PT, R92, 0x39, PT ;  /* 0x000000395c00780c */ /* 0x000fe40003fa4270 */
[----:B------:R-:W-:Y:S02]  /*1e410*/  FSEL R162, R162, -INF , P3 ;  /* 0xff800000a2a27808 */ /* 0x000fe40001800000 */
[----:B------:R-:W-:-:S02]  /*1e420*/  FSEL R93, R93, -INF , P4 ;  /* 0xff8000005d5d7808 */ /* 0x000fc40002000000 */
[----:B---3--:R-:W-:Y:S01]  /*1e430*/  FSEL R150, R150, -INF , P5 ;  /* 0xff80000096967808 */ /* 0x008fe20002800000 */
[----:B------:R-:W3:Y:S01]  /*1e440*/  MUFU.TANH R143, R143 ;  /* 0x0000008f008f7308 */ /* 0x000ee20000002400 */
[C---:B------:R-:W-:Y:S02]  /*1e450*/  ISETP.GT.AND P3, PT, R92.reuse, 0x40, PT ;  /* 0x000000405c00780c */ /* 0x040fe40003f64270 */
[C---:B------:R-:W-:Y:S02]  /*1e460*/  ISETP.GT.AND P4, PT, R92.reuse, 0x41, PT ;  /* 0x000000415c00780c */ /* 0x040fe40003f84270 */
[----:B------:R-:W-:Y:S02]  /*1e470*/  ISETP.GT.AND P5, PT, R92, 0x48, PT ;  /* 0x000000485c00780c */ /* 0x000fe40003fa4270 */
[----:B-1----:R-:W-:Y:S01]  /*1e480*/  FSEL R152, R152, -INF , P2 ;  /* 0xff80000098987808 */ /* 0x002fe20001000000 */
[----:B------:R-:W1:Y:S01]  /*1e490*/  MUFU.TANH R134, R134 ;  /* 0x0000008600867308 */ /* 0x000e620000002400 */
[----:B------:R-:W-:-:S02]  /*1e4a0*/  ISETP.GT.AND P2, PT, R92, 0x19, PT ;  /* 0x000000195c00780c */ /* 0x000fc40003f44270 */
[----:B0-----:R-:W-:Y:S02]  /*1e4b0*/  FSEL R122, R122, -INF , P3 ;  /* 0xff8000007a7a7808 */ /* 0x001fe40001800000 */
[----:B--2---:R-:W-:Y:S02]  /*1e4c0*/  FSEL R123, R123, -INF , P4 ;  /* 0xff8000007b7b7808 */ /* 0x004fe40002000000 */
[----:B-----5:R-:W-:Y:S01]  /*1e4d0*/  FSEL R126, R126, -INF , P5 ;  /* 0xff8000007e7e7808 */ /* 0x020fe20002800000 */
[----:B------:R-:W0:Y:S01]  /*1e4e0*/  MUFU.TANH R135, R135 ;  /* 0x0000008700877308 */ /* 0x000e220000002400 */
[C---:B------:R-:W-:Y:S02]  /*1e4f0*/  ISETP.GT.AND P3, PT, R92.reuse, 0x49, PT ;  /* 0x000000495c00780c */ /* 0x040fe40003f64270 */
[C---:B------:R-:W-:Y:S02]  /*1e500*/  ISETP.GT.AND P4, PT, R92.reuse, 0x50, PT ;  /* 0x000000505c00780c */ /* 0x040fe40003f84270 */
[----:B------:R-:W-:-:S02]  /*1e510*/  ISETP.GT.AND P5, PT, R92, 0x51, PT ;  /* 0x000000515c00780c */ /* 0x000fc40003fa4270 */
[----:B----4-:R-:W-:Y:S01]  /*1e520*/  FMNMX.FTZ R90, R163, R90, !PT ;  /* 0x0000005aa35a7209 */ /* 0x010fe20007810000 */
[----:B------:R-:W2:Y:S01]  /*1e530*/  MUFU.TANH R106, R106 ;  /* 0x0000006a006a7308 */ /* 0x000ea20000002400 */
[----:B------:R-:W-:Y:S01]  /*1e540*/  FSEL R160, R160, -INF , P2 ;  /* 0xff800000a0a07808 */ /* 0x000fe20001000000 */
[----:B------:R-:W-:Y:S01]  /*1e550*/  IMAD.U32 R163, RZ, RZ, UR51 ;  /* 0x00000033ffa37e24 */ /* 0x000fe2000f8e00ff */
[----:B------:R-:W-:Y:S02]  /*1e560*/  ISETP.GT.AND P2, PT, R92, 0x29, PT ;  /* 0x000000295c00780c */ /* 0x000fe40003f44270 */
[----:B------:R-:W-:Y:S01]  /*1e570*/  FSEL R127, R127, -INF , P3 ;  /* 0xff8000007f7f7808 */ /* 0x000fe20001800000 */
[----:B------:R-:W-:-:S01]  /*1e580*/  FFMA.FTZ R12, R90, R163, -8 ;  /* 0xc10000005a0c7423 */ /* 0x000fc200000100a3 */
[----:B------:R-:W-:Y:S01]  /*1e590*/  FSEL R130, R130, -INF , P4 ;  /* 0xff80000082827808 */ /* 0x000fe20002000000 */
[----:B------:R-:W4:Y:S01]  /*1e5a0*/  MUFU.TANH R107, R107 ;  /* 0x0000006b006b7308 */ /* 0x000f220000002400 */
[----:B------:R-:W-:-:S02]  /*1e5b0*/  FSEL R131, R131, -INF , P5 ;  /* 0xff80000083837808 */ /* 0x000fc40002800000 */
[C---:B------:R-:W-:Y:S02]  /*1e5c0*/  ISETP.GT.AND P3, PT, R92.reuse, 0x58, PT ;  /* 0x000000585c00780c */ /* 0x040fe40003f64270 */
[C---:B------:R-:W-:Y:S02]  /*1e5d0*/  ISETP.GT.AND P4, PT, R92.reuse, 0x59, PT ;  /* 0x000000595c00780c */ /* 0x040fe40003f84270 */
[----:B------:R-:W-:Y:S01]  /*1e5e0*/  ISETP.GT.AND P5, PT, R92, 0x60, PT ;  /* 0x000000605c00780c */ /* 0x000fe20003fa4270 */
[----:B------:R-:W5:Y:S01]  /*1e5f0*/  MUFU.TANH R110, R110 ;  /* 0x0000006e006e7308 */ /* 0x000f620000002400 */
[----:B---3--:R-:W-:Y:S02]  /*1e600*/  FSEL R143, R143, -INF , P2 ;  /* 0xff8000008f8f7808 */ /* 0x008fe40001000000 */
[----:B------:R-:W-:Y:S02]  /*1e610*/  FSETP.NEU.FTZ.AND P2, PT, R90, -INF , PT ;  /* 0xff8000005a00780b */ /* 0x000fe40003f5d000 */
[----:B-1----:R-:W-:-:S02]  /*1e620*/  FSEL R134, R134, -INF , P3 ;  /* 0xff80000086867808 */ /* 0x002fc40001800000 */
[----:B0-----:R-:W-:Y:S01]  /*1e630*/  FSEL R135, R135, -INF , P4 ;  /* 0xff80000087877808 */ /* 0x001fe20002000000 */
[----:B------:R0:W1:Y:S01]  /*1e640*/  MUFU.TANH R96, R165 ;  /* 0x000000a500607308 */ /* 0x0000620000002400 */
[----:B--2---:R-:W-:Y:S02]  /*1e650*/  FSEL R106, R106, -INF , P5 ;  /* 0xff8000006a6a7808 */ /* 0x004fe40002800000 */
[C---:B------:R-:W-:Y:S02]  /*1e660*/  ISETP.GT.AND P3, PT, R92.reuse, 0x61, PT ;  /* 0x000000615c00780c */ /* 0x040fe40003f64270 */
[C---:B------:R-:W-:Y:S02]  /*1e670*/  ISETP.GT.AND P4, PT, R92.reuse, 0x68, PT ;  /* 0x000000685c00780c */ /* 0x040fe40003f84270 */
[----:B------:R-:W-:Y:S01]  /*1e680*/  ISETP.GT.AND P5, PT, R92, 0x69, PT ;  /* 0x000000695c00780c */ /* 0x000fe20003fa4270 */
[----:B------:R-:W2:Y:S01]  /*1e690*/  MUFU.TANH R114, R114 ;  /* 0x0000007200727308 */ /* 0x000ea20000002400 */
[----:B------:R-:W-:Y:S01]  /*1e6a0*/  FSEL R12, R12, RZ, P2 ;  /* 0x000000ff0c0c7208 */ /* 0x000fe20001000000 */
[----:B0-----:R-:W-:Y:S01]  /*1e6b0*/  IMAD.U32 R165, RZ, RZ, UR38 ;  /* 0x00000026ffa57e24 */ /* 0x001fe2000f8e00ff */
[----:B----4-:R-:W-:-:S02]  /*1e6c0*/  FSEL R107, R107, -INF , P3 ;  /* 0xff8000006b6b7808 */ /* 0x010fc40001800000 */
[----:B-----5:R-:W-:Y:S01]  /*1e6d0*/  FSEL R110, R110, -INF , P4 ;  /* 0xff8000006e6e7808 */ /* 0x020fe20002000000 */
[----:B------:R-:W-:-:S01]  /*1e6e0*/  FFMA.FTZ R163, R153, UR51, -R12 ;  /* 0x0000003399a37c23 */ /* 0x000fc2000801080c */
[----:B------:R-:W-:Y:S01]  /*1e6f0*/  ISETP.GT.AND P3, PT, R92, 0x70, PT ;  /* 0x000000705c00780c */ /* 0x000fe20003f64270 */
[----:B------:R-:W0:Y:S01]  /*1e700*/  MUFU.TANH R115, R115 ;  /* 0x0000007300737308 */ /* 0x000e220000002400 */
[----:B-1----:R-:W-:Y:S01]  /*1e710*/  FSEL R96, R96, -INF , P5 ;  /* 0xff80000060607808 */ /* 0x002fe20002800000 */
[--C-:B------:R-:W-:Y:S01]  /*1e720*/  FFMA.FTZ R164, R157, UR51, -R12.reuse ;  /* 0x000000339da47c23 */ /* 0x100fe2000801080c */
[----:B------:R-:W-:Y:S01]  /*1e730*/  ISETP.GT.AND P4, PT, R92, 0x71, PT ;  /* 0x000000715c00780c */ /* 0x000fe20003f84270 */
[--C-:B------:R-:W-:Y:S01]  /*1e740*/  FFMA.FTZ R10, R10, UR51, -R12.reuse ;  /* 0x000000330a0a7c23 */ /* 0x100fe2000801080c */
[----:B------:R-:W-:Y:S01]  /*1e750*/  ISETP.GT.AND P5, PT, R92, 0x78, PT ;  /* 0x000000785c00780c */ /* 0x000fe20003fa4270 */
[--C-:B------:R-:W-:Y:S01]  /*1e760*/  FFMA.FTZ R11, R11, UR51, -R12.reuse ;  /* 0x000000330b0b7c23 */ /* 0x100fe2000801080c */
[----:B------:R-:W-:-:S01]  /*1e770*/  FFMA.FTZ R15, R15, UR51, -R12 ;  /* 0x000000330f0f7c23 */ /* 0x000fc2000801080c */
[----:B------:R-:W1:Y:S01]  /*1e780*/  MUFU.TANH R118, R118 ;  /* 0x0000007600767308 */ /* 0x000e620000002400 */
[----:B--2---:R-:W-:Y:S01]  /*1e790*/  FSEL R114, R114, -INF , P3 ;  /* 0xff80000072727808 */ /* 0x004fe20001800000 */
[--C-:B------:R-:W-:Y:S01]  /*1e7a0*/  FFMA.FTZ R20, R20, UR51, -R12.reuse ;  /* 0x0000003314147c23 */ /* 0x100fe2000801080c */
[----:B------:R-:W-:Y:S01]  /*1e7b0*/  ISETP.GT.AND P3, PT, R92, 0x79, PT ;  /* 0x000000795c00780c */ /* 0x000fe20003f64270 */
[--C-:B------:R-:W-:Y:S01]  /*1e7c0*/  FFMA.FTZ R154, R154, UR51, -R12.reuse ;  /* 0x000000339a9a7c23 */ /* 0x100fe2000801080c */
[----:B------:R-:W-:-:S01]  /*1e7d0*/  FFMA.FTZ R136, R136, UR51, -R12 ;  /* 0x0000003388887c23 */ /* 0x000fc2000801080c */
[--C-:B------:R-:W-:Y:S01]  /*1e7e0*/  FFMA.FTZ R137, R137, UR51, -R12.reuse ;  /* 0x0000003389897c23 */ /* 0x100fe2000801080c */
[----:B------:R-:W-:-:S01]  /*1e7f0*/  FFMA.FTZ R140, R140, UR51, -R12 ;  /* 0x000000338c8c7c23 */ /* 0x000fc2000801080c */
[----:B------:R-:W2:Y:S01]  /*1e800*/  MUFU.TANH R119, R119 ;  /* 0x0000007700777308 */ /* 0x000ea20000002400 */
[----:B0-----:R-:W-:Y:S01]  /*1e810*/  FSEL R153, R115, -INF , P4 ;  /* 0xff80000073997808 */ /* 0x001fe20002000000 */
[--C-:B------:R-:W-:Y:S01]  /*1e820*/  FFMA.FTZ R141, R141, UR51, -R12.reuse ;  /* 0x000000338d8d7c23 */ /* 0x100fe2000801080c */
[----:B------:R-:W-:Y:S01]  /*1e830*/  ISETP.GT.AND P4, PT, R92, 0x80, PT ;  /* 0x000000805c00780c */ /* 0x000fe20003f84270 */
[--C-:B------:R-:W-:Y:S01]  /*1e840*/  FFMA.FTZ R144, R144, UR51, -R12.reuse ;  /* 0x0000003390907c23 */ /* 0x100fe2000801080c */
[----:B------:R-:W-:-:S01]  /*1e850*/  FFMA.FTZ R145, R145, UR51, -R12 ;  /* 0x0000003391917c23 */ /* 0x000fc2000801080c */
[--C-:B------:R-:W-:Y:S01]  /*1e860*/  FFMA.FTZ R148, R148, UR51, -R12.reuse ;  /* 0x0000003394947c23 */ /* 0x100fe2000801080c */
[----:B------:R-:W-:-:S01]  /*1e870*/  FFMA.FTZ R149, R149, UR51, -R12 ;  /* 0x0000003395957c23 */ /* 0x000fc2000801080c */
[----:B------:R-:W0:Y:S01]  /*1e880*/  MUFU.TANH R151, R151 ;  /* 0x0000009700977308 */ /* 0x000e220000002400 */
[----:B-1----:R-:W-:Y:S01]  /*1e890*/  FSEL R118, R118, -INF , P5 ;  /* 0xff80000076767808 */ /* 0x002fe20002800000 */
[--C-:B------:R-:W-:Y:S01]  /*1e8a0*/  FFMA.FTZ R120, R120, UR51, -R12.reuse ;  /* 0x0000003378787c23 */ /* 0x100fe2000801080c */
[----:B------:R-:W-:Y:S01]  /*1e8b0*/  ISETP.GT.AND P5, PT, R92, 0x81, PT ;  /* 0x000000815c00780c */ /* 0x000fe20003fa4270 */
[--C-:B------:R-:W-:Y:S01]  /*1e8c0*/  FFMA.FTZ R121, R121, UR51, -R12.reuse ;  /* 0x0000003379797c23 */ /* 0x100fe2000801080c */
[----:B------:R-:W-:-:S01]  /*1e8d0*/  FFMA.FTZ R124, R124, UR51, -R12 ;  /* 0x000000337c7c7c23 */ /* 0x000fc2000801080c */
        /* <DEDUP_REMOVED lines=28> */
[----:B------:R-:W-:Y:S01]  /*1eaa0*/  FFMA.FTZ R101, R101, UR51, -R12 ;  /* 0x0000003365657c23 */ /* 0x000fe2000801080c */
[----:B------:R-:W-:-:S02]  /*1eab0*/  ISETP.GT.AND P3, PT, R92, 0x91, PT ;  /* 0x000000915c00780c */ /* 0x000fc40003f64270 */
[----:B------:R-:W-:-:S03]  /*1eac0*/  FSEL R166, R90, RZ, P2 ;  /* 0x000000ff5aa67208 */ /* 0x000fc60001000000 */
[----:B------:R2:W-:Y:S01]  /*1ead0*/  MUFU.EX2 R115, R163 ;  /* 0x000000a300737308 */ /* 0x0005e20000000800 */
[----:B0-----:R-:W-:Y:S01]  /*1eae0*/  FSEL R157, R95, -INF , P4 ;  /* 0xff8000005f9d7808 */ /* 0x001fe20002000000 */
[----:B------:R-:W-:Y:S01]  /*1eaf0*/  FADD.FTZ R166, -R166, R5 ;  /* 0x00000005a6a67221 */ /* 0x000fe20000010100 */
[----:B------:R-:W-:-:S05]  /*1eb00*/  ISETP.GT.AND P4, PT, R92, 0x98, PT ;  /* 0x000000985c00780c */ /* 0x000fca0003f84270 */
[----:B------:R-:W0:Y:S01]  /*1eb10*/  MUFU.TANH R99, R99 ;  /* 0x0000006300637308 */ /* 0x000e220000002400 */
[----:B-1----:R-:W-:Y:S02]  /*1eb20*/  FSEL R98, R98, -INF , P5 ;  /* 0xff80000062627808 */ /* 0x002fe40002800000 */
[----:B------:R-:W-:Y:S01]  /*1eb30*/  ISETP.GT.AND P5, PT, R92, 0x99, PT ;  /* 0x000000995c00780c */ /* 0x000fe20003fa4270 */
[----:B------:R-:W-:-:S01]  /*1eb40*/  FFMA.FTZ R92, R158, UR51, -R12 ;  /* 0x000000339e5c7c23 */ /* 0x000fc2000801080c */
[----:B------:R-:W-:-:S03]  /*1eb50*/  FMNMX.FTZ R158, R103, R4, !PT ;  /* 0x00000004679e7209 */ /* 0x000fc60007810000 */
[----:B------:R-:W1:Y:S01]  /*1eb60*/  MUFU.TANH R102, R102 ;  /* 0x0000006600667308 */ /* 0x000e620000002400 */
[----:B------:R-:W-:-:S04]  /*1eb70*/  FMNMX.FTZ R158, R13, R158, !PT ;  /* 0x0000009e0d9e7209 */ /* 0x000fc80007810000 */
[----:B--2---:R-:W-:-:S03]  /*1eb80*/  FMNMX.FTZ R163, R21, R158, !PT ;  /* 0x0000009e15a37209 */ /* 0x004fc60007810000 */
[----:B------:R-:W2:Y:S01]  /*1eb90*/  MUFU.TANH R7, R7 ;  /* 0x0000000700077308 */ /* 0x000ea20000002400 */
[----:B------:R-:W-:Y:S02]  /*1eba0*/  FMNMX.FTZ R158, R152, R163, !PT ;  /* 0x000000a3989e7209 */ /* 0x000fe40007810000 */
[----:B0-----:R-:W-:Y:S02]  /*1ebb0*/  FSEL R99, R99, -INF , P3 ;  /* 0xff80000063637808 */ /* 0x001fe40001800000 */
[----:B------:R-:W-:-:S03]  /*1ebc0*/  FMNMX.FTZ R163, R155, R158, !PT ;  /* 0x0000009e9ba37209 */ /* 0x000fc60007810000 */
[----:B------:R0:W-:Y:S01]  /*1ebd0*/  MUFU.EX2 R95, R164 ;  /* 0x000000a4005f7308 */ /* 0x0001e20000000800 */
[----:B------:R-:W-:Y:S02]  /*1ebe0*/  FMNMX.FTZ R158, R156, R163, !PT ;  /* 0x000000a39c9e7209 */ /* 0x000fe40007810000 */
[----:B-1----:R-:W-:Y:S02]  /*1ebf0*/  FSEL R102, R102, -INF , P4 ;  /* 0xff80000066667808 */ /* 0x002fe40002000000 */
[----:B------:R-:W-:-:S03]  /*1ec00*/  FMNMX.FTZ R163, R159, R158, !PT ;  /* 0x0000009e9fa37209 */ /* 0x000fc60007810000 */
[----:B------:R-:W-:Y:S01]  /*1ec10*/  MUFU.EX2 R10, R10 ;  /* 0x0000000a000a7308 */ /* 0x000fe20000000800 */
[----:B------:R-:W-:Y:S02]  /*1ec20*/  FMNMX.FTZ R163, R160, R163, !PT ;  /* 0x000000a3a0a37209 */ /* 0x000fe40007810000 */
[----:B--2---:R-:W-:Y:S02]  /*1ec30*/  FSEL R7, R7, -INF , P5 ;  /* 0xff80000007077808 */ /* 0x004fe40002800000 */
        /* <DEDUP_REMOVED lines=47> */
[----:B------:R-:W-:-:S05]  /*1ef30*/  FMNMX.FTZ R158, R7, R158, !PT ;  /* 0x0000009e079e7209 */ /* 0x000fca0007810000 */
[----:B------:R-:W1:Y:S02]  /*1ef40*/  SHFL.BFLY PT, R163, R158, 0x2, 0x1f ;  /* 0x0c401f009ea37f89 */ /* 0x000e6400000e0000 */
[----:B------:R-:W-:Y:S08]  /*1ef50*/  MUFU.EX2 R125, R125 ;  /* 0x0000007d007d7308 */ /* 0x000ff00000000800 */
[----:B------:R-:W-:Y:S08]  /*1ef60*/  MUFU.EX2 R128, R128 ;  /* 0x0000008000807308 */ /* 0x000ff00000000800 */
[----:B------:R-:W-:Y:S01]  /*1ef70*/  MUFU.EX2 R129, R129 ;  /* 0x0000008100817308 */ /* 0x000fe20000000800 */
[----:B-1----:R-:W-:Y:S01]  /*1ef80*/  FMNMX.FTZ R163, R158, R163, !PT ;  /* 0x000000a39ea37209 */ /* 0x002fe20007810000 */
[--C-:B------:R-:W-:Y:S01]  /*1ef90*/  FFMA.FTZ R158, R161, UR51, -R12.reuse ;  /* 0x00000033a19e7c23 */ /* 0x100fe2000801080c */
[----:B------:R-:W-:-:S01]  /*1efa0*/  FFMA.FTZ R161, R97, UR51, -R12 ;  /* 0x0000003361a17c23 */ /* 0x000fc2000801080c */
[----:B------:R-:W-:-:S04]  /*1efb0*/  FFMA.FTZ R12, R111, UR51, -R12 ;  /* 0x000000336f0c7c23 */ /* 0x000fc8000801080c */
[----:B------:R-:W-:Y:S01]  /*1efc0*/  MUFU.EX2 R132, R132 ;  /* 0x0000008400847308 */ /* 0x000fe20000000800 */
[----:B0-----:R-:W0:Y:S07]  /*1efd0*/  SHFL.BFLY PT, R164, R163, 0x1, 0x1f ;  /* 0x0c201f00a3a47f89 */ /* 0x001e2e00000e0000 */
[----:B------:R-:W-:Y:S08]  /*1efe0*/  MUFU.EX2 R133, R133 ;  /* 0x0000008500857308 */ /* 0x000ff00000000800 */
[----:B------:R-:W-:Y:S08]  /*1eff0*/  MUFU.EX2 R104, R104 ;  /* 0x0000006800687308 */ /* 0x000ff00000000800 */
        /* <DEDUP_REMOVED lines=12> */
[----:B------:R-:W-:Y:S02]  /*1f0c0*/  IMAD R162, R188, 0x8, R18 ;  /* 0x00000008bca27824 */ /* 0x000fe400078e0212 */
[--C-:B------:R-:W-:Y:S01]  /*1f0d0*/  FFMA.FTZ R163, R127, UR51, -R111.reuse ;  /* 0x000000337fa37c23 */ /* 0x100fe2000801086f */
[----:B------:R-:W-:Y:S01]  /*1f0e0*/  FMUL.FTZ R127, R166, UR51 ;  /* 0x00000033a67f7c20 */ /* 0x000fe20008410000 */
[--C-:B------:R-:W-:Y:S01]  /*1f0f0*/  FFMA.FTZ R103, R103, UR51, -R111.reuse ;  /* 0x0000003367677c23 */ /* 0x100fe2000801086f */
[----:B------:R-:W-:Y:S01]  /*1f100*/  MUFU.EX2 R164, R164 ;  /* 0x000000a400a47308 */ /* 0x000fe20000000800 */
[----:B------:R-:W-:Y:S01]  /*1f110*/  IADD3 R162, R162, 0x29840, RZ ;  /* 0x00029840a2a27810 */ /* 0x000fe20007ffe0ff */
[--C-:B------:R-:W-:Y:S01]  /*1f120*/  FFMA.FTZ R152, R152, UR51, -R111.reuse ;  /* 0x0000003398987c23 */ /* 0x100fe2000801086f */
[----:B------:R-:W-:-:S01]  /*1f130*/  FFMA.FTZ R156, R156, UR51, -R111 ;  /* 0x000000339c9c7c23 */ /* 0x000fc2000801086f */
[--C-:B------:R-:W-:Y:S01]  /*1f140*/  FFMA.FTZ R160, R160, UR51, -R111.reuse ;  /* 0x00000033a0a07c23 */ /* 0x100fe2000801086f */
[----:B------:R-:W-:Y:S01]  /*1f150*/  PRMT R162, R165, 0x654, R162 ;  /* 0x00000654a5a27816 */ /* 0x000fe200000000a2 */
[--C-:B------:R-:W-:Y:S01]  /*1f160*/  FFMA.FTZ R138, R138, UR51, -R111.reuse ;  /* 0x000000338a8a7c23 */ /* 0x100fe2000801086f */
[----:B------:R-:W-:Y:S01]  /*1f170*/  FSEL R165, R97, RZ, P3 ;  /* 0x000000ff61a57208 */ /* 0x000fe20001800000 */
[----:B------:R-:W0:Y:S01]  /*1f180*/  MUFU.EX2 R127, R127 ;  /* 0x0000007f007f7308 */ /* 0x000e220000000800 */
[----:B------:R0:W-:Y:S01]  /*1f190*/  SYNCS.ARRIVE.TRANS64.RED.A1T0 RZ, [R162+URZ], RZ ;  /* 0x000000ffa2ff79a7 */ /* 0x0001e2000810043f */
        /* <DEDUP_REMOVED lines=15> */
[----:B------:R-:W1:Y:S01]  /*1f290*/  MUFU.EX2 R4, R4 ;  /* 0x0000000400047308 */ /* 0x000e620000000800 */
[----:B0-----:R-:W-:-:S01]  /*1f2a0*/  FFMA.FTZ R162, R127, R3, R10 ;  /* 0x000000037fa27223 */ /* 0x001fc2000001000a */
[--C-:B------:R-:W-:Y:S01]  /*1f2b0*/  FFMA.FTZ R135, R135, UR51, -R111.reuse ;  /* 0x0000003387877c23 */ /* 0x100fe2000801086f */
[----:B------:R-:W-:-:S01]  /*1f2c0*/  FFMA.FTZ R106, R106, UR51, -R111 ;  /* 0x000000336a6a7c23 */ /* 0x000fc2000801086f */
[----:B------:R-:W-:Y:S01]  /*1f2d0*/  FFMA.FTZ R107, R107, UR51, -R111 ;  /* 0x000000336b6b7c23 */ /* 0x000fe2000801086f */
[----:B------:R-:W-:-:S01]  /*1f2e0*/  FADD.FTZ R162, R11, R162 ;  /* 0x000000a20ba27221 */ /* 0x000fc20000010000 */
        /* <DEDUP_REMOVED lines=14> */
[----:B------:R-:W-:Y:S01]  /*1f3d0*/  FFMA.FTZ R99, R99, UR51, -R111 ;  /* 0x0000003363637c23 */ /* 0x000fe2000801086f */
[----:B------:R-:W-:-:S01]  /*1f3e0*/  FADD.FTZ R0, R164, R3 ;  /* 0x00000003a4007221 */ /* 0x000fc20000010000 */
[--C-:B------:R-:W-:Y:S01]  /*1f3f0*/  FFMA.FTZ R102, R102, UR51, -R111.reuse ;  /* 0x0000003366667c23 */ /* 0x100fe2000801086f */
[----:B------:R-:W-:-:S01]  /*1f400*/  FFMA.FTZ R7, R7, UR51, -R111 ;  /* 0x0000003307077c23 */ /* 0x000fc2000801086f */
[----:B------:R-:W1:Y:S01]  /*1f410*/  MUFU.EX2 R21, R21 ;  /* 0x0000001500157308 */ /* 0x000e620000000800 */
[----:B------:R-:W-:-:S01]  /*1f420*/  FADD.FTZ R3, R15, R162 ;  /* 0x000000a20f037221 */ /* 0x000fc20000010000 */
[----:B0-----:R-:W-:-:S03]  /*1f430*/  FADD.FTZ R111, R13, R0 ;  /* 0x000000000d6f7221 */ /* 0x001fc60000010000 */
[----:B------:R-:W-:-:S03]  /*1f440*/  FADD.FTZ R0, R20, R3 ;  /* 0x0000000314007221 */ /* 0x000fc60000010000 */
[----:B------:R-:W0:Y:S01]  /*1f450*/  MUFU.EX2 R156, R156 ;  /* 0x0000009c009c7308 */ /* 0x000e220000000800 */
[----:B--2---:R-:W-:-:S01]  /*1f460*/  FADD.FTZ R162, R152, R111 ;  /* 0x0000006f98a27221 */ /* 0x004fc20000010000 */
[----:B------:R-:W-:-:S04]  /*1f470*/  FADD.FTZ R3, R115, R0 ;  /* 0x0000000073037221 */ /* 0x000fc80000010000 */
[----:B------:R-:W-:Y:S02]  /*1f480*/  FADD.FTZ R0, R154, R3 ;  /* 0x000000039a007221 */ /* 0x000fe40000010000 */
[----:B------:R-:W2:Y:S01]  /*1f490*/  MUFU.EX2 R155, R155 ;  /* 0x0000009b009b7308 */ /* 0x000ea20000000800 */
[----:B-1----:R-:W-:-:S01]  /*1f4a0*/  FADD.FTZ R111, R21, R162 ;  /* 0x000000a2156f7221 */ /* 0x002fc20000010000 */
[----:B------:R-:W-:-:S04]  /*1f4b0*/  FADD.FTZ R3, R95, R0 ;  /* 0x000000005f037221 */ /* 0x000fc80000010000 */
[----:B------:R-:W-:Y:S02]  /*1f4c0*/  FADD.FTZ R3, R92, R3 ;  /* 0x000000035c037221 */ /* 0x000fe40000010000 */
[----:B------:R-:W1:Y:S01]  /*1f4d0*/  MUFU.EX2 R160, R160 ;  /* 0x000000a000a07308 */ /* 0x000e620000000800 */
[----:B0-----:R-:W-:-:S01]  /*1f4e0*/  FADD.FTZ R162, R156, R111 ;  /* 0x0000006f9ca27221 */ /* 0x001fc20000010000 */
[----:B------:R-:W-:-:S04]  /*1f4f0*/  FADD.FTZ R0, R136, R3 ;  /* 0x0000000388007221 */ /* 0x000fc80000010000 */
[----:B------:R-:W-:Y:S02]  /*1f500*/  FADD.FTZ R3, R137, R0 ;  /* 0x0000000089037221 */ /* 0x000fe40000010000 */
        /* <DEDUP_REMOVED lines=10> */
[----:B------:R-:W-:-:S06]  /*1f5b0*/  FADD.FTZ R0, R148, R3 ;  /* 0x0000000394007221 */ /* 0x000fcc0000010000 */
[----:B------:R-:W0:Y:S01]  /*1f5c0*/  MUFU.EX2 R143, R143 ;  /* 0x0000008f008f7308 */ /* 0x000e220000000800 */
[----:B--2---:R-:W-:-:S07]  /*1f5d0*/  FADD.FTZ R111, R139, R162 ;  /* 0x000000a28b6f7221 */ /* 0x004fce0000010000 */
[----:B------:R-:W2:Y:S01]  /*1f5e0*/  MUFU.EX2 R146, R146 ;  /* 0x0000009200927308 */ /* 0x000ea20000000800 */
[----:B-1----:R-:W-:-:S07]  /*1f5f0*/  FADD.FTZ R162, R142, R111 ;  /* 0x0000006f8ea27221 */ /* 0x002fce0000010000 */
[----:B------:R-:W1:Y:S08]  /*1f600*/  MUFU.EX2 R159, R159 ;  /* 0x0000009f009f7308 */ /* 0x000e700000000800 */
[----:B------:R-:W3:Y:S08]  /*1f610*/  MUFU.EX2 R93, R93 ;  /* 0x0000005d005d7308 */ /* 0x000ef00000000800 */
[----:B------:R-:W4:Y:S08]  /*1f620*/  MUFU.EX2 R150, R150 ;  /* 0x0000009600967308 */ /* 0x000f300000000800 */
[----:B------:R0:W-:Y:S08]  /*1f630*/  MUFU.EX2 R5, R163 ;  /* 0x000000a300057308 */ /* 0x0001f00000000800 */
[----:B------:R-:W5:Y:S01]  /*1f640*/  MUFU.EX2 R122, R122 ;  /* 0x0000007a007a7308 */ /* 0x000f620000000800 */
[----:B0-----:R-:W-:-:S04]  /*1f650*/  FADD.FTZ R163, R143, R162 ;  /* 0x000000a28fa37221 */ /* 0x001fc80000010000 */
[----:B--2---:R-:W-:Y:S01]  /*1f660*/  FADD.FTZ R162, R146, R163 ;  /* 0x000000a392a27221 */ /* 0x004fe20000010000 */
[----:B------:R-:W-:-:S02]  /*1f670*/  FADD.FTZ R163, R149, R0 ;  /* 0x0000000095a37221 */ /* 0x000fc40000010000 */
[----:B------:R-:W0:Y:S01]  /*1f680*/  MUFU.EX2 R123, R123 ;  /* 0x0000007b007b7308 */ /* 0x000e220000000800 */
[----:B-1----:R-:W-:-:S01]  /*1f690*/  FADD.FTZ R162, R159, R162 ;  /* 0x000000a29fa27221 */ /* 0x002fc20000010000 */
[----:B------:R-:W-:-:S03]  /*1f6a0*/  FADD.FTZ R0, R120, R163 ;  /* 0x000000a378007221 */ /* 0x000fc60000010000 */
[----:B---3--:R-:W-:-:S03]  /*1f6b0*/  FADD.FTZ R3, R93, R162 ;  /* 0x000000a25d037221 */ /* 0x008fc60000010000 */
[----:B------:R-:W1:Y:S01]  /*1f6c0*/  MUFU.EX2 R126, R126 ;  /* 0x0000007e007e7308 */ /* 0x000e620000000800 */
[----:B----4-:R-:W-:-:S07]  /*1f6d0*/  FADD.FTZ R3, R150, R3 ;  /* 0x0000000396037221 */ /* 0x010fce0000010000 */
[----:B------:R-:W2:Y:S08]  /*1f6e0*/  MUFU.EX2 R130, R130 ;  /* 0x0000008200827308 */ /* 0x000eb00000000800 */
[----:B------:R5:W-:Y:S08]  /*1f6f0*/  MUFU.EX2 R111, R96 ;  /* 0x00000060006f7308 */ /* 0x000bf00000000800 */
[----:B------:R-:W3:Y:S01]  /*1f700*/  MUFU.EX2 R131, R131 ;  /* 0x0000008300837308 */ /* 0x000ee20000000800 */
[----:B-----5:R-:W-:-:S01]  /*1f710*/  FADD.FTZ R96, R122, R3 ;  /* 0x000000037a607221 */ /* 0x020fc20000010000 */
[----:B------:R-:W-:-:S03]  /*1f720*/  FADD.FTZ R3, R121, R0 ;  /* 0x0000000079037221 */ /* 0x000fc60000010000 */
[----:B0-----:R-:W-:Y:S01]  /*1f730*/  FADD.FTZ R163, R123, R96 ;  /* 0x000000607ba37221 */ /* 0x001fe20000010000 */
[----:B------:R-:W-:-:S02]  /*1f740*/  FADD.FTZ R0, R124, R3 ;  /* 0x000000037c007221 */ /* 0x000fc40000010000 */
[----:B------:R-:W0:Y:S01]  /*1f750*/  MUFU.EX2 R134, R134 ;  /* 0x0000008600867308 */ /* 0x000e220000000800 */
[----:B-1----:R-:W-:-:S01]  /*1f760*/  FADD.FTZ R96, R126, R163 ;  /* 0x000000a37e607221 */ /* 0x002fc20000010000 */
[----:B------:R-:W-:-:S03]  /*1f770*/  FADD.FTZ R3, R125, R0 ;  /* 0x000000007d037221 */ /* 0x000fc60000010000 */
[----:B------:R-:W-:Y:S01]  /*1f780*/  FADD.FTZ R163, R5, R96 ;  /* 0x0000006005a37221 */ /* 0x000fe20000010000 */
[----:B------:R-:W-:-:S02]  /*1f790*/  FADD.FTZ R0, R128, R3 ;  /* 0x0000000380007221 */ /* 0x000fc40000010000 */
[----:B------:R-:W1:Y:S01]  /*1f7a0*/  MUFU.EX2 R135, R135 ;  /* 0x0000008700877308 */ /* 0x000e620000000800 */
[----:B--2---:R-:W-:-:S01]  /*1f7b0*/  FADD.FTZ R96, R130, R163 ;  /* 0x000000a382607221 */ /* 0x004fc20000010000 */
[----:B------:R-:W-:-:S03]  /*1f7c0*/  FADD.FTZ R3, R129, R0 ;  /* 0x0000000081037221 */ /* 0x000fc60000010000 */
[----:B---3--:R-:W-:Y:S01]  /*1f7d0*/  FADD.FTZ R163, R131, R96 ;  /* 0x0000006083a37221 */ /* 0x008fe20000010000 */
[----:B------:R-:W-:-:S02]  /*1f7e0*/  FADD.FTZ R0, R132, R3 ;  /* 0x0000000384007221 */ /* 0x000fc40000010000 */
        /* <DEDUP_REMOVED lines=35> */
[----:B-1----:R-:W-:-:S06]  /*1fa20*/  FADD.FTZ R0, R88, R3 ;  /* 0x0000000358007221 */ /* 0x002fcc0000010000 */
[----:B------:R-:W0:Y:S01]  /*1fa30*/  MUFU.EX2 R158, R158 ;  /* 0x0000009e009e7308 */ /* 0x000e220000000800 */
[----:B--2---:R-:W-:-:S04]  /*1fa40*/  FADD.FTZ R3, R151, R162 ;  /* 0x000000a297037221 */ /* 0x004fc80000010000 */
[----:B------:R-:W-:-:S03]  /*1fa50*/  FADD.FTZ R3, R96, R3 ;  /* 0x0000000360037221 */ /* 0x000fc60000010000 */
        /* <DEDUP_REMOVED lines=26> */
.L_x_2796:
        /* <DEDUP_REMOVED lines=9> */
[-C--:B------:R-:W-:Y:S01]  /*1fc90*/  FMUL.FTZ R30, R30, R4.reuse ;  /* 0x000000041e1e7220 */ /* 0x080fe20000410000 */
[----:B------:R-:W-:Y:S01]  /*1fca0*/  IADD3 R5, R5, 0x29860, RZ ;  /* 0x0002986005057810 */ /* 0x000fe20007ffe0ff */
[-C--:B------:R-:W-:Y:S01]  /*1fcb0*/  FMUL.FTZ R31, R31, R4.reuse ;  /* 0x000000041f1f7220 */ /* 0x080fe20000410000 */
        /* <DEDUP_REMOVED lines=98> */
[----:B------:R-:W-:Y:S01]  /*202e0*/  VIADD R6, R6, 0xffffffff ;  /* 0xffffffff06067836 */ /* 0x000fe20000000000 */
[----:B------:R-:W-:Y:S01]  /*202f0*/  MOV R7, R194 ;  /* 0x000000c200077202 */ /* 0x000fe20000000f00 */
[----:B------:R-:W-:-:S02]  /*20300*/  IMAD.MOV.U32 R4, RZ, RZ, R97 ;  /* 0x000000ffff047224 */ /* 0x000fc400078e0061 */
[----:B0-----:R-:W-:Y:S02]  /*20310*/  IMAD.MOV.U32 R5, RZ, RZ, R90 ;  /* 0x000000ffff057224 */ /* 0x001fe400078e005a */
[----:B------:R-:W-:Y:S01]  /*20320*/  IMAD.MOV.U32 R8, RZ, RZ, R188 ;  /* 0x000000ffff087224 */ /* 0x000fe200078e00bc */
[----:B------:R-:W-:Y:S06]  /*20330*/  @P2 BRA `(.L_x_2797) ;  /* 0xffffffb800242947 */ /* 0x000fec000383ffff */
.L_x_2785:
[----:B------:R-:W-:-:S13]  /*20340*/  ISETP.GE.AND P0, PT, R6, RZ, PT ;  /* 0x000000ff0600720c */ /* 0x000fda0003f06270 */
[----:B------:R-:W-:Y:S05]  /*20350*/  @!P0 BRA `(.L_x_2798) ;  /* 0x0000003c00108947 */ /* 0x000fea0003800000 */
[----:B------:R-:W-:Y:S01]  /*20360*/  IMAD.MOV.U32 R4, RZ, RZ, R97 ;  /* 0x000000ffff047224 */ /* 0x000fe200078e0061 */
[----:B------:R-:W-:Y:S01]  /*20370*/  MOV R7, R194 ;  /* 0x000000c200077202 */ /* 0x000fe20000000f00 */
[----:B------:R-:W-:Y:S02]  /*20380*/  IMAD.MOV.U32 R5, RZ, RZ, R90 ;  /* 0x000000ffff057224 */ /* 0x000fe400078e005a */
[----:B------:R-:W-:-:S07]  /*20390*/  IMAD.MOV.U32 R8, RZ, RZ, R188 ;  /* 0x000000ffff087224 */ /* 0x000fce00078e00bc */
.L_x_2810:
        /* <DEDUP_REMOVED lines=10> */
.L_x_2800:
[----:B------:R-:W-:Y:S01]  /*20440*/  IMAD R10, R188, 0x8, R18 ;  /* 0x00000008bc0a7824 */ /* 0x000fe200078e0212 */
[----:B------:R-:W-:-:S04]  /*20450*/  SHF.L.U32 R11, R194, 0x1f, RZ ;  /* 0x0000001fc20b7819 */ /* 0x000fc800000006ff */
[----:B------:R0:W1:Y:S01]  /*20460*/  SYNCS.PHASECHK.TRANS64.TRYWAIT P0, [R10+URZ+0x29830], R11 ;  /* 0x0298300b0a0075a7 */ /* 0x000062000800017f */
[----:B------:R-:W-:Y:S05]  /*20470*/  @!P1 BRA `(.L_x_2801) ;  /* 0x0000000000049947 */ /* 0x000fea0003800000 */
[----:B------:R-:W-:Y:S01]  /*20480*/  BPT.TRAP 0x1 ;  /* 0x000000040000795c */ /* 0x000fe20000300000 */
.L_x_2801:
[----:B------:R-:W-:Y:S04]  /*20490*/  BSSY B0, `(.L_x_2799) ;  /* 0x0000004000007945 */ /* 0x000fe80003800000 */
[----:B-1----:R-:W-:Y:S05]  /*204a0*/  @P0 BRA `(.L_x_2802) ;  /* 0x0000000000080947 */ /* 0x002fea0003800000 */
[----:B------:R-:W1:Y:S02]  /*204b0*/  SYNCS.PHASECHK.TRANS64.TRYWAIT P0, [R10+URZ+0x29830], R11 ;  /* 0x0298300b0a0075a7 */ /* 0x000e64000800017f */
[----:B-1----:R-:W-:Y:S05]  /*204c0*/  @!P0 BRA `(.L_x_2803) ;  /* 0x000000fc00048947 */ /* 0x002fea0003800000 */
.L_x_2802:
[----:B------:R-:W-:Y:S05]  /*204d0*/  BSYNC B0 ;  /* 0x0000000000007941 */ /* 0x000fea0003800000 */
.L_x_2799:
[----:B01----:R-:W0:Y:S01]  /*204e0*/  S2R R10, SR_TID.X ;  /* 0x00000000000a7919 */ /* 0x003e220000002100 */
[----:B------:R-:W-:Y:S05]  /*204f0*/  WARPSYNC.ALL ;  /* 0x0000000000007948 */ /* 0x000fea0003800000 */
[----:B------:R-:W-:Y:S01]  /*20500*/  IMAD.MOV.U32 R11, RZ, RZ, -0x7fffffe0 ;  /* 0x80000020ff0b7424 */ /* 0x000fe200078e00ff */
[----:B------:R-:W-:Y:S01]  /*20510*/  UMOV UR44, UR24 ;  /* 0x00000018002c7c82 */ /* 0x000fe20008000000 */
[----:B------:R-:W-:Y:S01]  /*20520*/  UMOV UR45, UR25 ;  /* 0x00000019002d7c82 */ /* 0x000fe20008000000 */
[----:B------:R-:W-:Y:S01]  /*20530*/  MOV R13, 0x80000020 ;  /* 0x80000020000d7802 */ /* 0x000fe20000000f00 */
[----:B------:R-:W-:Y:S01]  /*20540*/  UMOV UR40, UR24 ;  /* 0x0000001800287c82 */ /* 0x000fe20008000000 */
[----:B------:R-:W-:Y:S01]  /*20550*/  R2UR UR47, R11 ;  /* 0x000000000b2f72ca */ /* 0x000fe200000e0000 */
[----:B------:R-:W-:Y:S01]  /*20560*/  UMOV UR41, UR25 ;  /* 0x0000001900297c82 */ /* 0x000fe20008000000 */
[C---:B------:R-:W-:Y:S01]  /*20570*/  R2UR UR43, R13.reuse ;  /* 0x000000000d2b72ca */ /* 0x040fe200000e0000 */
[----:B------:R-:W-:Y:S01]  /*20580*/  IMAD.MOV.U32 R21, RZ, RZ, -0x7fffffe0 ;  /* 0x80000020ff157424 */ /* 0x000fe200078e00ff */
[----:B------:R-:W-:Y:S01]  /*20590*/  UMOV UR28, UR24 ;  /* 0x00000018001c7c82 */ /* 0x000fe20008000000 */
[----:B------:R-:W-:Y:S01]  /*205a0*/  IMAD.MOV.U32 R15, RZ, RZ, -0x7fffffe0 ;  /* 0x80000020ff0f7424 */ /* 0x000fe200078e00ff */
        /* <DEDUP_REMOVED lines=55> */
[----:B0-----:R-:W-:-:S06]  /*20920*/  WARPGROUP.ARRIVE ;  /* 0x00000000000079c5 */ /* 0x001fcc0000000000 */
        /* <DEDUP_REMOVED lines=195> */
.L_x_2805:
[----:B------:R-:W-:Y:S01]  /*21560*/  SHF.L.U32 R7, R7, 0x1f, RZ ;  /* 0x0000001f07077819 */ /* 0x000fe200000006ff */
[----:B------:R-:W-:-:S04]  /*21570*/  IMAD R10, R8, 0x8, R18 ;  /* 0x00000008080a7824 */ /* 0x000fc800078e0212 */
[----:B------:R0:W1:Y:S01]  /*21580*/  SYNCS.PHASECHK.TRANS64.TRYWAIT P0, [R10+URZ+0x29850], R7 ;  /* 0x029850070a0075a7 */ /* 0x000062000800017f */
[----:B------:R-:W-:Y:S05]  /*21590*/  @!P1 BRA `(.L_x_2806) ;  /* 0x0000000000049947 */ /* 0x000fea0003800000 */
[----:B------:R-:W-:Y:S01]  /*215a0*/  BPT.TRAP 0x1 ;  /* 0x000000040000795c */ /* 0x000fe20000300000 */
.L_x_2806:
[----:B-1----:R-:W-:Y:S05]  /*215b0*/  @P0 BRA `(.L_x_2804) ;  /* 0x0000000000080947 */ /* 0x002fea0003800000 */
[----:B------:R-:W1:Y:S02]  /*215c0*/  SYNCS.PHASECHK.TRANS64.TRYWAIT P0, [R10+URZ+0x29850], R7 ;  /* 0x029850070a0075a7 */ /* 0x000e64000800017f */
[----:B-1----:R-:W-:Y:S05]  /*215d0*/  @!P0 BRA `(.L_x_2807) ;  /* 0x000000e800d48947 */ /* 0x002fea0003800000 */
.L_x_2804:
        /* <DEDUP_REMOVED lines=46> */
.L_x_2808:
        /* <DEDUP_REMOVED lines=243> */
[----:B0-----:R-:W-:Y:S01]  /*227f0*/  FMNMX.FTZ R163, R161, R90, !PT ;  /* 0x0000005aa1a37209 */ /* 0x001fe20007810000 */
[----:B------:R-:W-:-:S04]  /*22800*/  IMAD.U32 R161, RZ, RZ, UR51 ;  /* 0x00000033ffa17e24 */ /* 0x000fc8000f8e00ff */
[----:B------:R-:W0:Y:S01]  /*22810*/  SHFL.BFLY PT, R90, R163, 0x1, 0x1f ;  /* 0x0c201f00a35a7f89 */ /* 0x000e2200000e0000 */
[----:B-1----:R-:W-:-:S05]  /*22820*/  FMNMX.FTZ R164, R162, R97, !PT ;  /* 0x00000061a2a47209 */ /* 0x002fca0007810000 */
        /* <DEDUP_REMOVED lines=16> */
[--C-:B------:R-:W-:Y:S01]  /*22930*/  FFMA.FTZ R14, R14, UR51, -R161.reuse ;  /* 0x000000330e0e7c23 */ /* 0x100fe200080108a1 */
[----:B------:R-:W-:Y:S01]  /*22940*/  FMUL.FTZ R5, R5, UR51 ;  /* 0x0000003305057c20 */ /* 0x000fe20008410000 */
[----:B------:R-:W-:Y:S01]  /*22950*/  FFMA.FTZ R164, R100, UR51, -R161 ;  /* 0x0000003364a47c23 */ /* 0x000fe200080108a1 */
        /* <DEDUP_REMOVED lines=9> */
[----:B------:R-:W-:-:S02]  /*229f0*/  IMAD R158, R188, 0x8, R18 ;  /* 0x00000008bc9e7824 */ /* 0x000fc400078e0212 */
        /* <DEDUP_REMOVED lines=26> */
[----:B------:R-:W-:-:S01]  /*22ba0*/  FFMA.FTZ R112, R112, UR51, -R161 ;  /* 0x0000003370707c23 */ /* 0x000fc200080108a1 */
[--C-:B------:R-:W-:Y:S01]  /*22bb0*/  FFMA.FTZ R113, R113, UR51, -R161.reuse ;  /* 0x0000003371717c23 */ /* 0x100fe200080108a1 */
[----:B------:R-:W-:-:S01]  /*22bc0*/  FFMA.FTZ R116, R116, UR51, -R161 ;  /* 0x0000003374747c23 */ /* 0x000fc200080108a1 */
[--C-:B------:R-:W-:Y:S01]  /*22bd0*/  FFMA.FTZ R117, R117, UR51, -R161.reuse ;  /* 0x0000003375757c23 */ /* 0x100fe200080108a1 */
[----:B------:R-:W-:-:S01]  /*22be0*/  FFMA.FTZ R88, R88, UR51, -R161 ;  /* 0x0000003358587c23 */ /* 0x000fc200080108a1 */
[--C-:B------:R-:W-:Y:S01]  /*22bf0*/  FFMA.FTZ R89, R89, UR51, -R161.reuse ;  /* 0x0000003359597c23 */ /* 0x100fe200080108a1 */
[----:B------:R-:W-:-:S01]  /*22c00*/  FFMA.FTZ R92, R92, UR51, -R161 ;  /* 0x000000335c5c7c23 */ /* 0x000fc200080108a1 */
[----:B------:R-:W4:Y:S01]  /*22c10*/  MUFU.EX2 R7, R7 ;  /* 0x0000000700077308 */ /* 0x000f220000000800 */
[----:B------:R-:W-:-:S01]  /*22c20*/  FFMA.FTZ R93, R93, UR51, -R161 ;  /* 0x000000335d5d7c23 */ /* 0x000fc200080108a1 */
[--C-:B------:R-:W-:Y:S01]  /*22c30*/  FFMA.FTZ R96, R96, UR51, -R161.reuse ;  /* 0x0000003360607c23 */ /* 0x100fe200080108a1 */
[----:B------:R-:W-:-:S01]  /*22c40*/  FFMA.FTZ R100, R101, UR51, -R161 ;  /* 0x0000003365647c23 */ /* 0x000fc200080108a1 */
[----:B------:R-:W-:Y:S01]  /*22c50*/  IMAD.U32 R161, RZ, RZ, UR38 ;  /* 0x00000026ffa17e24 */ /* 0x000fe2000f8e00ff */
[----:B------:R-:W-:Y:S01]  /*22c60*/  IADD3 R158, R158, 0x29840, RZ ;  /* 0x000298409e9e7810 */ /* 0x000fe20007ffe0ff */
[----:B0-----:R-:W-:Y:S01]  /*22c70*/  FFMA.FTZ R3, R4, R3, R163 ;  /* 0x0000000304037223 */ /* 0x001fe200000100a3 */
[----:B-1----:R-:W-:-:S01]  /*22c80*/  FFMA.FTZ R0, R5, R0, R162 ;  /* 0x0000000005007223 */ /* 0x002fc200000100a2 */
[----:B------:R-:W0:Y:S01]  /*22c90*/  MUFU.EX2 R12, R12 ;  /* 0x0000000c000c7308 */ /* 0x000e220000000800 */
[----:B------:R-:W-:Y:S01]  /*22ca0*/  PRMT R158, R161, 0x654, R158 ;  /* 0x00000654a19e7816 */ /* 0x000fe2000000009e */
[--C-:B------:R-:W-:Y:S01]  /*22cb0*/  FFMA.FTZ R138, R138, UR51, -R160.reuse ;  /* 0x000000338a8a7c23 */ /* 0x100fe200080108a0 */
[----:B------:R-:W-:-:S01]  /*22cc0*/  FFMA.FTZ R139, R139, UR51, -R160 ;  /* 0x000000338b8b7c23 */ /* 0x000fc200080108a0 */
[--C-:B------:R-:W-:Y:S01]  /*22cd0*/  FFMA.FTZ R142, R142, UR51, -R160.reuse ;  /* 0x000000338e8e7c23 */ /* 0x100fe200080108a0 */
[----:B------:R2:W-:Y:S01]  /*22ce0*/  SYNCS.ARRIVE.TRANS64.RED.A1T0 RZ, [R158+URZ], RZ ;  /* 0x000000ff9eff79a7 */ /* 0x0005e2000810043f */
[----:B------:R-:W-:-:S01]  /*22cf0*/  FFMA.FTZ R143, R143, UR51, -R160 ;  /* 0x000000338f8f7c23 */ /* 0x000fc200080108a0 */
[--C-:B------:R-:W-:Y:S01]  /*22d00*/  FFMA.FTZ R146, R146, UR51, -R160.reuse ;  /* 0x0000003392927c23 */ /* 0x100fe200080108a0 */
[----:B------:R-:W1:Y:S01]  /*22d10*/  MUFU.EX2 R14, R14 ;  /* 0x0000000e000e7308 */ /* 0x000e620000000800 */
[----:B------:R-:W-:-:S01]  /*22d20*/  FFMA.FTZ R147, R147, UR51, -R160 ;  /* 0x0000003393937c23 */ /* 0x000fc200080108a0 */
[--C-:B------:R-:W-:Y:S01]  /*22d30*/  FFMA.FTZ R150, R150, UR51, -R160.reuse ;  /* 0x0000003396967c23 */ /* 0x100fe200080108a0 */
[----:B------:R-:W-:-:S01]  /*22d40*/  FFMA.FTZ R151, R151, UR51, -R160 ;  /* 0x0000003397977c23 */ /* 0x000fc200080108a0 */
[----:B------:R-:W-:Y:S01]  /*22d50*/  FFMA.FTZ R122, R122, UR51, -R160 ;  /* 0x000000337a7a7c23 */ /* 0x000fe200080108a0 */
[----:B--2---:R-:W-:-:S01]  /*22d60*/  FADD.FTZ R158, R10, R3 ;  /* 0x000000030a9e7221 */ /* 0x004fc20000010000 */
[----:B---3--:R-:W-:Y:S01]  /*22d70*/  FADD.FTZ R3, R11, R0 ;  /* 0x000000000b037221 */ /* 0x008fe20000010000 */
[----:B------:R-:W-:-:S01]  /*22d80*/  FFMA.FTZ R123, R123, UR51, -R160 ;  /* 0x000000337b7b7c23 */ /* 0x000fc200080108a0 */
[----:B------:R-:W2:Y:S01]  /*22d90*/  MUFU.EX2 R15, R15 ;  /* 0x0000000f000f7308 */ /* 0x000ea20000000800 */
[----:B----4-:R-:W-:-:S01]  /*22da0*/  FADD.FTZ R161, R7, R158 ;  /* 0x0000009e07a17221 */ /* 0x010fc20000010000 */
[----:B0-----:R-:W-:Y:S01]  /*22db0*/  FADD.FTZ R0, R12, R3 ;  /* 0x000000030c007221 */ /* 0x001fe20000010000 */
[----:B------:R-:W-:-:S01]  /*22dc0*/  FFMA.FTZ R126, R126, UR51, -R160 ;  /* 0x000000337e7e7c23 */ /* 0x000fc200080108a0 */
[--C-:B------:R-:W-:Y:S01]  /*22dd0*/  FFMA.FTZ R127, R127, UR51, -R160.reuse ;  /* 0x000000337f7f7c23 */ /* 0x100fe200080108a0 */
[----:B------:R-:W-:-:S01]  /*22de0*/  FFMA.FTZ R130, R130, UR51, -R160 ;  /* 0x0000003382827c23 */ /* 0x000fc200080108a0 */
[--C-:B------:R-:W-:Y:S01]  /*22df0*/  FFMA.FTZ R131, R131, UR51, -R160.reuse ;  /* 0x0000003383837c23 */ /* 0x100fe200080108a0 */
[----:B------:R-:W-:-:S01]  /*22e00*/  FFMA.FTZ R134, R134, UR51, -R160 ;  /* 0x0000003386867c23 */ /* 0x000fc200080108a0 */
[----:B------:R-:W0:Y:S01]  /*22e10*/  MUFU.EX2 R13, R13 ;  /* 0x0000000d000d7308 */ /* 0x000e220000000800 */
[----:B-1----:R-:W-:-:S01]  /*22e20*/  FADD.FTZ R158, R14, R161 ;  /* 0x000000a10e9e7221 */ /* 0x002fc20000010000 */
[--C-:B------:R-:W-:Y:S01]  /*22e30*/  FFMA.FTZ R135, R135, UR51, -R160.reuse ;  /* 0x0000003387877c23 */ /* 0x100fe200080108a0 */
[----:B------:R-:W-:-:S01]  /*22e40*/  FFMA.FTZ R106, R106, UR51, -R160 ;  /* 0x000000336a6a7c23 */ /* 0x000fc200080108a0 */
[--C-:B------:R-:W-:Y:S01]  /*22e50*/  FFMA.FTZ R107, R107, UR51, -R160.reuse ;  /* 0x000000336b6b7c23 */ /* 0x100fe200080108a0 */
[----:B------:R-:W-:-:S01]  /*22e60*/  FFMA.FTZ R110, R110, UR51, -R160 ;  /* 0x000000336e6e7c23 */ /* 0x000fc200080108a0 */
[--C-:B------:R-:W-:Y:S01]  /*22e70*/  FFMA.FTZ R111, R111, UR51, -R160.reuse ;  /* 0x000000336f6f7c23 */ /* 0x100fe200080108a0 */
[----:B------:R-:W-:-:S01]  /*22e80*/  FFMA.FTZ R114, R114, UR51, -R160 ;  /* 0x0000003372727c23 */ /* 0x000fc200080108a0 */
[----:B------:R-:W1:Y:S01]  /*22e90*/  MUFU.EX2 R20, R20 ;  /* 0x0000001400147308 */ /* 0x000e620000000800 */
[----:B--2---:R-:W-:-:S01]  /*22ea0*/  FADD.FTZ R3, R15, R0 ;  /* 0x000000000f037221 */ /* 0x004fc20000010000 */
[--C-:B------:R-:W-:Y:S01]  /*22eb0*/  FFMA.FTZ R115, R115, UR51, -R160.reuse ;  /* 0x0000003373737c23 */ /* 0x100fe200080108a0 */
[----:B------:R-:W-:-:S01]  /*22ec0*/  FFMA.FTZ R118, R118, UR51, -R160 ;  /* 0x0000003376767c23 */ /* 0x000fc200080108a0 */
[--C-:B------:R-:W-:Y:S01]  /*22ed0*/  FFMA.FTZ R119, R119, UR51, -R160.reuse ;  /* 0x0000003377777c23 */ /* 0x100fe200080108a0 */
[----:B------:R-:W-:-:S01]  /*22ee0*/  FFMA.FTZ R159, R159, UR51, -R160 ;  /* 0x000000339f9f7c23 */ /* 0x000fc200080108a0 */
[--C-:B------:R-:W-:Y:S01]  /*22ef0*/  FFMA.FTZ R91, R91, UR51, -R160.reuse ;  /* 0x000000335b5b7c23 */ /* 0x100fe200080108a0 */
[----:B------:R-:W-:-:S01]  /*22f00*/  FFMA.FTZ R94, R94, UR51, -R160 ;  /* 0x000000335e5e7c23 */ /* 0x000fc200080108a0 */
[----:B------:R-:W2:Y:S01]  /*22f10*/  MUFU.EX2 R152, R152 ;  /* 0x0000009800987308 */ /* 0x000ea20000000800 */
[----:B0-----:R-:W-:-:S01]  /*22f20*/  FADD.FTZ R161, R13, R158 ;  /* 0x0000009e0da17221 */ /* 0x001fc20000010000 */
[--C-:B------:R-:W-:Y:S01]  /*22f30*/  FFMA.FTZ R95, R95, UR51, -R160.reuse ;  /* 0x000000335f5f7c23 */ /* 0x100fe200080108a0 */
[----:B------:R-:W-:-:S01]  /*22f40*/  FFMA.FTZ R98, R98, UR51, -R160 ;  /* 0x0000003362627c23 */ /* 0x000fc200080108a0 */
[--C-:B------:R-:W-:Y:S01]  /*22f50*/  FFMA.FTZ R99, R99, UR51, -R160.reuse ;  /* 0x0000003363637c23 */ /* 0x100fe200080108a0 */
[----:B------:R-:W-:-:S01]  /*22f60*/  FFMA.FTZ R102, R102, UR51, -R160 ;  /* 0x0000003366667c23 */ /* 0x000fc200080108a0 */
[----:B------:R-:W-:-:S02]  /*22f70*/  FFMA.FTZ R103, R103, UR51, -R160 ;  /* 0x0000003367677c23 */ /* 0x000fc400080108a0 */
        /* <DEDUP_REMOVED lines=90> */
[----:B------:R-:W0:Y:S01]  /*23520*/  MUFU.EX2 R112, R112 ;  /* 0x0000007000707308 */ /* 0x000e220000000800 */
[----:B-1----:R-:W-:-:S07]  /*23530*/  FADD.FTZ R3, R109, R0 ;  /* 0x000000006d037221 */ /* 0x002fce0000010000 */
        /* <DEDUP_REMOVED lines=50> */
.L_x_2809:
[----:B------:R-:W-:Y:S01]  /*23860*/  F2FP.SATFINITE.E4M3.F32.PACK_AB_MERGE_C R7, R14, R7, RZ ;  /* 0x000000070e07723e */ /* 0x000fe200048070ff */
[-C--:B------:R-:W-:Y:S01]  /*23870*/  FMUL.FTZ R24, R24, R4.reuse ;  /* 0x0000000418187220 */ /* 0x080fe20000410000 */
[----:B------:R-:W-:Y:S01]  /*23880*/  ISETP.GT.AND P0, PT, R6, RZ, PT ;  /* 0x000000ff0600720c */ /* 0x000fe20003f04270 */
        /* <DEDUP_REMOVED lines=111> */
[----:B0-----:R-:W-:Y:S01]  /*23f80*/  MOV R7, R194 ;  /* 0x000000c200077202 */ /* 0x001fe20000000f00 */
[----:B------:R-:W-:Y:S06]  /*23f90*/  @P0 BRA `(.L_x_2810) ;  /* 0xffffffc400000947 */ /* 0x000fec000383ffff */
.L_x_2798:
[----:B------:R-:W-:Y:S05]  /*23fa0*/  WARPSYNC.ALL ;  /* 0x0000000000007948 */ /* 0x000fea0003800000 */
[----:B------:R-:W-:Y:S06]  /*23fb0*/  BAR.ARV 0x8, 0x180 ;  /* 0x0206000000007b1d */ /* 0x000fec0000002000 */
[----:B------:R-:W-:Y:S05]  /*23fc0*/  @!P1 BRA `(.L_x_2811) ;  /* 0x0000000000049947 */ /* 0x000fea0003800000 */
[----:B------:R-:W-:Y:S01]  /*23fd0*/  BPT.TRAP 0x1 ;  /* 0x000000040000795c */ /* 0x000fe20000300000 */
.L_x_2811:
[----:B------:R-:W-:Y:S01]  /*23fe0*/  IMAD R11, R188, 0x8, R18 ;  /* 0x00000008bc0b7824 */ /* 0x000fe200078e0212 */
[----:B------:R-:W-:-:S04]  /*23ff0*/  SHF.L.U32 R2, R194, 0x1f, RZ ;  /* 0x0000001fc2027819 */ /* 0x000fc800000006ff */
[----:B------:R0:W1:Y:S01]  /*24000*/  SYNCS.PHASECHK.TRANS64.TRYWAIT P0, [R11+URZ+0x29850], R2 ;  /* 0x029850020b0075a7 */ /* 0x000062000800017f */
[----:B------:R-:W-:Y:S05]  /*24010*/  @!P1 BRA `(.L_x_2812) ;  /* 0x0000000000049947 */ /* 0x000fea0003800000 */
[----:B------:R-:W-:Y:S01]  /*24020*/  BPT.TRAP 0x1 ;  /* 0x000000040000795c */ /* 0x000fe20000300000 */
.L_x_2812:
[----:B------:R-:W-:-:S05]  /*24030*/  VIADD R18, R18, 0x400 ;  /* 0x0000040012127836 */ /* 0x000fca0000000000 */
[----:B------:R-:W-:-:S04]  /*24040*/  SHF.R.U32.HI R18, RZ, 0x4, R18 ;  /* 0x00000004ff127819 */ /* 0x000fc80000011612 */
[----:B------:R-:W-:-:S04]  /*24050*/  LOP3.LUT R18, R18, 0x3fff, RZ, 0xc0, !PT ;  /* 0x00003fff12127812 */ /* 0x000fc800078ec0ff */
[----:B------:R-:W-:Y:S01]  /*24060*/  LOP3.LUT R5, R18, 0x10000, RZ, 0xfc, !PT ;  /* 0x0001000012057812 */ /* 0x000fe200078efcff */
[----:B-1----:R-:W-:Y:S06]  /*24070*/  @P0 BRA `(.L_x_2813) ;  /* 0x0000000000080947 */ /* 0x002fec0003800000 */
[----:B------:R-:W1:Y:S02]  /*24080*/  SYNCS.PHASECHK.TRANS64.TRYWAIT P0, [R11+URZ+0x29850], R2 ;  /* 0x029850020b0075a7 */ /* 0x000e64000800017f */
[----:B-1----:R-:W-:Y:S05]  /*24090*/  @!P0 BRA `(.L_x_2814) ;  /* 0x000000c000388947 */ /* 0x002fea0003800000 */
.L_x_2813:
        /* <DEDUP_REMOVED lines=20> */
[-C--:B--2---:R-:W-:Y:S02]  /*241e0*/  @P0 IMAD R2, R13, R6.reuse, RZ ;  /* 0x000000060d020224 */ /* 0x084fe400078e02ff */
[----:B------:R-:W-:Y:S02]  /*241f0*/  @P0 IMAD.IADD R9, R9, 0x1, R5 ;  /* 0x0000000109090824 */ /* 0x000fe400078e0205 */
[C---:B------:R-:W-:Y:S02]  /*24200*/  @P0 IMAD R5, R22.reuse, R7, R2 ;  /* 0x0000000716050224 */ /* 0x040fe400078e0202 */
[----:B------:R-:W-:-:S04]  /*24210*/  @P0 IMAD.WIDE.U32 R6, R22, R6, R8 ;  /* 0x0000000616060225 */ /* 0x000fc800078e0008 */
[----:B------:R-:W-:Y:S01]  /*24220*/  IMAD.MOV.U32 R2, RZ, RZ, 0x3f800000 ;  /* 0x3f800000ff027424 */ /* 0x000fe200078e00ff */
[----:B------:R-:W-:Y:S02]  /*24230*/  @P0 IADD3 R5, R7, R5, RZ ;  /* 0x0000000507050210 */ /* 0x000fe40007ffe0ff */
[C---:B------:R-:W-:Y:S01]  /*24240*/  @P0 LEA R8, P2, R6.reuse, UR4, 0x2 ;  /* 0x0000000406080c11 */ /* 0x040fe2000f8410ff */
[----:B------:R-:W-:Y:S02]  /*24250*/  WARPGROUP.DEPBAR.LE gsb0, 0x0 ;  /* 0x00008000000079c5 */ /* 0x000fe40000010000 */
[----:B------:R-:W-:Y:S01]  /*24260*/  WARPGROUP.ARRIVE ;  /* 0x00000000000079c5 */ /* 0x000fe20000000000 */
[----:B------:R-:W-:Y:S01]  /*24270*/  @P0 LEA.HI.X R9, R6, UR5, R5, 0x2, P2 ;  /* 0x0000000506090c11 */ /* 0x000fe200090f1405 */
[----:B------:R-:W-:-:S04]  /*24280*/  VIADD R6, R4, 0x200 ;  /* 0x0000020004067836 */ /* 0x000fc80000000000 */
[----:B------:R-:W-:Y:S01]  /*24290*/  QGMMA.64x128x32.F32.E4M3.E4M3 R24, R180, gdesc[UR4], R24, gsb0 ;  /* 0x01e00004b4187df3 */ /* 0x000fe20008000818 */
[----:B------:R-:W-:Y:S01]  /*242a0*/  IMAD.MOV.U32 R7, RZ, RZ, -0x3ffffff0 ;  /* 0xc0000010ff077424 */ /* 0x000fe200078e00ff */
[----:B------:R-:W-:Y:S01]  /*242b0*/  R2UR UR6, R6 ;  /* 0x00000000060672ca */ /* 0x000fe200000e0000 */
[----:B------:R0:W2:Y:S03]  /*242c0*/  @P0 LDG.E R2, desc[UR52][R8.64] ;  /* 0x0000003408020981 */ /* 0x0000a6000c1e1900 */
[----:B------:R-:W-:Y:S01]  /*242d0*/  R2UR UR7, R7 ;  /* 0x00000000070772ca */ /* 0x000fe200000e0000 */
[----:B------:R-:W-:Y:S01]  /*242e0*/  IMAD.MOV.U32 R7, RZ, RZ, -0x3ffffff0 ;  /* 0xc0000010ff077424 */ /* 0x000fe200078e00ff */
[----:B------:R-:W-:Y:S01]  /*242f0*/  IADD3 R6, R4, 0x300, RZ ;  /* 0x0000030004067810 */ /* 0x000fe20007ffe0ff */
[----:B------:R-:W-:Y:S02]  /*24300*/  WARPGROUP.DEPBAR.LE gsb0, 0x0 ;  /* 0x00008000000079c5 */ /* 0x000fe40000010000 */
[----:B------:R-:W-:-:S08]  /*24310*/  WARPGROUP.ARRIVE ;  /* 0x00000000000079c5 */ /* 0x000fd00000000000 */
        /* <DEDUP_REMOVED lines=14> */
[----:B------:R-:W1:Y:S04]  /*24400*/  SHFL.BFLY PT, R5, R6, 0x1, 0x1f ;  /* 0x0c201f0006057f89 */ /* 0x000e6800000e0000 */
[----:B------:R-:W0:Y:S01]  /*24410*/  SHFL.BFLY PT, R4, R7, 0x1, 0x1f ;  /* 0x0c201f0007047f89 */ /* 0x000e2200000e0000 */
[----:B------:R-:W-:Y:S01]  /*24420*/  MOV R3, RZ ;  /* 0x000000ff00037202 */ /* 0x000fe20000000f00 */
        /* <DEDUP_REMOVED lines=16> */
[----:B------:R-:W-:-:S02]  /*24530*/  IMAD.U32 R6, RZ, RZ, UR51 ;  /* 0x00000033ff067e24 */ /* 0x000fc4000f8e00ff */
[----:B------:R-:W-:Y:S02]  /*24540*/  IMAD.U32 R13, RZ, RZ, UR51 ;  /* 0x00000033ff0d7e24 */ /* 0x000fe4000f8e00ff */
[----:B0-----:R-:W-:Y:S01]  /*24550*/  @P2 FMUL.FTZ R0, R0, 0.69314718246459960938 ;  /* 0x3f31721800002820 */ /* 0x001fe20000410000 */
[----:B------:R-:W-:Y:S01]  /*24560*/  @P2 FMUL.FTZ R5, R6, 0.69314718246459960938 ;  /* 0x3f31721806052820 */ /* 0x000fe20000410000 */
[----:B------:R-:W-:Y:S01]  /*24570*/  @P3 FMUL.FTZ R13, R13, 0.69314718246459960938 ;  /* 0x3f3172180d0d3820 */ /* 0x000fe20000410000 */
[----:B-1----:R-:W-:Y:S01]  /*24580*/  @P3 FMUL.FTZ R4, R4, 0.69314718246459960938 ;  /* 0x3f31721804043820 */ /* 0x002fe20000410000 */
[----:B------:R-:W-:Y:S01]  /*24590*/  MOV R89, 0xff800000 ;  /* 0xff80000000597802 */ /* 0x000fe20000000f00 */
[----:B------:R-:W-:Y:S02]  /*245a0*/  IMAD.MOV.U32 R88, RZ, RZ, -0x800000 ;  /* 0xff800000ff587424 */ /* 0x000fe400078e00ff */
[----:B--2---:R-:W-:Y:S01]  /*245b0*/  FMUL.FTZ R3, R3, R2 ;  /* 0x0000000203037220 */ /* 0x004fe20000410000 */
[----:B------:R-:W-:Y:S01]  /*245c0*/  @P2 FFMA.FTZ R89, R5, R90, R0 ;  /* 0x0000005a05592223 */ /* 0x000fe20000010000 */
[----:B------:R-:W-:-:S01]  /*245d0*/  @P3 FFMA.FTZ R88, R13, R97, R4 ;  /* 0x000000610d583223 */ /* 0x000fc20000010004 */
[----:B---3--:R-:W-:Y:S01]  /*245e0*/  FMUL.FTZ R2, R7, R2 ;  /* 0x0000000207027220 */ /* 0x008fe20000410000 */
[----:B------:R-:W-:-:S02]  /*245f0*/  WARPGROUP.DEPBAR.LE gsb0, 0x0 ;  /* 0x00008000000079c5 */ /* 0x000fc40000010000 */
[----:B------:R-:W-:Y:S05]  /*24600*/  @!P1 BRA `(.L_x_2815) ;  /* 0x0000000000049947 */ /* 0x000fea0003800000 */
[----:B------:R-:W-:Y:S01]  /*24610*/  BPT.TRAP 0x1 ;  /* 0x000000040000795c */ /* 0x000fe20000300000 */
.L_x_2815:
[----:B------:R-:W-:Y:S01]  /*24620*/  VIADD R0, R11, 0x29860 ;  /* 0x000298600b007836 */ /* 0x000fe20000000000 */
[----:B------:R-:W-:Y:S01]  /*24630*/  IADD3 R188, R188, 0x1, RZ ;  /* 0x00000001bcbc7810 */ /* 0x000fe20007ffe0ff */
[----:B------:R-:W-:Y:S02]  /*24640*/  IMAD.U32 R5, RZ, RZ, UR38 ;  /* 0x00000026ff057e24 */ /* 0x000fe4000f8e00ff */
[-C--:B------:R-:W-:Y:S01]  /*24650*/  FMUL.FTZ R96, R28, R3.reuse ;  /* 0x000000031c607220 */ /* 0x080fe20000410000 */
[-C--:B------:R-:W-:Y:S01]  /*24660*/  FMUL.FTZ R94, R29, R3.reuse ;  /* 0x000000031d5e7220 */ /* 0x080fe20000410000 */
[----:B------:R-:W-:Y:S01]  /*24670*/  ISETP.NE.AND P0, PT, R188, 0x2, PT ;  /* 0x00000002bc00780c */ /* 0x000fe20003f05270 */
[-C--:B------:R-:W-:Y:S01]  /*24680*/  FMUL.FTZ R93, R32, R3.reuse ;  /* 0x00000003205d7220 */ /* 0x080fe20000410000 */
[----:B------:R-:W-:Y:S01]  /*24690*/  PRMT R0, R5, 0x654, R0 ;  /* 0x0000065405007816 */ /* 0x000fe20000000000 */
[-C--:B------:R-:W-:Y:S01]  /*246a0*/  FMUL.FTZ R91, R33, R3.reuse ;  /* 0x00000003215b7220 */ /* 0x080fe20000410000 */
[-C--:B------:R-:W-:Y:S01]  /*246b0*/  FMUL.FTZ R92, R36, R3.reuse ;  /* 0x00000003245c7220 */ /* 0x080fe20000410000 */
        /* <DEDUP_REMOVED lines=28> */
[----:B------:R-:W-:Y:S01]  /*24880*/  SEL R3, RZ, 0x1, P0 ;  /* 0x00000001ff037807 */ /* 0x000fe20000000000 */
        /* <DEDUP_REMOVED lines=35> */
[----:B0-----:R-:W-:-:S11]  /*24ac0*/  SEL R188, R188, RZ, P0 ;  /* 0x000000ffbcbc7207 */ /* 0x001fd60000000000 */
.L_x_2744:
[----:B------:R-:W-:Y:S05]  /*24ad0*/  WARPSYNC.ALL ;  /* 0x0000000000007948 */ /* 0x000fea0003800000 */
[----:B------:R-:W0:Y:S08]  /*24ae0*/  S2UR UR38, SR_CgaCtaId ;  /* 0x00000000002679c3 */ /* 0x000e300000008800 */
[----:B------:R-:W-:Y:S06]  /*24af0*/  BAR.SYNC.DEFER_BLOCKING 0x5, 0x180 ;  /* 0x0146000000007b1d */ /* 0x000fec0000010000 */
[----:B------:R-:W-:Y:S01]  /*24b00*/  UMOV UR4, 0x400 ;  /* 0x0000040000047882 */ /* 0x000fe20000000000 */
[----:B------:R-:W-:Y:S01]  /*24b10*/  BSSY B0, `(.L_x_2816) ;  /* 0x0000279000007945 */ /* 0x000fe20003800000 */
[----:B0-----:R-:W-:-:S06]  /*24b20*/  ULEA UR4, UR38, UR4, 0x18 ;  /* 0x0000000426047291 */ /* 0x001fcc000f8ec03f */
[----:B------:R-:W-:-:S05]  /*24b30*/  IMAD.U32 R18, RZ, RZ, UR4 ;  /* 0x00000004ff127e24 */ /* 0x000fca000f8e00ff */
[----:B------:R0:W1:Y:S01]  /*24b40*/  LDS.128 R20, [R18+0x298d0] ;  /* 0x0298d00012147984 */ /* 0x0000620000000c00 */
[----:B------:R-:W-:Y:S06]  /*24b50*/  BAR.ARV 0x4, 0x180 ;  /* 0x0106000000007b1d */ /* 0x000fec0000002000 */
[----:B------:R-:W-:Y:S05]  /*24b60*/  @P1 BRA `(.L_x_2817) ;  /* 0x0000001800d81947 */ /* 0x000fea0003800000 */
[----:B------:R-:W2:Y:S01]  /*24b70*/  S2R R43, SR_TID.X ;  /* 0x00000000002b7919 */ /* 0x000ea20000002100 */
[----:B------:R-:W-:Y:S01]  /*24b80*/  ULDC.64 UR4, c[0x4][0x40] ;  /* 0x0100100000047ab9 */ /* 0x000fe20000000a00 */
[----:B----4-:R-:W3:Y:S01]  /*24b90*/  LDL R42, [R1+0x38] ;  /* 0x00003800012a7983 */ /* 0x010ee20000100800 */
        /* <DEDUP_REMOVED lines=24> */
[----:B-1----:R-:W-:-:S02]  /*24d20*/  F2FP.BF16.F32.PACK_AB R20, R40, R57 ;  /* 0x000000392814723e */ /* 0x002fc400000010ff */
[----:B------:R-:W-:Y:S02]  /*24d30*/  MOV R44, R18 ;  /* 0x00000012002c7202 */ /* 0x000fe40000000f00 */
[----:B0-----:R-:W-:Y:S02]  /*24d40*/  MOV R45, R39 ;  /* 0x00000027002d7202 */ /* 0x001fe40000000f00 */
[----:B------:R-:W-:Y:S02]  /*24d50*/  F2FP.BF16.F32.PACK_AB R67, R63, R24 ;  /* 0x000000183f43723e */ /* 0x000fe400000010ff */
[----:B------:R-:W-:Y:S02]  /*24d60*/  F2FP.BF16.F32.PACK_AB R34, R77, R10 ;  /* 0x0000000a4d22723e */ /* 0x000fe400000010ff */
[----:B------:R-:W-:Y:S02]  /*24d70*/  F2FP.BF16.F32.PACK_AB R40, R85, R8 ;  /* 0x000000085528723e */ /* 0x000fe400000010ff */
[----:B--2---:R-:W-:-:S02]  /*24d80*/  LOP3.LUT P0, R2, R43, 0x3, RZ, 0xc0, !PT ;  /* 0x000000032b027812 */ /* 0x004fc4000780c0ff */
[----:B------:R-:W-:Y:S02]  /*24d90*/  F2FP.BF16.F32.PACK_AB R96, R96, R97 ;  /* 0x000000616060723e */ /* 0x000fe400000010ff */
[----:B------:R-:W-:Y:S02]  /*24da0*/  F2FP.BF16.F32.PACK_AB R95, R94, R95 ;  /* 0x0000005f5e5f723e */ /* 0x000fe400000010ff */
[----:B------:R-:W-:Y:S02]  /*24db0*/  ISETP.EQ.OR P0, PT, R2, 0x3, !P0 ;  /* 0x000000030200780c */ /* 0x000fe40004702670 */
        /* <DEDUP_REMOVED lines=8> */
[----:B------:R-:W-:-:S02]  /*24e40*/  SEL R13, R96, R95, P0 ;  /* 0x0000005f600d7207 */ /* 0x000fc40000000000 */
[----:B------:R-:W-:Y:S01]  /*24e50*/  SEL R3, R95, R96, P0 ;  /* 0x000000605f037207 */ /* 0x000fe20000000000 */
[----:B---3--:R-:W-:Y:S01]  /*24e60*/  IMAD.WIDE R4, R42, 0x2, R44 ;  /* 0x000000022a047825 */ /* 0x008fe200078e022c */
[----:B------:R-:W-:Y:S02]  /*24e70*/  F2FP.BF16.F32.PACK_AB R42, R87, R6 ;  /* 0x00000006572a723e */ /* 0x000fe400000010ff */
[C---:B------:R-:W-:Y:S02]  /*24e80*/  IADD3 R27, P1, R4.reuse, 0x4040, RZ ;  /* 0x00004040041b7810 */ /* 0x040fe40007f3e0ff */
[----:B------:R-:W-:Y:S02]  /*24e90*/  IADD3 R29, P5, R4, 0x4060, RZ ;  /* 0x00004060041d7810 */ /* 0x000fe40007fbe0ff */
[----:B------:R-:W-:Y:S02]  /*24ea0*/  LOP3.LUT R26, R27, 0x380, RZ, 0xc0, !PT ;  /* 0x000003801b1a7812 */ /* 0x000fe400078ec0ff */
[----:B------:R-:W-:-:S02]  /*24eb0*/  LOP3.LUT R28, R29, 0x380, RZ, 0xc0, !PT ;  /* 0x000003801d1c7812 */ /* 0x000fc400078ec0ff */
[----:B------:R-:W-:Y:S02]  /*24ec0*/  IADD3 R7, P3, R4, 0x4000, RZ ;  /* 0x0000400004077810 */ /* 0x000fe40007f7e0ff */
[----:B------:R-:W-:Y:S02]  /*24ed0*/  SHF.R.U64 R26, R26, 0x3, RZ ;  /* 0x000000031a1a7819 */ /* 0x000fe400000012ff */
[----:B------:R-:W-:Y:S02]  /*24ee0*/  SHF.R.U64 R28, R28, 0x3, RZ ;  /* 0x000000031c1c7819 */ /* 0x000fe400000012ff */
[----:B------:R-:W-:Y:S02]  /*24ef0*/  LOP3.LUT R14, R7, 0x380, RZ, 0xc0, !PT ;  /* 0x00000380070e7812 */ /* 0x000fe400078ec0ff */
[----:B------:R-:W-:Y:S01]  /*24f00*/  LOP3.LUT R26, R26, R27, RZ, 0x3c, !PT ;  /* 0x0000001b1a1a7212 */ /* 0x000fe200078e3cff */
[----:B------:R-:W-:Y:S01]  /*24f10*/  IMAD.X R27, RZ, RZ, R5, P1 ;  /* 0x000000ffff1b7224 */ /* 0x000fe200008e0605 */
[----:B------:R-:W-:-:S02]  /*24f20*/  LOP3.LUT R28, R28, R29, RZ, 0x3c, !PT ;  /* 0x0000001d1c1c7212 */ /* 0x000fc400078e3cff */
[----:B------:R-:W-:Y:S02]  /*24f30*/  SHF.R.U64 R14, R14, 0x3, RZ ;  /* 0x000000030e0e7819 */ /* 0x000fe400000012ff */
[C---:B------:R-:W-:Y:S02]  /*24f40*/  IADD3 R25, P2, R4.reuse, 0x4020, RZ ;  /* 0x0000402004197810 */ /* 0x040fe40007f5e0ff */
[C---:B------:R-:W-:Y:S02]  /*24f50*/  IADD3 R15, P4, R4.reuse, 0x60, RZ ;  /* 0x00000060040f7810 */ /* 0x040fe40007f9e0ff */
[----:B------:R-:W-:Y:S02]  /*24f60*/  IADD3.X R29, RZ, R5, RZ, P5, !PT ;  /* 0x00000005ff1d7210 */ /* 0x000fe40002ffe4ff */
[C---:B------:R-:W-:Y:S02]  /*24f70*/  IADD3 R9, P1, R4.reuse, 0x20, RZ ;  /* 0x0000002004097810 */ /* 0x040fe40007f3e0ff */
[----:B------:R-:W-:-:S02]  /*24f80*/  IADD3 R11, P5, R4, 0x40, RZ ;  /* 0x00000040040b7810 */ /* 0x000fc40007fbe0ff */
[----:B------:R-:W-:Y:S02]  /*24f90*/  LOP3.LUT R14, R14, R7, RZ, 0x3c, !PT ;  /* 0x000000070e0e7212 */ /* 0x000fe400078e3cff */
[----:B------:R-:W-:Y:S02]  /*24fa0*/  LOP3.LUT R24, R25, 0x380, RZ, 0xc0, !PT ;  /* 0x0000038019187812 */ /* 0x000fe400078ec0ff */
[----:B------:R-:W-:Y:S02]  /*24fb0*/  LOP3.LUT R10, R15, 0x380, RZ, 0xc0, !PT ;  /* 0x000003800f0a7812 */ /* 0x000fe400078ec0ff */
[----:B------:R-:W-:Y:S02]  /*24fc0*/  LOP3.LUT R8, R9, 0x380, RZ, 0xc0, !PT ;  /* 0x0000038009087812 */ /* 0x000fe400078ec0ff */
[----:B------:R-:W-:Y:S02]  /*24fd0*/  LOP3.LUT R7, R4, 0x380, RZ, 0xc0, !PT ;  /* 0x0000038004077812 */ /* 0x000fe400078ec0ff */
[----:B------:R-:W-:-:S02]  /*24fe0*/  LOP3.LUT R6, R11, 0x380, RZ, 0xc0, !PT ;  /* 0x000003800b067812 */ /* 0x000fc400078ec0ff */
[----:B------:R-:W-:Y:S02]  /*24ff0*/  SHF.R.U64 R24, R24, 0x3, RZ ;  /* 0x0000000318187819 */ /* 0x000fe400000012ff */
[----:B------:R-:W-:Y:S02]  /*25000*/  SHF.R.U64 R10, R10, 0x3, RZ ;  /* 0x000000030a0a7819 */ /* 0x000fe400000012ff */
        /* <DEDUP_REMOVED lines=12> */
[-C--:B------:R-:W-:Y:S02]  /*250d0*/  IADD3.X R11, RZ, R5.reuse, RZ, P4, !PT ;  /* 0x00000005ff0b7210 */ /* 0x080fe400027fe4ff */
[----:B------:R-:W-:Y:S02]  /*250e0*/  MOV R81, R4 ;  /* 0x0000000400517202 */ /* 0x000fe40000000f00 */
[----:B------:R-:W-:Y:S02]  /*250f0*/  MOV R64, R28 ;  /* 0x0000001c00407202 */ /* 0x000fe40000000f00 */
[----:B------:R-:W-:Y:S02]  /*25100*/  MOV R66, R26 ;  /* 0x0000001a00427202 */ /* 0x000fe40000000f00 */
[----:B------:R-:W-:Y:S02]  /*25110*/  MOV R72, R24 ;  /* 0x0000001800487202 */ /* 0x000fe40000000f00 */
[----:B------:R-:W-:-:S02]  /*25120*/  MOV R74, R14 ;  /* 0x0000000e004a7202 */ /* 0x000fc40000000f00 */
        /* <DEDUP_REMOVED lines=30> */
[----:B------:R-:W1:Y:S01]  /*25310*/  SHFL.IDX PT, R10, R5, R0, 0x1c1f ;  /* 0x001c1f00050a7589 */ /* 0x000e6200000e0000 */
        /* <DEDUP_REMOVED lines=14> */
[----:B------:R-:W3:Y:S01]  /*25400*/  SHFL.IDX PT, R30, R31, R0, 0x1c1f ;  /* 0x001c1f001f1e7589 */ /* 0x000ee200000e0000 */
[----:B------:R-:W-:Y:S02]  /*25410*/  SEL R75, R38, R75, P0 ;  /* 0x0000004b264b7207 */ /* 0x000fe40000000000 */
[----:B------:R-:W-:Y:S01]  /*25420*/  SEL R77, R79, R42, P0 ;  /* 0x0000002a4f4d7207 */ /* 0x000fe20000000000 */
[----:B------:R-:W4:Y:S01]  /*25430*/  SHFL.IDX PT, R20, R25, R2, 0x1c1f ;  /* 0x001c1f0219147589 */ /* 0x000f2200000e0000 */
[----:B------:R-:W-:-:S02]  /*25440*/  SEL R79, R42, R79, P0 ;  /* 0x0000004f2a4f7207 */ /* 0x000fc40000000000 */
[----:B0-----:R-:W-:Y:S01]  /*25450*/  SEL R24, R26, R29, P0 ;  /* 0x0000001d1a187207 */ /* 0x001fe20000000000 */
[----:B------:R-:W0:Y:S01]  /*25460*/  SHFL.IDX PT, R38, R39, R0, 0x1c1f ;  /* 0x001c1f0027267589 */ /* 0x000e2200000e0000 */
[----:B-1----:R-:W-:Y:S02]  /*25470*/  SEL R8, R10, R7, P0 ;  /* 0x000000070a087207 */ /* 0x002fe40000000000 */
[----:B------:R-:W-:Y:S01]  /*25480*/  SEL R26, R29, R26, P0 ;  /* 0x0000001a1d1a7207 */ /* 0x000fe20000000000 */
[----:B------:R-:W1:Y:S01]  /*25490*/  SHFL.IDX PT, R42, R43, R0, 0x1c1f ;  /* 0x001c1f002b2a7589 */ /* 0x000e6200000e0000 */
[----:B--2---:R-:W-:Y:S02]  /*254a0*/  SEL R32, R34, R37, P0 ;  /* 0x0000002522207207 */ /* 0x004fe40000000000 */
[----:B------:R-:W-:Y:S01]  /*254b0*/  SEL R4, R6, R3, P0 ;  /* 0x0000000306047207 */ /* 0x000fe20000000000 */
[----:B------:R-:W-:Y:S01]  /*254c0*/  SHFL.IDX PT, R31, R65, R0, 0x1c1f ;  /* 0x001c1f00411f7589 */ /* 0x000fe200000e0000 */
[----:B------:R-:W-:-:S02]  /*254d0*/  SEL R10, R7, R10, P0 ;  /* 0x0000000a070a7207 */ /* 0x000fc40000000000 */
[----:B------:R-:W-:Y:S01]  /*254e0*/  SEL R34, R37, R34, P0 ;  /* 0x0000002225227207 */ /* 0x000fe20000000000 */
[----:B------:R-:W-:Y:S01]  /*254f0*/  SHFL.IDX PT, R35, R69, R0, 0x1c1f ;  /* 0x001c1f0045237589 */ /* 0x000fe200000e0000 */
[----:B------:R-:W-:-:S03]  /*25500*/  SEL R6, R3, R6, P0 ;  /* 0x0000000603067207 */ /* 0x000fc60000000000 */
[----:B------:R-:W2:Y:S01]  /*25510*/  SHFL.IDX PT, R52, R63, R2, 0x1c1f ;  /* 0x001c1f023f347589 */ /* 0x000ea200000e0000 */
[----:B---3--:R-:W-:Y:S02]  /*25520*/  SEL R28, R30, R33, P0 ;  /* 0x000000211e1c7207 */ /* 0x008fe40000000000 */
[----:B------:R-:W-:Y:S01]  /*25530*/  SEL R30, R33, R30, P0 ;  /* 0x0000001e211e7207 */ /* 0x000fe20000000000 */
[----:B------:R-:W3:Y:S01]  /*25540*/  SHFL.IDX PT, R54, R67, R2, 0x1c1f ;  /* 0x001c1f0243367589 */ /* 0x000ee200000e0000 */
[----:B----4-:R-:W-:Y:S02]  /*25550*/  SEL R12, R9, R20, P0 ;  /* 0x00000014090c7207 */ /* 0x010fe40000000000 */
[----:B------:R-:W-:Y:S01]  /*25560*/  SEL R14, R20, R9, P0 ;  /* 0x00000009140e7207 */ /* 0x000fe20000000000 */
[----:B------:R-:W4:Y:S01]  /*25570*/  SHFL.IDX PT, R56, R71, R2, 0x1c1f ;  /* 0x001c1f0247387589 */ /* 0x000f2200000e0000 */
[----:B0-----:R-:W-:Y:S02]  /*25580*/  SEL R36, R38, R41, P0 ;  /* 0x0000002926247207 */ /* 0x001fe40000000000 */
[----:B------:R-:W-:Y:S01]  /*25590*/  SEL R38, R41, R38, P0 ;  /* 0x0000002629267207 */ /* 0x000fe20000000000 */
[----:B------:R-:W-:Y:S01]  /*255a0*/  SHFL.IDX PT, R49, R49, R0, 0x1c1f ;  /* 0x001c1f0031317589 */ /* 0x000fe200000e0000 */
[----:B-1----:R-:W-:-:S02]  /*255b0*/  SEL R40, R42, R47, P0 ;  /* 0x0000002f2a287207 */ /* 0x002fc40000000000 */
[----:B------:R-:W-:Y:S01]  /*255c0*/  SEL R42, R47, R42, P0 ;  /* 0x0000002a2f2a7207 */ /* 0x000fe20000000000 */
[----:B------:R-:W-:Y:S04]  /*255d0*/  SHFL.IDX PT, R53, R53, R0, 0x1c1f ;  /* 0x001c1f0035357589 */ /* 0x000fe800000e0000 */
[----:B------:R-:W-:Y:S04]  /*255e0*/  SHFL.IDX PT, R57, R57, R0, 0x1c1f ;  /* 0x001c1f0039397589 */ /* 0x000fe800000e0000 */
[----:B------:R-:W-:Y:S01]  /*255f0*/  SHFL.IDX PT, R73, R73, R0, 0x1c1f ;  /* 0x001c1f0049497589 */ /* 0x000fe200000e0000 */
[----:B--2---:R-:W-:-:S02]  /*25600*/  SEL R25, R27, R52, P0 ;  /* 0x000000341b197207 */ /* 0x004fc40000000000 */
[----:B------:R-:W-:Y:S01]  /*25610*/  SEL R27, R52, R27, P0 ;  /* 0x0000001b341b7207 */ /* 0x000fe20000000000 */
[----:B------:R-:W0:Y:S01]  /*25620*/  SHFL.IDX PT, R46, R51, R2, 0x1c1f ;  /* 0x001c1f02332e7589 */ /* 0x000e2200000e0000 */
[----:B---3--:R-:W-:Y:S02]  /*25630*/  SEL R29, R31, R54, P0 ;  /* 0x000000361f1d7207 */ /* 0x008fe40000000000 */
[----:B------:R-:W-:Y:S01]  /*25640*/  SEL R31, R54, R31, P0 ;  /* 0x0000001f361f7207 */ /* 0x000fe20000000000 */
[----:B------:R-:W1:Y:S01]  /*25650*/  SHFL.IDX PT, R48, R55, R2, 0x1c1f ;  /* 0x001c1f0237307589 */ /* 0x000e6200000e0000 */
[----:B----4-:R-:W-:Y:S02]  /*25660*/  SEL R33, R35, R56, P0 ;  /* 0x0000003823217207 */ /* 0x010fe40000000000 */
[----:B------:R-:W-:Y:S01]  /*25670*/  SEL R35, R56, R35, P0 ;  /* 0x0000002338237207 */ /* 0x000fe20000000000 */
[----:B------:R-:W2:Y:S04]  /*25680*/  SHFL.IDX PT, R50, R59, R2, 0x1c1f ;  /* 0x001c1f023b327589 */ /* 0x000ea800000e0000 */
[----:B------:R-:W3:Y:S04]  /*25690*/  SHFL.IDX PT, R58, R75, R2, 0x1c1f ;  /* 0x001c1f024b3a7589 */ /* 0x000ee800000e0000 */
[----:B------:R-:W4:Y:S04]  /*256a0*/  SHFL.IDX PT, R77, R77, R0, 0x1c1f ;  /* 0x001c1f004d4d7589 */ /* 0x000f2800000e0000 */
[----:B------:R2:W4:Y:S01]  /*256b0*/  SHFL.IDX PT, R60, R79, R2, 0x1c1f ;  /* 0x001c1f024f3c7589 */ /* 0x00052200000e0000 */
[----:B0-----:R-:W-:-:S02]  /*256c0*/  SEL R5, R49, R46, P0 ;  /* 0x0000002e31057207 */ /* 0x001fc40000000000 */
[----:B------:R-:W-:Y:S02]  /*256d0*/  SEL R7, R46, R49, P0 ;  /* 0x000000312e077207 */ /* 0x000fe40000000000 */
[----:B-1----:R-:W-:Y:S02]  /*256e0*/  SEL R9, R53, R48, P0 ;  /* 0x0000003035097207 */ /* 0x002fe40000000000 */
[----:B------:R-:W-:Y:S01]  /*256f0*/  SEL R11, R48, R53, P0 ;  /* 0x00000035300b7207 */ /* 0x000fe20000000000 */
[----:B--2---:R-:W-:Y:S01]  /*25700*/  IMAD.MOV.U32 R2, RZ, RZ, RZ ;  /* 0x000000ffff027224 */ /* 0x004fe200078e00ff */
[----:B------:R-:W-:Y:S02]  /*25710*/  SEL R13, R57, R50, P0 ;  /* 0x00000032390d7207 */ /* 0x000fe40000000000 */
[----:B------:R-:W-:Y:S02]  /*25720*/  SEL R15, R50, R57, P0 ;  /* 0x00000039320f7207 */ /* 0x000fe40000000000 */
[----:B---3--:R-:W-:-:S02]  /*25730*/  SEL R37, R73, R58, P0 ;  /* 0x0000003a49257207 */ /* 0x008fc40000000000 */
[----:B------:R-:W-:-:S07]  /*25740*/  SEL R39, R58, R73, P0 ;  /* 0x000000493a277207 */ /* 0x000fce0000000000 */
.L_x_3058:
[----:B------:R-:W-:Y:S05]  /*25750*/  WARPSYNC.ALL ;  /* 0x0000000000007948 */ /* 0x000fea0003800000 */
[----:B------:R-:W-:Y:S01]  /*25760*/  BAR.SYNC.DEFER_BLOCKING 0x1, 0x100 ;  /* 0x0044000000007b1d */ /* 0x000fe20000010000 */
[----:B----4-:R-:W-:Y:S02]  /*25770*/  SEL R41, R77, R60, P0 ;  /* 0x0000003c4d297207 */ /* 0x010fe40000000000 */
[----:B------:R-:W-:-:S03]  /*25780*/  SEL R43, R60, R77, P0 ;  /* 0x0000004d3c2b7207 */ /* 0x000fc60000000000 */
[----:B------:R-:W-:Y:S02]  /*25790*/  ULDC.64 UR4, c[0x0][0xc00] ;  /* 0x0003000000047ab9 */ /* 0x000fe40000000a00 */
[----:B------:R-:W0:Y:S01]  /*257a0*/  LDC R51, c[0x0][0xbe8] ;  /* 0x0002fa00ff337b82 */ /* 0x000e220000000800 */
[----:B------:R-:W-:Y:S02]  /*257b0*/  ISETP.NE.U32.AND P1, PT, RZ, UR4, PT ;  /* 0x00000004ff007c0c */ /* 0x000fe4000bf25070 */
[----:B------:R-:W-:Y:S02]  /*257c0*/  IADD3 R46, P2, R225, UR4, RZ ;  /* 0x00000004e12e7c10 */ /* 0x000fe4000ff5e0ff */
[----:B------:R-:W-:Y:S02]  /*257d0*/  ISETP.NE.AND.EX P1, PT, RZ, UR5, PT, P1 ;  /* 0x00000005ff007c0c */ /* 0x000fe4000bf25310 */
[----:B------:R-:W-:Y:S01]  /*257e0*/  IADD3.X R47, R226, UR5, RZ, P2, !PT ;  /* 0x00000005e22f7c10 */ /* 0x000fe200097fe4ff */
[----:B------:R-:W-:-:S02]  /*257f0*/  ULDC.64 UR4, c[0x0][0xc08] ;  /* 0x0003020000047ab9 */ /* 0x000fc40000000a00 */
[----:B------:R-:W-:Y:S01]  /*25800*/  ISETP.NE.U32.AND P0, PT, RZ, UR4, PT ;  /* 0x00000004ff007c0c */ /* 0x000fe2000bf05070 */
[----:B------:R1:W-:Y:S04]  /*25810*/  STSM.16.M88.4 [R81], R4 ;  /* 0x0000000451007844 */ /* 0x0003e80000000200 */
[----:B------:R2:W-:Y:S04]  /*25820*/  STSM.16.M88.4 [R80], R8 ;  /* 0x0000000850007844 */ /* 0x0005e80000000200 */
        /* <DEDUP_REMOVED lines=8> */
[----:B-1----:R-:W-:Y:S01]  /*258b0*/  @P0 IADD3 R4, P3, R225, UR4, RZ ;  /* 0x00000004e1040c10 */ /* 0x002fe2000ff7e0ff */
[----:B------:R-:W-:-:S02]  /*258c0*/  ULDC UR4, c[0x0][0xa88] ;  /* 0x0002a20000047ab9 */ /* 0x000fc40000000800 */
[----:B------:R-:W-:Y:S02]  /*258d0*/  MOV R0, UR4 ;  /* 0x0000000400007c02 */ /* 0x000fe40008000f00 */
[----:B------:R-:W-:Y:S01]  /*258e0*/  @P0 IADD3.X R5, R226, UR5, RZ, P3, !PT ;  /* 0x00000005e2050c10 */ /* 0x000fe20009ffe4ff */
[----:B------:R3:W5:Y:S01]  /*258f0*/  @P1 LDG.E R2, desc[UR52][R46.64] ;  /* 0x000000342e021981 */ /* 0x000762000c1e1900 */
[----:B0-----:R-:W-:Y:S01]  /*25900*/  ISETP.NE.AND P2, PT, R51, 0x1, PT ;  /* 0x000000013300780c */ /* 0x001fe20003f45270 */
[----:B--2---:R-:W-:Y:S02]  /*25910*/  IMAD.IADD R8, R218, 0x1, R212 ;  /* 0x00000001da087824 */ /* 0x004fe400078e02d4 */
[----:B------:R3:W5:Y:S10]  /*25920*/  @P0 LDG.E R0, desc[UR52][R4.64] ;  /* 0x0000003404000981 */ /* 0x000774000c1e1900 */
[----:B------:R-:W0:Y:S08]  /*25930*/  @P2 LDC R3, c[0x0][0xbec] ;  /* 0x0002fb00ff032b82 */ /* 0x000e300000000800 */
[----:B------:R-:W1:Y:S01]  /*25940*/  @P2 LDC R11, c[0x0][0xbf0] ;  /* 0x0002fc00ff0b2b82 */ /* 0x000e620000000800 */
[----:B---3--:R-:W-:Y:S05]  /*25950*/  @P0 BRA `(.L_x_2819) ;  /* 0x0000000000100947 */ /* 0x008fea0003800000 */
[----:B------:R-:W-:Y:S05]  /*25960*/  @!P1 BRA `(.L_x_2819) ;  /* 0x00000000000c9947 */ /* 0x000fea0003800000 */
[----:B------:R-:W2:Y:S04]  /*25970*/  LDG.E R5, desc[UR52][R46.64] ;  /* 0x000000342e057981 */ /* 0x000ea8000c1e1900 */
[----:B-----5:R-:W2:Y:S02]  /*25980*/  LDG.E R0, desc[UR52][R46.64+0x4] ;  /* 0x000004342e007981 */ /* 0x020ea4000c1e1900 */
[----:B--2---:R-:W-:-:S07]  /*25990*/  IMAD.IADD R0, R0, 0x1, -R5 ;  /* 0x0000000100007824 */ /* 0x004fce00078e0a05 */
.L_x_2819:
[----:B------:R-:W2:Y:S01]  /*259a0*/  LDL R10, [R1+0x30] ;  /* 0x00003000010a7983 */ /* 0x000ea20000100800 */
[----:B------:R-:W-:Y:S01]  /*259b0*/  SHF.R.S32.HI R50, RZ, 0x1f, R224 ;  /* 0x0000001fff327819 */ /* 0x000fe200000114e0 */
[----:B0-----:R-:W-:Y:S01]  /*259c0*/  @P2 IMAD.HI.U32 R4, R8, R3, RZ ;  /* 0x0000000308042227 */ /* 0x001fe200078e00ff */
[----:B------:R-:W-:Y:S01]  /*259d0*/  ULDC.64 UR4, c[0x0][0xb90] ;  /* 0x0002e40000047ab9 */ /* 0x000fe20000000a00 */
[----:B------:R-:W0:Y:S01]  /*259e0*/  S2R R14, SR_TID.X ;  /* 0x00000000000e7919 */ /* 0x000e220000002100 */
[----:B-----5:R-:W-:Y:S01]  /*259f0*/  SHF.R.S32.HI R3, RZ, 0x1f, R2 ;  /* 0x0000001fff037819 */ /* 0x020fe20000011402 */
[----:B------:R-:W-:Y:S01]  /*25a00*/  IMAD R9, R50, UR4, RZ ;  /* 0x0000000432097c24 */ /* 0x000fe2000f8e02ff */
[----:B------:R-:W-:Y:S01]  /*25a10*/  SEL R20, R227, RZ, !P1 ;  /* 0x000000ffe3147207 */ /* 0x000fe20004800000 */
[----:B------:R-:W-:Y:S01]  /*25a20*/  IMAD.MOV.U32 R7, RZ, RZ, R8 ;  /* 0x000000ffff077224 */ /* 0x000fe200078e0008 */
[----:B-1----:R-:W-:Y:S01]  /*25a30*/  @P2 SHF.R.U32.HI R7, RZ, R11, R4 ;  /* 0x0000000bff072219 */ /* 0x002fe20000011604 */
[C---:B------:R-:W-:Y:S01]  /*25a40*/  IMAD.WIDE.U32 R4, R224.reuse, UR4, R2 ;  /* 0x00000004e0047c25 */ /* 0x040fe2000f8e0002 */
[----:B------:R-:W-:Y:S01]  /*25a50*/  SEL R221, R221, RZ, !P1 ;  /* 0x000000ffdddd7207 */ /* 0x000fe20004800000 */
[----:B------:R-:W1:Y:S01]  /*25a60*/  @P2 LDC R55, c[0x0][0xbec] ;  /* 0x0002fb00ff372b82 */ /* 0x000e620000000800 */
[----:B------:R-:W-:Y:S01]  /*25a70*/  LEA R11, R229, R215, 0x6 ;  /* 0x000000d7e50b7211 */ /* 0x000fe200078e30ff */
[----:B------:R-:W-:Y:S01]  /*25a80*/  IMAD R9, R224, UR5, R9 ;  /* 0x00000005e0097c24 */ /* 0x000fe2000f8e0209 */
[----:B------:R-:W-:Y:S01]  /*25a90*/  ULDC.64 UR4, c[0x0][0xb98] ;  /* 0x0002e60000047ab9 */ /* 0x000fe20000000a00 */
[----:B------:R-:W-:-:S02]  /*25aa0*/  IMAD.MOV R6, RZ, RZ, -R7 ;  /* 0x000000ffff067224 */ /* 0x000fc400078e0a07 */
        /* <DEDUP_REMOVED lines=14> */
[----:B0-----:R-:W-:-:S02]  /*25b90*/  IADD3 R15, R14, -0x80, RZ ;  /* 0xffffff800e0f7810 */ /* 0x001fc40007ffe0ff */
[C---:B------:R-:W-:Y:S01]  /*25ba0*/  IADD3 R13, P4, R44.reuse, 0x2000, RZ ;  /* 0x000020002c0d7810 */ /* 0x040fe20007f9e0ff */
[C---:B------:R-:W-:Y:S01]  /*25bb0*/  IMAD R11, R9.reuse, UR5, R6 ;  /* 0x00000005090b7c24 */ /* 0x040fe2000f8e0206 */
[----:B------:R-:W-:Y:S01]  /*25bc0*/  SHF.R.S32.HI R14, RZ, 0x1f, R15 ;  /* 0x0000001fff0e7819 */ /* 0x000fe2000001140f */
[----:B------:R-:W-:Y:S01]  /*25bd0*/  IMAD.WIDE.U32 R4, R9, UR4, R4 ;  /* 0x0000000409047c25 */ /* 0x000fe2000f8e0004 */
[----:B------:R-:W-:Y:S01]  /*25be0*/  ULDC.64 UR4, c[0x0][0xb50] ;  /* 0x0002d40000047ab9 */ /* 0x000fe20000000a00 */
[----:B------:R-:W-:Y:S02]  /*25bf0*/  IADD3 R29, P3, R44, 0x4000, RZ ;  /* 0x000040002c1d7810 */ /* 0x000fe40007f7e0ff */
[----:B------:R-:W-:Y:S01]  /*25c00*/  IMAD.IADD R5, R5, 0x1, R11 ;  /* 0x0000000105057824 */ /* 0x000fe200078e020b */
[----:B------:R-:W-:Y:S01]  /*25c10*/  LEA R6, P1, R4, UR4, 0x2 ;  /* 0x0000000404067c11 */ /* 0x000fe2000f8210ff */
[----:B------:R-:W-:Y:S01]  /*25c20*/  IMAD.X R9, RZ, RZ, R45, P0 ;  /* 0x000000ffff097224 */ /* 0x000fe200000e062d */
[----:B------:R-:W-:-:S02]  /*25c30*/  LEA.HI R14, R14, R15, RZ, 0x7 ;  /* 0x0000000f0e0e7211 */ /* 0x000fc400078f38ff */
[----:B------:R-:W-:Y:S01]  /*25c40*/  LEA.HI.X R4, R4, UR5, R5, 0x2, P1 ;  /* 0x0000000504047c11 */ /* 0x000fe200088f1405 */
[----:B------:R-:W-:Y:S01]  /*25c50*/  SHFL.IDX PT, R46, R6, RZ, 0x1c1f ;  /* 0x001c1fff062e7589 */ /* 0x000fe200000e0000 */
[----:B------:R-:W-:Y:S01]  /*25c60*/  IADD3 R25, P1, R44, 0x3000, RZ ;  /* 0x000030002c197810 */ /* 0x000fe20007f3e0ff */
[----:B------:R-:W-:Y:S01]  /*25c70*/  ULDC.64 UR4, c[0x0][0xaa0] ;  /* 0x0002a80000047ab9 */ /* 0x000fe20000000a00 */
[----:B------:R-:W-:Y:S01]  /*25c80*/  LOP3.LUT R14, R14, 0xffffff80, RZ, 0xc0, !PT ;  /* 0xffffff800e0e7812 */ /* 0x000fe200078ec0ff */
[----:B------:R-:W0:Y:S01]  /*25c90*/  SHFL.IDX PT, R47, R4, RZ, 0x1c1f ;  /* 0x001c1fff042f7589 */ /* 0x000e2200000e0000 */
[----:B------:R-:W-:Y:S02]  /*25ca0*/  LOP3.LUT R24, R25, 0x380, RZ, 0xc0, !PT ;  /* 0x0000038019187812 */ /* 0x000fe400078ec0ff */
[----:B------:R-:W-:Y:S01]  /*25cb0*/  LOP3.LUT R12, R13, 0x380, RZ, 0xc0, !PT ;  /* 0x000003800d0c7812 */ /* 0x000fe200078ec0ff */
[----:B------:R-:W-:Y:S01]  /*25cc0*/  SHFL.IDX PT, R48, R6, 0x1, 0x1c1f ;  /* 0x003c1f0006307f89 */ /* 0x000fe200000e0000 */
[----:B------:R-:W-:Y:S01]  /*25cd0*/  IMAD.IADD R14, R15, 0x1, -R14 ;  /* 0x000000010f0e7824 */ /* 0x000fe200078e0a0e */
[----:B------:R-:W-:-:S02]  /*25ce0*/  SHF.R.U64 R24, R24, 0x3, RZ ;  /* 0x0000000318187819 */ /* 0x000fc400000012ff */
[----:B------:R-:W3:Y:S01]  /*25cf0*/  SHFL.IDX PT, R49, R4, 0x1, 0x1c1f ;  /* 0x003c1f0004317f89 */ /* 0x000ee200000e0000 */
[----:B------:R-:W-:Y:S02]  /*25d00*/  LOP3.LUT R28, R29, 0x380, RZ, 0xc0, !PT ;  /* 0x000003801d1c7812 */ /* 0x000fe400078ec0ff */
[----:B------:R-:W-:Y:S02]  /*25d10*/  LOP3.LUT R8, R7, 0x380, RZ, 0xc0, !PT ;  /* 0x0000038007087812 */ /* 0x000fe400078ec0ff */
[----:B------:R-:W-:Y:S02]  /*25d20*/  LOP3.LUT P0, RZ, R14, 0x3, RZ, 0xc0, !PT ;  /* 0x000000030eff7812 */ /* 0x000fe4000780c0ff */
[----:B------:R-:W-:Y:S01]  /*25d30*/  LOP3.LUT R24, R24, R25, RZ, 0x3c, !PT ;  /* 0x0000001918187212 */ /* 0x000fe200078e3cff */
[----:B------:R-:W-:Y:S01]  /*25d40*/  IMAD.X R25, RZ, RZ, R45, P1 ;  /* 0x000000ffff197224 */ /* 0x000fe200008e062d */
[----:B------:R-:W-:Y:S02]  /*25d50*/  SHF.R.U64 R12, R12, 0x3, RZ ;  /* 0x000000030c0c7819 */ /* 0x000fe400000012ff */
[----:B------:R-:W-:-:S02]  /*25d60*/  SHF.R.U64 R28, R28, 0x3, RZ ;  /* 0x000000031c1c7819 */ /* 0x000fc400000012ff */
[----:B------:R-:W-:Y:S02]  /*25d70*/  SHF.R.U64 R8, R8, 0x3, RZ ;  /* 0x0000000308087819 */ /* 0x000fe400000012ff */
[----:B------:R-:W-:Y:S02]  /*25d80*/  LOP3.LUT R12, R12, R13, RZ, 0x3c, !PT ;  /* 0x0000000d0c0c7212 */ /* 0x000fe400078e3cff */
[----:B------:R-:W-:Y:S01]  /*25d90*/  LOP3.LUT R28, R28, R29, RZ, 0x3c, !PT ;  /* 0x0000001d1c1c7212 */ /* 0x000fe200078e3cff */
[----:B------:R-:W-:Y:S01]  /*25da0*/  IMAD.X R29, RZ, RZ, R45, P3 ;  /* 0x000000ffff1d7224 */ /* 0x000fe200018e062d */
[----:B------:R-:W-:Y:S02]  /*25db0*/  LOP3.LUT R8, R8, R7, RZ, 0x3c, !PT ;  /* 0x0000000708087212 */ /* 0x000fe400078e3cff */
[----:B------:R-:W-:Y:S02]  /*25dc0*/  IADD3.X R13, RZ, R45, RZ, P4, !PT ;  /* 0x0000002dff0d7210 */ /* 0x000fe400027fe4ff */
[----:B------:R-:W-:-:S02]  /*25dd0*/  IADD3 R33, P5, R44, 0x5000, RZ ;  /* 0x000050002c217810 */ /* 0x000fc40007fbe0ff */
[C---:B------:R-:W-:Y:S02]  /*25de0*/  IADD3 R37, P4, R44.reuse, 0x6000, RZ ;  /* 0x000060002c257810 */ /* 0x040fe40007f9e0ff */
[C---:B------:R-:W-:Y:S02]  /*25df0*/  LOP3.LUT R7, R44.reuse, 0x380, RZ, 0xc0, !PT ;  /* 0x000003802c077812 */ /* 0x040fe400078ec0ff */
[----:B------:R-:W-:Y:S02]  /*25e00*/  IADD3 R5, P3, R44, 0x7000, RZ ;  /* 0x000070002c057810 */ /* 0x000fe40007f7e0ff */
[----:B------:R-:W-:Y:S02]  /*25e10*/  LOP3.LUT R32, R33, 0x380, RZ, 0xc0, !PT ;  /* 0x0000038021207812 */ /* 0x000fe400078ec0ff */
[----:B------:R-:W-:Y:S01]  /*25e20*/  LOP3.LUT R36, R37, 0x380, RZ, 0xc0, !PT ;  /* 0x0000038025247812 */ /* 0x000fe200078ec0ff */
[----:B------:R-:W-:Y:S01]  /*25e30*/  IMAD R3, R3, UR4, RZ ;  /* 0x0000000403037c24 */ /* 0x000fe2000f8e02ff */
[----:B------:R-:W-:Y:S01]  /*25e40*/  SHF.R.U64 R7, R7, 0x3, RZ ;  /* 0x0000000307077819 */ /* 0x000fe200000012ff */
[----:B------:R-:W-:Y:S01]  /*25e50*/  IMAD.X R41, RZ, RZ, R45, P3 ;  /* 0x000000ffff297224 */ /* 0x000fe200018e062d */
[----:B------:R-:W-:-:S02]  /*25e60*/  SHF.R.U64 R32, R32, 0x3, RZ ;  /* 0x0000000320207819 */ /* 0x000fc400000012ff */
[----:B------:R-:W-:Y:S02]  /*25e70*/  SHF.R.U64 R36, R36, 0x3, RZ ;  /* 0x0000000324247819 */ /* 0x000fe400000012ff */
[----:B------:R-:W-:Y:S02]  /*25e80*/  LOP3.LUT R44, R7, R44, RZ, 0x3c, !PT ;  /* 0x0000002c072c7212 */ /* 0x000fe400078e3cff */
[----:B------:R-:W-:Y:S02]  /*25e90*/  LOP3.LUT R32, R32, R33, RZ, 0x3c, !PT ;  /* 0x0000002120207212 */ /* 0x000fe400078e3cff */
[----:B------:R-:W-:Y:S01]  /*25ea0*/  LOP3.LUT R36, R36, R37, RZ, 0x3c, !PT ;  /* 0x0000002524247212 */ /* 0x000fe200078e3cff */
[----:B------:R-:W-:Y:S01]  /*25eb0*/  IMAD.X R37, RZ, RZ, R45, P4 ;  /* 0x000000ffff257224 */ /* 0x000fe200020e062d */
[----:B------:R-:W-:Y:S01]  /*25ec0*/  IADD3.X R33, RZ, R45, RZ, P5, !PT ;  /* 0x0000002dff217210 */ /* 0x000fe20002ffe4ff */
[----:B------:R-:W-:Y:S01]  /*25ed0*/  BSSY B1, `(.L_x_2820) ;  /* 0x0000053000017945 */ /* 0x000fe20003800000 */
[----:B------:R-:W-:-:S02]  /*25ee0*/  SHF.R.S32.HI R52, RZ, 0x1f, R222 ;  /* 0x0000001fff347819 */ /* 0x000fc400000114de */
[----:B------:R-:W-:Y:S01]  /*25ef0*/  SHF.R.S32.HI R54, RZ, 0x1f, R215 ;  /* 0x0000001fff367819 */ /* 0x000fe200000114d7 */
[----:B--2---:R-:W-:-:S04]  /*25f00*/  IMAD.IADD R10, R10, 0x1, R212 ;  /* 0x000000010a0a7824 */ /* 0x004fc800078e02d4 */
[C---:B------:R-:W-:Y:S01]  /*25f10*/  VIADD R0, R10.reuse, 0x8 ;  /* 0x000000080a007836 */ /* 0x040fe20000000000 */
[----:B------:R-:W-:-:S04]  /*25f20*/  ISETP.GE.OR P1, PT, R10, R53, P0 ;  /* 0x000000350a00720c */ /* 0x000fc80000726670 */
[----:B------:R-:W-:Y:S02]  /*25f30*/  ISETP.GE.OR P0, PT, R0, R53, P0 ;  /* 0x000000350000720c */ /* 0x000fe40000706670 */
[----:B------:R-:W-:-:S04]  /*25f40*/  LOP3.LUT R0, R5, 0x380, RZ, 0xc0, !PT ;  /* 0x0000038005007812 */ /* 0x000fc800078ec0ff */
[----:B------:R-:W-:-:S03]  /*25f50*/  SHF.R.U64 R0, R0, 0x3, RZ ;  /* 0x0000000300007819 */ /* 0x000fc600000012ff */
[----:B0-----:R-:W-:Y:S01]  /*25f60*/  @!P1 ST.E desc[UR52][R46.64], R89 ;  /* 0x000000592e009985 */ /* 0x001fe2000c101934 */
[----:B------:R-:W-:-:S03]  /*25f70*/  LOP3.LUT R40, R0, R5, RZ, 0x3c, !PT ;  /* 0x0000000500287212 */ /* 0x000fc600078e3cff */
[----:B---3--:R0:W-:Y:S04]  /*25f80*/  @!P0 ST.E desc[UR52][R48.64], R88 ;  /* 0x0000005830008985 */ /* 0x0081e8000c101934 */
[----:B------:R2:W5:Y:S04]  /*25f90*/  LD.E.128 R4, desc[UR52][R44.64] ;  /* 0x000000342c047980 */ /* 0x000568000c101d00 */
[----:B------:R-:W5:Y:S01]  /*25fa0*/  LD.E.128 R8, desc[UR52][R8.64] ;  /* 0x0000003408087980 */ /* 0x000f62000c101d00 */
[----:B0-----:R-:W0:Y:S03]  /*25fb0*/  @P2 LDC R49, c[0x0][0xbf0] ;  /* 0x0002fc00ff312b82 */ /* 0x001e260000000800 */
[----:B------:R-:W5:Y:S01]  /*25fc0*/  LD.E.128 R12, desc[UR52][R12.64] ;  /* 0x000000340c0c7980 */ /* 0x000f62000c101d00 */
[----:B--2---:R-:W-:-:S02]  /*25fd0*/  IMAD R45, R2, UR5, R3 ;  /* 0x00000005022d7c24 */ /* 0x004fc4000f8e0203 */
[----:B------:R-:W-:Y:S01]  /*25fe0*/  IMAD.WIDE.U32 R2, R2, UR4, RZ ;  /* 0x0000000402027c25 */ /* 0x000fe2000f8e00ff */
[----:B------:R-:W-:Y:S01]  /*25ff0*/  ULDC.64 UR4, c[0x0][0xae8] ;  /* 0x0002ba0000047ab9 */ /* 0x000fe20000000a00 */
[----:B------:R-:W5:Y:S02]  /*26000*/  LD.E.128 R24, desc[UR52][R24.64] ;  /* 0x0000003418187980 */ /* 0x000f64000c101d00 */
[----:B------:R-:W-:Y:S01]  /*26010*/  IMAD.IADD R3, R3, 0x1, R45 ;  /* 0x0000000103037824 */ /* 0x000fe200078e022d */
[----:B------:R-:W-:Y:S01]  /*26020*/  LEA R45, R223, R229, 0x5 ;  /* 0x000000e5df2d7211 */ /* 0x000fe200078e28ff */
[----:B------:R-:W-:Y:S01]  /*26030*/  IMAD R47, R50, UR4, RZ ;  /* 0x00000004322f7c24 */ /* 0x000fe2000f8e02ff */
[----:B------:R-:W5:Y:S03]  /*26040*/  LD.E.128 R28, desc[UR52][R28.64] ;  /* 0x000000341c1c7980 */ /* 0x000f66000c101d00 */
[----:B------:R-:W-:Y:S01]  /*26050*/  IMAD.IADD R44, R212, 0x1, R45 ;  /* 0x00000001d42c7824 */ /* 0x000fe200078e022d */
[----:B------:R-:W5:Y:S01]  /*26060*/  LD.E.128 R32, desc[UR52][R32.64] ;  /* 0x0000003420207980 */ /* 0x000f62000c101d00 */
[----:B------:R-:W-:-:S02]  /*26070*/  IMAD R47, R224, UR5, R47 ;  /* 0x00000005e02f7c24 */ /* 0x000fc4000f8e022f */
[----:B-1----:R-:W-:Y:S01]  /*26080*/  @P2 IMAD.HI.U32 R0, R44, R55, RZ ;  /* 0x000000372c002227 */ /* 0x002fe200078e00ff */
[----:B------:R-:W5:Y:S03]  /*26090*/  LD.E.128 R36, desc[UR52][R36.64] ;  /* 0x0000003424247980 */ /* 0x000f66000c101d00 */
[----:B------:R-:W-:Y:S01]  /*260a0*/  IMAD.WIDE.U32 R2, R224, UR4, R2 ;  /* 0x00000004e0027c25 */ /* 0x000fe2000f8e0002 */
[----:B------:R-:W-:Y:S01]  /*260b0*/  ULDC.64 UR4, c[0x0][0xaf0] ;  /* 0x0002bc0000047ab9 */ /* 0x000fe20000000a00 */
[----:B------:R-:W5:Y:S02]  /*260c0*/  LD.E.128 R40, desc[UR52][R40.64] ;  /* 0x0000003428287980 */ /* 0x000f64000c101d00 */
[----:B------:R-:W-:Y:S01]  /*260d0*/  IMAD.MOV.U32 R45, RZ, RZ, R44 ;  /* 0x000000ffff2d7224 */ /* 0x000fe200078e002c */
[----:B0-----:R-:W-:Y:S01]  /*260e0*/  @P2 SHF.R.U32.HI R45, RZ, R49, R0 ;  /* 0x00000031ff2d2219 */ /* 0x001fe20000011600 */
[----:B------:R-:W-:Y:S01]  /*260f0*/  IMAD R20, R20, UR4, RZ ;  /* 0x0000000414147c24 */ /* 0x000fe2000f8e02ff */
[----:B------:R-:W-:Y:S01]  /*26100*/  @!PT LDS RZ, [RZ] ;  /* 0x00000000fffff984 */ /* 0x000fe20000000800 */
[----:B------:R-:W-:Y:S01]  /*26110*/  @!PT LDS RZ, [RZ] ;  /* 0x00000000fffff984 */ /* 0x000fe20000000800 */
[----:B------:R-:W-:Y:S01]  /*26120*/  @!PT LDS RZ, [RZ] ;  /* 0x00000000fffff984 */ /* 0x000fe20000000800 */
[----:B------:R-:W-:Y:S01]  /*26130*/  @!PT LDS RZ, [RZ] ;  /* 0x00000000fffff984 */ /* 0x000fe20000000800 */
[----:B------:R0:W-:Y:S06]  /*26140*/  MEMBAR.ALL.CTA ;  /* 0x0000000000007992 */ /* 0x0001ec0000008000 */
[----:B0-----:R-:W0:Y:S01]  /*26150*/  FENCE.VIEW.ASYNC.S ;  /* 0x00000000000073c6 */ /* 0x001e220000000000 */
        /* <DEDUP_REMOVED lines=14> */
[----:B------:R-:W-:Y:S02]  /*26240*/  IMAD.IADD R3, R3, 0x1, R49 ;  /* 0x0000000103037824 */ /* 0x000fe400078e0231 */
[----:B------:R-:W-:Y:S01]  /*26250*/  IMAD R20, R0, UR4, RZ ;  /* 0x0000000400147c24 */ /* 0x000fe2000f8e02ff */
[C---:B------:R-:W-:Y:S01]  /*26260*/  IADD3 R0, R212.reuse, 0x20, RZ ;  /* 0x00000020d4007810 */ /* 0x040fe20007ffe0ff */
[C---:B------:R-:W-:Y:S01]  /*26270*/  IMAD.WIDE.U32 R2, R47.reuse, UR4, R2 ;  /* 0x000000042f027c25 */ /* 0x040fe2000f8e0002 */
[-C--:B------:R-:W-:Y:S02]  /*26280*/  ISETP.GE.AND P2, PT, R212, R53.reuse, PT ;  /* 0x00000035d400720c */ /* 0x080fe40003f46270 */
[----:B------:R-:W-:Y:S01]  /*26290*/  ISETP.GE.AND P0, PT, R0, R53, PT ;  /* 0x000000350000720c */ /* 0x000fe20003f06270 */
[----:B------:R-:W-:Y:S01]  /*262a0*/  IMAD R45, R47, UR5, R20 ;  /* 0x000000052f2d7c24 */ /* 0x000fe2000f8e0214 */
[----:B------:R-:W-:Y:S01]  /*262b0*/  ULDC.64 UR4, c[0x0][0xa80] ;  /* 0x0002a00000047ab9 */ /* 0x000fe20000000a00 */
[----:B------:R-:W-:Y:S01]  /*262c0*/  VIADD R0, R18, 0x29820 ;  /* 0x0002982012007836 */ /* 0x000fe20000000000 */
[----:B------:R-:W-:Y:S01]  /*262d0*/  LEA R46, P3, R2, UR4, 0x1 ;  /* 0x00000004022e7c11 */ /* 0x000fe2000f8608ff */
[----:B------:R-:W-:-:S02]  /*262e0*/  VIADD R20, R212, 0x40 ;  /* 0x00000040d4147836 */ /* 0x000fc40000000000 */
[----:B------:R-:W-:Y:S01]  /*262f0*/  IMAD.IADD R3, R3, 0x1, R45 ;  /* 0x0000000103037824 */ /* 0x000fe200078e022d */
[----:B------:R-:W-:Y:S01]  /*26300*/  PRMT R0, RZ, 0x654, R0 ;  /* 0x00000654ff007816 */ /* 0x000fe20000000000 */
[----:B0-----:R0:W1:Y:S01]  /*26310*/  SHFL.IDX PT, R44, R46, RZ, 0x181f ;  /* 0x00181fff2e2c7589 */ /* 0x00106200000e0000 */
[----:B------:R-:W-:Y:S02]  /*26320*/  ISETP.GE.AND P1, PT, R20, R53, PT ;  /* 0x000000351400720c */ /* 0x000fe40003f26270 */
[----:B------:R-:W-:Y:S01]  /*26330*/  LEA.HI.X R20, R2, UR5, R3, 0x1, P3 ;  /* 0x0000000502147c11 */ /* 0x000fe200098f0c03 */
[----:B------:R2:W-:Y:S04]  /*26340*/  SYNCS.ARRIVE.TRANS64.RED.A1T0 RZ, [R0+URZ], RZ ;  /* 0x000000ff00ff79a7 */ /* 0x0005e8000810043f */
        /* <DEDUP_REMOVED lines=11> */
.L_x_2821:
[----:B------:R-:W-:Y:S05]  /*26400*/  BSYNC B1 ;  /* 0x0000000000017941 */ /* 0x000fea0003800000 */
.L_x_2820:
        /* <DEDUP_REMOVED lines=13> */
.L_x_2823:
[----:B------:R-:W-:Y:S05]  /*264e0*/  BSYNC B1 ;  /* 0x0000000000017941 */ /* 0x000fea0003800000 */
.L_x_2822:
        /* <DEDUP_REMOVED lines=13> */
.L_x_2825:
[----:B------:R-:W-:Y:S05]  /*265c0*/  BSYNC B1 ;  /* 0x0000000000017941 */ /* 0x000fea0003800000 */
.L_x_2824:
[----:B0-----:R-:W-:Y:S01]  /*265d0*/  IADD3 R0, R212, 0x60, RZ ;  /* 0x00000060d4007810 */ /* 0x001fe20007ffe0ff */
[----:B--2-4-:R-:W0:Y:S03]  /*265e0*/  SHFL.IDX PT, R20, R20, 0x3, 0x181f ;  /* 0x00781f0014147f89 */ /* 0x014e2600000e0000 */
        /* <DEDUP_REMOVED lines=14> */
.L_x_2817:
[----:B------:R-:W-:Y:S01]  /*266d0*/  ULDC.64 UR4, c[0x0][0xc00] ;  /* 0x0003000000047ab9 */ /* 0x000fe20000000a00 */
[----:B------:R-:W-:Y:S01]  /*266e0*/  IMAD.MOV.U32 R0, RZ, RZ, RZ ;  /* 0x000000ffff007224 */ /* 0x000fe200078e00ff */
[----:B------:R-:W-:Y:S01]  /*266f0*/  ISETP.NE.U32.AND P0, PT, RZ, UR4, PT ;  /* 0x00000004ff007c0c */ /* 0x000fe2000bf05070 */
[----:B------:R-:W2:Y:S01]  /*26700*/  LDC R25, c[0x0][0xbe8] ;  /* 0x0002fa00ff197b82 */ /* 0x000ea20000000800 */
[----:B------:R-:W-:Y:S02]  /*26710*/  IADD3 R2, P1, R225, UR4, RZ ;  /* 0x00000004e1027c10 */ /* 0x000fe4000ff3e0ff */
[----:B------:R-:W-:Y:S02]  /*26720*/  ISETP.NE.AND.EX P0, PT, RZ, UR5, PT, P0 ;  /* 0x00000005ff007c0c */ /* 0x000fe4000bf05300 */
[----:B------:R-:W-:Y:S01]  /*26730*/  IADD3.X R3, R226, UR5, RZ, P1, !PT ;  /* 0x00000005e2037c10 */ /* 0x000fe20008ffe4ff */
[----:B------:R-:W-:Y:S02]  /*26740*/  ULDC.64 UR4, c[0x0][0xc08] ;  /* 0x0003020000047ab9 */ /* 0x000fe40000000a00 */
        /* <DEDUP_REMOVED lines=19> */
.L_x_2827:
        /* <DEDUP_REMOVED lines=8> */
[----:B-----5:R-:W-:Y:S01]  /*26900*/  IMAD R2, R6, R9, RZ ;  /* 0x0000000906027224 */ /* 0x020fe200078e02ff */
[----:B---3--:R-:W-:-:S04]  /*26910*/  IADD3 R8, R212, -0x80, R3 ;  /* 0xffffff80d4087810 */ /* 0x008fc80007ffe003 */
        /* <DEDUP_REMOVED lines=9> */
[----:B------:R-:W3:Y:S01]  /*269b0*/  @P0 LDC R13, c[0x0][0xbec] ;  /* 0x0002fb00ff0d0b82 */ /* 0x000ee20000000800 */
[----:B------:R-:W-:Y:S01]  /*269c0*/  IMAD R7, R224, UR5, R7 ;  /* 0x00000005e0077c24 */ /* 0x000fe2000f8e0207 */
[----:B------:R-:W-:-:S04]  /*269d0*/  ULDC.64 UR4, c[0x0][0xb98] ;  /* 0x0002e60000047ab9 */ /* 0x000fc80000000a00 */
[----:B------:R-:W-:Y:S02]  /*269e0*/  IADD3 R3, R3, R7, RZ ;  /* 0x0000000703037210 */ /* 0x000fe40007ffe0ff */
[----:B------:R-:W5:Y:S01]  /*269f0*/  @P0 LDC R15, c[0x0][0xbf0] ;  /* 0x0002fc00ff0f0b82 */ /* 0x000f620000000800 */
[----:B------:R-:W-:-:S04]  /*26a00*/  IMAD.WIDE.U32 R2, R221, UR4, R2 ;  /* 0x00000004dd027c25 */ /* 0x000fc8000f8e0002 */
[----:B---3--:R-:W-:-:S05]  /*26a10*/  @P0 IMAD.HI.U32 R4, R8, R13, RZ ;  /* 0x0000000d08040227 */ /* 0x008fca00078e00ff */
        /* <DEDUP_REMOVED lines=19> */
.L_x_2829:
[----:B------:R-:W-:Y:S05]  /*26b50*/  BSYNC B1 ;  /* 0x0000000000017941 */ /* 0x000fea0003800000 */
.L_x_2828:
[----:B------:R-:W-:Y:S01]  /*26b60*/  ULDC.64 UR4, c[0x0][0xaa0] ;  /* 0x0002a80000047ab9 */ /* 0x000fe20000000a00 */
[----:B------:R-:W-:Y:S01]  /*26b70*/  LEA R7, R223, R229, 0x5 ;  /* 0x000000e5df077211 */ /* 0x000fe200078e28ff */
[----:B---3--:R-:W-:-:S04]  /*26b80*/  IMAD R3, R11, UR4, RZ ;  /* 0x000000040b037c24 */ /* 0x008fc8000f8e02ff */
[C---:B------:R-:W-:Y:S02]  /*26b90*/  IMAD R5, R0.reuse, UR5, R3 ;  /* 0x0000000500057c24 */ /* 0x040fe4000f8e0203 */
[----:B------:R-:W-:Y:S01]  /*26ba0*/  IMAD.WIDE.U32 R2, R0, UR4, RZ ;  /* 0x0000000400027c25 */ /* 0x000fe2000f8e00ff */
[----:B------:R-:W-:-:S03]  /*26bb0*/  ULDC.64 UR4, c[0x0][0xae8] ;  /* 0x0002ba0000047ab9 */ /* 0x000fc60000000a00 */
[----:B------:R-:W-:Y:S02]  /*26bc0*/  IMAD.IADD R9, R212, 0x1, R7 ;  /* 0x00000001d4097824 */ /* 0x000fe400078e0207 */
[----:B------:R-:W-:Y:S02]  /*26bd0*/  IMAD.IADD R3, R3, 0x1, R5 ;  /* 0x0000000103037824 */ /* 0x000fe400078e0205 */
[----:B------:R-:W-:Y:S02]  /*26be0*/  IMAD R7, R10, UR4, RZ ;  /* 0x000000040a077c24 */ /* 0x000fe4000f8e02ff */
[----:B------:R-:W-:-:S04]  /*26bf0*/  IMAD.WIDE.U32 R2, R224, UR4, R2 ;  /* 0x00000004e0027c25 */ /* 0x000fc8000f8e0002 */
[----:B------:R-:W-:Y:S01]  /*26c00*/  IMAD R7, R224, UR5, R7 ;  /* 0x00000005e0077c24 */ /* 0x000fe2000f8e0207 */
[----:B------:R-:W-:Y:S01]  /*26c10*/  ULDC.64 UR4, c[0x0][0xaf0] ;  /* 0x0002bc0000047ab9 */ /* 0x000fe20000000a00 */
[----:B--2---:R-:W-:-:S03]  /*26c20*/  @P2 IMAD.HI.U32 R0, R9, R12, RZ ;  /* 0x0000000c09002227 */ /* 0x004fc600078e00ff */
[----:B------:R-:W-:Y:S01]  /*26c30*/  IADD3 R3, R3, R7, RZ ;  /* 0x0000000703037210 */ /* 0x000fe20007ffe0ff */
[----:B------:R-:W-:Y:S01]  /*26c40*/  IMAD.MOV.U32 R5, RZ, RZ, R9 ;  /* 0x000000ffff057224 */ /* 0x000fe200078e0009 */
[----:B----4-:R-:W-:Y:S01]  /*26c50*/  @P2 SHF.R.U32.HI R5, RZ, R27, R0 ;  /* 0x0000001bff052219 */ /* 0x010fe20000011600 */
[----:B------:R-:W-:Y:S02]  /*26c60*/  IMAD R4, R227, UR4, RZ ;  /* 0x00000004e3047c24 */ /* 0x000fe4000f8e02ff */
        /* <DEDUP_REMOVED lines=24> */
.L_x_3061:
[----:B------:R-:W-:Y:S01]  /*26df0*/  IMAD R25, R6, R25, RZ ;  /* 0x0000001906197224 */ /* 0x000fe200078e02ff */
[----:B------:R-:W-:Y:S01]  /*26e00*/  BSSY B1, `(.L_x_2831) ;  /* 0x000000f000017945 */ /* 0x000fe20003800000 */
[----:B------:R-:W-:-:S05]  /*26e10*/  IMAD.IADD R212, R229, 0x1, R212 ;  /* 0x00000001e5d47824 */ /* 0x000fca00078e02d4 */
        /* <DEDUP_REMOVED lines=13> */
.L_x_2832:
[----:B------:R-:W-:Y:S05]  /*26ef0*/  BSYNC B1 ;  /* 0x0000000000017941 */ /* 0x000fea0003800000 */
.L_x_2831:
[----:B------:R-:W-:-:S03]  /*26f00*/  UMOV UR4, 0xffffffff ;  /* 0xffffffff00047882 */ /* 0x000fc60000000000 */
[----:B------:R-:W-:Y:S05]  /*26f10*/  BRA.DIV UR4, `(.L_x_2833) ;  /* 0x000000a204dc7947 */ /* 0x000fea000b800000 */
[----:B---3--:R3:W0:Y:S04]  /*26f20*/  SHFL.IDX PT, R0, R3, 0x1, 0x181f ;  /* 0x00381f0003007f89 */ /* 0x00862800000e0000 */
[----:B----4-:R3:W4:Y:S02]  /*26f30*/  SHFL.IDX PT, R14, R2, 0x1, 0x181f ;  /* 0x00381f00020e7f89 */ /* 0x01072400000e0000 */
.L_x_3065:
        /* <DEDUP_REMOVED lines=15> */
.L_x_2835:
[----:B------:R-:W-:Y:S05]  /*27030*/  BSYNC B1 ;  /* 0x0000000000017941 */ /* 0x000fea0003800000 */
.L_x_2834:
[----:B------:R-:W-:-:S03]  /*27040*/  UMOV UR4, 0xffffffff ;  /* 0xffffffff00047882 */ /* 0x000fc60000000000 */
[----:B------:R-:W-:Y:S05]  /*27050*/  BRA.DIV UR4, `(.L_x_2836) ;  /* 0x000000a204d47947 */ /* 0x000fea000b800000 */
[----:B0-----:R0:W0:Y:S04]  /*27060*/  SHFL.IDX PT, R0, R3, 0x2, 0x181f ;  /* 0x00581f0003007f89 */ /* 0x00102800000e0000 */
[----:B----4-:R4:W0:Y:S02]  /*27070*/  SHFL.IDX PT, R14, R2, 0x2, 0x181f ;  /* 0x00581f00020e7f89 */ /* 0x01082400000e0000 */
.L_x_3069:
        /* <DEDUP_REMOVED lines=15> */
.L_x_2838:
[----:B------:R-:W-:Y:S05]  /*27170*/  BSYNC B1 ;  /* 0x0000000000017941 */ /* 0x000fea0003800000 */
.L_x_2837:
[----:B------:R-:W-:-:S03]  /*27180*/  UMOV UR4, 0xffffffff ;  /* 0xffffffff00047882 */ /* 0x000fc60000000000 */
[----:B------:R-:W-:Y:S05]  /*27190*/  BRA.DIV UR4, `(.L_x_2839) ;  /* 0x000000a204cc7947 */ /* 0x000fea000b800000 */
[----:B0-----:R0:W0:Y:S04]  /*271a0*/  SHFL.IDX PT, R0, R3, 0x3, 0x181f ;  /* 0x00781f0003007f89 */ /* 0x00102800000e0000 */
[----:B------:R0:W0:Y:S02]  /*271b0*/  SHFL.IDX PT, R14, R2, 0x3, 0x181f ;  /* 0x00781f00020e7f89 */ /* 0x00002400000e0000 */
.L_x_3073:
[----:B0-234-:R-:W-:-:S04]  /*271c0*/  IADD3 R2, R212, 0x60, RZ ;  /* 0x00000060d4027810 */ /* 0x01dfc80007ffe0ff */
        /* <DEDUP_REMOVED lines=13> */
.L_x_2826:
[----:B------:R-:W-:Y:S05]  /*272a0*/  BSYNC B0 ;  /* 0x0000000000007941 */ /* 0x000fea0003800000 */
.L_x_2816:
[----:B------:R-:W-:Y:S02]  /*272b0*/  ULDC UR4, c[0x0][0xc3c] ;  /* 0x00030f0000047ab9 */ /* 0x000fe40000000800 */
[----:B-1----:R-:W-:-:S13]  /*272c0*/  ISETP.GE.AND P0, PT, R23, UR4, PT ;  /* 0x0000000417007c0c */ /* 0x002fda000bf06270 */
[----:B------:R-:W-:Y:S05]  /*272d0*/  @!P0 BRA `(.L_x_2840) ;  /* 0xfffffda000888947 */ /* 0x000fea000383ffff */
[----:B------:R-:W-:Y:S05]  /*272e0*/  BRA `(.L_x_2628) ;  /* 0x0000007c00dc7947 */ /* 0x000fea0003800000 */
.L_x_2626:
        /* <DEDUP_REMOVED lines=58> */
.L_x_2846:
[----:B------:R-:W-:Y:S01]  /*27690*/  UIADD3 UR4, UR4, 0x1f, URZ ;  /* 0x0000001f04047890 */ /* 0x000fe2000fffe03f */
[----:B------:R-:W-:-:S05]  /*276a0*/  IMAD.U32 R19, RZ, RZ, UR7 ;  /* 0x00000007ff137e24 */ /* 0x000fca000f8e00ff */
[----:B0-----:R-:W-:-:S13]  /*276b0*/  ISETP.LE.AND P6, PT, R10, UR4, PT ;  /* 0x000000040a007c0c */ /* 0x001fda000bfc3270 */
[----:B------:R-:W-:Y:S05]  /*276c0*/  @P6 BRA `(.L_x_2843) ;  /* 0x0000000400b06947 */ /* 0x000fea0003800000 */
[----:B------:R-:W-:Y:S01]  /*276d0*/  VIADD R7, R5, UR4 ;  /* 0x0000000405077c36 */ /* 0x000fe20008000000 */
[----:B------:R-:W-:Y:S01]  /*276e0*/  BSSY B0, `(.L_x_2844) ;  /* 0x0000007000007945 */ /* 0x000fe20003800000 */
[----:B------:R-:W-:-:S03]  /*276f0*/  MOV R0, RZ ;  /* 0x000000ff00007202 */ /* 0x000fc60000000f00 */
[----:B------:R-:W-:-:S13]  /*27700*/  ISETP.GE.OR P6, PT, R7, R10, !P0 ;  /* 0x0000000a0700720c */ /* 0x000fda00047c6670 */
[----:B------:R-:W-:Y:S05]  /*27710*/  @P6 BRA `(.L_x_2845) ;  /* 0x00000000000c6947 */ /* 0x000fea0003800000 */
[----:B------:R-:W0:Y:S02]  /*27720*/  LDC.64 R2, c[0x0][0xc80] ;  /* 0x00032000ff027b82 */ /* 0x000e240000000a00 */
[----:B0-----:R-:W-:-:S05]  /*27730*/  IMAD.WIDE R2, R7, 0x4, R2 ;  /* 0x0000000407027825 */ /* 0x001fca00078e0202 */
[----:B------:R0:W5:Y:S02]  /*27740*/  LDG.E R0, desc[UR52][R2.64] ;  /* 0x0000003402007981 */ /* 0x000164000c1e1900 */
.L_x_2845:
[----:B------:R-:W-:Y:S05]  /*27750*/  BSYNC B0 ;  /* 0x0000000000007941 */ /* 0x000fea0003800000 */
.L_x_2844:
        /* <DEDUP_REMOVED lines=20> */
.L_x_2842:
[----:B------:R-:W-:-:S04]  /*278a0*/  IMAD.IADD R11, R4, 0x1, -R3 ;  /* 0x00000001040b7824 */ /* 0x000fc800078e0a03 */
[----:B------:R-:W-:-:S05]  /*278b0*/  IMAD R2, R6, UR5, R11 ;  /* 0x0000000506027c24 */ /* 0x000fca000f8e020b */
[----:B------:R-:W-:Y:S02]  /*278c0*/  ISETP.GT.AND P0, PT, R2, UR6, PT ;  /* 0x0000000602007c0c */ /* 0x000fe4000bf04270 */
[----:B------:R-:W0:Y:S11]  /*278d0*/  LDC.64 R2, c[0x0][0xc90] ;  /* 0x00032400ff027b82 */ /* 0x000e360000000a00 */
[----:B------:R-:W-:-:S04]  /*278e0*/  VOTE.ANY R8, PT, !P0 ;  /* 0x0000000000087806 */ /* 0x000fc800040e0100 */
[----:B------:R-:W1:Y:S02]  /*278f0*/  POPC R13, R8 ;  /* 0x00000008000d7309 */ /* 0x000e640000000000 */
[----:B-1----:R-:W-:-:S05]  /*27900*/  IADD3 R19, R13, UR4, RZ ;  /* 0x000000040d137c10 */ /* 0x002fca000fffe0ff */
        /* <DEDUP_REMOVED lines=13> */
.L_x_2847:
[----:B-1----:R-:W-:Y:S02]  /*279e0*/  IMAD.MOV R2, RZ, RZ, -R3 ;  /* 0x000000ffff027224 */ /* 0x002fe400078e0a03 */
[----:B---3--:R-:W-:-:S03]  /*279f0*/  IMAD R16, R16, UR5, R11 ;  /* 0x0000000510107c24 */ /* 0x008fc6000f8e020b */
[----:B------:R-:W-:Y:S02]  /*27a00*/  MOV R11, R2 ;  /* 0x00000002000b7202 */ /* 0x000fe40000000f00 */
[----:B------:R-:W-:Y:S02]  /*27a10*/  IABS R2, R4 ;  /* 0x0000000400027213 */ /* 0x000fe40000000000 */
[----:B--2---:R-:W-:Y:S01]  /*27a20*/  IADD3 R9, -R16, UR6, RZ ;  /* 0x0000000610097c10 */ /* 0x004fe2000fffe1ff */
[----:B------:R-:W-:Y:S02]  /*27a30*/  IMAD R11, R11, R12, RZ ;  /* 0x0000000c0b0b7224 */ /* 0x000fe400078e02ff */
[----:B------:R-:W-:Y:S01]  /*27a40*/  IMAD.MOV R8, RZ, RZ, -R2 ;  /* 0x000000ffff087224 */ /* 0x000fe200078e0a02 */
[----:B------:R-:W-:Y:S01]  /*27a50*/  IABS R6, R9 ;  /* 0x0000000900067213 */ /* 0x000fe20000000000 */
[----:B------:R-:W-:-:S04]  /*27a60*/  IMAD.MOV.U32 R2, RZ, RZ, RZ ;  /* 0x000000ffff027224 */ /* 0x000fc800078e00ff */
[----:B------:R-:W-:-:S04]  /*27a70*/  IMAD.HI.U32 R2, R3, R11, R2 ;  /* 0x0000000b03027227 */ /* 0x000fc800078e0002 */
[----:B------:R-:W-:Y:S01]  /*27a80*/  IMAD.MOV.U32 R3, RZ, RZ, R6 ;  /* 0x000000ffff037224 */ /* 0x000fe200078e0006 */
[----:B------:R-:W-:-:S03]  /*27a90*/  MOV R6, R8 ;  /* 0x0000000800067202 */ /* 0x000fc60000000f00 */
        /* <DEDUP_REMOVED lines=10> */
[----:B------:R-:W-:Y:S02]  /*27b40*/  @!P2 IADD3 R2, -R2, RZ, RZ ;  /* 0x000000ff0202a210 */ /* 0x000fe40007ffe1ff */
        /* <DEDUP_REMOVED lines=8> */
[-C--:B------:R-:W-:Y:S02]  /*27bd0*/  IABS R8, R13.reuse ;  /* 0x0000000d00087213 */ /* 0x080fe40000000000 */
[----:B0-----:R-:W-:Y:S02]  /*27be0*/  IABS R10, R13 ;  /* 0x0000000d000a7213 */ /* 0x001fe40000000000 */
[----:B------:R-:W0:Y:S01]  /*27bf0*/  I2F.RP R6, R8 ;  /* 0x0000000800067306 */ /* 0x000e220000209400 */
[----:B------:R-:W-:-:S07]  /*27c00*/  IADD3 R18, -R13, RZ, RZ ;  /* 0x000000ff0d127210 */ /* 0x000fce0007ffe1ff */
[----:B0-----:R-:W0:Y:S02]  /*27c10*/  MUFU.RCP R6, R6 ;  /* 0x0000000600067308 */ /* 0x001e240000001000 */
[----:B0-----:R-:W-:-:S06]  /*27c20*/  VIADD R3, R6, 0xffffffe ;  /* 0x0ffffffe06037836 */ /* 0x001fcc0000000000 */
[----:B------:R-:W0:Y:S02]  /*27c30*/  F2I.FTZ.U32.TRUNC.NTZ R3, R3 ;  /* 0x0000000300037305 */ /* 0x000e24000021f000 */
[----:B0-----:R-:W-:-:S05]  /*27c40*/  IADD3 R7, RZ, -R3, RZ ;  /* 0x80000003ff077210 */ /* 0x001fca0007ffe0ff */
[----:B------:R-:W-:-:S04]  /*27c50*/  IMAD R7, R7, R8, RZ ;  /* 0x0000000807077224 */ /* 0x000fc800078e02ff */
[----:B------:R-:W-:-:S04]  /*27c60*/  IMAD.HI.U32 R2, R3, R7, R2 ;  /* 0x0000000703027227 */ /* 0x000fc800078e0002 */
        /* <DEDUP_REMOVED lines=18> */
.L_x_2843:
[----:B------:R-:W-:Y:S01]  /*27d90*/  IMAD.MOV.U32 R17, RZ, RZ, RZ ;  /* 0x000000ffff117224 */ /* 0x000fe200078e00ff */
[----:B------:R-:W-:Y:S01]  /*27da0*/  MOV R18, RZ ;  /* 0x000000ff00127202 */ /* 0x000fe20000000f00 */
[----:B------:R-:W-:-:S07]  /*27db0*/  IMAD.U32 R16, RZ, RZ, UR6 ;  /* 0x00000006ff107e24 */ /* 0x000fce000f8e00ff */
.L_x_2848:
[----:B------:R-:W-:-:S13]  /*27dc0*/  ISETP.NE.AND P0, PT, R5, RZ, PT ;  /* 0x000000ff0500720c */ /* 0x000fda0003f05270 */
[----:B------:R-:W0:Y:S01]  /*27dd0*/  @!P0 S2R R3, SR_CgaCtaId ;  /* 0x0000000000038919 */ /* 0x000e220000008800 */
[----:B------:R-:W-:-:S04]  /*27de0*/  @!P0 MOV R0, 0x400 ;  /* 0x0000040000008802 */ /* 0x000fc80000000f00 */
[----:B0-----:R-:W-:-:S05]  /*27df0*/  @!P0 LEA R0, R3, R0, 0x18 ;  /* 0x0000000003008211 */ /* 0x001fca00078ec0ff */
[----:B------:R2:W-:Y:S01]  /*27e00*/  @!P0 STS.128 [R0+0x298d0], R16 ;  /* 0x0298d01000008388 */ /* 0x0005e20000000c00 */
[----:B------:R-:W-:Y:S06]  /*27e10*/  BAR.ARV 0x5, 0x180 ;  /* 0x0146000000007b1d */ /* 0x000fec0000002000 */
.L_x_2841:
        /* <DEDUP_REMOVED lines=9> */
[----:B------:R-:W-:Y:S01]  /*27eb0*/  BSSY B7, `(.L_x_2849) ;  /* 0x00006fb000077945 */ /* 0x000fe20003800000 */
[----:B------:R-:W-:Y:S01]  /*27ec0*/  MOV R35, 0x1 ;  /* 0x0000000100237802 */ /* 0x000fe20000000f00 */
[----:B------:R-:W-:Y:S01]  /*27ed0*/  IMAD.MOV.U32 R28, RZ, RZ, RZ ;  /* 0x000000ffff1c7224 */ /* 0x000fe200078e00ff */
[----:B------:R-:W-:Y:S01]  /*27ee0*/  ULDC.64 UR40, c[0x0][0x198] ;  /* 0x0000660000287ab9 */ /* 0x000fe20000000a00 */
[----:B------:R-:W-:Y:S01]  /*27ef0*/  IMAD.MOV.U32 R23, RZ, RZ, RZ ;  /* 0x000000ffff177224 */ /* 0x000fe200078e00ff */
[----:B------:R-:W-:Y:S01]  /*27f00*/  ULOP3.LUT UR39, UR36, 0x2, URZ, 0xfc, !UPT ;  /* 0x0000000224277892 */ /* 0x000fe2000f8efc3f */
[----:B------:R-:W-:Y:S01]  /*27f10*/  IMAD.MOV.U32 R34, RZ, RZ, 0x1 ;  /* 0x00000001ff227424 */ /* 0x000fe200078e00ff */
[----:B------:R-:W-:Y:S01]  /*27f20*/  ULOP3.LUT UR37, UR36, 0x1, URZ, 0xfc, !UPT ;  /* 0x0000000124257892 */ /* 0x000fe2000f8efc3f */
[----:B------:R-:W-:Y:S01]  /*27f30*/  ULDC UR38, c[0x0][0xc] ;  /* 0x0000030000267ab9 */ /* 0x000fe20000000800 */
[C---:B-1----:R-:W-:Y:S01]  /*27f40*/  LOP3.LUT R10, R12.reuse, 0x7f, RZ, 0xc0, !PT ;  /* 0x0000007f0c0a7812 */ /* 0x042fe200078ec0ff */
[C---:B0-----:R-:W-:Y:S01]  /*27f50*/  IMAD.SHL.U32 R2, R12.reuse, 0x10, RZ ;  /* 0x000000100c027824 */ /* 0x041fe200078e00ff */
[C---:B------:R-:W-:Y:S01]  /*27f60*/  SHF.L.U32 R3, R12.reuse, 0x7, RZ ;  /* 0x000000070c037819 */ /* 0x040fe200000006ff */
[----:B------:R-:W-:Y:S01]  /*27f70*/  IMAD.SHL.U32 R11, R12, 0x2, RZ ;  /* 0x000000020c0b7824 */ /* 0x000fe200078e00ff */
[----:B------:R-:W-:-:S02]  /*27f80*/  SHF.R.U32.HI R7, RZ, 0x5, R10 ;  /* 0x00000005ff077819 */ /* 0x000fc4000001160a */
[----:B--2---:R-:W-:Y:S02]  /*27f90*/  LOP3.LUT R0, R2, 0x1b0, RZ, 0xc0, !PT ;  /* 0x000001b002007812 */ /* 0x004fe400078ec0ff */
[----:B------:R-:W-:Y:S01]  /*27fa0*/  SHF.R.U32.HI R5, RZ, 0x1, R12 ;  /* 0x00000001ff057819 */ /* 0x000fe2000001160c */
[----:B------:R-:W-:Y:S01]  /*27fb0*/  IMAD.SHL.U32 R9, R7, 0x200, RZ ;  /* 0x0000020007097824 */ /* 0x000fe200078e00ff */
[----:B------:R-:W-:Y:S01]  /*27fc0*/  LOP3.LUT R11, R0, 0x30, R11, 0x78, !PT ;  /* 0x00000030000b7812 */ /* 0x000fe200078e780b */
[----:B------:R-:W-:Y:S01]  /*27fd0*/  IMAD.SHL.U32 R0, R12, 0x20, RZ ;  /* 0x000000200c007824 */ /* 0x000fe200078e00ff */
[----:B------:R-:W-:Y:S02]  /*27fe0*/  LOP3.LUT R4, R3, 0x380, RZ, 0xc0, !PT ;  /* 0x0000038003047812 */ /* 0x000fe400078ec0ff */
[----:B------:R-:W-:Y:S02]  /*27ff0*/  LOP3.LUT R6, R9, 0x40, R2, 0xf8, !PT ;  /* 0x0000004009067812 */ /* 0x000fe400078ef802 */
[----:B------:R-:W-:-:S02]  /*28000*/  LOP3.LUT R5, R4, 0x30, R5, 0xf8, !PT ;  /* 0x0000003004057812 */ /* 0x000fc400078ef805 */
[----:B------:R-:W-:Y:S02]  /*28010*/  LOP3.LUT R4, R0, 0x80, RZ, 0xc0, !PT ;  /* 0x0000008000047812 */ /* 0x000fe400078ec0ff */
[----:B------:R-:W-:Y:S02]  /*28020*/  LOP3.LUT R8, R6, R11, RZ, 0xfc, !PT ;  /* 0x0000000b06087212 */ /* 0x000fe400078efcff */
[----:B------:R-:W-:Y:S02]  /*28030*/  SHF.L.U32 R37, R12, 0x2, RZ ;  /* 0x000000020c257819 */ /* 0x000fe400000006ff */
[----:B------:R-:W-:Y:S01]  /*28040*/  LOP3.LUT R6, R4, 0x10, R12, 0xf8, !PT ;  /* 0x0000001004067812 */ /* 0x000fe200078ef80c */
[----:B------:R-:W-:Y:S01]  /*28050*/  STL [R1+0x14], R8 ;  /* 0x0000140801007387 */ /* 0x000fe20000100800 */
[----:B------:R-:W-:Y:S02]  /*28060*/  LOP3.LUT R9, R9, 0x60, R0, 0xf8, !PT ;  /* 0x0000006009097812 */ /* 0x000fe400078ef800 */
[----:B------:R-:W-:-:S02]  /*28070*/  LOP3.LUT R4, R5, 0x70, R2, 0x78, !PT ;  /* 0x0000007005047812 */ /* 0x000fc400078e7802 */
[----:B------:R-:W-:Y:S02]  /*28080*/  LOP3.LUT R6, R6, 0x10, R37, 0x78, !PT ;  /* 0x0000001006067812 */ /* 0x000fe400078e7825 */
[----:B------:R-:W-:Y:S02]  /*28090*/  LOP3.LUT R9, R9, 0x100, R0, 0xf8, !PT ;  /* 0x0000010009097812 */ /* 0x000fe400078ef800 */
[----:B------:R-:W-:Y:S02]  /*280a0*/  LOP3.LUT R4, R4, 0xc00, R3, 0xf8, !PT ;  /* 0x00000c0004047812 */ /* 0x000fe400078ef803 */
[----:B------:R-:W-:Y:S01]  /*280b0*/  LOP3.LUT R3, R9, R6, RZ, 0xfc, !PT ;  /* 0x0000000609037212 */ /* 0x000fe200078efcff */
[----:B------:R-:W-:Y:S01]  /*280c0*/  IMAD.SHL.U32 R6, R7, 0x400, RZ ;  /* 0x0000040007067824 */ /* 0x000fe200078e00ff */
[----:B------:R-:W-:Y:S01]  /*280d0*/  R2P PR, R12, 0x14 ;  /* 0x000000140c007804 */ /* 0x000fe20000000000 */
[----:B------:R3:W-:Y:S01]  /*280e0*/  STL [R1+0x20], R4 ;  /* 0x0000200401007387 */ /* 0x0007e20000100800 */
[----:B------:R-:W-:-:S02]  /*280f0*/  LOP3.LUT R11, R0, 0x380, RZ, 0xc0, !PT ;  /* 0x00000380000b7812 */ /* 0x000fc400078ec0ff */
[----:B------:R-:W-:Y:S01]  /*28100*/  SHF.R.U32.HI R5, RZ, 0x2, R10 ;  /* 0x00000002ff057819 */ /* 0x000fe2000001160a */
[----:B------:R0:W-:Y:S01]  /*28110*/  STL [R1+0x1c], R3 ;  /* 0x00001c0301007387 */ /* 0x0001e20000100800 */
[----:B------:R-:W-:Y:S02]  /*28120*/  LOP3.LUT R11, R11, 0x30, R2, 0xf8, !PT ;  /* 0x000000300b0b7812 */ /* 0x000fe400078ef802 */
[----:B------:R-:W-:Y:S02]  /*28130*/  LOP3.LUT R2, R2, 0x30, RZ, 0xc0, !PT ;  /* 0x0000003002027812 */ /* 0x000fe400078ec0ff */
[----:B------:R-:W-:Y:S01]  /*28140*/  LOP3.LUT R0, R5, 0x60, R0, 0xf8, !PT ;  /* 0x0000006005007812 */ /* 0x000fe200078ef800 */
[----:B---3--:R-:W-:Y:S01]  /*28150*/  IMAD.U32 R4, RZ, RZ, UR4 ;  /* 0x00000004ff047e24 */ /* 0x008fe2000f8e00ff */
[----:B------:R-:W-:Y:S01]  /*28160*/  LOP3.LUT R37, R11, 0x70, R37, 0x78, !PT ;  /* 0x000000700b257812 */ /* 0x000fe200078e7825 */
[----:B0-----:R-:W-:-:S03]  /*28170*/  IMAD.MOV.U32 R3, RZ, RZ, 0x40 ;  /* 0x00000040ff037424 */ /* 0x001fc600078e00ff */
[----:B------:R-:W-:Y:S02]  /*28180*/  LEA R22, R4, R22, 0x18 ;  /* 0x0000001604167211 */ /* 0x000fe400078ec0ff */
        /* <DEDUP_REMOVED lines=11> */
.L_x_2965:
[----:B------:R-:W0:Y:S02]  /*28240*/  LDC.64 R24, c[0x0][0xc88] ;  /* 0x00032200ff187b82 */ /* 0x000e240000000a00 */
[----:B0-----:R-:W-:-:S06]  /*28250*/  IMAD.WIDE R24, R19, 0x4, R24 ;  /* 0x0000000413187825 */ /* 0x001fcc00078e0218 */
[----:B--2---:R-:W2:Y:S01]  /*28260*/  LDG.E R24, desc[UR52][R24.64] ;  /* 0x0000003418187981 */ /* 0x004ea2000c1e1900 */
[----:B------:R-:W-:Y:S05]  /*28270*/  YIELD ;  /* 0x0000000000007946 */ /* 0x000fea0003800000 */
[----:B------:R-:W-:Y:S01]  /*28280*/  ULDC.64 UR4, c[0x0][0xa28] ;  /* 0x00028a0000047ab9 */ /* 0x000fe20000000a00 */
[----:B------:R-:W-:Y:S01]  /*28290*/  IMAD.MOV.U32 R8, RZ, RZ, RZ ;  /* 0x000000ffff087224 */ /* 0x000fe200078e00ff */
[----:B------:R-:W-:Y:S01]  /*282a0*/  ISETP.NE.U32.AND P0, PT, RZ, UR4, PT ;  /* 0x00000004ff007c0c */ /* 0x000fe2000bf05070 */
[----:B------:R-:W-:Y:S01]  /*282b0*/  ULDC.64 UR6, c[0x0][0xa10] ;  /* 0x0002840000067ab9 */ /* 0x000fe20000000a00 */
[----:B------:R-:W-:Y:S01]  /*282c0*/  IMAD.MOV.U32 R29, RZ, RZ, RZ ;  /* 0x000000ffff1d7224 */ /* 0x000fe200078e00ff */
[----:B------:R-:W-:Y:S01]  /*282d0*/  ULDC.64 UR8, c[0x0][0xa18] ;  /* 0x0002860000087ab9 */ /* 0x000fe20000000a00 */
[----:B------:R-:W-:-:S02]  /*282e0*/  ISETP.NE.AND.EX P0, PT, RZ, UR5, PT, P0 ;  /* 0x00000005ff007c0c */ /* 0x000fc4000bf05300 */
[----:B-12---:R-:W-:-:S11]  /*282f0*/  SHF.R.S32.HI R0, RZ, 0x1f, R24 ;  /* 0x0000001fff007819 */ /* 0x006fd60000011418 */
[C---:B------:R-:W-:Y:S01]  /*28300*/  @P0 LEA R2, P1, R24.reuse, UR4, 0x2 ;  /* 0x0000000418020c11 */ /* 0x040fe2000f8210ff */
[C---:B------:R-:W-:Y:S01]  /*28310*/  IMAD.SHL.U32 R25, R24.reuse, 0x4, RZ ;  /* 0x0000000418197824 */ /* 0x040fe200078e00ff */
[C-C-:B------:R-:W-:Y:S01]  /*28320*/  SHF.L.U64.HI R26, R24.reuse, 0x2, R0.reuse ;  /* 0x00000002181a7819 */ /* 0x140fe20000010200 */
[----:B------:R0:W-:Y:S01]  /*28330*/  STL [R1+0x38], R0 ;  /* 0x0000380001007387 */ /* 0x0001e20000100800 */
[----:B------:R-:W-:Y:S01]  /*28340*/  @P0 LEA.HI.X R3, R24, UR5, R0, 0x2, P1 ;  /* 0x0000000518030c11 */ /* 0x000fe200088f1400 */
[----:B------:R-:W-:-:S04]  /*28350*/  ULDC.64 UR4, c[0x0][0xa00] ;  /* 0x0002800000047ab9 */ /* 0x000fc80000000a00 */
[----:B------:R1:W2:Y:S01]  /*28360*/  @P0 LDG.E R8, desc[UR52][R2.64] ;  /* 0x0000003402080981 */ /* 0x0002a2000c1e1900 */
[----:B------:R-:W-:Y:S02]  /*28370*/  ISETP.NE.U32.AND P0, PT, RZ, UR4, PT ;  /* 0x00000004ff007c0c */ /* 0x000fe4000bf05070 */
[----:B------:R-:W-:Y:S02]  /*28380*/  ISETP.NE.U32.AND P1, PT, RZ, UR6, PT ;  /* 0x00000006ff007c0c */ /* 0x000fe4000bf25070 */
[----:B------:R-:W-:Y:S02]  /*28390*/  ISETP.NE.AND.EX P0, PT, RZ, UR5, PT, P0 ;  /* 0x00000005ff007c0c */ /* 0x000fe4000bf05300 */
[----:B------:R-:W-:Y:S02]  /*283a0*/  ISETP.NE.AND.EX P1, PT, RZ, UR7, PT, P1 ;  /* 0x00000007ff007c0c */ /* 0x000fe4000bf25310 */
[C---:B------:R-:W-:Y:S02]  /*283b0*/  IADD3 R4, P4, R25.reuse, UR6, RZ ;  /* 0x0000000619047c10 */ /* 0x040fe4000ff9e0ff */
[----:B-1----:R-:W-:-:S02]  /*283c0*/  IADD3 R2, P3, R25, UR4, RZ ;  /* 0x0000000419027c10 */ /* 0x002fc4000ff7e0ff */
[----:B0-----:R-:W-:Y:S02]  /*283d0*/  MOV R0, RZ ;  /* 0x000000ff00007202 */ /* 0x001fe40000000f00 */
[C---:B------:R-:W-:Y:S02]  /*283e0*/  IADD3.X R3, R26.reuse, UR5, RZ, P3, !PT ;  /* 0x000000051a037c10 */ /* 0x040fe40009ffe4ff */
[----:B------:R-:W-:Y:S02]  /*283f0*/  IADD3.X R5, R26, UR7, RZ, P4, !PT ;  /* 0x000000071a057c10 */ /* 0x000fe4000a7fe4ff */
[----:B------:R-:W-:Y:S01]  /*28400*/  ISETP.NE.U32.AND P2, PT, RZ, UR8, PT ;  /* 0x00000008ff007c0c */ /* 0x000fe2000bf45070 */
[----:B------:R-:W5:Y:S01]  /*28410*/  @P0 LDG.E R29, desc[UR52][R2.64] ;  /* 0x00000034021d0981 */ /* 0x000f62000c1e1900 */
[----:B------:R-:W-:Y:S02]  /*28420*/  ULDC UR4, c[0x0][0x288] ;  /* 0x0000a20000047ab9 */ /* 0x000fe40000000800 */
[----:B------:R-:W-:Y:S01]  /*28430*/  ISETP.NE.AND.EX P2, PT, RZ, UR9, PT, P2 ;  /* 0x00000009ff007c0c */ /* 0x000fe2000bf45320 */
[----:B------:R-:W5:Y:S01]  /*28440*/  @P1 LDG.E R0, desc[UR52][R4.64] ;  /* 0x0000003404001981 */ /* 0x000f62000c1e1900 */
[----:B------:R-:W-:Y:S01]  /*28450*/  IMAD.U32 R30, RZ, RZ, UR4 ;  /* 0x00000004ff1e7e24 */ /* 0x000fe2000f8e00ff */
[----:B------:R-:W-:-:S02]  /*28460*/  ULDC.64 UR4, c[0x0][0x418] ;  /* 0x0001060000047ab9 */ /* 0x000fc40000000a00 */
[----:B------:R-:W-:-:S03]  /*28470*/  UISETP.NE.U32.AND UP0, UPT, UR4, URZ, UPT ;  /* 0x0000003f0400728c */ /* 0x000fc6000bf05070 */
[----:B------:R-:W-:Y:S01]  /*28480*/  ULDC UR4, c[0x0][0x424] ;  /* 0x0001090000047ab9 */ /* 0x000fe20000000800 */
[----:B------:R-:W-:-:S03]  /*28490*/  UISETP.NE.AND.EX UP0, UPT, UR5, URZ, UPT, UP0 ;  /* 0x0000003f0500728c */ /* 0x000fc6000bf05300 */
[----:B------:R-:W-:Y:S01]  /*284a0*/  ULDC UR5, c[0x0][0x2f0] ;  /* 0x0000bc0000057ab9 */ /* 0x000fe20000000800 */
[----:B------:R-:W-:Y:S01]  /*284b0*/  @P2 IADD3 R6, P3, R25, UR8, RZ ;  /* 0x0000000819062c10 */ /* 0x000fe2000ff7e0ff */
[----:B------:R-:W-:-:S03]  /*284c0*/  USEL UR4, UR4, 0x1, UP0 ;  /* 0x0000000104047887 */ /* 0x000fc60008000000 */
[----:B------:R-:W-:Y:S01]  /*284d0*/  @P2 IADD3.X R7, R26, UR9, RZ, P3, !PT ;  /* 0x000000091a072c10 */ /* 0x000fe20009ffe4ff */
[----:B------:R-:W-:-:S03]  /*284e0*/  UIMAD UR4, UR4, UR5, URZ ;  /* 0x00000005040472a4 */ /* 0x000fc6000f8e023f */
[----:B------:R-:W-:Y:S01]  /*284f0*/  ULDC UR5, c[0x0][0x348] ;  /* 0x0000d20000057ab9 */ /* 0x000fe20000000800 */
[----:B------:R0:W5:Y:S02]  /*28500*/  @P2 LDG.E R30, desc[UR52][R6.64] ;  /* 0x00000034061e2981 */ /* 0x000164000c1e1900 */
[----:B0-----:R-:W-:Y:S02]  /*28510*/  IMAD.U32 R6, RZ, RZ, UR5 ;  /* 0x00000005ff067e24 */ /* 0x001fe4000f8e00ff */
[----:B------:R-:W-:Y:S01]  /*28520*/  IMAD.U32 R7, RZ, RZ, UR4 ;  /* 0x00000004ff077e24 */ /* 0x000fe2000f8e00ff */
[----:B--2---:R0:W-:Y:S01]  /*28530*/  STL [R1+0x8], R8 ;  /* 0x0000080801007387 */ /* 0x0041e20000100800 */
[----:B------:R-:W-:Y:S05]  /*28540*/  @P2 BRA `(.L_x_2850) ;  /* 0x0000000000102947 */ /* 0x000fea0003800000 */
[----:B------:R-:W-:Y:S05]  /*28550*/  @!P0 BRA `(.L_x_2850) ;  /* 0x00000000000c8947 */ /* 0x000fea0003800000 */
[----:B-----5:R-:W2:Y:S04]  /*28560*/  LDG.E R30, desc[UR52][R2.64] ;  /* 0x00000034021e7981 */ /* 0x020ea8000c1e1900 */
[----:B------:R-:W2:Y:S02]  /*28570*/  LDG.E R2, desc[UR52][R2.64+0x4] ;  /* 0x0000043402027981 */ /* 0x000ea4000c1e1900 */
[----:B--2---:R-:W-:-:S07]  /*28580*/  IADD3 R30, -R30, R2, RZ ;  /* 0x000000021e1e7210 */ /* 0x004fce0007ffe1ff */
.L_x_2850:
        /* <DEDUP_REMOVED lines=9> */
.L_x_2851:
        /* <DEDUP_REMOVED lines=9> */
.L_x_2852:
[----:B-1----:R-:W2:Y:S01]  /*286b0*/  @P1 LDG.E R2, desc[UR52][R4.64] ;  /* 0x0000003404021981 */ /* 0x002ea2000c1e1900 */
[----:B------:R-:W1:Y:S03]  /*286c0*/  LDC R3, c[0x0][0x448] ;  /* 0x00011200ff037b82 */ /* 0x000e660000000800 */
[----:B------:R3:W2:Y:S01]  /*286d0*/  @P1 LDG.E R4, desc[UR52][R4.64+0x4] ;  /* 0x0000043404041981 */ /* 0x0006a2000c1e1900 */
[----:B-----5:R-:W-:Y:S01]  /*286e0*/  IMAD.IADD R7, R7, 0x1, -R8 ;  /* 0x0000000107077824 */ /* 0x020fe200078e0a08 */
[----:B------:R-:W-:Y:S01]  /*286f0*/  BSSY B0, `(.L_x_2853) ;  /* 0x0000125000007945 */ /* 0x000fe20003800000 */
[----:B-1----:R-:W-:-:S13]  /*28700*/  ISETP.NE.AND P0, PT, R3, 0x1, PT ;  /* 0x000000010300780c */ /* 0x002fda0003f05270 */
[----:B------:R-:W1:Y:S08]  /*28710*/  @P0 LDC R3, c[0x0][0x44c] ;  /* 0x00011300ff030b82 */ /* 0x000e700000000800 */
[----:B---3--:R-:W3:Y:S01]  /*28720*/  @P0 LDC R5, c[0x0][0x450] ;  /* 0x00011400ff050b82 */ /* 0x008ee20000000800 */
[----:B--2---:R-:W-:Y:S01]  /*28730*/  @P1 IMAD.IADD R6, R4, 0x1, -R2 ;  /* 0x0000000104061824 */ /* 0x004fe200078e0a02 */
[----:B------:R-:W-:-:S03]  /*28740*/  SHF.L.U32 R2, R17, 0x7, RZ ;  /* 0x0000000711027819 */ /* 0x000fc600000006ff */
[----:B------:R-:W-:Y:S02]  /*28750*/  IMAD.IADD R27, R7, 0x1, R6 ;  /* 0x00000001071b7824 */ /* 0x000fe400078e0206 */
[----:B------:R-:W-:-:S03]  /*28760*/  VIADD R2, R2, 0x7f ;  /* 0x0000007f02027836 */ /* 0x000fc60000000000 */
[C---:B------:R-:W-:Y:S01]  /*28770*/  IADD3 R32, R27.reuse, 0x9f, RZ ;  /* 0x0000009f1b207810 */ /* 0x040fe20007ffe0ff */
[----:B-1----:R-:W-:Y:S01]  /*28780*/  @P0 IMAD.HI.U32 R3, R2, R3, RZ ;  /* 0x0000000302030227 */ /* 0x002fe200078e00ff */
[----:B------:R-:W-:-:S03]  /*28790*/  IADD3 R20, R27, 0xa0, -R30 ;  /* 0x000000a01b147810 */ /* 0x000fc60007ffe81e */
[----:B------:R-:W-:Y:S01]  /*287a0*/  IMAD.HI R32, R32, 0x66666667, RZ ;  /* 0x6666666720207827 */ /* 0x000fe200078e02ff */
[----:B---3--:R-:W-:-:S04]  /*287b0*/  @P0 SHF.R.U32.HI R2, RZ, R5, R3 ;  /* 0x00000005ff020219 */ /* 0x008fc80000011603 */
[----:B------:R-:W-:Y:S01]  /*287c0*/  SHF.R.U32.HI R3, RZ, 0x1f, R32 ;  /* 0x0000001fff037819 */ /* 0x000fe20000011620 */
[----:B------:R-:W-:-:S03]  /*287d0*/  IMAD.IADD R2, R20, 0x1, R2 ;  /* 0x0000000114027824 */ /* 0x000fc600078e0202 */
[----:B------:R-:W-:Y:S01]  /*287e0*/  LEA.HI.SX32 R32, R32, R3, 0x1a ;  /* 0x0000000320207211 */ /* 0x000fe200078fd2ff */
[----:B------:R-:W-:-:S05]  /*287f0*/  IMAD.HI R2, R2, 0x66666667, RZ ;  /* 0x6666666702027827 */ /* 0x000fca00078e02ff */
[----:B------:R-:W-:-:S04]  /*28800*/  SHF.R.U32.HI R3, RZ, 0x1f, R2 ;  /* 0x0000001fff037819 */ /* 0x000fc80000011602 */
[----:B------:R-:W-:-:S04]  /*28810*/  LEA.HI.SX32 R3, R2, R3, 0x1a ;  /* 0x0000000302037211 */ /* 0x000fc800078fd2ff */
[----:B------:R-:W-:-:S05]  /*28820*/  VIMNMX R2, R32, R3, PT ;  /* 0x0000000320027248 */ /* 0x000fca0003fe0100 */
[--C-:B------:R-:W-:Y:S02]  /*28830*/  IMAD R2, R2, 0xa0, -R7.reuse ;  /* 0x000000a002027824 */ /* 0x100fe400078e0a07 */
[----:B------:R-:W-:-:S03]  /*28840*/  IMAD.MOV R7, RZ, RZ, -R7 ;  /* 0x000000ffff077224 */ /* 0x000fc600078e0a07 */
[----:B------:R-:W-:Y:S02]  /*28850*/  VIMNMX R2, R2, R6, PT ;  /* 0x0000000602027248 */ /* 0x000fe40003fe0100 */
[----:B------:R-:W-:-:S04]  /*28860*/  VIMNMX R7, RZ, R7, !PT ;  /* 0x00000007ff077248 */ /* 0x000fc80007fe0100 */
[----:B------:R-:W-:Y:S01]  /*28870*/  ISETP.GT.AND P0, PT, R2, R7, PT ;  /* 0x000000070200720c */ /* 0x000fe20003f04270 */
[----:B------:R-:W-:-:S05]  /*28880*/  IMAD.WIDE.U32 R4, R7, -0x33333333, RZ ;  /* 0xcccccccd07047825 */ /* 0x000fca00078e00ff */
[----:B------:R-:W-:-:S04]  /*28890*/  SHF.R.U32.HI R4, RZ, 0x7, R5 ;  /* 0x00000007ff047819 */ /* 0x000fc80000011605 */
[----:B------:R-:W-:-:S03]  /*288a0*/  MOV R3, R4 ;  /* 0x0000000400037202 */ /* 0x000fc60000000f00 */
        /* <DEDUP_REMOVED lines=14> */
.L_x_3076:
[----:B--2---:R-:W-:Y:S02]  /*28990*/  ISETP.NE.AND P0, PT, R14, RZ, PT ;  /* 0x000000ff0e00720c */ /* 0x004fe40003f05270 */
[----:B------:R-:W-:-:S11]  /*289a0*/  PLOP3.LUT P6, PT, PT, PT, PT, 0x8, 0x0 ;  /* 0x000000000000781c */ /* 0x000fd60003fce170 */
[----:B------:R-:W-:Y:S05]  /*289b0*/  @P0 BRA `(.L_x_2856) ;  /* 0x00000000000c0947 */ /* 0x000fea0003800000 */
[----:B------:R-:W-:-:S03]  /*289c0*/  UMOV UR4, 0xffffffff ;  /* 0xffffffff00047882 */ /* 0x000fc60000000000 */
[----:B------:R-:W-:Y:S05]  /*289d0*/  BRA.DIV UR4, `(.L_x_2857) ;  /* 0x0000008e04387947 */ /* 0x000fea000b800000 */
[----:B------:R-:W-:-:S13]  /*289e0*/  ELECT P6, URZ, PT ;  /* 0x00000000003f782f */ /* 0x000fda00038c0000 */
.L_x_2856:
[----:B-1----:R-:W2:Y:S01]  /*289f0*/  LDL R5, [R1+0x3c] ;  /* 0x00003c0001057983 */ /* 0x002ea20000100800 */
[----:B------:R-:W-:Y:S01]  /*28a00*/  BSSY B1, `(.L_x_2858) ;  /* 0x0000008000017945 */ /* 0x000fe20003800000 */
[----:B--2---:R-:W-:-:S05]  /*28a10*/  VIADD R5, R5, 0x1 ;  /* 0x0000000105057836 */ /* 0x004fca0000000000 */
[----:B------:R-:W-:-:S04]  /*28a20*/  LEA.HI R6, R5, R5, RZ, 0x1 ;  /* 0x0000000505067211 */ /* 0x000fc800078f08ff */
[----:B------:R-:W-:-:S05]  /*28a30*/  LOP3.LUT R6, R6, 0xfffffffe, RZ, 0xc0, !PT ;  /* 0xfffffffe06067812 */ /* 0x000fca00078ec0ff */
[----:B------:R-:W-:-:S05]  /*28a40*/  IMAD.IADD R5, R5, 0x1, -R6 ;  /* 0x0000000105057824 */ /* 0x000fca00078e0a06 */
[----:B------:R-:W-:-:S04]  /*28a50*/  SHF.L.U32 R5, R5, 0x1f, RZ ;  /* 0x0000001f05057819 */ /* 0x000fc800000006ff */
[----:B------:R-:W1:Y:S02]  /*28a60*/  SYNCS.PHASECHK.TRANS64.TRYWAIT P0, [R22+URZ+0x29820], R5 ;  /* 0x02982005160075a7 */ /* 0x000e64000800017f */
[----:B-1----:R-:W-:Y:S05]  /*28a70*/  @!P0 BRA `(.L_x_2859) ;  /* 0x0000008c00308947 */ /* 0x002fea0003800000 */
.L_x_3079:
[----:B------:R-:W-:Y:S05]  /*28a80*/  BSYNC B1 ;  /* 0x0000000000017941 */ /* 0x000fea0003800000 */
.L_x_2858:
[----:B------:R-:W-:Y:S04]  /*28a90*/  BSSY B1, `(.L_x_2860) ;  /* 0x000006c000017945 */ /* 0x000fe80003800000 */
[----:B------:R-:W-:Y:S05]  /*28aa0*/  @!P6 BRA `(.L_x_2861) ;  /* 0x0000000400a8e947 */ /* 0x000fea0003800000 */
[----:B------:R-:W-:Y:S01]  /*28ab0*/  IMAD R9, R28, 0x8, R22 ;  /* 0x000000081c097824 */ /* 0x000fe200078e0216 */
[----:B0-----:R-:W-:Y:S01]  /*28ac0*/  SHF.L.U32 R8, R35, 0x1f, RZ ;  /* 0x0000001f23087819 */ /* 0x001fe200000006ff */
[----:B------:R-:W0:Y:S01]  /*28ad0*/  S2R R6, SR_TID.X ;  /* 0x0000000000067919 */ /* 0x000e220000002100 */
[----:B------:R-:W-:Y:S02]  /*28ae0*/  BSSY B2, `(.L_x_2862) ;  /* 0x0000005000027945 */ /* 0x000fe40003800000 */
[----:B------:R-:W2:Y:S01]  /*28af0*/  SYNCS.PHASECHK.TRANS64.TRYWAIT P0, [R9+URZ+0x298a0], R8 ;  /* 0x0298a008090075a7 */ /* 0x000ea2000800017f */
[----:B0-----:R-:W-:-:S04]  /*28b00*/  LOP3.LUT R6, R6, 0x7f, RZ, 0xc0, !PT ;  /* 0x0000007f06067812 */ /* 0x001fc800078ec0ff */
[----:B------:R-:W-:Y:S01]  /*28b10*/  ISETP.NE.AND P1, PT, R6, RZ, PT ;  /* 0x000000ff0600720c */ /* 0x000fe20003f25270 */
[----:B--2---:R-:W-:-:S12]  /*28b20*/  @!P0 BRA `(.L_x_2863) ;  /* 0x0000008c00188947 */ /* 0x004fd80003800000 */
.L_x_3080:
[----:B------:R-:W-:Y:S05]  /*28b30*/  BSYNC B2 ;  /* 0x0000000000027941 */ /* 0x000fea0003800000 */
.L_x_2862:
        /* <DEDUP_REMOVED lines=9> */
.L_x_2865:
[----:B------:R-:W-:Y:S05]  /*28bd0*/  BSYNC B2 ;  /* 0x0000000000027941 */ /* 0x000fea0003800000 */
.L_x_2864:
[----:B------:R-:W-:Y:S01]  /*28be0*/  IMAD.MOV.U32 R11, RZ, RZ, RZ ;  /* 0x000000ffff0b7224 */ /* 0x000fe200078e00ff */
[----:B------:R-:W-:Y:S01]  /*28bf0*/  UIADD3 UR4, UP0, UR40, 0x570, URZ ;  /* 0x0000057028047890 */ /* 0x000fe2000ff1e03f */
[----:B------:R-:W-:Y:S01]  /*28c00*/  IMAD R7, R28, 0x7800, R22 ;  /* 0x000078001c077824 */ /* 0x000fe200078e0216 */
[----:B------:R-:W-:Y:S01]  /*28c10*/  PLOP3.LUT P0, PT, PT, PT, PT, 0x80, 0x0 ;  /* 0x000000000000781c */ /* 0x000fe20003f0f070 */
[----:B------:R-:W-:Y:S01]  /*28c20*/  IMAD R6, R3, 0xa0, R0 ;  /* 0x000000a003067824 */ /* 0x000fe200078e0200 */
[----:B------:R-:W-:Y:S01]  /*28c30*/  R2UR UR10, R11 ;  /* 0x000000000b0a72ca */ /* 0x000fe200000e0000 */
[----:B-1----:R-:W-:Y:S01]  /*28c40*/  VIADD R5, R9, 0x29890 ;  /* 0x0002989009057836 */ /* 0x002fe20000000000 */
[----:B------:R-:W-:Y:S01]  /*28c50*/  IADD3 R10, R7, 0x1a400, RZ ;  /* 0x0001a400070a7810 */ /* 0x000fe20007ffe0ff */
[----:B------:R-:W-:Y:S01]  /*28c60*/  VIADD R6, R6, 0xffffff60 ;  /* 0xffffff6006067836 */ /* 0x000fe20000000000 */
[----:B------:R-:W-:Y:S01]  /*28c70*/  UIADD3.X UR5, URZ, UR41, URZ, UP0, !UPT ;  /* 0x000000293f057290 */ /* 0x000fe200087fe43f */
[----:B------:R-:W-:Y:S01]  /*28c80*/  UMOV UR6, 0x0 ;  /* 0x0000000000067882 */ /* 0x000fe20000000000 */
[----:B------:R-:W-:-:S10]  /*28c90*/  UMOV UR7, 0x12f00000 ;  /* 0x12f0000000077882 */ /* 0x000fd40000000000 */
.L_x_2866:
        /* <DEDUP_REMOVED lines=15> */
.L_x_2867:
        /* <DEDUP_REMOVED lines=15> */
.L_x_2868:
        /* <DEDUP_REMOVED lines=13> */
.L_x_3081:
[----:B------:R-:W-:Y:S05]  /*28f50*/  BSYNC B2 ;  /* 0x0000000000027941 */ /* 0x000fea0003800000 */
.L_x_2869:
[----:B------:R-:W-:Y:S01]  /*28f60*/  BSSY B2, `(.L_x_2871) ;  /* 0x000000b000027945 */ /* 0x000fe20003800000 */
[----:B------:R-:W-:Y:S01]  /*28f70*/  IMAD.MOV.U32 R12, RZ, RZ, 0x0 ;  /* 0x00000000ff0c7424 */ /* 0x000fe200078e00ff */
[----:B------:R-:W-:Y:S02]  /*28f80*/  MOV R13, 0x12f00000 ;  /* 0x12f00000000d7802 */ /* 0x000fe40000000f00 */
[----:B------:R-:W-:Y:S05]  /*28f90*/  @P1 BRA `(.L_x_2872) ;  /* 0x00000000001c1947 */ /* 0x000fea0003800000 */
[----:B------:R-:W2:Y:S02]  /*28fa0*/  S2R R5, SR_TID.X ;  /* 0x0000000000057919 */ /* 0x000ea40000002100 */
[----:B--2---:R-:W-:Y:S01]  /*28fb0*/  LOP3.LUT R7, R5, 0x1f, RZ, 0xc0, !PT ;  /* 0x0000001f05077812 */ /* 0x004fe200078ec0ff */
[----:B------:R-:W-:-:S03]  /*28fc0*/  IMAD.MOV.U32 R5, RZ, RZ, 0x5000 ;  /* 0x00005000ff057424 */ /* 0x000fc600078e00ff */
[----:B------:R-:W-:Y:S01]  /*28fd0*/  ISETP.NE.AND P0, PT, R7, RZ, PT ;  /* 0x000000ff0700720c */ /* 0x000fe20003f05270 */
[----:B------:R2:W-:-:S12]  /*28fe0*/  SYNCS.ARRIVE.TRANS64 RZ, [R9+URZ+0x298b0], R5 ;  /* 0x0298b00509ff79a7 */ /* 0x0005d8000800003f */
[----:B--2---:R-:W-:Y:S05]  /*28ff0*/  @!P0 BRA `(.L_x_2872) ;  /* 0x0000000000048947 */ /* 0x004fea0003800000 */
[----:B------:R-:W-:Y:S01]  /*29000*/  BPT.TRAP 0x1 ;  /* 0x000000040000795c */ /* 0x000fe20000300000 */
.L_x_2872:
[----:B------:R-:W-:Y:S05]  /*29010*/  BSYNC B2 ;  /* 0x0000000000027941 */ /* 0x000fea0003800000 */
.L_x_2871:
        /* <DEDUP_REMOVED lines=9> */
.L_x_2873:
        /* <DEDUP_REMOVED lines=10> */
.L_x_2861:
[----:B------:R-:W-:Y:S05]  /*29150*/  BSYNC B1 ;  /* 0x0000000000017941 */ /* 0x000fea0003800000 */
.L_x_2860:
[----:B------:R-:W-:Y:S01]  /*29160*/  VIADD R9, R3, 0xfffffffe ;  /* 0xfffffffe03097836 */ /* 0x000fe20000000000 */
        /* <DEDUP_REMOVED lines=8> */
.L_x_2888:
[----:B------:R-:W-:Y:S05]  /*291f0*/  YIELD ;  /* 0x0000000000007946 */ /* 0x000fea0003800000 */
        /* <DEDUP_REMOVED lines=10> */
.L_x_3082:
[----:B------:R-:W-:Y:S05]  /*292a0*/  BSYNC B2 ;  /* 0x0000000000027941 */ /* 0x000fea0003800000 */
.L_x_2876:
[----:B------:R-:W-:Y:S04]  /*292b0*/  BSSY B2, `(.L_x_2878) ;  /* 0x0000009000027945 */ /* 0x000fe80003800000 */
[----:B------:R-:W-:Y:S05]  /*292c0*/  @P2 BRA `(.L_x_2879) ;  /* 0x00000000001c2947 */ /* 0x000fea0003800000 */
[----:B------:R-:W1:Y:S02]  /*292d0*/  S2R R3, SR_TID.X ;  /* 0x0000000000037919 */ /* 0x000e640000002100 */
[----:B-1----:R-:W-:Y:S01]  /*292e0*/  LOP3.LUT R5, R3, 0x1f, RZ, 0xc0, !PT ;  /* 0x0000001f03057812 */ /* 0x002fe200078ec0ff */
[----:B------:R-:W-:-:S03]  /*292f0*/  IMAD.MOV.U32 R3, RZ, RZ, 0x7800 ;  /* 0x00007800ff037424 */ /* 0x000fc600078e00ff */
[----:B------:R-:W-:Y:S01]  /*29300*/  ISETP.NE.AND P1, PT, R5, RZ, PT ;  /* 0x000000ff0500720c */ /* 0x000fe20003f25270 */
[----:B------:R2:W-:-:S12]  /*29310*/  SYNCS.ARRIVE.TRANS64 RZ, [R8+URZ+0x29890], R3 ;  /* 0x0298900308ff79a7 */ /* 0x0005d8000800003f */
[----:B--2---:R-:W-:Y:S05]  /*29320*/  @!P1 BRA `(.L_x_2879) ;  /* 0x0000000000049947 */ /* 0x004fea0003800000 */
[----:B------:R-:W-:Y:S01]  /*29330*/  BPT.TRAP 0x1 ;  /* 0x000000040000795c */ /* 0x000fe20000300000 */
.L_x_2879:
[----:B------:R-:W-:Y:S05]  /*29340*/  BSYNC B2 ;  /* 0x0000000000027941 */ /* 0x000fea0003800000 */
.L_x_2878:
[----:B------:R-:W-:Y:S01]  /*29350*/  MOV R11, RZ ;  /* 0x000000ff000b7202 */ /* 0x000fe20000000f00 */
[----:B------:R-:W-:Y:S01]  /*29360*/  IMAD R6, R28, 0x7800, R22 ;  /* 0x000078001c067824 */ /* 0x000fe200078e0216 */
[----:B------:R-:W-:Y:S01]  /*29370*/  UIADD3 UR4, UP0, UR40, 0x570, URZ ;  /* 0x0000057028047890 */ /* 0x000fe2000ff1e03f */
[----:B------:R-:W-:Y:S01]  /*29380*/  PLOP3.LUT P1, PT, PT, PT, PT, 0x80, 0x0 ;  /* 0x000000000000781c */ /* 0x000fe20003f2f070 */
[----:B-1----:R-:W-:Y:S01]  /*29390*/  IMAD R5, R9, 0xa0, R0 ;  /* 0x000000a009057824 */ /* 0x002fe200078e0200 */
[----:B------:R-:W-:Y:S01]  /*293a0*/  R2UR UR10, R11 ;  /* 0x000000000b0a72ca */ /* 0x000fe200000e0000 */
[----:B------:R-:W-:Y:S01]  /*293b0*/  VIADD R3, R8, 0x29890 ;  /* 0x0002989008037836 */ /* 0x000fe20000000000 */
[----:B------:R-:W-:Y:S01]  /*293c0*/  UIADD3.X UR5, URZ, UR41, URZ, UP0, !UPT ;  /* 0x000000293f057290 */ /* 0x000fe200087fe43f */
[----:B------:R-:W-:Y:S01]  /*293d0*/  VIADD R10, R6, 0x1a400 ;  /* 0x0001a400060a7836 */ /* 0x000fe20000000000 */
[----:B------:R-:W-:Y:S01]  /*293e0*/  UMOV UR6, 0x0 ;  /* 0x0000000000067882 */ /* 0x000fe20000000000 */
[----:B------:R-:W-:-:S10]  /*293f0*/  UMOV UR7, 0x12f00000 ;  /* 0x12f0000000077882 */ /* 0x000fd40000000000 */
.L_x_2880:
        /* <DEDUP_REMOVED lines=15> */
.L_x_2881:
        /* <DEDUP_REMOVED lines=15> */
.L_x_2882:
        /* <DEDUP_REMOVED lines=13> */
.L_x_3083:
[----:B------:R-:W-:Y:S05]  /*296b0*/  BSYNC B2 ;  /* 0x0000000000027941 */ /* 0x000fea0003800000 */
.L_x_2883:
[----:B------:R-:W-:Y:S01]  /*296c0*/  BSSY B2, `(.L_x_2885) ;  /* 0x000000b000027945 */ /* 0x000fe20003800000 */
[----:B------:R-:W-:Y:S02]  /*296d0*/  IMAD.MOV.U32 R6, RZ, RZ, 0x0 ;  /* 0x00000000ff067424 */ /* 0x000fe400078e00ff */
[----:B01----:R-:W-:Y:S01]  /*296e0*/  IMAD.MOV.U32 R7, RZ, RZ, 0x12f00000 ;  /* 0x12f00000ff077424 */ /* 0x003fe200078e00ff */
[----:B------:R-:W-:Y:S06]  /*296f0*/  @P2 BRA `(.L_x_2886) ;  /* 0x00000000001c2947 */ /* 0x000fec0003800000 */
[----:B------:R-:W0:Y:S02]  /*29700*/  S2R R3, SR_TID.X ;  /* 0x0000000000037919 */ /* 0x000e240000002100 */
[----:B0-----:R-:W-:Y:S01]  /*29710*/  LOP3.LUT R10, R3, 0x1f, RZ, 0xc0, !PT ;  /* 0x0000001f030a7812 */ /* 0x001fe200078ec0ff */
[----:B------:R-:W-:-:S03]  /*29720*/  IMAD.MOV.U32 R3, RZ, RZ, 0x5000 ;  /* 0x00005000ff037424 */ /* 0x000fc600078e00ff */
[----:B------:R-:W-:Y:S01]  /*29730*/  ISETP.NE.AND P1, PT, R10, RZ, PT ;  /* 0x000000ff0a00720c */ /* 0x000fe20003f25270 */
[----:B------:R0:W-:-:S12]  /*29740*/  SYNCS.ARRIVE.TRANS64 RZ, [R8+URZ+0x298b0], R3 ;  /* 0x0298b00308ff79a7 */ /* 0x0001d8000800003f */
[----:B0-----:R-:W-:Y:S05]  /*29750*/  @!P1 BRA `(.L_x_2886) ;  /* 0x0000000000049947 */ /* 0x001fea0003800000 */
[----:B------:R-:W-:Y:S01]  /*29760*/  BPT.TRAP 0x1 ;  /* 0x000000040000795c */ /* 0x000fe20000300000 */
.L_x_2886:
[----:B------:R-:W-:Y:S05]  /*29770*/  BSYNC B2 ;  /* 0x0000000000027941 */ /* 0x000fea0003800000 */
.L_x_2885:
        /* <DEDUP_REMOVED lines=9> */
.L_x_2887:
        /* <DEDUP_REMOVED lines=10> */
.L_x_2875:
[----:B------:R-:W-:Y:S05]  /*298b0*/  BSYNC B1 ;  /* 0x0000000000017941 */ /* 0x000fea0003800000 */
.L_x_2874:
        /* <DEDUP_REMOVED lines=8> */
.L_x_2854:
[----:B------:R-:W-:Y:S05]  /*29940*/  BSYNC B0 ;  /* 0x0000000000007941 */ /* 0x000fea0003800000 */
.L_x_2853:
[----:B------:R-:W2:Y:S01]  /*29950*/  LDC R0, c[0x0][0x448] ;  /* 0x00011200ff007b82 */ /* 0x000ea20000000800 */
[----:B------:R-:W-:Y:S01]  /*29960*/  LEA R2, R17, 0x7f, 0x7 ;  /* 0x0000007f11027811 */ /* 0x000fe200078e38ff */
[----:B------:R-:W-:Y:S06]  /*29970*/  @!P0 WARPSYNC.ALL ;  /* 0x0000000000008948 */ /* 0x000fec0003800000 */
[----:B------:R-:W-:Y:S01]  /*29980*/  @!P0 BAR.SYNC.DEFER_BLOCKING 0xc, 0x180 ;  /* 0x0306000000008b1d */ /* 0x000fe20000010000 */
[----:B--2---:R-:W-:-:S13]  /*29990*/  ISETP.NE.AND P1, PT, R0, 0x1, PT ;  /* 0x000000010000780c */ /* 0x004fda0003f25270 */
[----:B------:R-:W2:Y:S08]  /*299a0*/  @P1 LDC R3, c[0x0][0x44c] ;  /* 0x00011300ff031b82 */ /* 0x000eb00000000800 */
[----:B------:R-:W3:Y:S01]  /*299b0*/  @P1 LDC R0, c[0x0][0x450] ;  /* 0x00011400ff001b82 */ /* 0x000ee20000000800 */
[----:B--2---:R-:W-:-:S05]  /*299c0*/  @P1 IMAD.HI.U32 R3, R2, R3, RZ ;  /* 0x0000000302031227 */ /* 0x004fca00078e00ff */
[----:B---3--:R-:W-:-:S04]  /*299d0*/  @P1 SHF.R.U32.HI R2, RZ, R0, R3 ;  /* 0x00000000ff021219 */ /* 0x008fc80000011603 */
[----:B------:R-:W-:-:S05]  /*299e0*/  IADD3 R0, R20, R2, RZ ;  /* 0x0000000214007210 */ /* 0x000fca0007ffe0ff */
[----:B------:R-:W-:-:S05]  /*299f0*/  IMAD.HI R0, R0, 0x66666667, RZ ;  /* 0x6666666700007827 */ /* 0x000fca00078e02ff */
[----:B------:R-:W-:-:S04]  /*29a00*/  SHF.R.U32.HI R2, RZ, 0x1f, R0 ;  /* 0x0000001fff027819 */ /* 0x000fc80000011600 */
[----:B------:R-:W-:-:S04]  /*29a10*/  LEA.HI.SX32 R2, R0, R2, 0x1a ;  /* 0x0000000200027211 */ /* 0x000fc800078fd2ff */
[----:B------:R-:W-:-:S04]  /*29a20*/  VIMNMX R32, R32, R2, PT ;  /* 0x0000000220207248 */ /* 0x000fc80003fe0100 */
[----:B------:R-:W-:-:S13]  /*29a30*/  ISETP.GT.AND P0, PT, R32, RZ, PT ;  /* 0x000000ff2000720c */ /* 0x000fda0003f04270 */
[----:B------:R-:W-:Y:S05]  /*29a40*/  @P0 BRA `(.L_x_2889) ;  /* 0x0000000000440947 */ /* 0x000fea0003800000 */
[----:B-1----:R-:W1:Y:S02]  /*29a50*/  S2R R5, SR_TID.X ;  /* 0x0000000000057919 */ /* 0x002e640000002100 */
[----:B-1----:R-:W-:-:S04]  /*29a60*/  LOP3.LUT R5, R5, 0x7f, RZ, 0xc0, !PT ;  /* 0x0000007f05057812 */ /* 0x002fc800078ec0ff */
[----:B------:R-:W-:-:S13]  /*29a70*/  ISETP.NE.AND P0, PT, R5, RZ, PT ;  /* 0x000000ff0500720c */ /* 0x000fda0003f05270 */
        /* <DEDUP_REMOVED lines=14> */
.L_x_2889:
        /* <DEDUP_REMOVED lines=10> */
[----:B------:R-:W2:Y:S01]  /*29c00*/  LDC.64 R2, c[0x4][R2] ;  /* 0x0100000002027b82 */ /* 0x000ea20000000a00 */
[----:B-1----:R-:W-:Y:S01]  /*29c10*/  IMAD.U32 R5, RZ, RZ, UR7 ;  /* 0x00000007ff057e24 */ /* 0x002fe2000f8e00ff */
[----:B0-----:R-:W-:Y:S01]  /*29c20*/  MOV R8, 0x70 ;  /* 0x0000007000087802 */ /* 0x001fe20000000f00 */
[----:B------:R-:W-:Y:S02]  /*29c30*/  IMAD.U32 R7, RZ, RZ, UR9 ;  /* 0x00000009ff077e24 */ /* 0x000fe4000f8e00ff */
[----:B------:R-:W-:-:S02]  /*29c40*/  IMAD.U32 R10, RZ, RZ, UR4 ;  /* 0x00000004ff0a7e24 */ /* 0x000fc4000f8e00ff */
[----:B------:R-:W-:Y:S02]  /*29c50*/  IMAD.U32 R11, RZ, RZ, UR5 ;  /* 0x00000005ff0b7e24 */ /* 0x000fe4000f8e00ff */
[----:B------:R-:W-:Y:S02]  /*29c60*/  IMAD.MOV.U32 R12, RZ, RZ, 0x1 ;  /* 0x00000001ff0c7424 */ /* 0x000fe400078e00ff */
[----:B------:R-:W-:-:S07]  /*29c70*/  IMAD.MOV.U32 R13, RZ, RZ, RZ ;  /* 0x000000ffff0d7224 */ /* 0x000fce00078e00ff */
[----:B------:R-:W-:-:S07]  /*29c80*/  LEPC R20, `(.L_x_2892) ;  /* 0x000000001014794e */ /* 0x000fce0000000000 */
[----:B--2---:R-:W-:Y:S05]  /*29c90*/  CALL.ABS.NOINC R2 ;  /* 0x0000000002007343 */ /* 0x004fea0003c00000 */
.L_x_2892:
[----:B------:R-:W-:Y:S05]  /*29ca0*/  BSYNC B6 ;  /* 0x0000000000067941 */ /* 0x000fea0003800000 */
.L_x_2891:
        /* <DEDUP_REMOVED lines=18> */
[----:B------:R-:W-:Y:S01]  /*29dd0*/  MOV R13, RZ ;  /* 0x000000ff000d7202 */ /* 0x000fe20000000f00 */
[----:B------:R-:W-:-:S02]  /*29de0*/  IMAD.U32 R11, RZ, RZ, UR5 ;  /* 0x00000005ff0b7e24 */ /* 0x000fc4000f8e00ff */
[----:B0-----:R-:W-:Y:S02]  /*29df0*/  IMAD.MOV.U32 R8, RZ, RZ, 0x70 ;  /* 0x00000070ff087424 */ /* 0x001fe400078e00ff */
[----:B------:R-:W-:-:S07]  /*29e00*/  IMAD.MOV.U32 R12, RZ, RZ, 0x1 ;  /* 0x00000001ff0c7424 */ /* 0x000fce00078e00ff */
[----:B------:R-:W-:-:S07]  /*29e10*/  LEPC R20, `(.L_x_2894) ;  /* 0x000000001014794e */ /* 0x000fce0000000000 */
[----:B-12---:R-:W-:Y:S05]  /*29e20*/  CALL.ABS.NOINC R2 ;  /* 0x0000000002007343 */ /* 0x006fea0003c00000 */
.L_x_2894:
[----:B------:R-:W-:Y:S05]  /*29e30*/  BSYNC B6 ;  /* 0x0000000000067941 */ /* 0x000fea0003800000 */
.L_x_2893:
        /* <DEDUP_REMOVED lines=19> */
[----:B--23--:R-:W-:Y:S05]  /*29f70*/  CALL.ABS.NOINC R2 ;  /* 0x0000000002007343 */ /* 0x00cfea0003c00000 */
.L_x_2896:
[----:B------:R-:W-:Y:S05]  /*29f80*/  BSYNC B6 ;  /* 0x0000000000067941 */ /* 0x000fea0003800000 */
.L_x_2895:
        /* <DEDUP_REMOVED lines=12> */
[----:B------:R-:W-:Y:S02]  /*2a050*/  IMAD.U32 R7, RZ, RZ, UR7 ;  /* 0x00000007ff077e24 */ /* 0x000fe4000f8e00ff */
[----:B------:R-:W-:-:S02]  /*2a060*/  IMAD.U32 R10, RZ, RZ, UR8 ;  /* 0x00000008ff0a7e24 */ /* 0x000fc4000f8e00ff */
[----:B0-----:R-:W-:Y:S02]  /*2a070*/  IMAD.MOV.U32 R8, RZ, RZ, 0x70 ;  /* 0x00000070ff087424 */ /* 0x001fe400078e00ff */
[----:B------:R-:W-:Y:S02]  /*2a080*/  IMAD.MOV.U32 R12, RZ, RZ, 0x1 ;  /* 0x00000001ff0c7424 */ /* 0x000fe400078e00ff */
[----:B------:R-:W-:-:S07]  /*2a090*/  IMAD.MOV.U32 R13, RZ, RZ, RZ ;  /* 0x000000ffff0d7224 */ /* 0x000fce00078e00ff */
[----:B------:R-:W-:-:S07]  /*2a0a0*/  LEPC R20, `(.L_x_2898) ;  /* 0x000000001014794e */ /* 0x000fce0000000000 */
[----:B-12---:R-:W-:Y:S05]  /*2a0b0*/  CALL.ABS.NOINC R2 ;  /* 0x0000000002007343 */ /* 0x006fea0003c00000 */
.L_x_2898:
[----:B------:R-:W-:Y:S05]  /*2a0c0*/  BSYNC B6 ;  /* 0x0000000000067941 */ /* 0x000fea0003800000 */
.L_x_2897:
[----:B------:R-:W-:Y:S01]  /*2a0d0*/  ULDC.64 UR4, c[0x0][0x9f8] ;  /* 0x00027e0000047ab9 */ /* 0x000fe20000000a00 */
[----:B------:R-:W3:Y:S01]  /*2a0e0*/  S2R R20, SR_TID.X ;  /* 0x0000000000147919 */ /* 0x000ee20000002100 */
[----:B------:R-:W-:Y:S01]  /*2a0f0*/  ISETP.NE.U32.AND P0, PT, RZ, UR4, PT ;  /* 0x00000004ff007c0c */ /* 0x000fe2000bf05070 */
[----:B------:R-:W4:Y:S03]  /*2a100*/  LDC R14, c[0x0][0x430] ;  /* 0x00010c00ff0e7b82 */ /* 0x000f260000000800 */
[----:B------:R-:W-:-:S13]  /*2a110*/  ISETP.NE.AND.EX P0, PT, RZ, UR5, PT, P0 ;  /* 0x00000005ff007c0c */ /* 0x000fda000bf05300 */
[----:B------:R-:W-:Y:S01]  /*2a120*/  @P0 IADD3 R2, P1, R25, UR4, RZ ;  /* 0x0000000419020c10 */ /* 0x000fe2000ff3e0ff */
[----:B------:R-:W-:Y:S01]  /*2a130*/  IMAD.MOV.U32 R0, RZ, RZ, 0xa0 ;  /* 0x000000a0ff007424 */ /* 0x000fe200078e00ff */
[----:B------:R-:W4:Y:S01]  /*2a140*/  LDL R25, [R1+0x8] ;  /* 0x0000080001197983 */ /* 0x000f220000100800 */
[----:B------:R-:W-:Y:S01]  /*2a150*/  ULDC UR4, c[0x0][0x2f4] ;  /* 0x0000bd0000047ab9 */ /* 0x000fe20000000800 */
[----:B------:R-:W-:Y:S01]  /*2a160*/  @P0 IADD3.X R3, R26, UR5, RZ, P1, !PT ;  /* 0x000000051a030c10 */ /* 0x000fe20008ffe4ff */
[----:B------:R-:W-:Y:S01]  /*2a170*/  IMAD R0, R32, R0, -0xa0 ;  /* 0xffffff6020007424 */ /* 0x000fe200078e0200 */
[----:B--2---:R-:W-:Y:S01]  /*2a180*/  LOP3.LUT R31, R31, 0xffffffbf, RZ, 0xc0, !PT ;  /* 0xffffffbf1f1f7812 */ /* 0x004fe200078ec0ff */
[----:B------:R-:W-:Y:S02]  /*2a190*/  ULDC UR5, c[0x0][0x320] ;  /* 0x0000c80000057ab9 */ /* 0x000fe40000000800 */
[----:B------:R2:W2:Y:S01]  /*2a1a0*/  @P0 LDG.E R33, desc[UR52][R2.64] ;  /* 0x0000003402210981 */ /* 0x0004a2000c1e1900 */
[----:B---3--:R-:W-:-:S02]  /*2a1b0*/  LOP3.LUT R21, R20, 0x7f, RZ, 0xc0, !PT ;  /* 0x0000007f14157812 */ /* 0x008fc400078ec0ff */
[----:B------:R-:W-:Y:S02]  /*2a1c0*/  SHF.L.U32 R20, R20, 0x5, RZ ;  /* 0x0000000514147819 */ /* 0x000fe400000006ff */
[----:B------:R-:W-:Y:S02]  /*2a1d0*/  SHF.R.U32.HI R21, RZ, 0x2, R21 ;  /* 0x00000002ff157819 */ /* 0x000fe40000011615 */
[----:B----4-:R-:W-:Y:S02]  /*2a1e0*/  ISETP.NE.AND P2, PT, R14, 0x1, PT ;  /* 0x000000010e00780c */ /* 0x010fe40003f45270 */
[----:B------:R-:W-:-:S05]  /*2a1f0*/  LOP3.LUT R20, R21, 0x60, R20, 0xf8, !PT ;  /* 0x0000006015147812 */ /* 0x000fca00078ef814 */
[----:B------:R-:W-:Y:S02]  /*2a200*/  IMAD.IADD R10, R20, 0x1, R0 ;  /* 0x00000001140a7824 */ /* 0x000fe400078e0200 */
[----:B------:R-:W3:Y:S03]  /*2a210*/  S2R R20, SR_TID.X ;  /* 0x0000000000147919 */ /* 0x000ee60000002100 */
[----:B------:R-:W-:Y:S01]  /*2a220*/  ISETP.GE.AND P1, PT, R10, R27, PT ;  /* 0x0000001b0a00720c */ /* 0x000fe20003f26270 */
[----:B------:R-:W4:Y:S01]  /*2a230*/  S2R R21, SR_TID.X ;  /* 0x0000000000157919 */ /* 0x000f220000002100 */
[----:B------:R-:W4:Y:S08]  /*2a240*/  @P2 LDC R7, c[0x0][0x434] ;  /* 0x00010d00ff072b82 */ /* 0x000f300000000800 */
[----:B0-----:R-:W0:Y:S08]  /*2a250*/  @P2 LDC R8, c[0x0][0x438] ;  /* 0x00010e00ff082b82 */ /* 0x001e300000000800 */
[----:B--2---:R-:W2:Y:S08]  /*2a260*/  @!P1 LDC.64 R2, c[0x0][0x428] ;  /* 0x00010a00ff029b82 */ /* 0x004eb00000000a00 */
[----:B-1----:R-:W1:Y:S01]  /*2a270*/  @!P1 LDC.64 R4, c[0x0][0x418] ;  /* 0x00010600ff049b82 */ /* 0x002e620000000a00 */
[----:B---3--:R-:W-:-:S04]  /*2a280*/  LOP3.LUT R20, R20, 0x7f, RZ, 0xc0, !PT ;  /* 0x0000007f14147812 */ /* 0x008fc800078ec0ff */
[----:B------:R-:W-:Y:S01]  /*2a290*/  SHF.R.U32.HI R12, RZ, 0x2, R20 ;  /* 0x00000002ff0c7819 */ /* 0x000fe20000011614 */
[----:B----4-:R-:W-:-:S05]  /*2a2a0*/  IMAD.SHL.U32 R20, R21, 0x20, RZ ;  /* 0x0000002015147824 */ /* 0x010fca00078e00ff */
[----:B------:R-:W-:-:S04]  /*2a2b0*/  LOP3.LUT R20, R12, 0x60, R20, 0xf8, !PT ;  /* 0x000000600c147812 */ /* 0x000fc800078ef814 */
[----:B------:R-:W-:-:S05]  /*2a2c0*/  LOP3.LUT R20, R20, 0x80, RZ, 0xfc, !PT ;  /* 0x0000008014147812 */ /* 0x000fca00078efcff */
[----:B------:R-:W-:Y:S01]  /*2a2d0*/  IMAD.IADD R0, R20, 0x1, R0 ;  /* 0x0000000114007824 */ /* 0x000fe200078e0200 */
[----:B------:R-:W-:Y:S01]  /*2a2e0*/  UMOV UR6, 0xffffffff ;  /* 0xffffffff00067882 */ /* 0x000fe20000000000 */
[----:B------:R-:W-:-:S04]  /*2a2f0*/  IMAD.IADD R10, R10, 0x1, R25 ;  /* 0x000000010a0a7824 */ /* 0x000fc800078e0219 */
[----:B------:R-:W-:Y:S01]  /*2a300*/  @P2 IMAD.HI.U32 R7, R10, R7, RZ ;  /* 0x000000070a072227 */ /* 0x000fe200078e00ff */
[----:B------:R-:W-:Y:S02]  /*2a310*/  MOV R6, R10 ;  /* 0x0000000a00067202 */ /* 0x000fe40000000f00 */
[----:B------:R-:W-:Y:S02]  /*2a320*/  SHF.R.S32.HI R15, RZ, 0x1f, R33 ;  /* 0x0000001fff0f7819 */ /* 0x000fe40000011421 */
[----:B0-----:R-:W-:-:S04]  /*2a330*/  @P2 SHF.R.U32.HI R6, RZ, R8, R7 ;  /* 0x00000008ff062219 */ /* 0x001fc80000011607 */
[--C-:B------:R-:W-:Y:S01]  /*2a340*/  @!P1 SHF.R.S32.HI R7, RZ, 0x1f, R6.reuse ;  /* 0x0000001fff079819 */ /* 0x100fe20000011406 */
[-C--:B--2---:R-:W-:Y:S02]  /*2a350*/  @!P1 IMAD R11, R15, R2.reuse, RZ ;  /* 0x000000020f0b9224 */ /* 0x084fe400078e02ff */
[----:B------:R-:W-:-:S04]  /*2a360*/  @!P1 IMAD.WIDE.U32 R8, R33, R2, R6 ;  /* 0x0000000221089225 */ /* 0x000fc800078e0006 */
[----:B------:R-:W-:Y:S01]  /*2a370*/  @!P1 IMAD R2, R33, R3, R11 ;  /* 0x0000000321029224 */ /* 0x000fe200078e020b */
[----:B-1----:R-:W-:Y:S02]  /*2a380*/  @!P1 LEA R12, P0, R8, R4, 0x2 ;  /* 0x00000004080c9211 */ /* 0x002fe400078010ff */
[----:B------:R-:W0:Y:S01]  /*2a390*/  @P2 LDC R4, c[0x0][0x434] ;  /* 0x00010d00ff042b82 */ /* 0x000e220000000800 */
[----:B------:R-:W-:-:S05]  /*2a3a0*/  @!P1 IMAD.IADD R2, R9, 0x1, R2 ;  /* 0x0000000109029824 */ /* 0x000fca00078e0202 */
[----:B------:R-:W-:Y:S02]  /*2a3b0*/  @!P1 LEA.HI.X R13, R8, R5, R2, 0x2, P0 ;  /* 0x00000005080d9211 */ /* 0x000fe400000f1402 */
[----:B------:R-:W-:Y:S01]  /*2a3c0*/  ISETP.GE.AND P0, PT, R0, R27, PT ;  /* 0x0000001b0000720c */ /* 0x000fe20003f06270 */
[----:B------:R-:W1:Y:S03]  /*2a3d0*/  @P2 LDC R5, c[0x0][0x438] ;  /* 0x00010e00ff052b82 */ /* 0x000e660000000800 */
[----:B------:R-:W-:-:S13]  /*2a3e0*/  ISETP.GT.U32.OR P0, PT, R20, 0x9f, P0 ;  /* 0x0000009f1400780c */ /* 0x000fda0000704470 */
[----:B------:R-:W2:Y:S01]  /*2a3f0*/  @!P0 LDC.64 R2, c[0x0][0x428] ;  /* 0x00010a00ff028b82 */ /* 0x000ea20000000a00 */
[----:B------:R-:W-:Y:S01]  /*2a400*/  IADD3 R8, R0, R25, RZ ;  /* 0x0000001900087210 */ /* 0x000fe20007ffe0ff */
[----:B------:R-:W3:Y:S04]  /*2a410*/  S2R R11, SR_TID.X ;  /* 0x00000000000b7919 */ /* 0x000ee80000002100 */
[----:B0-----:R-:W-:-:S04]  /*2a420*/  @P2 IMAD.HI.U32 R4, R8, R4, RZ ;  /* 0x0000000408042227 */ /* 0x001fc800078e00ff */
[----:B------:R-:W-:Y:S01]  /*2a430*/  IMAD.MOV.U32 R0, RZ, RZ, R8 ;  /* 0x000000ffff007224 */ /* 0x000fe200078e0008 */
[----:B-1----:R-:W-:Y:S01]  /*2a440*/  @P2 SHF.R.U32.HI R0, RZ, R5, R4 ;  /* 0x00000005ff002219 */ /* 0x002fe20000011604 */
[----:B------:R-:W-:-:S03]  /*2a450*/  IMAD.MOV R9, RZ, RZ, -R6 ;  /* 0x000000ffff097224 */ /* 0x000fc600078e0a06 */
[----:B------:R-:W-:Y:S01]  /*2a460*/  @!P0 SHF.R.S32.HI R5, RZ, 0x1f, R0 ;  /* 0x0000001fff058819 */ /* 0x000fe20000011400 */
[----:B--2---:R-:W-:-:S04]  /*2a470*/  @!P0 IMAD R4, R15, R2, RZ ;  /* 0x000000020f048224 */ /* 0x004fc800078e02ff */
[----:B------:R-:W-:Y:S02]  /*2a480*/  @!P0 IMAD R6, R33, R3, R4 ;  /* 0x0000000321068224 */ /* 0x000fe400078e0204 */
[----:B------:R-:W-:-:S04]  /*2a490*/  @!P0 IMAD.MOV.U32 R4, RZ, RZ, R0 ;  /* 0x000000ffff048224 */ /* 0x000fc800078e0000 */
[----:B------:R-:W-:Y:S02]  /*2a4a0*/  @!P0 IMAD.WIDE.U32 R4, R33, R2, R4 ;  /* 0x0000000221048225 */ /* 0x000fe400078e0004 */
[----:B------:R-:W0:Y:S01]  /*2a4b0*/  @!P0 LDC.64 R2, c[0x0][0x418] ;  /* 0x00010600ff028b82 */ /* 0x000e220000000a00 */
[----:B------:R1:W-:Y:S02]  /*2a4c0*/  STL [R1+0xc], R15 ;  /* 0x00000c0f01007387 */ /* 0x0003e40000100800 */
[----:B------:R-:W-:Y:S01]  /*2a4d0*/  @!P0 IADD3 R5, R6, R5, RZ ;  /* 0x0000000506058210 */ /* 0x000fe20007ffe0ff */
[----:B-1----:R-:W-:Y:S01]  /*2a4e0*/  IMAD.U32 R15, RZ, RZ, UR39 ;  /* 0x00000027ff0f7e24 */ /* 0x002fe2000f8e00ff */
[----:B------:R-:W-:-:S04]  /*2a4f0*/  CS2R R6, SRZ ;  /* 0x0000000000067805 */ /* 0x000fc8000001ff00 */
[----:B------:R-:W-:Y:S01]  /*2a500*/  ISETP.NE.AND P3, PT, R15, 0x3, PT ;  /* 0x000000030f00780c */ /* 0x000fe20003f65270 */
[----:B---3--:R-:W-:Y:S01]  /*2a510*/  IMAD.SHL.U32 R15, R11, 0x10, RZ ;  /* 0x000000100b0f7824 */ /* 0x008fe200078e00ff */
[----:B------:R1:W5:Y:S04]  /*2a520*/  @!P1 LDG.E R6, desc[UR52][R12.64] ;  /* 0x000000340c069981 */ /* 0x000368000c1e1900 */
[----:B------:R-:W-:Y:S02]  /*2a530*/  LOP3.LUT R15, R15, 0x30, RZ, 0xc0, !PT ;  /* 0x000000300f0f7812 */ /* 0x000fe400078ec0ff */
[----:B0-----:R-:W-:Y:S02]  /*2a540*/  @!P0 LEA R2, P2, R4, R2, 0x2 ;  /* 0x0000000204028211 */ /* 0x001fe400078410ff */
[----:B------:R-:W-:-:S02]  /*2a550*/  ISETP.GE.AND P1, PT, R15, UR4, PT ;  /* 0x000000040f007c0c */ /* 0x000fc4000bf26270 */
[----:B------:R-:W-:Y:S02]  /*2a560*/  @!P0 LEA.HI.X R3, R4, R3, R5, 0x2, P2 ;  /* 0x0000000304038211 */ /* 0x000fe400010f1405 */
[----:B------:R-:W-:Y:S02]  /*2a570*/  SHF.L.U32 R25, R11, 0x4, RZ ;  /* 0x000000040b197819 */ /* 0x000fe400000006ff */
[----:B------:R-:W-:Y:S01]  /*2a580*/  LOP3.LUT R11, R15, 0x40, RZ, 0xfc, !PT ;  /* 0x000000400f0b7812 */ /* 0x000fe200078efcff */
[----:B------:R1:W5:Y:S01]  /*2a590*/  @!P0 LDG.E R7, desc[UR52][R2.64] ;  /* 0x0000003402078981 */ /* 0x000362000c1e1900 */
[----:B------:R-:W-:Y:S02]  /*2a5a0*/  @P3 LOP3.LUT R31, R31, 0x40, RZ, 0xfc, !PT ;  /* 0x000000401f1f3812 */ /* 0x000fe400078efcff */
[----:B------:R-:W-:Y:S02]  /*2a5b0*/  LOP3.LUT R25, R25, 0x30, RZ, 0xc0, !PT ;  /* 0x0000003019197812 */ /* 0x000fe400078ec0ff */
[----:B------:R-:W-:-:S02]  /*2a5c0*/  ISETP.GE.AND P0, PT, R11, UR4, PT ;  /* 0x000000040b007c0c */ /* 0x000fc4000bf06270 */
[----:B------:R-:W-:Y:S02]  /*2a5d0*/  LOP3.LUT R31, R31, 0xffffffef, RZ, 0xc0, !PT ;  /* 0xffffffef1f1f7812 */ /* 0x000fe400078ec0ff */
[----:B------:R-:W-:Y:S02]  /*2a5e0*/  LOP3.LUT R25, R25, 0x80, RZ, 0xfc, !PT ;  /* 0x0000008019197812 */ /* 0x000fe400078efcff */
[----:B------:R-:W-:Y:S02]  /*2a5f0*/  @P1 LOP3.LUT R31, R31, 0x10, RZ, 0xfc, !PT ;  /* 0x000000101f1f1812 */ /* 0x000fe400078efcff */
[----:B------:R-:W-:Y:S02]  /*2a600*/  ISETP.GE.AND P2, PT, R25, UR4, PT ;  /* 0x0000000419007c0c */ /* 0x000fe4000bf46270 */
        /* <DEDUP_REMOVED lines=11> */
[----:B------:R-:W-:Y:S02]  /*2a6c0*/  IMAD R9, R14, R9, R10 ;  /* 0x000000090e097224 */ /* 0x000fe400078e020a */
[----:B------:R-:W-:-:S04]  /*2a6d0*/  IMAD.MOV R10, RZ, RZ, -R0 ;  /* 0x000000ffff0a7224 */ /* 0x000fc800078e0a00 */
[----:B------:R-:W-:Y:S01]  /*2a6e0*/  IMAD R10, R14, R10, R8 ;  /* 0x0000000a0e0a7224 */ /* 0x000fe200078e0208 */
[----:B------:R-:W-:Y:S06]  /*2a6f0*/  BRA.DIV UR6, `(.L_x_2899) ;  /* 0x0000007206747947 */ /* 0x000fec000b800000 */
.L_x_3086:
[----:B------:R-:W-:Y:S01]  /*2a700*/  ISETP.GT.U32.AND P0, PT, R20, 0x9f, PT ;  /* 0x0000009f1400780c */ /* 0x000fe20003f04070 */
[----:B------:R-:W-:Y:S01]  /*2a710*/  IMAD.MOV.U32 R0, RZ, RZ, R31 ;  /* 0x000000ffff007224 */ /* 0x000fe200078e001f */
[----:B------:R-:W-:Y:S01]  /*2a720*/  SHF.R.S32.HI R36, RZ, 0x1f, R18 ;  /* 0x0000001fff247819 */ /* 0x000fe20000011412 */
[----:B------:R-:W-:-:S03]  /*2a730*/  VIADD R5, R32, 0xffffffff ;  /* 0xffffffff20057836 */ /* 0x000fc60000000000 */
[----:B------:R-:W-:-:S07]  /*2a740*/  LOP3.LUT R0, R0, 0xffffffdf, RZ, 0xc0, !PT ;  /* 0xffffffdf00007812 */ /* 0x000fce00078ec0ff */
[----:B------:R-:W-:-:S05]  /*2a750*/  @P0 LOP3.LUT R0, R0, 0x20, RZ, 0xfc, !PT ;  /* 0x0000002000000812 */ /* 0x000fca00078efcff */
[----:B------:R0:W-:Y:S01]  /*2a760*/  STL [R1], R0 ;  /* 0x0000000001007387 */ /* 0x0001e20000100800 */
[----:B------:R-:W-:Y:S05]  /*2a770*/  @!P3 BRA `(.L_x_2900) ;  /* 0x000000000004b947 */ /* 0x000fea0003800000 */
[----:B------:R-:W-:Y:S01]  /*2a780*/  BPT.TRAP 0x1 ;  /* 0x000000040000795c */ /* 0x000fe20000300000 */
.L_x_2900:
[----:B0-----:R-:W-:Y:S01]  /*2a790*/  IMAD R0, R23, 0x8, R22 ;  /* 0x0000000817007824 */ /* 0x001fe200078e0216 */
[----:B-1----:R-:W-:Y:S01]  /*2a7a0*/  SHF.L.U32 R2, R34, 0x1f, RZ ;  /* 0x0000001f22027819 */ /* 0x002fe200000006ff */
[----:B------:R-:W-:Y:S01]  /*2a7b0*/  BSSY B0, `(.L_x_2901) ;  /* 0x0000006000007945 */ /* 0x000fe20003800000 */
[----:B------:R-:W-:Y:S02]  /*2a7c0*/  SHF.R.S32.HI R3, RZ, 0x1f, R9 ;  /* 0x0000001fff037819 */ /* 0x000fe40000011409 */
[----:B------:R-:W0:Y:S01]  /*2a7d0*/  SYNCS.PHASECHK.TRANS64.TRYWAIT P0, [R0+URZ+0x29880], R2 ;  /* 0x02988002000075a7 */ /* 0x000e22000800017f */
[----:B------:R1:W-:Y:S04]  /*2a7e0*/  STL [R1+0x34], R2 ;  /* 0x0000340201007387 */ /* 0x0003e80000100800 */
[----:B------:R1:W-:Y:S02]  /*2a7f0*/  STL [R1+0x2c], R3 ;  /* 0x00002c0301007387 */ /* 0x0003e40000100800 */
[----:B01----:R-:W-:Y:S05]  /*2a800*/  @!P0 BRA `(.L_x_2902) ;  /* 0x0000007000608947 */ /* 0x003fea0003800000 */
.L_x_3087:
[----:B------:R-:W-:Y:S05]  /*2a810*/  BSYNC B0 ;  /* 0x0000000000007941 */ /* 0x000fea0003800000 */
.L_x_2901:
[----:B0-----:R-:W2:Y:S01]  /*2a820*/  LDL R2, [R1+0x2c] ;  /* 0x00002c0001027983 */ /* 0x001ea20000100800 */
[----:B------:R-:W-:-:S03]  /*2a830*/  ULDC.64 UR4, c[0x0][0x328] ;  /* 0x0000ca0000047ab9 */ /* 0x000fc60000000a00 */
[----:B------:R-:W3:Y:S01]  /*2a840*/  LDL R20, [R1] ;  /* 0x0000000001147983 */ /* 0x000ee20000100800 */
[----:B-----5:R-:W-:Y:S01]  /*2a850*/  SHF.R.S32.HI R8, RZ, 0x1f, R6 ;  /* 0x0000001fff087819 */ /* 0x020fe20000011406 */
[----:B------:R-:W-:Y:S01]  /*2a860*/  ULDC.64 UR6, c[0x0][0x338] ;  /* 0x0000ce0000067ab9 */ /* 0x000fe20000000a00 */
[----:B------:R-:W-:Y:S01]  /*2a870*/  IMAD R12, R5, -0xa0, R27 ;  /* 0xffffff60050c7824 */ /* 0x000fe200078e021b */
[----:B------:R-:W0:Y:S01]  /*2a880*/  S2R R13, SR_TID.X ;  /* 0x00000000000d7919 */ /* 0x000e220000002100 */
[----:B------:R-:W-:Y:S01]  /*2a890*/  SHF.R.S32.HI R27, RZ, 0x1f, R10 ;  /* 0x0000001fff1b7819 */ /* 0x000fe2000001140a */
[----:B------:R-:W-:Y:S01]  /*2a8a0*/  ULDC.64 UR8, c[0x0][0x330] ;  /* 0x0000cc0000087ab9 */ /* 0x000fe20000000a00 */
[----:B------:R-:W-:Y:S01]  /*2a8b0*/  SHF.R.S32.HI R31, RZ, 0x1f, R7 ;  /* 0x0000001fff1f7819 */ /* 0x000fe20000011407 */
[----:B------:R1:W-:Y:S01]  /*2a8c0*/  STL [R1+0x30], R8 ;  /* 0x0000300801007387 */ /* 0x0003e20000100800 */
[----:B------:R-:W-:Y:S01]  /*2a8d0*/  ULDC.64 UR10, c[0x0][0x318] ;  /* 0x0000c600000a7ab9 */ /* 0x000fe20000000a00 */
[----:B0-----:R-:W-:-:S04]  /*2a8e0*/  LOP3.LUT R13, R13, 0x7f, RZ, 0xc0, !PT ;  /* 0x0000007f0d0d7812 */ /* 0x001fc800078ec0ff */
[--C-:B------:R-:W-:Y:S02]  /*2a8f0*/  SHF.R.U32.HI R14, RZ, 0x2, R13.reuse ;  /* 0x00000002ff0e7819 */ /* 0x100fe4000001160d */
[----:B------:R-:W-:-:S04]  /*2a900*/  SHF.R.U32.HI R13, RZ, 0x5, R13 ;  /* 0x00000005ff0d7819 */ /* 0x000fc8000001160d */
[----:B------:R-:W-:Y:S01]  /*2a910*/  SHF.L.U32 R13, R13, 0xa, RZ ;  /* 0x0000000a0d0d7819 */ /* 0x000fe200000006ff */
[----:B--2---:R-:W-:-:S04]  /*2a920*/  IMAD R2, R2, UR4, RZ ;  /* 0x0000000402027c24 */ /* 0x004fc8000f8e02ff */
[C---:B------:R-:W-:Y:S01]  /*2a930*/  IMAD R4, R9.reuse, UR5, R2 ;  /* 0x0000000509047c24 */ /* 0x040fe2000f8e0202 */
[----:B---3--:R-:W-:Y:S01]  /*2a940*/  LOP3.LUT P1, RZ, R20, 0x1, RZ, 0xc0, !PT ;  /* 0x0000000114ff7812 */ /* 0x008fe2000782c0ff */
[----:B------:R-:W-:-:S05]  /*2a950*/  IMAD.WIDE.U32 R2, R9, UR4, RZ ;  /* 0x0000000409027c25 */ /* 0x000fca000f8e00ff */
[----:B------:R-:W-:Y:S01]  /*2a960*/  IADD3 R3, R3, R4, RZ ;  /* 0x0000000403037210 */ /* 0x000fe20007ffe0ff */
[----:B------:R-:W-:Y:S02]  /*2a970*/  IMAD R4, R8, UR6, RZ ;  /* 0x0000000608047c24 */ /* 0x000fe4000f8e02ff */
[----:B-1----:R-:W-:Y:S02]  /*2a980*/  IMAD R8, R36, UR8, RZ ;  /* 0x0000000824087c24 */ /* 0x002fe4000f8e02ff */
[C---:B------:R-:W-:Y:S02]  /*2a990*/  IMAD R4, R6.reuse, UR7, R4 ;  /* 0x0000000706047c24 */ /* 0x040fe4000f8e0204 */
[----:B------:R-:W-:-:S04]  /*2a9a0*/  IMAD.WIDE.U32 R2, R6, UR6, R2 ;  /* 0x0000000606027c25 */ /* 0x000fc8000f8e0002 */
[----:B------:R-:W-:Y:S02]  /*2a9b0*/  IMAD.IADD R3, R3, 0x1, R4 ;  /* 0x0000000103037824 */ /* 0x000fe400078e0204 */
[----:B------:R-:W-:Y:S02]  /*2a9c0*/  IMAD R4, R27, UR4, RZ ;  /* 0x000000041b047c24 */ /* 0x000fe4000f8e02ff */
[----:B------:R-:W-:-:S04]  /*2a9d0*/  IMAD.WIDE.U32 R2, R18, UR8, R2 ;  /* 0x0000000812027c25 */ /* 0x000fc8000f8e0002 */
[----:B------:R-:W-:Y:S01]  /*2a9e0*/  IMAD R11, R10, UR5, R4 ;  /* 0x000000050a0b7c24 */ /* 0x000fe2000f8e0204 */
[----:B------:R-:W-:Y:S01]  /*2a9f0*/  IADD3 R2, P0, R2, UR10, RZ ;  /* 0x0000000a02027c10 */ /* 0x000fe2000ff1e0ff */
[----:B------:R-:W-:Y:S01]  /*2aa00*/  IMAD.WIDE.U32 R4, R10, UR4, RZ ;  /* 0x000000040a047c25 */ /* 0x000fe2000f8e00ff */
[----:B------:R-:W-:-:S03]  /*2aa10*/  UMOV UR4, 0xffffffff ;  /* 0xffffffff00047882 */ /* 0x000fc60000000000 */
[----:B------:R-:W-:Y:S02]  /*2aa20*/  IMAD.IADD R5, R5, 0x1, R11 ;  /* 0x0000000105057824 */ /* 0x000fe400078e020b */
[----:B------:R-:W-:Y:S02]  /*2aa30*/  IMAD R11, R31, UR6, RZ ;  /* 0x000000061f0b7c24 */ /* 0x000fe4000f8e02ff */
[----:B------:R-:W-:-:S04]  /*2aa40*/  IMAD.WIDE.U32 R4, R7, UR6, R4 ;  /* 0x0000000607047c25 */ /* 0x000fc8000f8e0004 */
[----:B------:R-:W-:Y:S02]  /*2aa50*/  IMAD R11, R7, UR7, R11 ;  /* 0x00000007070b7c24 */ /* 0x000fe4000f8e020b */
[----:B------:R-:W-:Y:S02]  /*2aa60*/  IMAD R8, R18, UR9, R8 ;  /* 0x0000000912087c24 */ /* 0x000fe4000f8e0208 */
[----:B------:R-:W-:-:S03]  /*2aa70*/  IMAD.IADD R5, R5, 0x1, R11 ;  /* 0x0000000105057824 */ /* 0x000fc600078e020b */
[----:B------:R-:W-:Y:S01]  /*2aa80*/  IADD3.X R3, R3, UR11, R8, P0, !PT ;  /* 0x0000000b03037c10 */ /* 0x000fe200087fe408 */
[----:B------:R-:W-:-:S03]  /*2aa90*/  IMAD.WIDE.U32 R4, R18, UR8, R4 ;  /* 0x0000000812047c25 */ /* 0x000fc6000f8e0004 */
[----:B------:R-:W-:-:S04]  /*2aaa0*/  IADD3 R26, P0, R4, UR10, RZ ;  /* 0x0000000a041a7c10 */ /* 0x000fc8000ff1e0ff */
[----:B------:R-:W-:Y:S01]  /*2aab0*/  IADD3.X R25, R8, UR11, R5, P0, !PT ;  /* 0x0000000b08197c10 */ /* 0x000fe200087fe405 */
[----:B------:R-:W-:Y:S02]  /*2aac0*/  IMAD.IADD R8, R12, 0x1, -R14 ;  /* 0x000000010c087824 */ /* 0x000fe400078e0a0e */
[----:B------:R-:W-:-:S03]  /*2aad0*/  IMAD R5, R23, 0x5000, R13 ;  /* 0x0000500017057824 */ /* 0x000fc600078e020d */
        /* <DEDUP_REMOVED lines=39> */
[----:B-1----:R-:W-:-:S05]  /*2ad50*/  IADD3 R2, P0, R14, R2, RZ ;  /* 0x000000020e027210 */ /* 0x002fca0007f1e0ff */
[----:B--2---:R-:W-:Y:S01]  /*2ad60*/  IMAD.X R3, RZ, RZ, R3, P0 ;  /* 0x000000ffff037224 */ /* 0x004fe200000e0603 */
        /* <DEDUP_REMOVED lines=10> */
.L_x_3099:
[----:B------:R-:W4:Y:S01]  /*2ae10*/  LDL R12, [R1] ;  /* 0x00000000010c7983 */ /* 0x000f220000100800 */
[----:B0-----:R-:W0:Y:S02]  /*2ae20*/  S2R R11, SR_TID.X ;  /* 0x00000000000b7919 */ /* 0x001e240000002100 */
[----:B0-----:R-:W-:-:S04]  /*2ae30*/  SHF.L.U32 R11, R11, 0x4, RZ ;  /* 0x000000040b0b7819 */ /* 0x001fc800000006ff */
        /* <DEDUP_REMOVED lines=13> */
.L_x_2904:
        /* <DEDUP_REMOVED lines=11> */
.L_x_2905:
[----:B------:R0:W-:Y:S01]  /*2afc0*/  SYNCS.ARRIVE.TRANS64.A1T0 RZ, [R0+URZ+0x29870], RZ ;  /* 0x029870ff00ff79a7 */ /* 0x0001e2000810003f */
[----:B------:R-:W-:Y:S05]  /*2afd0*/  @!P6 BRA `(.L_x_2906) ;  /* 0x000000000004e947 */ /* 0x000fea0003800000 */
[----:B------:R-:W-:Y:S01]  /*2afe0*/  BPT.TRAP 0x1 ;  /* 0x000000040000795c */ /* 0x000fe20000300000 */
.L_x_2906:
[----:B------:R-:W2:Y:S01]  /*2aff0*/  LDL R2, [R1+0x34] ;  /* 0x0000340001027983 */ /* 0x000ea20000100800 */
[----:B------:R-:W-:Y:S01]  /*2b000*/  BSSY B0, `(.L_x_2907) ;  /* 0x0000003000007945 */ /* 0x000fe20003800000 */
[----:B--2---:R-:W1:Y:S03]  /*2b010*/  SYNCS.PHASECHK.TRANS64.TRYWAIT P0, [R0+URZ+0x29840], R2 ;  /* 0x02984002000075a7 */ /* 0x004e66000800017f */
[----:B-1----:R-:W-:Y:S05]  /*2b020*/  @!P0 BRA `(.L_x_2908) ;  /* 0x0000007000608947 */ /* 0x002fea0003800000 */
.L_x_3100:
[----:B------:R-:W-:Y:S05]  /*2b030*/  BSYNC B0 ;  /* 0x0000000000007941 */ /* 0x000fea0003800000 */
.L_x_2907:
        /* <DEDUP_REMOVED lines=15> */
[----:B------:R-:W-:-:S03]  /*2b130*/  IMAD R6, R27, UR4, RZ ;  /* 0x000000041b067c24 */ /* 0x000fc6000f8e02ff */
[----:B------:R-:W-:Y:S01]  /*2b140*/  IADD3 R5, R3, R4, RZ ;  /* 0x0000000403057210 */ /* 0x000fe20007ffe0ff */
[----:B------:R-:W-:Y:S02]  /*2b150*/  IMAD.MOV.U32 R4, RZ, RZ, R2 ;  /* 0x000000ffff047224 */ /* 0x000fe400078e0002 */
        /* <DEDUP_REMOVED lines=19> */
[C---:B-----5:R-:W-:Y:S02]  /*2b290*/  LOP3.LUT P6, RZ, R20.reuse, 0x8, RZ, 0xc0, !PT ;  /* 0x0000000814ff7812 */ /* 0x060fe400078cc0ff */
[----:B------:R-:W-:Y:S01]  /*2b2a0*/  LOP3.LUT P1, RZ, R20, 0x4, RZ, 0xc0, !PT ;  /* 0x0000000414ff7812 */ /* 0x000fe2000782c0ff */
[----:B------:R-:W2:Y:S01]  /*2b2b0*/  SHFL.IDX PT, R3, R5, RZ, 0x1c1f ;  /* 0x001c1fff05037589 */ /* 0x000ea200000e0000 */
[----:B------:R-:W-:-:S03]  /*2b2c0*/  @P4 IADD3 R21, R22, R4, RZ ;  /* 0x0000000416154210 */ /* 0x000fc60007ffe0ff */
        /* <DEDUP_REMOVED lines=16> */
[----:B------:R-:W-:-:S03]  /*2b3d0*/  @P3 IMAD.IADD R9, R22, 0x1, R4 ;  /* 0x0000000116093824 */ /* 0x000fc600078e0204 */
[----:B------:R-:W2:Y:S01]  /*2b3e0*/  SHFL.IDX PT, R2, R6, 0x1, 0x1c1f ;  /* 0x003c1f0006027f89 */ /* 0x000ea200000e0000 */
        /* <DEDUP_REMOVED lines=8> */
[----:B-1----:R-:W1:Y:S01]  /*2b470*/  SHFL.IDX PT, R3, R5, 0x2, 0x1c1f ;  /* 0x005c1f0005037f89 */ /* 0x002e6200000e0000 */
[----:B------:R-:W-:-:S03]  /*2b480*/  @P2 IADD3 R21, R22, R4, RZ ;  /* 0x0000000416152210 */ /* 0x000fc60007ffe0ff */
        /* <DEDUP_REMOVED lines=18> */
.L_x_3112:
[----:B------:R-:W-:Y:S01]  /*2b5b0*/  LOP3.LUT P0, RZ, R20, 0x80, RZ, 0xc0, !PT ;  /* 0x0000008014ff7812 */ /* 0x000fe2000780c0ff */
[----:B------:R-:W-:-:S12]  /*2b5c0*/  BSSY B0, `(.L_x_2910) ;  /* 0x0000011000007945 */ /* 0x000fd80003800000 */
[----:B------:R-:W-:Y:S05]  /*2b5d0*/  @!P0 BRA `(.L_x_2911) ;  /* 0x00000000003c8947 */ /* 0x000fea0003800000 */
[----:B------:R-:W4:Y:S01]  /*2b5e0*/  S2R R5, SR_TID.X ;  /* 0x0000000000057919 */ /* 0x000f220000002100 */
[----:B------:R-:W-:Y:S01]  /*2b5f0*/  LOP3.LUT P3, RZ, R20, 0x10, RZ, 0xc0, !PT ;  /* 0x0000001014ff7812 */ /* 0x000fe2000786c0ff */
[----:B------:R-:W-:Y:S01]  /*2b600*/  IMAD.IADD R4, R22, 0x1, R4 ;  /* 0x0000000116047824 */ /* 0x000fe200078e0204 */
[C---:B------:R-:W-:Y:S02]  /*2b610*/  LOP3.LUT P2, RZ, R20.reuse, 0x8, RZ, 0xc0, !PT ;  /* 0x0000000814ff7812 */ /* 0x040fe4000784c0ff */
[----:B------:R-:W-:Y:S01]  /*2b620*/  LOP3.LUT P1, RZ, R20, 0x4, RZ, 0xc0, !PT ;  /* 0x0000000414ff7812 */ /* 0x000fe2000782c0ff */
[----:B----4-:R-:W-:-:S05]  /*2b630*/  IMAD.SHL.U32 R5, R5, 0x10, RZ ;  /* 0x0000001005057824 */ /* 0x010fca00078e00ff */
        /* <DEDUP_REMOVED lines=9> */
.L_x_2911:
[----:B------:R-:W-:Y:S05]  /*2b6d0*/  BSYNC B0 ;  /* 0x0000000000007941 */ /* 0x000fea0003800000 */
.L_x_2910:
[----:B------:R-:W-:Y:S01]  /*2b6e0*/  NOP ;  /* 0x0000000000007918 */ /* 0x000fe20000000000 */
[----:B------:R-:W-:-:S13]  /*2b6f0*/  PLOP3.LUT P0, PT, PT, PT, PT, 0x80, 0x0 ;  /* 0x000000000000781c */ /* 0x000fda0003f0f070 */
.L_x_2912:
        /* <DEDUP_REMOVED lines=11> */
.L_x_2913:
[----:B------:R3:W5:Y:S01]  /*2b7b0*/  LDL.LU R2, [R1+0x38] ;  /* 0x0000380001027983 */ /* 0x0007620000300800 */
[----:B------:R3:W-:Y:S02]  /*2b7c0*/  SYNCS.ARRIVE.TRANS64.A1T0 RZ, [R0+URZ+0x29830], RZ ;  /* 0x029830ff00ff79a7 */ /* 0x0007e4000810003f */
[----:B------:R-:W-:Y:S05]  /*2b7d0*/  WARPSYNC.ALL ;  /* 0x0000000000007948 */ /* 0x000fea0003800000 */
[----:B------:R-:W-:Y:S01]  /*2b7e0*/  ULDC.64 UR4, c[0x0][0xa00] ;  /* 0x0002800000047ab9 */ /* 0x000fe20000000a00 */
[----:B------:R-:W-:Y:S01]  /*2b7f0*/  SHF.R.S32.HI R27, RZ, 0x1f, R29 ;  /* 0x0000001fff1b7819 */ /* 0x000fe2000001141d */
[----:B0--3--:R-:W-:Y:S01]  /*2b800*/  VIADD R0, R22, 0x14400 ;  /* 0x0001440016007836 */ /* 0x009fe20000000000 */
[----:B------:R-:W-:Y:S01]  /*2b810*/  BAR.SYNC.DEFER_BLOCKING 0x8, 0x180 ;  /* 0x0206000000007b1d */ /* 0x000fe20000010000 */
[----:B------:R-:W-:-:S04]  /*2b820*/  ISETP.NE.U32.AND P0, PT, RZ, UR4, PT ;  /* 0x00000004ff007c0c */ /* 0x000fc8000bf05070 */
[----:B------:R-:W-:Y:S01]  /*2b830*/  ISETP.NE.AND.EX P0, PT, RZ, UR5, PT, P0 ;  /* 0x00000005ff007c0c */ /* 0x000fe2000bf05300 */
[----:B------:R-:W-:Y:S01]  /*2b840*/  ULDC.64 UR4, c[0x0][0x298] ;  /* 0x0000a60000047ab9 */ /* 0x000fe20000000a00 */
[----:B------:R-:W-:Y:S01]  /*2b850*/  BSSY B6, `(.L_x_2914) ;  /* 0x0000019000067945 */ /* 0x000fe20003800000 */
[----:B------:R-:W-:Y:S01]  /*2b860*/  IMAD R27, R27, UR4, RZ ;  /* 0x000000041b1b7c24 */ /* 0x000fe2000f8e02ff */
[----:B------:R-:W-:Y:S01]  /*2b870*/  SEL R26, R24, RZ, !P0 ;  /* 0x000000ff181a7207 */ /* 0x000fe20004000000 */
[----:B------:R-:W-:-:S04]  /*2b880*/  IMAD.WIDE.U32 R24, R29, UR4, RZ ;  /* 0x000000041d187c25 */ /* 0x000fc8000f8e00ff */
[----:B------:R-:W-:-:S04]  /*2b890*/  IMAD R27, R29, UR5, R27 ;  /* 0x000000051d1b7c24 */ /* 0x000fc8000f8e021b */
[----:B------:R-:W-:Y:S01]  /*2b8a0*/  IMAD.IADD R27, R25, 0x1, R27 ;  /* 0x00000001191b7824 */ /* 0x000fe200078e021b */
[----:B-----5:R-:W-:Y:S02]  /*2b8b0*/  SEL R31, R2, RZ, !P0 ;  /* 0x000000ff021f7207 */ /* 0x020fe40004000000 */
        /* <DEDUP_REMOVED lines=8> */
[----:B--2---:R-:W0:Y:S01]  /*2b940*/  LDC.64 R2, c[0x4][R2] ;  /* 0x0100000002027b82 */ /* 0x004e220000000a00 */
[----:B------:R-:W-:Y:S01]  /*2b950*/  IMAD.U32 R6, RZ, RZ, UR6 ;  /* 0x00000006ff067e24 */ /* 0x000fe2000f8e00ff */
[----:B------:R-:W-:Y:S01]  /*2b960*/  MOV R11, UR9 ;  /* 0x00000009000b7c02 */ /* 0x000fe20008000f00 */
[----:B-1----:R-:W-:Y:S02]  /*2b970*/  IMAD.U32 R7, RZ, RZ, UR7 ;  /* 0x00000007ff077e24 */ /* 0x002fe4000f8e00ff */
[----:B------:R-:W-:-:S02]  /*2b980*/  IMAD.U32 R10, RZ, RZ, UR8 ;  /* 0x00000008ff0a7e24 */ /* 0x000fc4000f8e00ff */
[----:B------:R-:W-:Y:S02]  /*2b990*/  IMAD.MOV.U32 R8, RZ, RZ, 0x70 ;  /* 0x00000070ff087424 */ /* 0x000fe400078e00ff */
[----:B------:R-:W-:Y:S02]  /*2b9a0*/  IMAD.MOV.U32 R12, RZ, RZ, 0x1 ;  /* 0x00000001ff0c7424 */ /* 0x000fe400078e00ff */
[----:B------:R-:W-:-:S07]  /*2b9b0*/  IMAD.MOV.U32 R13, RZ, RZ, RZ ;  /* 0x000000ffff0d7224 */ /* 0x000fce00078e00ff */
[----:B------:R-:W-:-:S07]  /*2b9c0*/  LEPC R20, `(.L_x_2915) ;  /* 0x000000001014794e */ /* 0x000fce0000000000 */
[----:B0-----:R-:W-:Y:S05]  /*2b9d0*/  CALL.ABS.NOINC R2 ;  /* 0x0000000002007343 */ /* 0x001fea0003c00000 */
.L_x_2915:
[----:B------:R-:W-:Y:S05]  /*2b9e0*/  BSYNC B6 ;  /* 0x0000000000067941 */ /* 0x000fea0003800000 */
.L_x_2914:
[----:B-1----:R0:W5:Y:S01]  /*2b9f0*/  LDL R8, [R1+0x28] ;  /* 0x0000280001087983 */ /* 0x0021620000100800 */
[----:B------:R-:W1:Y:S01]  /*2ba00*/  LDC R7, c[0x0][0x448] ;  /* 0x00011200ff077b82 */ /* 0x000e620000000800 */
[----:B------:R-:W-:Y:S01]  /*2ba10*/  ULDC.64 UR4, c[0x0][0x2d8] ;  /* 0x0000b60000047ab9 */ /* 0x000fe20000000a00 */
[----:B------:R-:W-:Y:S01]  /*2ba20*/  MOV R2, R24 ;  /* 0x0000001800027202 */ /* 0x000fe20000000f00 */
[----:B------:R-:W3:Y:S01]  /*2ba30*/  S2R R20, SR_TID.X ;  /* 0x0000000000147919 */ /* 0x000ee20000002100 */
[----:B--2---:R-:W-:Y:S02]  /*2ba40*/  IMAD.MOV.U32 R3, RZ, RZ, R27 ;  /* 0x000000ffff037224 */ /* 0x004fe400078e001b */
[----:B------:R-:W-:Y:S02]  /*2ba50*/  IMAD R0, R36, UR4, RZ ;  /* 0x0000000424007c24 */ /* 0x000fe4000f8e02ff */
[----:B------:R-:W-:-:S04]  /*2ba60*/  IMAD.WIDE.U32 R2, R18, UR4, R2 ;  /* 0x0000000412027c25 */ /* 0x000fc8000f8e0002 */
[----:B------:R-:W-:Y:S01]  /*2ba70*/  IMAD R0, R18, UR5, R0 ;  /* 0x0000000512007c24 */ /* 0x000fe2000f8e0200 */
[----:B------:R-:W-:-:S03]  /*2ba80*/  ULDC.64 UR4, c[0x0][0x2e0] ;  /* 0x0000b80000047ab9 */ /* 0x000fc60000000a00 */
[----:B------:R-:W-:Y:S02]  /*2ba90*/  IMAD.IADD R3, R3, 0x1, R0 ;  /* 0x0000000103037824 */ /* 0x000fe400078e0200 */
[----:B------:R-:W-:Y:S02]  /*2baa0*/  IMAD R0, R31, UR4, RZ ;  /* 0x000000041f007c24 */ /* 0x000fe4000f8e02ff */
[----:B------:R-:W-:Y:S01]  /*2bab0*/  IMAD.WIDE.U32 R2, R26, UR4, R2 ;  /* 0x000000041a027c25 */ /* 0x000fe2000f8e0002 */
[----:B-1----:R-:W-:-:S03]  /*2bac0*/  ISETP.NE.AND P0, PT, R7, 0x1, PT ;  /* 0x000000010700780c */ /* 0x002fc60003f05270 */
[----:B------:R-:W-:Y:S01]  /*2bad0*/  IMAD R0, R26, UR5, R0 ;  /* 0x000000051a007c24 */ /* 0x000fe2000f8e0200 */
[----:B------:R-:W1:Y:S01]  /*2bae0*/  S2R R29, SR_TID.X ;  /* 0x00000000001d7919 */ /* 0x000e620000002100 */
[----:B------:R-:W-:Y:S02]  /*2baf0*/  ULDC.64 UR4, c[0x0][0x2d0] ;  /* 0x0000b40000047ab9 */ /* 0x000fe40000000a00 */
[----:B------:R-:W-:Y:S01]  /*2bb00*/  IMAD.IADD R3, R3, 0x1, R0 ;  /* 0x0000000103037824 */ /* 0x000fe200078e0200 */
[----:B---3--:R-:W-:-:S05]  /*2bb10*/  LOP3.LUT R21, R20, 0x7f, RZ, 0xc0, !PT ;  /* 0x0000007f14157812 */ /* 0x008fca00078ec0ff */
[----:B------:R-:W2:Y:S01]  /*2bb20*/  @P0 LDC R6, c[0x0][0x44c] ;  /* 0x00011300ff060b82 */ /* 0x000ea20000000800 */
[----:B------:R-:W-:Y:S02]  /*2bb30*/  SHF.L.U32 R20, R20, 0x5, RZ ;  /* 0x0000000514147819 */ /* 0x000fe400000006ff */
[----:B------:R-:W-:-:S04]  /*2bb40*/  SHF.R.U32.HI R21, RZ, 0x2, R21 ;  /* 0x00000002ff157819 */ /* 0x000fc80000011615 */
[----:B------:R-:W-:Y:S01]  /*2bb50*/  LOP3.LUT R20, R21, 0x60, R20, 0xf8, !PT ;  /* 0x0000006015147812 */ /* 0x000fe200078ef814 */
[----:B------:R-:W3:Y:S04]  /*2bb60*/  @P0 LDC R0, c[0x0][0x450] ;  /* 0x00011400ff000b82 */ /* 0x000ee80000000800 */
[----:B------:R-:W-:-:S04]  /*2bb70*/  IMAD R5, R17, 0x80, R20 ;  /* 0x0000008011057824 */ /* 0x000fc800078e0214 */
[----:B------:R-:W-:Y:S02]  /*2bb80*/  IMAD.MOV.U32 R4, RZ, RZ, R5 ;  /* 0x000000ffff047224 */ /* 0x000fe400078e0005 */
[----:B--2---:R-:W-:-:S05]  /*2bb90*/  @P0 IMAD.HI.U32 R6, R5, R6, RZ ;  /* 0x0000000605060227 */ /* 0x004fca00078e00ff */
[----:B---3--:R-:W-:-:S05]  /*2bba0*/  @P0 SHF.R.U32.HI R4, RZ, R0, R6 ;  /* 0x00000000ff040219 */ /* 0x008fca0000011606 */
[----:B------:R-:W-:-:S04]  /*2bbb0*/  IMAD.MOV R0, RZ, RZ, -R4 ;  /* 0x000000ffff007224 */ /* 0x000fc800078e0a04 */
[----:B------:R-:W-:Y:S01]  /*2bbc0*/  IMAD R0, R7, R0, R5 ;  /* 0x0000000007007224 */ /* 0x000fe200078e0205 */
[----:B------:R-:W-:Y:S01]  /*2bbd0*/  SHF.R.S32.HI R5, RZ, 0x1f, R4 ;  /* 0x0000001fff057819 */ /* 0x000fe20000011404 */
[----:B------:R-:W-:-:S04]  /*2bbe0*/  IMAD.WIDE.U32 R2, R4, UR4, R2 ;  /* 0x0000000404027c25 */ /* 0x000fc8000f8e0002 */
[----:B------:R-:W-:-:S04]  /*2bbf0*/  IMAD R5, R5, UR4, RZ ;  /* 0x0000000405057c24 */ /* 0x000fc8000f8e02ff */
[----:B------:R-:W-:Y:S01]  /*2bc00*/  IMAD R5, R4, UR5, R5 ;  /* 0x0000000504057c24 */ /* 0x000fe2000f8e0205 */
[----:B------:R-:W-:Y:S01]  /*2bc10*/  SHF.R.S32.HI R4, RZ, 0x1f, R0 ;  /* 0x0000001fff047819 */ /* 0x000fe20000011400 */
[----:B------:R-:W-:-:S03]  /*2bc20*/  ULDC.64 UR4, c[0x0][0x2c8] ;  /* 0x0000b20000047ab9 */ /* 0x000fc60000000a00 */
[----:B------:R-:W-:Y:S01]  /*2bc30*/  IADD3 R3, R3, R5, RZ ;  /* 0x0000000503037210 */ /* 0x000fe20007ffe0ff */
[----:B------:R-:W-:Y:S02]  /*2bc40*/  IMAD R4, R4, UR4, RZ ;  /* 0x0000000404047c24 */ /* 0x000fe4000f8e02ff */
[----:B-1----:R-:W-:Y:S02]  /*2bc50*/  IMAD.SHL.U32 R21, R29, 0x10, RZ ;  /* 0x000000101d157824 */ /* 0x002fe400078e00ff */
[----:B------:R-:W-:-:S03]  /*2bc60*/  IMAD.WIDE.U32 R2, R0, UR4, R2 ;  /* 0x0000000400027c25 */ /* 0x000fc6000f8e0002 */
[----:B------:R-:W-:Y:S01]  /*2bc70*/  LOP3.LUT R21, R21, 0x30, RZ, 0xc0, !PT ;  /* 0x0000003015157812 */ /* 0x000fe200078ec0ff */
[----:B------:R-:W-:Y:S01]  /*2bc80*/  IMAD R0, R0, UR5, R4 ;  /* 0x0000000500007c24 */ /* 0x000fe2000f8e0204 */
[----:B------:R-:W-:Y:S01]  /*2bc90*/  ULDC.64 UR4, c[0x0][0x280] ;  /* 0x0000a00000047ab9 */ /* 0x000fe20000000a00 */
[----:B------:R-:W-:Y:S01]  /*2bca0*/  IMAD.SHL.U32 R20, R29, 0x10, RZ ;  /* 0x000000101d147824 */ /* 0x000fe200078e00ff */
        /* <DEDUP_REMOVED lines=14> */
[----:B------:R-:W-:Y:S02]  /*2bd90*/  IMAD R5, R30, R7, RZ ;  /* 0x000000071e057224 */ /* 0x000fe400078e02ff */
[----:B------:R-:W-:Y:S01]  /*2bda0*/  IMAD R17, R17, 0x80, R9 ;  /* 0x0000008011117824 */ /* 0x000fe200078e0209 */
        /* <DEDUP_REMOVED lines=28> */
[----:B0-----:R-:W-:-:S04]  /*2bf70*/  @!P0 IADD3 R3, P4, R20, R3, RZ ;  /* 0x0000000314038210 */ /* 0x001fc80007f9e0ff */
[----:B-1----:R-:W-:-:S04]  /*2bf80*/  @!P0 IADD3.X R2, RZ, R2, RZ, P4, !PT ;  /* 0x00000002ff028210 */ /* 0x002fc800027fe4ff */
[----:B------:R-:W-:-:S04]  /*2bf90*/  @!P0 LOP3.LUT R3, R3, R2, RZ, 0x3c, !PT ;  /* 0x0000000203038212 */ /* 0x000fc800078e3cff */
[----:B------:R-:W-:-:S04]  /*2bfa0*/  @!P0 LOP3.LUT R2, R3, R2, RZ, 0x3c, !PT ;  /* 0x0000000203028212 */ /* 0x000fc800078e3cff */
[----:B------:R-:W-:-:S05]  /*2bfb0*/  @!P0 LOP3.LUT R3, R3, R2, RZ, 0x3c, !PT ;  /* 0x0000000203038212 */ /* 0x000fca00078e3cff */
[----:B------:R-:W-:Y:S04]  /*2bfc0*/  @!P0 LDGSTS.E.BYPASS.LTC128B.128 [R8+0x15400], desc[UR52][R2.64], !P3 ;  /* 0x1540000002088fae */ /* 0x000fe8000d901d74 */
[----:B------:R-:W-:Y:S04]  /*2bfd0*/  @!P0 LDGSTS.E.BYPASS.LTC128B.128 [R8+0x17400], desc[UR52][R2.64+0x40], !P2 ;  /* 0x1740004002088fae */ /* 0x000fe8000d101d74 */
[----:B------:R0:W-:Y:S04]  /*2bfe0*/  @!P0 LDGSTS.E.BYPASS.LTC128B.128 [R8+0x19400], desc[UR52][R2.64+0x80], !P1 ;  /* 0x1940008002088fae */ /* 0x0001e8000c901d74 */
[----:B0-2---:R0:W1:Y:S02]  /*2bff0*/  SHFL.IDX PT, R2, R4, 0x3, 0x1c1f ;  /* 0x007c1f0004027f89 */ /* 0x00506400000e0000 */
.L_x_3121:
        /* <DEDUP_REMOVED lines=12> */
.L_x_2918:
[----:B------:R-:W-:Y:S05]  /*2c0c0*/  BSYNC B0 ;  /* 0x0000000000007941 */ /* 0x000fea0003800000 */
.L_x_2917:
[----:B------:R-:W-:Y:S01]  /*2c0d0*/  NOP ;  /* 0x0000000000007918 */ /* 0x000fe20000000000 */
[----:B------:R-:W-:-:S13]  /*2c0e0*/  PLOP3.LUT P0, PT, PT, PT, PT, 0x80, 0x0 ;  /* 0x000000000000781c */ /* 0x000fda0003f0f070 */
.L_x_2919:
        /* <DEDUP_REMOVED lines=10> */
[----:B------:R-:W-:-:S04]  /*2c190*/  LOP3.LUT R0, R0, 0xfffffffe, RZ, 0xc0, !PT ;  /* 0xfffffffe00007812 */ /* 0x000fc800078ec0ff */
[----:B------:R-:W-:-:S04]  /*2c1a0*/  IADD3 R0, R2, -R0, RZ ;  /* 0x8000000002007210 */ /* 0x000fc80007ffe0ff */
[----:B------:R-:W-:Y:S01]  /*2c1b0*/  SHF.L.U32 R3, R0, 0x1f, RZ ;  /* 0x0000001f00037819 */ /* 0x000fe200000006ff */
[----:B------:R-:W-:Y:S01]  /*2c1c0*/  NOP ;  /* 0x0000000000007918 */ /* 0x000fe20000000000 */
[----:B------:R1:W-:Y:S01]  /*2c1d0*/  SYNCS.ARRIVE.TRANS64.A1T0 RZ, [R22+URZ+0x29800], RZ ;  /* 0x029800ff16ff79a7 */ /* 0x0003e2000810003f */
[----:B------:R-:W-:Y:S01]  /*2c1e0*/  BSSY B0, `(.L_x_2920) ;  /* 0x0000003000007945 */ /* 0x000fe20003800000 */
[----:B------:R-:W2:Y:S03]  /*2c1f0*/  SYNCS.PHASECHK.TRANS64.TRYWAIT P0, [R22+URZ+0x29820], R3 ;  /* 0x02982003160075a7 */ /* 0x000ea6000800017f */
[----:B-12---:R-:W-:Y:S05]  /*2c200*/  @!P0 BRA `(.L_x_2921) ;  /* 0x0000006c00608947 */ /* 0x006fea0003800000 */
.L_x_3122:
[----:B------:R-:W-:Y:S05]  /*2c210*/  BSYNC B0 ;  /* 0x0000000000007941 */ /* 0x000fea0003800000 */
.L_x_2920:
[----:B------:R-:W-:-:S13]  /*2c220*/  ISETP.GE.AND P0, PT, R32, 0x2, PT ;  /* 0x000000022000780c */ /* 0x000fda0003f06270 */
[----:B------:R-:W-:Y:S05]  /*2c230*/  @!P0 BRA `(.L_x_2922) ;  /* 0x0000001400f08947 */ /* 0x000fea0003800000 */
[----:B------:R-:W-:Y:S02]  /*2c240*/  VIADD R32, R32, 0xfffffffe ;  /* 0xfffffffe20207836 */ /* 0x000fe40000000000 */
[----:B------:R-:W-:Y:S02]  /*2c250*/  IMAD.MOV.U32 R20, RZ, RZ, R23 ;  /* 0x000000ffff147224 */ /* 0x000fe400078e0017 */
[----:B------:R-:W-:-:S07]  /*2c260*/  IMAD.MOV.U32 R21, RZ, RZ, R34 ;  /* 0x000000ffff157224 */ /* 0x000fce00078e0022 */
.L_x_2942:
[----:B--2---:R-:W2:Y:S01]  /*2c270*/  LDL R0, [R1+0x8] ;  /* 0x0000080001007983 */ /* 0x004ea20000100800 */
[----:B0-----:R-:W0:Y:S03]  /*2c280*/  LDC R4, c[0x0][0x430] ;  /* 0x00010c00ff047b82 */ /* 0x001e260000000800 */
[----:B------:R-:W3:Y:S01]  /*2c290*/  LDL R9, [R1+0xc] ;  /* 0x00000c0001097983 */ /* 0x000ee20000100800 */
[----:B------:R-:W1:Y:S01]  /*2c2a0*/  S2R R2, SR_TID.X ;  /* 0x0000000000027919 */ /* 0x000e620000002100 */
[----:B0-----:R-:W-:Y:S01]  /*2c2b0*/  ISETP.NE.AND P0, PT, R4, 0x1, PT ;  /* 0x000000010400780c */ /* 0x001fe20003f05270 */
[----:B------:R-:W0:-:S12]  /*2c2c0*/  S2R R7, SR_TID.X ;  /* 0x0000000000077919 */ /* 0x000e180000002100 */
[----:B------:R-:W4:Y:S01]  /*2c2d0*/  @P0 LDC R6, c[0x0][0x434] ;  /* 0x00010d00ff060b82 */ /* 0x000f220000000800 */
[C---:B-1----:R-:W-:Y:S02]  /*2c2e0*/  LOP3.LUT R3, R2.reuse, 0x7f, RZ, 0xc0, !PT ;  /* 0x0000007f02037812 */ /* 0x042fe400078ec0ff */
[----:B------:R-:W-:Y:S02]  /*2c2f0*/  SHF.L.U32 R5, R2, 0x5, RZ ;  /* 0x0000000502057819 */ /* 0x000fe400000006ff */
[----:B------:R-:W-:-:S04]  /*2c300*/  SHF.R.U32.HI R3, RZ, 0x2, R3 ;  /* 0x00000002ff037819 */ /* 0x000fc80000011603 */
[----:B------:R-:W-:Y:S02]  /*2c310*/  LOP3.LUT R5, R3, 0x60, R5, 0xf8, !PT ;  /* 0x0000006003057812 */ /* 0x000fe400078ef805 */
[----:B------:R-:W1:Y:S01]  /*2c320*/  @P0 LDC R3, c[0x0][0x438] ;  /* 0x00010e00ff030b82 */ /* 0x000e620000000800 */
[----:B------:R-:W-:-:S04]  /*2c330*/  LOP3.LUT R2, R2, 0x7f, RZ, 0xc0, !PT ;  /* 0x0000007f02027812 */ /* 0x000fc800078ec0ff */
[----:B------:R-:W-:Y:S01]  /*2c340*/  SHF.R.U32.HI R8, RZ, 0x2, R2 ;  /* 0x00000002ff087819 */ /* 0x000fe20000011602 */
[----:B0-----:R-:W-:-:S05]  /*2c350*/  IMAD.SHL.U32 R7, R7, 0x20, RZ ;  /* 0x0000002007077824 */ /* 0x001fca00078e00ff */
        /* <DEDUP_REMOVED lines=8> */
[----:B----4-:R-:W-:-:S04]  /*2c3e0*/  @P0 IMAD.HI.U32 R6, R5, R6, RZ ;  /* 0x0000000605060227 */ /* 0x010fc800078e00ff */
[----:B------:R-:W-:Y:S01]  /*2c3f0*/  IMAD.MOV.U32 R2, RZ, RZ, R5 ;  /* 0x000000ffff027224 */ /* 0x000fe200078e0005 */
[----:B-1----:R-:W-:Y:S02]  /*2c400*/  @P0 SHF.R.U32.HI R2, RZ, R3, R6 ;  /* 0x00000003ff020219 */ /* 0x002fe40000011606 */
[----:B------:R-:W0:Y:S08]  /*2c410*/  @P0 LDC R6, c[0x0][0x434] ;  /* 0x00010d00ff060b82 */ /* 0x000e300000000800 */
[----:B------:R-:W1:Y:S01]  /*2c420*/  @P0 LDC R3, c[0x0][0x438] ;  /* 0x00010e00ff030b82 */ /* 0x000e620000000800 */
[----:B------:R-:W-:-:S05]  /*2c430*/  IADD3 R0, R7, R0, RZ ;  /* 0x0000000007007210 */ /* 0x000fca0007ffe0ff */
[----:B------:R-:W-:Y:S02]  /*2c440*/  IMAD.MOV.U32 R8, RZ, RZ, R0 ;  /* 0x000000ffff087224 */ /* 0x000fe400078e0000 */
[----:B0-----:R-:W-:-:S05]  /*2c450*/  @P0 IMAD.HI.U32 R6, R0, R6, RZ ;  /* 0x0000000600060227 */ /* 0x001fca00078e00ff */
[----:B-1----:R-:W-:Y:S01]  /*2c460*/  @P0 SHF.R.U32.HI R8, RZ, R3, R6 ;  /* 0x00000003ff080219 */ /* 0x002fe20000011606 */
[----:B------:R-:W-:-:S04]  /*2c470*/  IMAD.MOV R6, RZ, RZ, -R2 ;  /* 0x000000ffff067224 */ /* 0x000fc800078e0a02 */
[----:B------:R-:W-:Y:S02]  /*2c480*/  IMAD.MOV R3, RZ, RZ, -R8 ;  /* 0x000000ffff037224 */ /* 0x000fe400078e0a08 */
[C---:B------:R-:W-:Y:S02]  /*2c490*/  IMAD R5, R4.reuse, R6, R5 ;  /* 0x0000000604057224 */ /* 0x040fe400078e0205 */
[----:B------:R-:W-:Y:S01]  /*2c4a0*/  IMAD R4, R4, R3, R0 ;  /* 0x0000000304047224 */ /* 0x000fe200078e0200 */
[----:B------:R-:W-:Y:S01]  /*2c4b0*/  SHF.R.S32.HI R3, RZ, 0x1f, R2 ;  /* 0x0000001fff037819 */ /* 0x000fe20000011402 */
[----:B---3--:R-:W-:-:S04]  /*2c4c0*/  IMAD R0, R9, UR4, RZ ;  /* 0x0000000409007c24 */ /* 0x008fc8000f8e02ff */
[C---:B------:R-:W-:Y:S02]  /*2c4d0*/  IMAD R0, R33.reuse, UR5, R0 ;  /* 0x0000000521007c24 */ /* 0x040fe4000f8e0200 */
[----:B------:R-:W-:-:S05]  /*2c4e0*/  IMAD.WIDE.U32 R2, R33, UR4, R2 ;  /* 0x0000000421027c25 */ /* 0x000fca000f8e0002 */
[----:B------:R-:W-:Y:S02]  /*2c4f0*/  IADD3 R3, R0, R3, RZ ;  /* 0x0000000300037210 */ /* 0x000fe40007ffe0ff */
[----:B------:R-:W-:-:S04]  /*2c500*/  LEA R6, P0, R2, UR6, 0x2 ;  /* 0x0000000602067c11 */ /* 0x000fc8000f8010ff */
[----:B------:R-:W-:-:S05]  /*2c510*/  LEA.HI.X R7, R2, UR7, R3, 0x2, P0 ;  /* 0x0000000702077c11 */ /* 0x000fca00080f1403 */
[----:B------:R-:W2:Y:S01]  /*2c520*/  LDG.E R6, desc[UR52][R6.64] ;  /* 0x0000003406067981 */ /* 0x000ea2000c1e1900 */
[--C-:B------:R-:W-:Y:S01]  /*2c530*/  @!P1 SHF.R.S32.HI R3, RZ, 0x1f, R8.reuse ;  /* 0x0000001fff039819 */ /* 0x100fe20000011408 */
[----:B------:R-:W-:-:S04]  /*2c540*/  @!P1 IMAD.MOV.U32 R2, RZ, RZ, R8 ;  /* 0x000000ffff029224 */ /* 0x000fc800078e0008 */
        /* <DEDUP_REMOVED lines=11> */
[----:B------:R-:W-:Y:S01]  /*2c600*/  SEL R34, RZ, 0x1, P0 ;  /* 0x00000001ff227807 */ /* 0x000fe20000000000 */
[----:B------:R-:W-:Y:S01]  /*2c610*/  VIADD R32, R32, 0xffffffff ;  /* 0xffffffff20207836 */ /* 0x000fe20000000000 */
[----:B------:R-:W-:Y:S02]  /*2c620*/  SEL R23, R23, RZ, P0 ;  /* 0x000000ff17177207 */ /* 0x000fe40000000000 */
[----:B------:R-:W-:Y:S02]  /*2c630*/  LOP3.LUT R34, R21, R34, RZ, 0x3c, !PT ;  /* 0x0000002215227212 */ /* 0x000fe400078e3cff */
[----:B------:R-:W-:Y:S02]  /*2c640*/  ISETP.GT.AND P2, PT, R0, RZ, PT ;  /* 0x000000ff0000720c */ /* 0x000fe40003f44270 */
[----:B--2---:R-:W-:Y:S01]  /*2c650*/  SHF.R.S32.HI R30, RZ, 0x1f, R6 ;  /* 0x0000001fff1e7819 */ /* 0x004fe20000011406 */
[----:B0-----:R-:W-:Y:S10]  /*2c660*/  @!P1 BRA `(.L_x_2923) ;  /* 0x0000000000049947 */ /* 0x001ff40003800000 */
[----:B------:R-:W-:Y:S01]  /*2c670*/  BPT.TRAP 0x1 ;  /* 0x000000040000795c */ /* 0x000fe20000300000 */
.L_x_2923:
[----:B------:R-:W-:Y:S01]  /*2c680*/  LEA R0, R23, R22, 0x3 ;  /* 0x0000001617007211 */ /* 0x000fe200078e18ff */
[----:B------:R-:W-:Y:S01]  /*2c690*/  BSSY B0, `(.L_x_2924) ;  /* 0x0000005000007945 */ /* 0x000fe20003800000 */
[----:B------:R-:W-:Y:S02]  /*2c6a0*/  SHF.L.U32 R31, R34, 0x1f, RZ ;  /* 0x0000001f221f7819 */ /* 0x000fe400000006ff */
[----:B------:R-:W-:Y:S02]  /*2c6b0*/  SHF.R.S32.HI R29, RZ, 0x1f, R5 ;  /* 0x0000001fff1d7819 */ /* 0x000fe40000011405 */
[----:B------:R-:W0:Y:S02]  /*2c6c0*/  SYNCS.PHASECHK.TRANS64.TRYWAIT P0, [R0+URZ+0x29880], R31 ;  /* 0x0298801f000075a7 */ /* 0x000e24000800017f */
[----:B0-----:R-:W-:Y:S05]  /*2c6d0*/  @!P0 BRA `(.L_x_2925) ;  /* 0x0000006800408947 */ /* 0x001fea0003800000 */
.L_x_3123:
[----:B------:R-:W-:Y:S05]  /*2c6e0*/  BSYNC B0 ;  /* 0x0000000000007941 */ /* 0x000fea0003800000 */
.L_x_2924:
        /* <DEDUP_REMOVED lines=15> */
[----:B------:R-:W-:-:S05]  /*2c7e0*/  SHF.R.U32.HI R11, RZ, 0x5, R11 ;  /* 0x00000005ff0b7819 */ /* 0x000fca000001160b */
[----:B------:R-:W-:Y:S01]  /*2c7f0*/  IMAD.SHL.U32 R11, R11, 0x400, RZ ;  /* 0x000004000b0b7824 */ /* 0x000fe200078e00ff */
[C---:B--2---:R-:W-:Y:S02]  /*2c800*/  LOP3.LUT P3, RZ, R2.reuse, 0x2, RZ, 0xc0, !PT ;  /* 0x0000000202ff7812 */ /* 0x044fe4000786c0ff */
[----:B------:R-:W-:Y:S01]  /*2c810*/  LOP3.LUT P1, RZ, R2, 0x1, RZ, 0xc0, !PT ;  /* 0x0000000102ff7812 */ /* 0x000fe2000782c0ff */
[----:B------:R-:W-:-:S04]  /*2c820*/  IMAD.WIDE.U32 R2, R5, UR4, RZ ;  /* 0x0000000405027c25 */ /* 0x000fc8000f8e00ff */
        /* <DEDUP_REMOVED lines=13> */
[----:B------:R-:W-:-:S05]  /*2c900*/  IMAD R10, R8, UR7, R10 ;  /* 0x00000007080a7c24 */ /* 0x000fca000f8e020a */
[----:B------:R-:W-:Y:S01]  /*2c910*/  IADD3 R3, R3, R10, RZ ;  /* 0x0000000a03037210 */ /* 0x000fe20007ffe0ff */
        /* <DEDUP_REMOVED lines=31> */
[----:B------:R-:W-:Y:S04]  /*2cb10*/  SHFL.IDX PT, R9, R9, 0x3, 0x1c1f ;  /* 0x007c1f0009097f89 */ /* 0x000fe800000e0000 */
[----:B-1----:R-:W1:Y:S02]  /*2cb20*/  SHFL.IDX PT, R2, R7, 0x3, 0x1c1f ;  /* 0x007c1f0007027f89 */ /* 0x002e6400000e0000 */
[----:B-1----:R-:W-:-:S05]  /*2cb30*/  IADD3 R2, P0, R11, R2, RZ ;  /* 0x000000020b027210 */ /* 0x002fca0007f1e0ff */
[----:B------:R-:W-:-:S05]  /*2cb40*/  IMAD.X R3, RZ, RZ, R9, P0 ;  /* 0x000000ffff037224 */ /* 0x000fca00000e0609 */
[----:B------:R-:W-:Y:S04]  /*2cb50*/  LDGSTS.E.BYPASS.LTC128B.128 [R10+0xd400], desc[UR52][R2.64], !P3 ;  /* 0x0d400000020a7fae */ /* 0x000fe8000d901d74 */
[----:B------:R1:W-:Y:S04]  /*2cb60*/  LDGSTS.E.BYPASS.LTC128B.128 [R17+0xd400], desc[UR52][R2.64+0x40], !P1 ;  /* 0x0d40004002117fae */ /* 0x0003e8000c901d74 */
[----:B-1----:R1:W2:Y:S02]  /*2cb70*/  SHFL.IDX PT, R2, R25, RZ, 0x1c1f ;  /* 0x001c1fff19027589 */ /* 0x0022a400000e0000 */
.L_x_3135:
[----:B------:R-:W3:Y:S02]  /*2cb80*/  S2R R3, SR_TID.X ;  /* 0x0000000000037919 */ /* 0x000ee40000002100 */
[----:B---3--:R-:W-:-:S04]  /*2cb90*/  SHF.L.U32 R3, R3, 0x4, RZ ;  /* 0x0000000403037819 */ /* 0x008fc800000006ff */
        /* <DEDUP_REMOVED lines=10> */
.L_x_2927:
        /* <DEDUP_REMOVED lines=11> */
.L_x_2928:
[----:B------:R2:W-:Y:S01]  /*2ccf0*/  SYNCS.ARRIVE.TRANS64.A1T0 RZ, [R0+URZ+0x29870], RZ ;  /* 0x029870ff00ff79a7 */ /* 0x0005e2000810003f */
[----:B------:R-:W-:Y:S05]  /*2cd00*/  @!P3 BRA `(.L_x_2929) ;  /* 0x000000000004b947 */ /* 0x000fea0003800000 */
[----:B------:R-:W-:Y:S01]  /*2cd10*/  BPT.TRAP 0x1 ;  /* 0x000000040000795c */ /* 0x000fe20000300000 */
.L_x_2929:
[----:B------:R-:W3:Y:S01]  /*2cd20*/  SYNCS.PHASECHK.TRANS64.TRYWAIT P0, [R0+URZ+0x29840], R31 ;  /* 0x0298401f000075a7 */ /* 0x000ee2000800017f */
[----:B------:R-:W-:Y:S04]  /*2cd30*/  BSSY B0, `(.L_x_2930) ;  /* 0x0000002000007945 */ /* 0x000fe80003800000 */
[----:B---3--:R-:W-:Y:S05]  /*2cd40*/  @!P0 BRA `(.L_x_2931) ;  /* 0x00000068006c8947 */ /* 0x008fea0003800000 */
.L_x_3136:
[----:B------:R-:W-:Y:S05]  /*2cd50*/  BSYNC B0 ;  /* 0x0000000000007941 */ /* 0x000fea0003800000 */
.L_x_2930:
        /* <DEDUP_REMOVED lines=52> */
[----:B0-----:R-:W-:-:S05]  /*2d0a0*/  IADD3 R2, P0, R10, R2, RZ ;  /* 0x000000020a027210 */ /* 0x001fca0007f1e0ff */
[----:B----4-:R-:W-:-:S05]  /*2d0b0*/  IMAD.X R3, RZ, RZ, R3, P0 ;  /* 0x000000ffff037224 */ /* 0x010fca00000e0603 */
[----:B------:R-:W-:Y:S04]  /*2d0c0*/  LDGSTS.E.BYPASS.LTC128B.128 [R7+0x1ac00], desc[UR52][R2.64], !P4 ;  /* 0x1ac0000002077fae */ /* 0x000fe8000e101d74 */
[----:B------:R-:W-:Y:S04]  /*2d0d0*/  LDGSTS.E.BYPASS.LTC128B.128 [R7+0x1d400], desc[UR52][R2.64+0x40], !P3 ;  /* 0x1d40004002077fae */ /* 0x000fe8000d901d74 */
[----:B------:R0:W-:Y:S04]  /*2d0e0*/  LDGSTS.E.BYPASS.LTC128B.128 [R7+0x1fc00], desc[UR52][R2.64+0x80], !P1 ;  /* 0x1fc0008002077fae */ /* 0x0001e8000c901d74 */
[----:B0-----:R-:W0:Y:S02]  /*2d0f0*/  SHFL.IDX PT, R2, R4, 0x2, 0x1c1f ;  /* 0x005c1f0004027f89 */ /* 0x001e2400000e0000 */
[----:B0-----:R-:W-:-:S04]  /*2d100*/  IADD3 R2, P0, R10, R2, RZ ;  /* 0x000000020a027210 */ /* 0x001fc80007f1e0ff */
[----:B------:R-:W-:Y:S02]  /*2d110*/  IADD3.X R3, RZ, R9, RZ, P0, !PT ;  /* 0x00000009ff037210 */ /* 0x000fe400007fe4ff */
        /* <DEDUP_REMOVED lines=11> */
.L_x_3148:
        /* <DEDUP_REMOVED lines=10> */
.L_x_2933:
        /* <DEDUP_REMOVED lines=11> */
.L_x_2934:
[----:B------:R2:W-:Y:S02]  /*2d320*/  SYNCS.ARRIVE.TRANS64.A1T0 RZ, [R0+URZ+0x29830], RZ ;  /* 0x029830ff00ff79a7 */ /* 0x0005e4000810003f */
[----:B--23--:R-:W-:-:S04]  /*2d330*/  MOV R0, UR37 ;  /* 0x0000002500007c02 */ /* 0x00cfc80008000f00 */
[----:B------:R-:W-:-:S13]  /*2d340*/  ISETP.NE.AND P1, PT, R0, 0x3, PT ;  /* 0x000000030000780c */ /* 0x000fda0003f25270 */
[----:B------:R-:W-:Y:S05]  /*2d350*/  @!P1 BRA `(.L_x_2935) ;  /* 0x0000000000049947 */ /* 0x000fea0003800000 */
[----:B------:R-:W-:Y:S01]  /*2d360*/  BPT.TRAP 0x1 ;  /* 0x000000040000795c */ /* 0x000fe20000300000 */
.L_x_2935:
[----:B------:R-:W-:Y:S01]  /*2d370*/  LOP3.LUT R0, R21, 0x1, RZ, 0x3c, !PT ;  /* 0x0000000115007812 */ /* 0x000fe200078e3cff */
[----:B------:R-:W-:Y:S01]  /*2d380*/  IMAD R3, R20, 0x8, R22 ;  /* 0x0000000814037824 */ /* 0x000fe200078e0216 */
[----:B------:R-:W-:Y:S02]  /*2d390*/  BSSY B0, `(.L_x_2936) ;  /* 0x0000004000007945 */ /* 0x000fe40003800000 */
[----:B------:R-:W-:-:S04]  /*2d3a0*/  SHF.L.U32 R0, R0, 0x1f, RZ ;  /* 0x0000001f00007819 */ /* 0x000fc800000006ff */
[----:B------:R-:W2:Y:S02]  /*2d3b0*/  SYNCS.PHASECHK.TRANS64.TRYWAIT P0, [R3+URZ+0x29870], R0 ;  /* 0x02987000030075a7 */ /* 0x000ea4000800017f */
[----:B--2---:R-:W-:Y:S05]  /*2d3c0*/  @!P0 BRA `(.L_x_2937) ;  /* 0x0000006800608947 */ /* 0x004fea0003800000 */
.L_x_3149:
[----:B------:R-:W-:Y:S05]  /*2d3d0*/  BSYNC B0 ;  /* 0x0000000000007941 */ /* 0x000fea0003800000 */
.L_x_2936:
[----:B------:R-:W-:-:S05]  /*2d3e0*/  IMAD.U32 R2, RZ, RZ, UR39 ;  /* 0x00000027ff027e24 */ /* 0x000fca000f8e00ff */
[----:B------:R-:W-:-:S13]  /*2d3f0*/  ISETP.NE.AND P0, PT, R2, 0x3, PT ;  /* 0x000000030200780c */ /* 0x000fda0003f05270 */
[----:B------:R-:W-:Y:S05]  /*2d400*/  @!P0 BRA `(.L_x_2938) ;  /* 0x0000000000048947 */ /* 0x000fea0003800000 */
[----:B------:R-:W-:Y:S01]  /*2d410*/  BPT.TRAP 0x1 ;  /* 0x000000040000795c */ /* 0x000fe20000300000 */
.L_x_2938:
[----:B--2---:R-:W-:Y:S01]  /*2d420*/  SHF.L.U32 R0, R21, 0x1f, RZ ;  /* 0x0000001f15007819 */ /* 0x004fe200000006ff */
[----:B------:R-:W-:-:S03]  /*2d430*/  IMAD R12, R20, 0x5000, RZ ;  /* 0x00005000140c7824 */ /* 0x000fc600078e02ff */
[----:B------:R-:W2:Y:S02]  /*2d440*/  SYNCS.PHASECHK.TRANS64.TRYWAIT P0, [R3+URZ+0x29860], R0 ;  /* 0x02986000030075a7 */ /* 0x000ea4000800017f */
[----:B--2---:R-:W-:Y:S05]  /*2d450*/  @!P0 BRA `(.L_x_2939) ;  /* 0x0000006800508947 */ /* 0x004fea0003800000 */
.L_x_3150:
        /* <DEDUP_REMOVED lines=79> */
.L_x_2940:
[----:B-1----:R1:W-:Y:S01]  /*2d950*/  SYNCS.ARRIVE.TRANS64.A1T0 RZ, [R3+URZ+0x29850], RZ ;  /* 0x029850ff03ff79a7 */ /* 0x0023e2000810003f */
[----:B------:R-:W-:Y:S06]  /*2d960*/  BAR.SYNC.DEFER_BLOCKING 0x2, 0x80 ;  /* 0x0082000000007b1d */ /* 0x000fec0000010000 */
[----:B------:R-:W-:Y:S05]  /*2d970*/  @!P1 BRA `(.L_x_2941) ;  /* 0x0000000000049947 */ /* 0x000fea0003800000 */
[----:B------:R-:W-:Y:S01]  /*2d980*/  BPT.TRAP 0x1 ;  /* 0x000000040000795c */ /* 0x000fe20000300000 */
.L_x_2941:
[----:B------:R-:W2:Y:S01]  /*2d990*/  LDL R0, [R1+0x10] ;  /* 0x0000100001007983 */ /* 0x000ea20000100800 */
[----:B-1----:R-:W-:Y:S01]  /*2d9a0*/  VIADD R3, R3, 0x29880 ;  /* 0x0002988003037836 */ /* 0x002fe20000000000 */
[----:B------:R-:W-:Y:S01]  /*2d9b0*/  MOV R20, R23 ;  /* 0x0000001700147202 */ /* 0x000fe20000000f00 */
[----:B------:R-:W-:-:S03]  /*2d9c0*/  IMAD.MOV.U32 R21, RZ, RZ, R34 ;  /* 0x000000ffff157224 */ /* 0x000fc600078e0022 */
[----:B--2---:R-:W-:-:S04]  /*2d9d0*/  PRMT R3, R0, 0x654, R3 ;  /* 0x0000065400037816 */ /* 0x004fc80000000003 */
[----:B------:R2:W-:Y:S01]  /*2d9e0*/  SYNCS.ARRIVE.TRANS64.RED.A1T0 RZ, [R3+URZ], RZ ;  /* 0x000000ff03ff79a7 */ /* 0x0005e2000810043f */
[----:B------:R-:W-:Y:S05]  /*2d9f0*/  @P2 BRA `(.L_x_2942) ;  /* 0xffffffe8001c2947 */ /* 0x000fea000383ffff */
.L_x_2922:
[----:B------:R-:W3:Y:S01]  /*2da00*/  S2R R0, SR_TID.X ;  /* 0x0000000000007919 */ /* 0x000ee20000002100 */
[----:B------:R-:W-:Y:S01]  /*2da10*/  BSSY B0, `(.L_x_2943) ;  /* 0x0000012000007945 */ /* 0x000fe20003800000 */
[----:B---3--:R-:W-:Y:S01]  /*2da20*/  LOP3.LUT R2, R0, 0x7f, RZ, 0xc0, !PT ;  /* 0x0000007f00027812 */ /* 0x008fe200078ec0ff */
[----:B------:R-:W-:-:S03]  /*2da30*/  IMAD.U32 R0, RZ, RZ, UR37 ;  /* 0x00000025ff007e24 */ /* 0x000fc6000f8e00ff */
[----:B------:R-:W-:Y:S02]  /*2da40*/  ISETP.NE.AND P1, PT, R2, RZ, PT ;  /* 0x000000ff0200720c */ /* 0x000fe40003f25270 */
[----:B------:R-:W-:-:S11]  /*2da50*/  ISETP.NE.AND P0, PT, R0, 0x3, PT ;  /* 0x000000030000780c */ /* 0x000fd60003f05270 */
[----:B------:R-:W-:Y:S05]  /*2da60*/  @P1 BRA `(.L_x_2944) ;  /* 0x0000000000301947 */ /* 0x000fea0003800000 */
[----:B------:R-:W3:Y:S01]  /*2da70*/  S2R R5, SR_LANEID ;  /* 0x0000000000057919 */ /* 0x000ee20000000000 */
[----:B------:R-:W-:Y:S01]  /*2da80*/  VOTEU.ANY UR4, UPT, PT ;  /* 0x0000000000047886 */ /* 0x000fe200038e0100 */
[----:B-12---:R-:W1:Y:S01]  /*2da90*/  LDC.64 R2, c[0x0][0xc60] ;  /* 0x00031800ff027b82 */ /* 0x006e620000000a00 */
[----:B------:R-:W3:Y:S02]  /*2daa0*/  FLO.U32 R0, UR4 ;  /* 0x0000000400007d00 */ /* 0x000ee400080e0000 */
[----:B---3--:R-:W-:-:S06]  /*2dab0*/  ISETP.EQ.U32.AND P1, PT, R0, R5, PT ;  /* 0x000000050000720c */ /* 0x008fcc0003f22070 */
[----:B------:R-:W1:Y:S07]  /*2dac0*/  POPC R5, UR4 ;  /* 0x0000000400057d09 */ /* 0x000e6e0008000000 */
[----:B-1----:R-:W2:Y:S01]  /*2dad0*/  @P1 ATOMG.E.ADD.STRONG.GPU PT, R3, desc[UR52][R2.64], R5 ;  /* 0x00000005020319a8 */ /* 0x002ea200081ee1f4 */
[----:B0-----:R-:W0:Y:S02]  /*2dae0*/  S2R R4, SR_LTMASK ;  /* 0x0000000000047919 */ /* 0x001e240000003900 */
[----:B0-----:R-:W-:-:S04]  /*2daf0*/  LOP3.LUT R4, R4, UR4, RZ, 0xc0, !PT ;  /* 0x0000000404047c12 */ /* 0x001fc8000f8ec0ff */
[----:B------:R-:W0:Y:S01]  /*2db00*/  POPC R7, R4 ;  /* 0x0000000400077309 */ /* 0x000e220000000000 */
[----:B--2---:R-:W0:Y:S02]  /*2db10*/  SHFL.IDX PT, R0, R3, R0, 0x1f ;  /* 0x00001f0003007589 */ /* 0x004e2400000e0000 */
[----:B0-----:R-:W-:-:S07]  /*2db20*/  IADD3 R16, R0, UR38, R7 ;  /* 0x0000002600107c10 */ /* 0x001fce000fffe007 */
.L_x_2944:
[----:B------:R-:W-:Y:S05]  /*2db30*/  BSYNC B0 ;  /* 0x0000000000007941 */ /* 0x000fea0003800000 */
.L_x_2943:
[----:B------:R-:W-:Y:S05]  /*2db40*/  @!P0 BRA `(.L_x_2945) ;  /* 0x0000000000048947 */ /* 0x000fea0003800000 */
[----:B------:R-:W-:Y:S01]  /*2db50*/  BPT.TRAP 0x1 ;  /* 0x000000040000795c */ /* 0x000fe20000300000 */
.L_x_2945:
[----:B------:R-:W-:Y:S01]  /*2db60*/  LOP3.LUT R0, R34, 0x1, RZ, 0x3c, !PT ;  /* 0x0000000122007812 */ /* 0x000fe200078e3cff */
[----:B0-----:R-:W-:Y:S01]  /*2db70*/  IMAD R17, R23, 0x8, R22 ;  /* 0x0000000817117824 */ /* 0x001fe200078e0216 */
[----:B------:R-:W-:Y:S02]  /*2db80*/  BSSY B0, `(.L_x_2946) ;  /* 0x0000004000007945 */ /* 0x000fe40003800000 */
[----:B------:R-:W-:-:S04]  /*2db90*/  SHF.L.U32 R0, R0, 0x1f, RZ ;  /* 0x0000001f00007819 */ /* 0x000fc800000006ff */
[----:B------:R-:W0:Y:S02]  /*2dba0*/  SYNCS.PHASECHK.TRANS64.TRYWAIT P1, [R17+URZ+0x29870], R0 ;  /* 0x02987000110075a7 */ /* 0x000e24000802017f */
[----:B0-----:R-:W-:Y:S05]  /*2dbb0*/  @!P1 BRA `(.L_x_2947) ;  /* 0x00000060008c9947 */ /* 0x001fea0003800000 */
.L_x_3151:
[----:B------:R-:W-:Y:S05]  /*2dbc0*/  BSYNC B0 ;  /* 0x0000000000007941 */ /* 0x000fea0003800000 */
.L_x_2946:
[----:B------:R-:W-:-:S04]  /*2dbd0*/  MOV R2, UR39 ;  /* 0x0000002700027c02 */ /* 0x000fc80008000f00 */
[----:B------:R-:W-:-:S13]  /*2dbe0*/  ISETP.NE.AND P1, PT, R2, 0x3, PT ;  /* 0x000000030200780c */ /* 0x000fda0003f25270 */
[----:B------:R-:W-:Y:S05]  /*2dbf0*/  @!P1 BRA `(.L_x_2948) ;  /* 0x0000000000049947 */ /* 0x000fea0003800000 */
[----:B------:R-:W-:Y:S01]  /*2dc00*/  BPT.TRAP 0x1 ;  /* 0x000000040000795c */ /* 0x000fe20000300000 */
.L_x_2948:
[----:B0-----:R-:W-:-:S04]  /*2dc10*/  SHF.L.U32 R0, R34, 0x1f, RZ ;  /* 0x0000001f22007819 */ /* 0x001fc800000006ff */
[----:B------:R-:W0:Y:S02]  /*2dc20*/  SYNCS.PHASECHK.TRANS64.TRYWAIT P1, [R17+URZ+0x29860], R0 ;  /* 0x02986000110075a7 */ /* 0x000e24000802017f */
[----:B0-----:R-:W-:Y:S05]  /*2dc30*/  @!P1 BRA `(.L_x_2949) ;  /* 0x0000006000809947 */ /* 0x001fea0003800000 */
.L_x_3152:
[----:B------:R-:W1:Y:S04]  /*2dc40*/  LDL R2, [R1+0x20] ;  /* 0x0000200001027983 */ /* 0x000e680000100800 */
[----:B------:R-:W3:Y:S04]  /*2dc50*/  LDL R13, [R1+0x24] ;  /* 0x00002400010d7983 */ /* 0x000ee80000100800 */
[----:B------:R-:W4:Y:S01]  /*2dc60*/  LDL R12, [R1+0x1c] ;  /* 0x00001c00010c7983 */ /* 0x000f220000100800 */
[----:B0-----:R-:W-:Y:S01]  /*2dc70*/  IMAD R0, R23, 0x5000, RZ ;  /* 0x0000500017007824 */ /* 0x001fe200078e02ff */
[----:B------:R-:W-:Y:S05]  /*2dc80*/  WARPSYNC.ALL ;  /* 0x0000000000007948 */ /* 0x000fea0003800000 */
[----:B------:R-:W-:-:S04]  /*2dc90*/  MOV R18, UR39 ;  /* 0x0000002700127c02 */ /* 0x000fc80008000f00 */
[----:B------:R-:W-:Y:S02]  /*2dca0*/  ISETP.NE.AND P1, PT, R18, 0x3, PT ;  /* 0x000000031200780c */ /* 0x000fe40003f25270 */
[----:B-12---:R-:W-:-:S05]  /*2dcb0*/  LOP3.LUT R3, R0, R2, RZ, 0xfc, !PT ;  /* 0x0000000200037212 */ /* 0x006fca00078efcff */
[----:B------:R-:W-:Y:S01]  /*2dcc0*/  IMAD.IADD R2, R22, 0x1, R3 ;  /* 0x0000000116027824 */ /* 0x000fe200078e0203 */
        /* <DEDUP_REMOVED lines=71> */
.L_x_2950:
[----:B0-----:R0:W-:Y:S01]  /*2e140*/  SYNCS.ARRIVE.TRANS64.A1T0 RZ, [R17+URZ+0x29850], RZ ;  /* 0x029850ff11ff79a7 */ /* 0x0011e2000810003f */
[----:B------:R-:W-:Y:S06]  /*2e150*/  BAR.SYNC.DEFER_BLOCKING 0x2, 0x80 ;  /* 0x0082000000007b1d */ /* 0x000fec0000010000 */
[----:B------:R-:W-:Y:S05]  /*2e160*/  @!P0 BRA `(.L_x_2951) ;  /* 0x0000000000048947 */ /* 0x000fea0003800000 */
[----:B------:R-:W-:Y:S01]  /*2e170*/  BPT.TRAP 0x1 ;  /* 0x000000040000795c */ /* 0x000fe20000300000 */
.L_x_2951:
        /* <DEDUP_REMOVED lines=9> */
.L_x_2890:
[----:B------:R-:W2:Y:S02]  /*2e210*/  LDL R0, [R1] ;  /* 0x0000000001007983 */ /* 0x000ea40000100800 */
[----:B--2---:R-:W-:-:S13]  /*2e220*/  LOP3.LUT P0, RZ, R0, 0x100, RZ, 0xc0, !PT ;  /* 0x0000010000ff7812 */ /* 0x004fda000780c0ff */
[----:B------:R-:W-:Y:S05]  /*2e230*/  @!P0 BRA `(.L_x_2952) ;  /* 0x0000000000288947 */ /* 0x000fea0003800000 */
[----:B------:R-:W-:Y:S05]  /*2e240*/  WARPSYNC.ALL ;  /* 0x0000000000007948 */ /* 0x000fea0003800000 */
[----:B------:R-:W1:Y:S08]  /*2e250*/  S2UR UR4, SR_CgaCtaId ;  /* 0x00000000000479c3 */ /* 0x000e700000008800 */
[----:B------:R-:W-:Y:S01]  /*2e260*/  BAR.SYNC.DEFER_BLOCKING 0x5, 0x180 ;  /* 0x0146000000007b1d */ /* 0x000fe20000010000 */
[----:B------:R-:W-:Y:S01]  /*2e270*/  MOV R22, 0x400 ;  /* 0x0000040000167802 */ /* 0x000fe20000000f00 */
[----:B-1----:R-:W-:-:S05]  /*2e280*/  IMAD.U32 R0, RZ, RZ, UR4 ;  /* 0x00000004ff007e24 */ /* 0x002fca000f8e00ff */
[----:B------:R-:W-:Y:S01]  /*2e290*/  LEA R22, R0, R22, 0x18 ;  /* 0x0000001600167211 */ /* 0x000fe200078ec0ff */
[----:B------:R1:W-:Y:S04]  /*2e2a0*/  STL [R1+0x10], R0 ;  /* 0x0000100001007387 */ /* 0x0003e80000100800 */
[----:B0-----:R1:W0:Y:S01]  /*2e2b0*/  LDS.128 R16, [R22+0x298d0] ;  /* 0x0298d00016107984 */ /* 0x0012220000000c00 */
[----:B------:R-:W-:Y:S06]  /*2e2c0*/  BAR.ARV 0x4, 0x180 ;  /* 0x0106000000007b1d */ /* 0x000fec0000002000 */
[----:B------:R-:W-:Y:S05]  /*2e2d0*/  BRA `(.L_x_2953) ;  /* 0x0000000800d47947 */ /* 0x000fea0003800000 */
.L_x_2952:
[----:B------:R-:W1:Y:S01]  /*2e2e0*/  S2R R0, SR_TID.X ;  /* 0x0000000000007919 */ /* 0x000e620000002100 */
[----:B------:R-:W-:Y:S01]  /*2e2f0*/  UMOV UR4, 0xffffffff ;  /* 0xffffffff00047882 */ /* 0x000fe20000000000 */
[----:B-1----:R-:W-:-:S04]  /*2e300*/  LOP3.LUT R7, R0, 0x1f, RZ, 0xc0, !PT ;  /* 0x0000001f00077812 */ /* 0x002fc800078ec0ff */
[----:B------:R-:W-:Y:S01]  /*2e310*/  ISETP.NE.AND P0, PT, R7, 0x1f, PT ;  /* 0x0000001f0700780c */ /* 0x000fe20003f05270 */
[----:B------:R-:W-:-:S12]  /*2e320*/  BRA.DIV UR4, `(.L_x_2954) ;  /* 0x0000005a04d87947 */ /* 0x000fd8000b800000 */
[----:B------:R-:W-:Y:S01]  /*2e330*/  IADD3 R5, R19, R7, RZ ;  /* 0x0000000713057210 */ /* 0x000fe20007ffe0ff */
[----:B------:R-:W-:-:S03]  /*2e340*/  ULDC UR4, c[0x0][0xc3c] ;  /* 0x00030f0000047ab9 */ /* 0x000fc60000000800 */
[----:B------:R-:W-:-:S13]  /*2e350*/  ISETP.GE.OR P1, PT, R5, UR4, !P0 ;  /* 0x0000000405007c0c */ /* 0x000fda000c726670 */
[----:B------:R-:W1:Y:S02]  /*2e360*/  @!P1 LDC.64 R2, c[0x0][0xc80] ;  /* 0x00032000ff029b82 */ /* 0x000e640000000a00 */
[----:B-1----:R-:W-:-:S06]  /*2e370*/  @!P1 IMAD.WIDE R2, R5, 0x4, R2 ;  /* 0x0000000405029825 */ /* 0x002fcc00078e0202 */
[----:B------:R1:W2:Y:S01]  /*2e380*/  @!P1 LDG.E R3, desc[UR52][R2.64] ;  /* 0x0000003402039981 */ /* 0x0002a2000c1e1900 */
[C---:B------:R-:W-:Y:S02]  /*2e390*/  ISETP.GE.U32.AND P2, PT, R7.reuse, 0x2, PT ;  /* 0x000000020700780c */ /* 0x040fe40003f46070 */
[C---:B------:R-:W-:Y:S01]  /*2e3a0*/  ISETP.GE.U32.AND P3, PT, R7.reuse, 0x4, PT ;  /* 0x000000040700780c */ /* 0x040fe20003f66070 */
[----:B------:R-:W-:Y:S01]  /*2e3b0*/  SHFL.IDX PT, R0, R16, RZ, 0x1f ;  /* 0x00001fff10007589 */ /* 0x000fe200000e0000 */
[C---:B------:R-:W-:Y:S02]  /*2e3c0*/  ISETP.GE.U32.AND P4, PT, R7.reuse, 0x8, PT ;  /* 0x000000080700780c */ /* 0x040fe40003f86070 */
[C---:B------:R-:W-:Y:S01]  /*2e3d0*/  ISETP.GE.U32.AND P5, PT, R7.reuse, 0x10, PT ;  /* 0x000000100700780c */ /* 0x040fe20003fa6070 */
[----:B------:R-:W-:Y:S01]  /*2e3e0*/  SHFL.IDX PT, R16, R16, 0x1, 0x1f ;  /* 0x00201f0010107f89 */ /* 0x000fe200000e0000 */
[----:B-1----:R-:W-:Y:S02]  /*2e3f0*/  IMAD.MOV.U32 R2, RZ, RZ, RZ ;  /* 0x000000ffff027224 */ /* 0x002fe400078e00ff */
[----:B--2---:R-:W-:Y:S01]  /*2e400*/  @!P1 IMAD.MOV.U32 R2, RZ, RZ, R3 ;  /* 0x000000ffff029224 */ /* 0x004fe200078e0003 */
[----:B------:R-:W-:-:S04]  /*2e410*/  ISETP.NE.AND P1, PT, R7, RZ, PT ;  /* 0x000000ff0700720c */ /* 0x000fc80003f25270 */
[----:B------:R-:W1:Y:S02]  /*2e420*/  SHFL.UP PT, R14, R2, 0x1, RZ ;  /* 0x04200000020e7989 */ /* 0x000e6400000e00ff */
[----:B-1----:R-:W-:-:S05]  /*2e430*/  SEL R5, R14, RZ, P1 ;  /* 0x000000ff0e057207 */ /* 0x002fca0000800000 */
[----:B------:R-:W-:-:S05]  /*2e440*/  IMAD.IADD R4, R2, 0x1, R5 ;  /* 0x0000000102047824 */ /* 0x000fca00078e0205 */
[----:B------:R-:W1:Y:S02]  /*2e450*/  SHFL.UP PT, R14, R4, 0x2, RZ ;  /* 0x04400000040e7989 */ /* 0x000e6400000e00ff */
        /* <DEDUP_REMOVED lines=11> */
[----:B------:R1:W2:Y:S02]  /*2e510*/  SHFL.IDX PT, R14, R3, 0x1f, 0x1f ;  /* 0x03e01f00030e7f89 */ /* 0x0002a400000e0000 */
.L_x_3162:
[----:B------:R-:W-:Y:S02]  /*2e520*/  ULDC UR4, c[0x0][0xc38] ;  /* 0x00030e0000047ab9 */ /* 0x000fe40000000800 */
[----:B------:R-:W-:-:S05]  /*2e530*/  MOV R4, UR4 ;  /* 0x0000000400047c02 */ /* 0x000fca0008000f00 */
[----:B--2---:R-:W-:-:S04]  /*2e540*/  IMAD R5, R14, R4, RZ ;  /* 0x000000040e057224 */ /* 0x004fc800078e02ff */
[----:B------:R-:W-:-:S05]  /*2e550*/  IMAD.IADD R16, R16, 0x1, R5 ;  /* 0x0000000110107824 */ /* 0x000fca00078e0205 */
[----:B------:R-:W-:-:S13]  /*2e560*/  ISETP.GT.AND P6, PT, R16, R0, PT ;  /* 0x000000001000720c */ /* 0x000fda0003fc4270 */
[----:B------:R-:W-:Y:S05]  /*2e570*/  @P6 BRA `(.L_x_2955) ;  /* 0x00000000009c6947 */ /* 0x000fea0003800000 */
.L_x_2960:
[----:B------:R-:W2:Y:S01]  /*2e580*/  LDC R4, c[0x0][0xc3c] ;  /* 0x00030f00ff047b82 */ /* 0x000ea20000000800 */
[----:B------:R-:W-:-:S05]  /*2e590*/  VIADD R19, R19, 0x1f ;  /* 0x0000001f13137836 */ /* 0x000fca0000000000 */
[----:B--2---:R-:W-:-:S13]  /*2e5a0*/  ISETP.GE.AND P6, PT, R19, R4, PT ;  /* 0x000000041300720c */ /* 0x004fda0003fc6270 */
[----:B------:R-:W-:Y:S05]  /*2e5b0*/  @P6 BRA `(.L_x_2956) ;  /* 0x0000000400d06947 */ /* 0x000fea0003800000 */
[----:B------:R-:W2:Y:S01]  /*2e5c0*/  S2R R2, SR_TID.X ;  /* 0x0000000000027919 */ /* 0x000ea20000002100 */
[----:B------:R-:W-:Y:S01]  /*2e5d0*/  BSSY B0, `(.L_x_2957) ;  /* 0x0000009000007945 */ /* 0x000fe20003800000 */
[----:B--2---:R-:W-:-:S05]  /*2e5e0*/  LOP3.LUT R2, R2, 0x1f, RZ, 0xc0, !PT ;  /* 0x0000001f02027812 */ /* 0x004fca00078ec0ff */
[----:B------:R-:W-:Y:S01]  /*2e5f0*/  IMAD.IADD R5, R19, 0x1, R2 ;  /* 0x0000000113057824 */ /* 0x000fe200078e0202 */
[----:B------:R-:W-:-:S04]  /*2e600*/  MOV R2, RZ ;  /* 0x000000ff00027202 */ /* 0x000fc80000000f00 */
[----:B------:R-:W-:-:S13]  /*2e610*/  ISETP.GE.OR P6, PT, R5, R4, !P0 ;  /* 0x000000040500720c */ /* 0x000fda00047c6670 */
[----:B------:R-:W-:Y:S05]  /*2e620*/  @P6 BRA `(.L_x_2958) ;  /* 0x00000000000c6947 */ /* 0x000fea0003800000 */
[----:B-1----:R-:W1:Y:S02]  /*2e630*/  LDC.64 R2, c[0x0][0xc80] ;  /* 0x00032000ff027b82 */ /* 0x002e640000000a00 */
[----:B-1----:R-:W-:-:S06]  /*2e640*/  IMAD.WIDE R2, R5, 0x4, R2 ;  /* 0x0000000405027825 */ /* 0x002fcc00078e0202 */
[----:B------:R2:W5:Y:S02]  /*2e650*/  LDG.E R2, desc[UR52][R2.64] ;  /* 0x0000003402027981 */ /* 0x000564000c1e1900 */
.L_x_2958:
[----:B------:R-:W-:Y:S05]  /*2e660*/  BSYNC B0 ;  /* 0x0000000000007941 */ /* 0x000fea0003800000 */
.L_x_2957:
[----:B------:R-:W-:-:S03]  /*2e670*/  UMOV UR4, 0xffffffff ;  /* 0xffffffff00047882 */ /* 0x000fc60000000000 */
[----:B------:R-:W-:Y:S05]  /*2e680*/  BRA.DIV UR4, `(.L_x_2959) ;  /* 0x0000005e04247947 */ /* 0x000fea000b800000 */
[----:B-----5:R-:W3:Y:S02]  /*2e690*/  SHFL.UP PT, R14, R2, 0x1, RZ ;  /* 0x04200000020e7989 */ /* 0x020ee400000e00ff */
[----:B---3--:R-:W-:-:S05]  /*2e6a0*/  SEL R13, R14, RZ, P1 ;  /* 0x000000ff0e0d7207 */ /* 0x008fca0000800000 */
[----:B------:R-:W-:-:S05]  /*2e6b0*/  IMAD.IADD R13, R2, 0x1, R13 ;  /* 0x00000001020d7824 */ /* 0x000fca00078e020d */
[----:B------:R-:W3:Y:S02]  /*2e6c0*/  SHFL.UP PT, R14, R13, 0x2, RZ ;  /* 0x044000000d0e7989 */ /* 0x000ee400000e00ff */
[----:B---3--:R-:W-:-:S05]  /*2e6d0*/  SEL R14, R14, RZ, P2 ;  /* 0x000000ff0e0e7207 */ /* 0x008fca0001000000 */
[----:B-12---:R-:W-:-:S05]  /*2e6e0*/  IMAD.IADD R3, R13, 0x1, R14 ;  /* 0x000000010d037824 */ /* 0x006fca00078e020e */
        /* <DEDUP_REMOVED lines=9> */
[----:B------:R1:W2:Y:S02]  /*2e780*/  SHFL.IDX PT, R14, R3, 0x1f, 0x1f ;  /* 0x03e01f00030e7f89 */ /* 0x0002a400000e0000 */
.L_x_3170:
[----:B------:R-:W-:Y:S02]  /*2e790*/  ULDC UR4, c[0x0][0xc38] ;  /* 0x00030e0000047ab9 */ /* 0x000fe40000000800 */
[----:B------:R-:W-:-:S04]  /*2e7a0*/  IMAD.U32 R4, RZ, RZ, UR4 ;  /* 0x00000004ff047e24 */ /* 0x000fc8000f8e00ff */
[----:B--2---:R-:W-:-:S04]  /*2e7b0*/  IMAD R5, R14, R4, RZ ;  /* 0x000000040e057224 */ /* 0x004fc800078e02ff */
[----:B------:R-:W-:-:S05]  /*2e7c0*/  IMAD.IADD R16, R5, 0x1, R16 ;  /* 0x0000000105107824 */ /* 0x000fca00078e0210 */
[----:B------:R-:W-:-:S13]  /*2e7d0*/  ISETP.GT.AND P6, PT, R16, R0, PT ;  /* 0x000000001000720c */ /* 0x000fda0003fc4270 */
[----:B------:R-:W-:Y:S05]  /*2e7e0*/  @!P6 BRA `(.L_x_2960) ;  /* 0xfffffffc0064e947 */ /* 0x000fea000383ffff */
.L_x_2955:
[----:B------:R-:W-:Y:S01]  /*2e7f0*/  IADD3 R16, -R5, R16, RZ ;  /* 0x0000001005107210 */ /* 0x000fe20007ffe1ff */
[----:B------:R-:W-:-:S04]  /*2e800*/  UMOV UR4, 0xffffffff ;  /* 0xffffffff00047882 */ /* 0x000fc80000000000 */
[----:B------:R-:W-:-:S05]  /*2e810*/  IMAD R5, R3, R4, R16 ;  /* 0x0000000403057224 */ /* 0x000fca00078e0210 */
[----:B------:R-:W-:Y:S01]  /*2e820*/  ISETP.GT.AND P6, PT, R5, R0, PT ;  /* 0x000000000500720c */ /* 0x000fe20003fc4270 */
[----:B------:R-:W-:-:S12]  /*2e830*/  BRA.DIV UR4, `(.L_x_2961) ;  /* 0x0000005e04747947 */ /* 0x000fd8000b800000 */
[----:B------:R-:W-:-:S04]  /*2e840*/  VOTE.ANY R5, PT, !P6 ;  /* 0x0000000000057806 */ /* 0x000fc800070e0100 */
[----:B------:R-:W0:Y:S02]  /*2e850*/  POPC R6, R5 ;  /* 0x0000000500067309 */ /* 0x000e240000000000 */
[----:B0-----:R0:W2:Y:S02]  /*2e860*/  SHFL.IDX PT, R17, R2, R6, 0x1f ;  /* 0x00001f0602117589 */ /* 0x0010a400000e0000 */
.L_x_3174:
[----:B------:R-:W-:Y:S01]  /*2e870*/  ISETP.NE.AND P0, PT, R5, RZ, PT ;  /* 0x000000ff0500720c */ /* 0x000fe20003f05270 */
[----:B------:R-:W-:-:S12]  /*2e880*/  IMAD.MOV.U32 R5, RZ, RZ, RZ ;  /* 0x000000ffff057224 */ /* 0x000fd800078e00ff */
[----:B------:R-:W-:Y:S05]  /*2e890*/  @!P0 BRA `(.L_x_2962) ;  /* 0x0000000000108947 */ /* 0x000fea0003800000 */
[----:B------:R-:W-:Y:S01]  /*2e8a0*/  UMOV UR4, 0xffffffff ;  /* 0xffffffff00047882 */ /* 0x000fe20000000000 */
[----:B------:R-:W-:Y:S02]  /*2e8b0*/  VIADD R12, R6, 0xffffffff ;  /* 0xffffffff060c7836 */ /* 0x000fe40000000000 */
[----:B------:R-:W-:Y:S05]  /*2e8c0*/  BRA.DIV UR4, `(.L_x_2963) ;  /* 0x0000005e04987947 */ /* 0x000fea000b800000 */
[----:B------:R3:W4:Y:S02]  /*2e8d0*/  SHFL.IDX PT, R5, R3, R12, 0x1f ;  /* 0x00001f0c03057589 */ /* 0x00072400000e0000 */
.L_x_2962:
        /* <DEDUP_REMOVED lines=17> */
[----:B------:R-:W-:Y:S02]  /*2e9f0*/  IABS R3, R5 ;  /* 0x0000000500037213 */ /* 0x000fe40000000000 */
[----:B------:R-:W-:-:S03]  /*2ea00*/  IADD3 R0, RZ, -R0, RZ ;  /* 0x80000000ff007210 */ /* 0x000fc60007ffe0ff */
        /* <DEDUP_REMOVED lines=9> */
[----:B------:R-:W-:-:S05]  /*2eaa0*/  @P0 VIADD R2, R2, 0x1 ;  /* 0x0000000102020836 */ /* 0x000fca0000000000 */
[----:B------:R-:W-:Y:S02]  /*2eab0*/  @!P2 IADD3 R2, -R2, RZ, RZ ;  /* 0x000000ff0202a210 */ /* 0x000fe40007ffe1ff */
[----:B------:R-:W-:-:S05]  /*2eac0*/  @!P1 LOP3.LUT R2, RZ, R6, RZ, 0x33, !PT ;  /* 0x00000006ff029212 */ /* 0x000fca00078e33ff */
[----:B------:R-:W-:Y:S02]  /*2ead0*/  IMAD R0, R7, R2, RZ ;  /* 0x0000000207007224 */ /* 0x000fe400078e02ff */
[----:B------:R-:W-:Y:S02]  /*2eae0*/  IMAD.MOV R2, RZ, RZ, -R2 ;  /* 0x000000ffff027224 */ /* 0x000fe400078e0a02 */
[----:B------:R-:W-:Y:S02]  /*2eaf0*/  IMAD.MOV R3, RZ, RZ, -R0 ;  /* 0x000000ffff037224 */ /* 0x000fe400078e0a00 */
[----:B------:R-:W-:-:S03]  /*2eb00*/  IMAD R5, R6, R2, R5 ;  /* 0x0000000206057224 */ /* 0x000fc600078e0205 */
[----:B------:R-:W-:Y:S01]  /*2eb10*/  VIADDMNMX R4, R3, R4, R7, PT ;  /* 0x0000000403047246 */ /* 0x000fe20003800107 */
[----:B------:R-:W-:-:S03]  /*2eb20*/  IMAD.IADD R0, R5, 0x1, R0 ;  /* 0x0000000105007824 */ /* 0x000fc600078e0200 */
        /* <DEDUP_REMOVED lines=23> */
[----:B------:R-:W-:Y:S02]  /*2eca0*/  @!P1 LOP3.LUT R3, RZ, R4, RZ, 0x33, !PT ;  /* 0x00000004ff039212 */ /* 0x000fe400078e33ff */
[----:B------:R-:W-:-:S05]  /*2ecb0*/  IADD3 R4, -R4, RZ, RZ ;  /* 0x000000ff04047210 */ /* 0x000fca0007ffe1ff */
[----:B------:R-:W-:Y:S01]  /*2ecc0*/  IMAD R18, R3, R4, R0 ;  /* 0x0000000403127224 */ /* 0x000fe200078e0200 */
[----:B------:R-:W-:-:S05]  /*2ecd0*/  LOP3.LUT R0, RZ, R3, RZ, 0x33, !PT ;  /* 0x00000003ff007212 */ /* 0x000fca00078e33ff */
[----:B------:R-:W-:Y:S01]  /*2ece0*/  IMAD.IADD R17, R17, 0x1, R0 ;  /* 0x0000000111117824 */ /* 0x000fe200078e0200 */
[----:B------:R-:W-:Y:S06]  /*2ecf0*/  BRA `(.L_x_2964) ;  /* 0x00000000001c7947 */ /* 0x000fec0003800000 */
.L_x_2956:
[----:B------:R-:W-:Y:S01]  /*2ed00*/  UMOV UR4, URZ ;  /* 0x0000003f00047c82 */ /* 0x000fe20008000000 */
[----:B------:R-:W-:Y:S01]  /*2ed10*/  UMOV UR5, URZ ;  /* 0x0000003f00057c82 */ /* 0x000fe20008000000 */
[----:B------:R-:W-:Y:S01]  /*2ed20*/  ULDC UR6, c[0x0][0xc3c] ;  /* 0x00030f0000067ab9 */ /* 0x000fe20000000800 */
[----:B------:R-:W-:Y:S01]  /*2ed30*/  IMAD.MOV.U32 R16, RZ, RZ, R0 ;  /* 0x000000ffff107224 */ /* 0x000fe200078e0000 */
[----:B------:R-:W-:Y:S01]  /*2ed40*/  MOV R18, UR5 ;  /* 0x0000000500127c02 */ /* 0x000fe20008000f00 */
[----:B0-----:R-:W-:Y:S02]  /*2ed50*/  IMAD.U32 R17, RZ, RZ, UR4 ;  /* 0x00000004ff117e24 */ /* 0x001fe4000f8e00ff */
[----:B------:R-:W-:-:S07]  /*2ed60*/  IMAD.U32 R19, RZ, RZ, UR6 ;  /* 0x00000006ff137e24 */ /* 0x000fce000f8e00ff */
.L_x_2964:
[----:B------:R2:W3:Y:S01]  /*2ed70*/  LDL R2, [R1+0x10] ;  /* 0x0000100001027983 */ /* 0x0004e20000100800 */
[----:B------:R-:W0:Y:S01]  /*2ed80*/  S2R R0, SR_TID.X ;  /* 0x0000000000007919 */ /* 0x000e220000002100 */
[----:B------:R-:W-:Y:S05]  /*2ed90*/  WARPSYNC.ALL ;  /* 0x0000000000007948 */ /* 0x000fea0003800000 */
[----:B0-----:R-:W-:Y:S01]  /*2eda0*/  LOP3.LUT R0, R0, 0x1f, RZ, 0xc0, !PT ;  /* 0x0000001f00007812 */ /* 0x001fe200078ec0ff */
[----:B------:R-:W-:Y:S03]  /*2edb0*/  BAR.SYNC.DEFER_BLOCKING 0x4, 0x180 ;  /* 0x0106000000007b1d */ /* 0x000fe60000010000 */
[----:B------:R-:W-:-:S13]  /*2edc0*/  ISETP.NE.AND P0, PT, R0, RZ, PT ;  /* 0x000000ff0000720c */ /* 0x000fda0003f05270 */
[----:B------:R-:W-:Y:S01]  /*2edd0*/  @!P0 MOV R0, 0x400 ;  /* 0x0000040000008802 */ /* 0x000fe20000000f00 */
[----:B---3--:R-:W0:Y:S03]  /*2ede0*/  @!P0 S2R R2, SR_CgaCtaId ;  /* 0x0000000000028919 */ /* 0x008e260000008800 */
[----:B0-----:R-:W-:Y:S01]  /*2edf0*/  @!P0 LEA R22, R2, R0, 0x18 ;  /* 0x0000000002168211 */ /* 0x001fe200078ec0ff */
[----:B------:R2:W-:Y:S04]  /*2ee00*/  @!P0 STL [R1+0x10], R2 ;  /* 0x0000100201008387 */ /* 0x0005e80000100800 */
[----:B------:R2:W-:Y:S01]  /*2ee10*/  @!P0 STS.128 [R22+0x298d0], R16 ;  /* 0x0298d01016008388 */ /* 0x0005e20000000c00 */
[----:B------:R-:W-:Y:S06]  /*2ee20*/  BAR.ARV 0x5, 0x180 ;  /* 0x0146000000007b1d */ /* 0x000fec0000002000 */
.L_x_2953:
[----:B------:R-:W-:Y:S02]  /*2ee30*/  ULDC UR4, c[0x0][0xc3c] ;  /* 0x00030f0000047ab9 */ /* 0x000fe40000000800 */
[----:B0-----:R-:W-:-:S13]  /*2ee40*/  ISETP.GE.AND P0, PT, R19, UR4, PT ;  /* 0x0000000413007c0c */ /* 0x001fda000bf06270 */
[----:B------:R-:W-:Y:S05]  /*2ee50*/  @!P0 BRA `(.L_x_2965) ;  /* 0xffffff9000f88947 */ /* 0x000fea000383ffff */
[----:B------:R-:W-:Y:S05]  /*2ee60*/  BSYNC B7 ;  /* 0x0000000000077941 */ /* 0x000fea0003800000 */
.L_x_2849:
[----:B-12---:R-:W2:Y:S01]  /*2ee70*/  LDL.LU R0, [R1+0x3c] ;  /* 0x00003c0001007983 */ /* 0x006ea20000300800 */
[----:B------:R-:W-:Y:S01]  /*2ee80*/  BSSY B0, `(.L_x_2966) ;  /* 0x000000b000007945 */ /* 0x000fe20003800000 */
[----:B------:R-:W1:Y:S01]  /*2ee90*/  S2R R5, SR_CgaCtaId ;  /* 0x0000000000057919 */ /* 0x000e620000008800 */
[----:B--2---:R-:W-:-:S05]  /*2eea0*/  VIADD R0, R0, 0x1 ;  /* 0x0000000100007836 */ /* 0x004fca0000000000 */
[----:B0-----:R-:W-:-:S04]  /*2eeb0*/  LEA.HI R2, R0, R0, RZ, 0x1 ;  /* 0x0000000000027211 */ /* 0x001fc800078f08ff */
[----:B------:R-:W-:Y:S02]  /*2eec0*/  LOP3.LUT R3, R2, 0xfffffffe, RZ, 0xc0, !PT ;  /* 0xfffffffe02037812 */ /* 0x000fe400078ec0ff */
[----:B------:R-:W-:-:S03]  /*2eed0*/  MOV R2, 0x400 ;  /* 0x0000040000027802 */ /* 0x000fc60000000f00 */
[----:B------:R-:W-:Y:S01]  /*2eee0*/  IMAD.IADD R0, R0, 0x1, -R3 ;  /* 0x0000000100007824 */ /* 0x000fe200078e0a03 */
[----:B-1----:R-:W-:-:S04]  /*2eef0*/  LEA R4, R5, R2, 0x18 ;  /* 0x0000000205047211 */ /* 0x002fc800078ec0ff */
[----:B------:R-:W-:-:S04]  /*2ef00*/  SHF.L.U32 R0, R0, 0x1f, RZ ;  /* 0x0000001f00007819 */ /* 0x000fc800000006ff */
[----:B------:R-:W0:Y:S02]  /*2ef10*/  SYNCS.PHASECHK.TRANS64.TRYWAIT P0, [R4+URZ+0x29820], R0 ;  /* 0x02982000040075a7 */ /* 0x000e24000800017f */
[----:B0-----:R-:W-:Y:S05]  /*2ef20*/  @!P0 BRA `(.L_x_2967) ;  /* 0x0000005800288947 */ /* 0x001fea0003800000 */
.L_x_3177:
[----:B------:R-:W-:Y:S05]  /*2ef30*/  BSYNC B0 ;  /* 0x0000000000007941 */ /* 0x000fea0003800000 */
.L_x_2966:
[----:B------:R-:W-:-:S03]  /*2ef40*/  UMOV UR4, 0xffffffff ;  /* 0xffffffff00047882 */ /* 0x000fc60000000000 */
[----:B------:R-:W-:Y:S05]  /*2ef50*/  BRA.DIV UR4, `(.L_x_2968) ;  /* 0x0000005a04307947 */ /* 0x000fea000b800000 */
[----:B0-----:R-:W0:Y:S02]  /*2ef60*/  S2R R0, SR_TID.X ;  /* 0x0000000000007919 */ /* 0x001e240000002100 */
[----:B0-----:R-:W-:-:S04]  /*2ef70*/  SHF.R.U32.HI R0, RZ, 0x5, R0 ;  /* 0x00000005ff007819 */ /* 0x001fc80000011600 */
[----:B------:R-:W-:-:S05]  /*2ef80*/  LOP3.LUT R0, R0, 0x3, RZ, 0xc0, !PT ;  /* 0x0000000300007812 */ /* 0x000fca00078ec0ff */
[----:B------:R0:W1:Y:S02]  /*2ef90*/  SHFL.IDX PT, R14, R0, RZ, 0x1f ;  /* 0x00001fff000e7589 */ /* 0x00006400000e0000 */
.L_x_3180:
[----:B-1----:R-:W-:-:S13]  /*2efa0*/  ISETP.NE.AND P0, PT, R14, RZ, PT ;  /* 0x000000ff0e00720c */ /* 0x002fda0003f05270 */
[----:B------:R-:W-:Y:S05]  /*2efb0*/  @P0 BRA `(.L_x_2628) ;  /* 0x0000000000a80947 */ /* 0x000fea0003800000 */
[----:B------:R-:W-:-:S03]  /*2efc0*/  UMOV UR4, 0xffffffff ;  /* 0xffffffff00047882 */ /* 0x000fc60000000000 */
[----:B------:R-:W-:Y:S05]  /*2efd0*/  BRA.DIV UR4, `(.L_x_2969) ;  /* 0x0000005a04447947 */ /* 0x000fea000b800000 */
[----:B------:R-:W-:-:S13]  /*2efe0*/  ELECT P6, URZ, PT ;  /* 0x00000000003f782f */ /* 0x000fda00038c0000 */
.L_x_3183:
[----:B------:R-:W-:Y:S05]  /*2eff0*/  @!P6 BRA `(.L_x_2628) ;  /* 0x000000000098e947 */ /* 0x000fea0003800000 */
[----:B------:R-:W-:-:S06]  /*2f000*/  ULOP3.LUT UR4, UR36, 0x2, URZ, 0xfc, !UPT ;  /* 0x0000000224047892 */ /* 0x000fcc000f8efc3f */
[----:B0-----:R-:W-:-:S04]  /*2f010*/  MOV R0, UR4 ;  /* 0x0000000400007c02 */ /* 0x001fc80008000f00 */
[----:B------:R-:W-:-:S13]  /*2f020*/  ISETP.NE.AND P0, PT, R0, 0x3, PT ;  /* 0x000000030000780c */ /* 0x000fda0003f05270 */
[----:B------:R-:W-:Y:S05]  /*2f030*/  @!P0 BRA `(.L_x_2970) ;  /* 0x0000000000048947 */ /* 0x000fea0003800000 */
[----:B------:R-:W-:Y:S01]  /*2f040*/  BPT.TRAP 0x1 ;  /* 0x000000040000795c */ /* 0x000fe20000300000 */
.L_x_2970:
[C---:B------:R-:W-:Y:S01]  /*2f050*/  IMAD R5, R23.reuse, 0x8, R4 ;  /* 0x0000000817057824 */ /* 0x040fe200078e0204 */
[----:B------:R-:W-:Y:S01]  /*2f060*/  SHF.L.U32 R0, R34, 0x1f, RZ ;  /* 0x0000001f22007819 */ /* 0x000fe200000006ff */
[----:B------:R-:W-:-:S03]  /*2f070*/  VIADD R23, R23, 0x1 ;  /* 0x0000000117177836 */ /* 0x000fc60000000000 */
[----:B------:R-:W0:Y:S02]  /*2f080*/  SYNCS.PHASECHK.TRANS64.TRYWAIT P1, [R5+URZ+0x29840], R0 ;  /* 0x02984000050075a7 */ /* 0x000e24000802017f */
[----:B------:R-:W-:-:S04]  /*2f090*/  ISETP.NE.AND P2, PT, R23, 0x2, PT ;  /* 0x000000021700780c */ /* 0x000fc80003f45270 */
[----:B------:R-:W-:Y:S01]  /*2f0a0*/  SEL R3, RZ, 0x1, P2 ;  /* 0x00000001ff037807 */ /* 0x000fe20001000000 */
[----:B0-----:R-:W-:Y:S08]  /*2f0b0*/  @!P1 BRA `(.L_x_2971) ;  /* 0x00000058002c9947 */ /* 0x001ff00003800000 */
.L_x_3184:
[----:B------:R-:W-:Y:S02]  /*2f0c0*/  SEL R23, R23, RZ, P2 ;  /* 0x000000ff17177207 */ /* 0x000fe40001000000 */
[----:B------:R-:W-:Y:S01]  /*2f0d0*/  LOP3.LUT R2, R34, R3, RZ, 0x3c, !PT ;  /* 0x0000000322027212 */ /* 0x000fe200078e3cff */
[----:B------:R-:W-:Y:S06]  /*2f0e0*/  @!P0 BRA `(.L_x_2972) ;  /* 0x0000000000048947 */ /* 0x000fec0003800000 */
[----:B------:R-:W-:Y:S01]  /*2f0f0*/  BPT.TRAP 0x1 ;  /* 0x000000040000795c */ /* 0x000fe20000300000 */
.L_x_2972:
[----:B------:R-:W-:Y:S01]  /*2f100*/  IMAD R23, R23, 0x8, R4 ;  /* 0x0000000817177824 */ /* 0x000fe200078e0204 */
[----:B------:R-:W-:-:S04]  /*2f110*/  SHF.L.U32 R2, R2, 0x1f, RZ ;  /* 0x0000001f02027819 */ /* 0x000fc800000006ff */
[----:B------:R-:W1:Y:S02]  /*2f120*/  SYNCS.PHASECHK.TRANS64.TRYWAIT P1, [R23+URZ+0x29840], R2 ;  /* 0x02984002170075a7 */ /* 0x000e64000802017f */
[----:B-1----:R-:W-:Y:S05]  /*2f130*/  @!P1 BRA `(.L_x_2973) ;  /* 0x0000005800209947 */ /* 0x002fea0003800000 */
.L_x_3185:
[----:B------:R-:W-:Y:S05]  /*2f140*/  @!P0 BRA `(.L_x_2974) ;  /* 0x0000000000048947 */ /* 0x000fea0003800000 */
[----:B------:R-:W-:Y:S01]  /*2f150*/  BPT.TRAP 0x1 ;  /* 0x000000040000795c */ /* 0x000fe20000300000 */
.L_x_2974:
[----:B------:R-:W2:Y:S02]  /*2f160*/  SYNCS.PHASECHK.TRANS64.TRYWAIT P1, [R5+URZ+0x29860], R0 ;  /* 0x02986000050075a7 */ /* 0x000ea4000802017f */
[----:B--2---:R-:W-:Y:S05]  /*2f170*/  @!P1 BRA `(.L_x_2975) ;  /* 0x0000005800249947 */ /* 0x004fea0003800000 */
.L_x_3186:
[----:B------:R-:W-:Y:S05]  /*2f180*/  @!P0 BRA `(.L_x_2976) ;  /* 0x0000000000048947 */ /* 0x000fea0003800000 */
[----:B------:R-:W-:Y:S01]  /*2f190*/  BPT.TRAP 0x1 ;  /* 0x000000040000795c */ /* 0x000fe20000300000 */
.L_x_2976:
[----:B------:R-:W3:Y:S02]  /*2f1a0*/  SYNCS.PHASECHK.TRANS64.TRYWAIT P1, [R23+URZ+0x29860], R2 ;  /* 0x02986002170075a7 */ /* 0x000ee4000802017f */
[----:B---3--:R-:W-:Y:S05]  /*2f1b0*/  @!P1 BRA `(.L_x_2977) ;  /* 0x0000005800289947 */ /* 0x008fea0003800000 */
.L_x_3187:
[----:B------:R-:W-:Y:S05]  /*2f1c0*/  @!P0 BRA `(.L_x_2978) ;  /* 0x0000000000048947 */ /* 0x000fea0003800000 */
[----:B------:R-:W-:Y:S01]  /*2f1d0*/  BPT.TRAP 0x1 ;  /* 0x000000040000795c */ /* 0x000fe20000300000 */
.L_x_2978:
[----:B------:R-:W4:Y:S02]  /*2f1e0*/  SYNCS.PHASECHK.TRANS64.TRYWAIT P1, [R5+URZ+0x29880], R0 ;  /* 0x02988000050075a7 */ /* 0x000f24000802017f */
[----:B----4-:R-:W-:Y:S05]  /*2f1f0*/  @!P1 BRA `(.L_x_2979) ;  /* 0x00000058002c9947 */ /* 0x010fea0003800000 */
.L_x_3188:
[----:B------:R-:W-:Y:S05]  /*2f200*/  @!P0 BRA `(.L_x_2980) ;  /* 0x0000000000048947 */ /* 0x000fea0003800000 */
[----:B------:R-:W-:Y:S01]  /*2f210*/  BPT.TRAP 0x1 ;  /* 0x000000040000795c */ /* 0x000fe20000300000 */
.L_x_2980:
[----:B------:R0:W0:Y:S02]  /*2f220*/  SYNCS.PHASECHK.TRANS64.TRYWAIT P0, [R23+URZ+0x29880], R2 ;  /* 0x02988002170075a7 */ /* 0x000024000800017f */
[----:B0-----:R-:W-:Y:S05]  /*2f230*/  @!P0 NANOSLEEP.SYNCS 0x989680 ;  /* 0x009896800000895d */ /* 0x001fea0003900000 */
[----:B------:R-:W0:Y:S02]  /*2f240*/  @!P0 SYNCS.PHASECHK.TRANS64 P0, [R23+URZ+0x29880], R2 ;  /* 0x02988002170085a7 */ /* 0x000e24000800007f */
[----:B0-----:R-:W-:Y:S05]  /*2f250*/  @!P0 BRA `(.L_x_2980) ;  /* 0xfffffffc00f08947 */ /* 0x001fea000383ffff */
.L_x_2628:
[----:B------:R-:W-:Y:S05]  /*2f260*/  BSYNC B8 ;  /* 0x0000000000087941 */ /* 0x000fea0003800000 */
.L_x_2625:
[----:B------:R-:W-:Y:S05]  /*2f270*/  EXIT ;  /* 0x000000000000794d */ /* 0x000fea0003800000 */
.L_x_2646:
[----:B-1----:R1:W2:Y:S02]  /*2f280*/  SYNCS.PHASECHK.TRANS64.TRYWAIT P5, [R94+URZ+0x29890], R95 ;  /* 0x0298905f5e0075a7 */ /* 0x0022a400080a017f */
[----:B--2---:R-:W-:Y:S05]  /*2f290*/  @!P5 NANOSLEEP.SYNCS 0x989680 ;  /* 0x009896800000d95d */ /* 0x004fea0003900000 */
[----:B------:R-:W2:Y:S02]  /*2f2a0*/  @!P5 SYNCS.PHASECHK.TRANS64 P5, [R94+URZ+0x29890], R95 ;  /* 0x0298905f5e00d5a7 */ /* 0x000ea400080a007f */
[----:B--2---:R-:W-:Y:S05]  /*2f2b0*/  @!P5 BRA `(.L_x_2646) ;  /* 0xfffffffc00f0d947 */ /* 0x004fea000383ffff */
[----:B------:R-:W-:Y:S05]  /*2f2c0*/  BRA `(.L_x_2981) ;  /* 0xfffffd4000f87947 */ /* 0x000fea000383ffff */
.L_x_2647:
[----:B------:R-:W-:Y:S01]  /*2f2d0*/  BSSY B1, `(.L_x_2982) ;  /* 0x0000008000017945 */ /* 0x000fe20003800000 */
[----:B0-----:R-:W-:Y:S01]  /*2f2e0*/  MOV R13, R119 ;  /* 0x00000077000d7202 */ /* 0x001fe20000000f00 */
[----:B------:R-:W-:Y:S02]  /*2f2f0*/  IMAD.MOV.U32 R12, RZ, RZ, RZ ;  /* 0x000000ffff0c7224 */ /* 0x000fe400078e00ff */
[----:B------:R-:W-:Y:S02]  /*2f300*/  IMAD.MOV.U32 R11, RZ, RZ, 0x1e1f ;  /* 0x00001e1fff0b7424 */ /* 0x000fe400078e00ff */
[----:B------:R-:W-:-:S07]  /*2f310*/  IMAD.MOV.U32 R15, RZ, RZ, -0x1 ;  /* 0xffffffffff0f7424 */ /* 0x000fce00078e00ff */
[----:B-1----:R-:W-:Y:S05]  /*2f320*/  WARPSYNC.COLLECTIVE R15, `(.L_x_2983) ;  /* 0x000000000f087348 */ /* 0x002fea0003c00000 */
[----:B------:R0:W2:Y:S02]  /*2f330*/  SHFL.IDX P6, R14, R13, R12, R11 ;  /* 0x0000000c0d0e7389 */ /* 0x0000a400000c000b */
[----:B012---:R-:W-:Y:S01]  /*2f340*/  ENDCOLLECTIVE ;  /* 0x000000000000791b */ /* 0x007fe20003800000 */
.L_x_2983:
[----:B------:R-:W-:Y:S05]  /*2f350*/  BSYNC B1 ;  /* 0x0000000000017941 */ /* 0x000fea0003800000 */
.L_x_2982:
[----:B------:R-:W-:Y:S01]  /*2f360*/  IMAD.MOV.U32 R13, RZ, RZ, R120 ;  /* 0x000000ffff0d7224 */ /* 0x000fe200078e0078 */
[----:B------:R-:W-:Y:S01]  /*2f370*/  MOV R15, 0xffffffff ;  /* 0xffffffff000f7802 */ /* 0x000fe20000000f00 */
[----:B------:R-:W-:Y:S01]  /*2f380*/  IMAD.MOV.U32 R12, RZ, RZ, RZ ;  /* 0x000000ffff0c7224 */ /* 0x000fe200078e00ff */
[----:B------:R-:W-:Y:S01]  /*2f390*/  MOV R149, R14 ;  /* 0x0000000e00957202 */ /* 0x000fe20000000f00 */
[----:B------:R-:W-:-:S07]  /*2f3a0*/  IMAD.MOV.U32 R11, RZ, RZ, 0x1e1f ;  /* 0x00001e1fff0b7424 */ /* 0x000fce00078e00ff */
[----:B------:R-:W-:Y:S05]  /*2f3b0*/  WARPSYNC.COLLECTIVE R15, `(.L_x_2984) ;  /* 0x000000000f087348 */ /* 0x000fea0003c00000 */
[----:B------:R0:W1:Y:S02]  /*2f3c0*/  SHFL.IDX P6, R14, R13, R12, R11 ;  /* 0x0000000c0d0e7389 */ /* 0x00006400000c000b */
[----:B01----:R-:W-:Y:S01]  /*2f3d0*/  ENDCOLLECTIVE ;  /* 0x000000000000791b */ /* 0x003fe20003800000 */
.L_x_2984:
[----:B------:R-:W-:Y:S01]  /*2f3e0*/  IMAD.MOV.U32 R11, RZ, RZ, R14 ;  /* 0x000000ffff0b7224 */ /* 0x000fe200078e000e */
[----:B------:R-:W-:Y:S06]  /*2f3f0*/  BRA `(.L_x_2985) ;  /* 0xfffffd4000c07947 */ /* 0x000fec000383ffff */
.L_x_2672:
        /* <DEDUP_REMOVED lines=8> */
.L_x_2987:
[----:B------:R-:W-:Y:S05]  /*2f480*/  BSYNC B1 ;  /* 0x0000000000017941 */ /* 0x000fea0003800000 */
.L_x_2986:
        /* <DEDUP_REMOVED lines=8> */
.L_x_2988:
[----:B------:R-:W-:Y:S01]  /*2f510*/  IMAD.MOV.U32 R120, RZ, RZ, R14 ;  /* 0x000000ffff787224 */ /* 0x000fe200078e000e */
[----:B------:R-:W-:Y:S06]  /*2f520*/  BRA `(.L_x_2989) ;  /* 0xfffffd6c008c7947 */ /* 0x000fec000383ffff */
.L_x_2702:
[----:B--2---:R2:W3:Y:S02]  /*2f530*/  SYNCS.PHASECHK.TRANS64.TRYWAIT P5, [R94+URZ+0x29890], R95 ;  /* 0x0298905f5e0075a7 */ /* 0x0044e400080a017f */
[----:B---3--:R-:W-:Y:S05]  /*2f540*/  @!P5 NANOSLEEP.SYNCS 0x989680 ;  /* 0x009896800000d95d */ /* 0x008fea0003900000 */
[----:B------:R-:W3:Y:S02]  /*2f550*/  @!P5 SYNCS.PHASECHK.TRANS64 P5, [R94+URZ+0x29890], R95 ;  /* 0x0298905f5e00d5a7 */ /* 0x000ee400080a007f */
[----:B---3--:R-:W-:Y:S05]  /*2f560*/  @!P5 BRA `(.L_x_2702) ;  /* 0xfffffffc00f0d947 */ /* 0x008fea000383ffff */
[----:B------:R-:W-:Y:S05]  /*2f570*/  BRA `(.L_x_2990) ;  /* 0xfffffda0004c7947 */ /* 0x000fea000383ffff */
.L_x_2703:
[----:B------:R-:W-:Y:S01]  /*2f580*/  BSSY B1, `(.L_x_2991) ;  /* 0x0000008000017945 */ /* 0x000fe20003800000 */
[----:B0-----:R-:W-:Y:S01]  /*2f590*/  MOV R13, R119 ;  /* 0x00000077000d7202 */ /* 0x001fe20000000f00 */
[----:B------:R-:W-:Y:S02]  /*2f5a0*/  IMAD.MOV.U32 R12, RZ, RZ, RZ ;  /* 0x000000ffff0c7224 */ /* 0x000fe400078e00ff */
[----:B------:R-:W-:Y:S02]  /*2f5b0*/  IMAD.MOV.U32 R11, RZ, RZ, 0x1e1f ;  /* 0x00001e1fff0b7424 */ /* 0x000fe400078e00ff */
[----:B------:R-:W-:-:S07]  /*2f5c0*/  IMAD.MOV.U32 R15, RZ, RZ, -0x1 ;  /* 0xffffffffff0f7424 */ /* 0x000fce00078e00ff */
[----:B--2---:R-:W-:Y:S05]  /*2f5d0*/  WARPSYNC.COLLECTIVE R15, `(.L_x_2992) ;  /* 0x000000000f087348 */ /* 0x004fea0003c00000 */
[----:B------:R0:W1:Y:S02]  /*2f5e0*/  SHFL.IDX P6, R14, R13, R12, R11 ;  /* 0x0000000c0d0e7389 */ /* 0x00006400000c000b */
[----:B012---:R-:W-:Y:S01]  /*2f5f0*/  ENDCOLLECTIVE ;  /* 0x000000000000791b */ /* 0x007fe20003800000 */
.L_x_2992:
[----:B------:R-:W-:Y:S05]  /*2f600*/  BSYNC B1 ;  /* 0x0000000000017941 */ /* 0x000fea0003800000 */
.L_x_2991:
        /* <DEDUP_REMOVED lines=8> */
.L_x_2993:
[----:B------:R-:W-:Y:S01]  /*2f690*/  IMAD.MOV.U32 R11, RZ, RZ, R14 ;  /* 0x000000ffff0b7224 */ /* 0x000fe200078e000e */
[----:B------:R-:W-:Y:S06]  /*2f6a0*/  BRA `(.L_x_2994) ;  /* 0xfffffda000187947 */ /* 0x000fec000383ffff */
.L_x_2716:
        /* <DEDUP_REMOVED lines=8> */
.L_x_2996:
[----:B------:R-:W-:Y:S05]  /*2f730*/  BSYNC B1 ;  /* 0x0000000000017941 */ /* 0x000fea0003800000 */
.L_x_2995:
        /* <DEDUP_REMOVED lines=8> */
.L_x_2997:
[----:B------:R-:W-:Y:S01]  /*2f7c0*/  IMAD.MOV.U32 R45, RZ, RZ, R14 ;  /* 0x000000ffff2d7224 */ /* 0x000fe200078e000e */
[----:B------:R-:W-:Y:S06]  /*2f7d0*/  BRA `(.L_x_2998) ;  /* 0xfffffdcc00487947 */ /* 0x000fec000383ffff */
.L_x_2729:
[----:B-1----:R1:W2:Y:S02]  /*2f7e0*/  SYNCS.PHASECHK.TRANS64.TRYWAIT P2, [R94+URZ+0x29890], R95 ;  /* 0x0298905f5e0075a7 */ /* 0x0022a4000804017f */
[----:B--2---:R-:W-:Y:S05]  /*2f7f0*/  @!P2 NANOSLEEP.SYNCS 0x989680 ;  /* 0x009896800000a95d */ /* 0x004fea0003900000 */
[----:B------:R-:W2:Y:S02]  /*2f800*/  @!P2 SYNCS.PHASECHK.TRANS64 P2, [R94+URZ+0x29890], R95 ;  /* 0x0298905f5e00a5a7 */ /* 0x000ea4000804007f */
[----:B--2---:R-:W-:Y:S05]  /*2f810*/  @!P2 BRA `(.L_x_2729) ;  /* 0xfffffffc00f0a947 */ /* 0x004fea000383ffff */
[----:B------:R-:W-:Y:S05]  /*2f820*/  BRA `(.L_x_2999) ;  /* 0xfffffdf800d47947 */ /* 0x000fea000383ffff */
.L_x_2730:
[----:B------:R-:W-:Y:S01]  /*2f830*/  BSSY B1, `(.L_x_3000) ;  /* 0x0000008000017945 */ /* 0x000fe20003800000 */
[----:B------:R-:W-:Y:S01]  /*2f840*/  MOV R13, R47 ;  /* 0x0000002f000d7202 */ /* 0x000fe20000000f00 */
[----:B------:R-:W-:Y:S02]  /*2f850*/  IMAD.MOV.U32 R12, RZ, RZ, RZ ;  /* 0x000000ffff0c7224 */ /* 0x000fe400078e00ff */
[----:B------:R-:W-:Y:S02]  /*2f860*/  IMAD.MOV.U32 R11, RZ, RZ, 0x1e1f ;  /* 0x00001e1fff0b7424 */ /* 0x000fe400078e00ff */
[----:B------:R-:W-:-:S07]  /*2f870*/  IMAD.MOV.U32 R15, RZ, RZ, -0x1 ;  /* 0xffffffffff0f7424 */ /* 0x000fce00078e00ff */
[----:B-1----:R-:W-:Y:S05]  /*2f880*/  WARPSYNC.COLLECTIVE R15, `(.L_x_3001) ;  /* 0x000000000f087348 */ /* 0x002fea0003c00000 */
[----:B------:R0:W2:Y:S02]  /*2f890*/  SHFL.IDX P6, R14, R13, R12, R11 ;  /* 0x0000000c0d0e7389 */ /* 0x0000a400000c000b */
[----:B012---:R-:W-:Y:S01]  /*2f8a0*/  ENDCOLLECTIVE ;  /* 0x000000000000791b */ /* 0x007fe20003800000 */
.L_x_3001:
[----:B------:R-:W-:Y:S05]  /*2f8b0*/  BSYNC B1 ;  /* 0x0000000000017941 */ /* 0x000fea0003800000 */
.L_x_3000:
        /* <DEDUP_REMOVED lines=8> */
.L_x_3002:
[----:B------:R-:W-:Y:S01]  /*2f940*/  IMAD.MOV.U32 R45, RZ, RZ, R14 ;  /* 0x000000ffff2d7224 */ /* 0x000fe200078e000e */
[----:B------:R-:W-:Y:S06]  /*2f950*/  BRA `(.L_x_3003) ;  /* 0xfffffdf800f47947 */ /* 0x000fec000383ffff */
.L_x_2733:
[----:B------:R-:W-:Y:S01]  /*2f960*/  BSSY B1, `(.L_x_3004) ;  /* 0x0000008000017945 */ /* 0x000fe20003800000 */
[----:B----4-:R-:W-:Y:S01]  /*2f970*/  IMAD.MOV.U32 R13, RZ, RZ, R47 ;  /* 0x000000ffff0d7224 */ /* 0x010fe200078e002f */
[----:B------:R-:W-:Y:S01]  /*2f980*/  MOV R11, 0x1e1f ;  /* 0x00001e1f000b7802 */ /* 0x000fe20000000f00 */
[----:B------:R-:W-:Y:S02]  /*2f990*/  IMAD.MOV.U32 R12, RZ, RZ, 0x1 ;  /* 0x00000001ff0c7424 */ /* 0x000fe400078e00ff */
[----:B------:R-:W-:-:S07]  /*2f9a0*/  IMAD.MOV.U32 R15, RZ, RZ, -0x1 ;  /* 0xffffffffff0f7424 */ /* 0x000fce00078e00ff */
[----:B0123--:R-:W-:Y:S05]  /*2f9b0*/  WARPSYNC.COLLECTIVE R15, `(.L_x_3005) ;  /* 0x000000000f087348 */ /* 0x00ffea0003c00000 */
[----:B------:R4:W0:Y:S02]  /*2f9c0*/  SHFL.IDX P6, R14, R13, R12, R11 ;  /* 0x0000000c0d0e7389 */ /* 0x00082400000c000b */
[----:B01234-:R-:W-:Y:S01]  /*2f9d0*/  ENDCOLLECTIVE ;  /* 0x000000000000791b */ /* 0x01ffe20003800000 */
.L_x_3005:
[----:B------:R-:W-:Y:S05]  /*2f9e0*/  BSYNC B1 ;  /* 0x0000000000017941 */ /* 0x000fea0003800000 */
.L_x_3004:
        /* <DEDUP_REMOVED lines=8> */
.L_x_3006:
[----:B------:R-:W-:Y:S01]  /*2fa70*/  IMAD.MOV.U32 R45, RZ, RZ, R14 ;  /* 0x000000ffff2d7224 */ /* 0x000fe200078e000e */
[----:B------:R-:W-:Y:S06]  /*2fa80*/  BRA `(.L_x_3007) ;  /* 0xfffffdfc00487947 */ /* 0x000fec000383ffff */
.L_x_2737:
[----:B------:R0:W0:Y:S02]  /*2fa90*/  SYNCS.PHASECHK.TRANS64.TRYWAIT P1, [R94+URZ+0x298b0], R95 ;  /* 0x0298b05f5e0075a7 */ /* 0x000024000802017f */
[----:B0-----:R-:W-:Y:S05]  /*2faa0*/  @!P1 NANOSLEEP.SYNCS 0x989680 ;  /* 0x009896800000995d */ /* 0x001fea0003900000 */
[----:B------:R-:W0:Y:S02]  /*2fab0*/  @!P1 SYNCS.PHASECHK.TRANS64 P1, [R94+URZ+0x298b0], R95 ;  /* 0x0298b05f5e0095a7 */ /* 0x000e24000802007f */
[----:B0-----:R-:W-:Y:S05]  /*2fac0*/  @!P1 BRA `(.L_x_2737) ;  /* 0xfffffffc00f09947 */ /* 0x001fea000383ffff */
[----:B------:R-:W-:Y:S05]  /*2fad0*/  BRA `(.L_x_3008) ;  /* 0xfffffe0000147947 */ /* 0x000fea000383ffff */
.L_x_2745:
[----:B------:R-:W0:Y:S01]  /*2fae0*/  S2R R0, SR_TID.X ;  /* 0x0000000000007919 */ /* 0x000e220000002100 */
[----:B------:R-:W-:Y:S01]  /*2faf0*/  BSSY B0, `(.L_x_3009) ;  /* 0x000000c000007945 */ /* 0x000fe20003800000 */
[----:B------:R-:W-:Y:S01]  /*2fb00*/  IMAD.MOV.U32 R12, RZ, RZ, RZ ;  /* 0x000000ffff0c7224 */ /* 0x000fe200078e00ff */
[----:B------:R-:W-:Y:S01]  /*2fb10*/  MOV R15, 0xffffffff ;  /* 0xffffffff000f7802 */ /* 0x000fe20000000f00 */
[----:B------:R-:W-:Y:S01]  /*2fb20*/  IMAD.MOV.U32 R11, RZ, RZ, 0x1f ;  /* 0x0000001fff0b7424 */ /* 0x000fe200078e00ff */
[----:B0-----:R-:W-:-:S04]  /*2fb30*/  IADD3 R2, R0, -0x80, RZ ;  /* 0xffffff8000027810 */ /* 0x001fc80007ffe0ff */
[----:B------:R-:W-:-:S04]  /*2fb40*/  SHF.R.S32.HI R0, RZ, 0x1f, R2 ;  /* 0x0000001fff007819 */ /* 0x000fc80000011402 */
[----:B------:R-:W-:-:S04]  /*2fb50*/  LEA.HI R0, R0, R2, RZ, 0x7 ;  /* 0x0000000200007211 */ /* 0x000fc800078f38ff */
[----:B------:R-:W-:-:S05]  /*2fb60*/  SHF.R.S32.HI R0, RZ, 0x7, R0 ;  /* 0x00000007ff007819 */ /* 0x000fca0000011400 */
[----:B------:R-:W-:-:S07]  /*2fb70*/  IMAD.MOV.U32 R13, RZ, RZ, R0 ;  /* 0x000000ffff0d7224 */ /* 0x000fce00078e0000 */
[----:B----45:R-:W-:Y:S05]  /*2fb80*/  WARPSYNC.COLLECTIVE R15, `(.L_x_3010) ;  /* 0x000000000f087348 */ /* 0x030fea0003c00000 */
[----:B------:R0:W1:Y:S02]  /*2fb90*/  SHFL.IDX P6, R14, R13, R12, R11 ;  /* 0x0000000c0d0e7389 */ /* 0x00006400000c000b */
[----:B01--45:R-:W-:Y:S01]  /*2fba0*/  ENDCOLLECTIVE ;  /* 0x000000000000791b */ /* 0x033fe20003800000 */
.L_x_3010:
[----:B------:R-:W-:Y:S05]  /*2fbb0*/  BSYNC B0 ;  /* 0x0000000000007941 */ /* 0x000fea0003800000 */
.L_x_3009:
[----:B------:R-:W-:Y:S01]  /*2fbc0*/  IMAD.MOV.U32 R23, RZ, RZ, R14 ;  /* 0x000000ffff177224 */ /* 0x000fe200078e000e */
[----:B------:R-:W-:Y:S06]  /*2fbd0*/  BRA `(.L_x_3011) ;  /* 0xfffffe0800687947 */ /* 0x000fec000383ffff */
.L_x_2755:
[----:B------:R-:W-:Y:S01]  /*2fbe0*/  BSSY B1, `(.L_x_3012) ;  /* 0x0000007000017945 */ /* 0x000fe20003800000 */
[----:B------:R-:W-:Y:S01]  /*2fbf0*/  IMAD.MOV.U32 R12, RZ, RZ, RZ ;  /* 0x000000ffff0c7224 */ /* 0x000fe200078e00ff */
[----:B------:R-:W-:Y:S01]  /*2fc00*/  MOV R15, 0xffffffff ;  /* 0xffffffff000f7802 */ /* 0x000fe20000000f00 */
[----:B------:R-:W-:-:S07]  /*2fc10*/  IMAD.MOV.U32 R11, RZ, RZ, 0x1e1f ;  /* 0x00001e1fff0b7424 */ /* 0x000fce00078e00ff */
[----:B----4-:R-:W-:Y:S05]  /*2fc20*/  WARPSYNC.COLLECTIVE R15, `(.L_x_3013) ;  /* 0x000000000f087348 */ /* 0x010fea0003c00000 */
[----:B------:R0:W1:Y:S02]  /*2fc30*/  SHFL.IDX P6, R14, R13, R12, R11 ;  /* 0x0000000c0d0e7389 */ /* 0x00006400000c000b */
[----:B01--4-:R-:W-:Y:S01]  /*2fc40*/  ENDCOLLECTIVE ;  /* 0x000000000000791b */ /* 0x013fe20003800000 */
.L_x_3013:
[----:B------:R-:W-:Y:S05]  /*2fc50*/  BSYNC B1 ;  /* 0x0000000000017941 */ /* 0x000fea0003800000 */
.L_x_3012:
        /* <DEDUP_REMOVED lines=8> */
.L_x_3014:
[----:B------:R-:W-:Y:S02]  /*2fce0*/  IMAD.MOV.U32 R13, RZ, RZ, R4 ;  /* 0x000000ffff0d7224 */ /* 0x000fe400078e0004 */
[----:B------:R-:W-:-:S07]  /*2fcf0*/  IMAD.MOV.U32 R3, RZ, RZ, R14 ;  /* 0x000000ffff037224 */ /* 0x000fce00078e000e */
[----:B------:R-:W-:Y:S05]  /*2fd00*/  WARPSYNC.COLLECTIVE R15, `(.L_x_3015) ;  /* 0x000000000f087348 */ /* 0x000fea0003c00000 */
[----:B------:R0:W1:Y:S02]  /*2fd10*/  SHFL.IDX P6, R14, R13, R12, R11 ;  /* 0x0000000c0d0e7389 */ /* 0x00006400000c000b */
[----:B01----:R-:W-:Y:S01]  /*2fd20*/  ENDCOLLECTIVE ;  /* 0x000000000000791b */ /* 0x003fe20003800000 */
.L_x_3015:
[----:B------:R-:W-:Y:S01]  /*2fd30*/  IMAD.MOV.U32 R13, RZ, RZ, R5 ;  /* 0x000000ffff0d7224 */ /* 0x000fe200078e0005 */
[----:B------:R-:W-:-:S07]  /*2fd40*/  MOV R4, R14 ;  /* 0x0000000e00047202 */ /* 0x000fce0000000f00 */
[----:B------:R-:W-:Y:S05]  /*2fd50*/  WARPSYNC.COLLECTIVE R15, `(.L_x_3016) ;  /* 0x000000000f087348 */ /* 0x000fea0003c00000 */
[----:B------:R0:W1:Y:S02]  /*2fd60*/  SHFL.IDX P6, R14, R13, R12, R11 ;  /* 0x0000000c0d0e7389 */ /* 0x00006400000c000b */
[----:B01----:R-:W-:Y:S01]  /*2fd70*/  ENDCOLLECTIVE ;  /* 0x000000000000791b */ /* 0x003fe20003800000 */
.L_x_3016:
[----:B------:R-:W-:Y:S05]  /*2fd80*/  BRA `(.L_x_3017) ;  /* 0xfffffe1000547947 */ /* 0x000fea000383ffff */
.L_x_2759:
[----:B0-----:R0:W2:Y:S02]  /*2fd90*/  SYNCS.PHASECHK.TRANS64.TRYWAIT P0, [R18+URZ+0x29800], R5 ;  /* 0x02980005120075a7 */ /* 0x0010a4000800017f */
[----:B--2---:R-:W-:Y:S05]  /*2fda0*/  @!P0 NANOSLEEP.SYNCS 0x989680 ;  /* 0x009896800000895d */ /* 0x004fea0003900000 */
[----:B------:R-:W2:Y:S02]  /*2fdb0*/  @!P0 SYNCS.PHASECHK.TRANS64 P0, [R18+URZ+0x29800], R5 ;  /* 0x02980005120085a7 */ /* 0x000ea4000800007f */
[----:B--2---:R-:W-:Y:S05]  /*2fdc0*/  @!P0 BRA `(.L_x_2759) ;  /* 0xfffffffc00f08947 */ /* 0x004fea000383ffff */
[----:B------:R-:W-:Y:S05]  /*2fdd0*/  BRA `(.L_x_3018) ;  /* 0xfffffe1400a07947 */ /* 0x000fea000383ffff */
.L_x_2771:
[----:B------:R-:W-:Y:S01]  /*2fde0*/  BSSY B1, `(.L_x_3019) ;  /* 0x0000007000017945 */ /* 0x000fe20003800000 */
[----:B------:R-:W-:Y:S01]  /*2fdf0*/  IMAD.MOV.U32 R12, RZ, RZ, RZ ;  /* 0x000000ffff0c7224 */ /* 0x000fe200078e00ff */
[----:B------:R-:W-:Y:S01]  /*2fe00*/  MOV R15, 0xffffffff ;  /* 0xffffffff000f7802 */ /* 0x000fe20000000f00 */
[----:B------:R-:W-:-:S07]  /*2fe10*/  IMAD.MOV.U32 R11, RZ, RZ, 0x1e1f ;  /* 0x00001e1fff0b7424 */ /* 0x000fce00078e00ff */
[----:B----4-:R-:W-:Y:S05]  /*2fe20*/  WARPSYNC.COLLECTIVE R15, `(.L_x_3020) ;  /* 0x000000000f087348 */ /* 0x010fea0003c00000 */
[----:B------:R0:W1:Y:S02]  /*2fe30*/  SHFL.IDX P6, R14, R13, R12, R11 ;  /* 0x0000000c0d0e7389 */ /* 0x00006400000c000b */
[----:B01--4-:R-:W-:Y:S01]  /*2fe40*/  ENDCOLLECTIVE ;  /* 0x000000000000791b */ /* 0x013fe20003800000 */
.L_x_3020:
[----:B------:R-:W-:Y:S05]  /*2fe50*/  BSYNC B1 ;  /* 0x0000000000017941 */ /* 0x000fea0003800000 */
.L_x_3019:
        /* <DEDUP_REMOVED lines=8> */
.L_x_3021:
[----:B------:R-:W-:Y:S02]  /*2fee0*/  IMAD.MOV.U32 R13, RZ, RZ, R37 ;  /* 0x000000ffff0d7224 */ /* 0x000fe400078e0025 */
[----:B------:R-:W-:-:S07]  /*2fef0*/  IMAD.MOV.U32 R21, RZ, RZ, R14 ;  /* 0x000000ffff157224 */ /* 0x000fce00078e000e */
[----:B------:R-:W-:Y:S05]  /*2ff00*/  WARPSYNC.COLLECTIVE R15, `(.L_x_3022) ;  /* 0x000000000f087348 */ /* 0x000fea0003c00000 */
[----:B------:R0:W1:Y:S02]  /*2ff10*/  SHFL.IDX P6, R14, R13, R12, R11 ;  /* 0x0000000c0d0e7389 */ /* 0x00006400000c000b */
[----:B01----:R-:W-:Y:S01]  /*2ff20*/  ENDCOLLECTIVE ;  /* 0x000000000000791b */ /* 0x003fe20003800000 */
.L_x_3022:
[----:B------:R-:W-:Y:S01]  /*2ff30*/  IMAD.MOV.U32 R13, RZ, RZ, R39 ;  /* 0x000000ffff0d7224 */ /* 0x000fe200078e0027 */
[----:B------:R-:W-:-:S07]  /*2ff40*/  MOV R37, R14 ;  /* 0x0000000e00257202 */ /* 0x000fce0000000f00 */
[----:B------:R-:W-:Y:S05]  /*2ff50*/  WARPSYNC.COLLECTIVE R15, `(.L_x_3023) ;  /* 0x000000000f087348 */ /* 0x000fea0003c00000 */
[----:B------:R0:W1:Y:S02]  /*2ff60*/  SHFL.IDX P6, R14, R13, R12, R11 ;  /* 0x0000000c0d0e7389 */ /* 0x00006400000c000b */
[----:B01----:R-:W-:Y:S01]  /*2ff70*/  ENDCOLLECTIVE ;  /* 0x000000000000791b */ /* 0x003fe20003800000 */
.L_x_3023:
[----:B------:R-:W-:Y:S01]  /*2ff80*/  IMAD.MOV.U32 R39, RZ, RZ, R14 ;  /* 0x000000ffff277224 */ /* 0x000fe200078e000e */
[----:B------:R-:W-:Y:S06]  /*2ff90*/  BRA `(.L_x_3024) ;  /* 0xfffffe44005c7947 */ /* 0x000fec000383ffff */
.L_x_2775:
[----:B0-----:R0:W1:Y:S02]  /*2ffa0*/  SYNCS.PHASECHK.TRANS64.TRYWAIT P0, [R18+URZ+0x29800], R21 ;  /* 0x02980015120075a7 */ /* 0x001064000800017f */
[----:B-1----:R-:W-:Y:S05]  /*2ffb0*/  @!P0 NANOSLEEP.SYNCS 0x989680 ;  /* 0x009896800000895d */ /* 0x002fea0003900000 */
[----:B------:R-:W1:Y:S02]  /*2ffc0*/  @!P0 SYNCS.PHASECHK.TRANS64 P0, [R18+URZ+0x29800], R21 ;  /* 0x02980015120085a7 */ /* 0x000e64000800007f */
[----:B-1----:R-:W-:Y:S05]  /*2ffd0*/  @!P0 BRA `(.L_x_2775) ;  /* 0xfffffffc00f08947 */ /* 0x002fea000383ffff */
[----:B------:R-:W-:Y:S05]  /*2ffe0*/  BRA `(.L_x_3025) ;  /* 0xfffffe4800547947 */ /* 0x000fea000383ffff */
.L_x_2783:
[----:B-1----:R1:W2:Y:S02]  /*2fff0*/  SYNCS.PHASECHK.TRANS64.TRYWAIT P0, [R0+URZ+0x29830], R3 ;  /* 0x02983003000075a7 */ /* 0x0022a4000800017f */
[----:B--2---:R-:W-:Y:S05]  /*30000*/  @!P0 NANOSLEEP.SYNCS 0x989680 ;  /* 0x009896800000895d */ /* 0x004fea0003900000 */
[----:B------:R-:W2:Y:S02]  /*30010*/  @!P0 SYNCS.PHASECHK.TRANS64 P0, [R0+URZ+0x29830], R3 ;  /* 0x02983003000085a7 */ /* 0x000ea4000800007f */
[----:B--2---:R-:W-:Y:S05]  /*30020*/  @!P0 BRA `(.L_x_2783) ;  /* 0xfffffffc00f08947 */ /* 0x004fea000383ffff */
[----:B------:R-:W-:Y:S05]  /*30030*/  BRA `(.L_x_2782) ;  /* 0xfffffe7800987947 */ /* 0x000fea000383ffff */
.L_x_2790:
[----:B-1----:R1:W2:Y:S02]  /*30040*/  SYNCS.PHASECHK.TRANS64.TRYWAIT P3, [R11+URZ+0x29830], R10 ;  /* 0x0298300a0b0075a7 */ /* 0x0022a4000806017f */
[----:B--2---:R-:W-:Y:S05]  /*30050*/  @!P3 NANOSLEEP.SYNCS 0x989680 ;  /* 0x009896800000b95d */ /* 0x004fea0003900000 */
[----:B------:R-:W2:Y:S02]  /*30060*/  @!P3 SYNCS.PHASECHK.TRANS64 P3, [R11+URZ+0x29830], R10 ;  /* 0x0298300a0b00b5a7 */ /* 0x000ea4000806007f */
[----:B--2---:R-:W-:Y:S05]  /*30070*/  @!P3 BRA `(.L_x_2790) ;  /* 0xfffffffc00f0b947 */ /* 0x004fea000383ffff */
[----:B------:R-:W-:Y:S05]  /*30080*/  BRA `(.L_x_2789) ;  /* 0xfffffebc00207947 */ /* 0x000fea000383ffff */
.L_x_2794:
[----:B-1----:R1:W2:Y:S02]  /*30090*/  SYNCS.PHASECHK.TRANS64.TRYWAIT P2, [R10+URZ+0x29850], R7 ;  /* 0x029850070a0075a7 */ /* 0x0022a4000804017f */
[----:B--2---:R-:W-:Y:S05]  /*300a0*/  @!P2 NANOSLEEP.SYNCS 0x989680 ;  /* 0x009896800000a95d */ /* 0x004fea0003900000 */
[----:B------:R-:W2:Y:S02]  /*300b0*/  @!P2 SYNCS.PHASECHK.TRANS64 P2, [R10+URZ+0x29850], R7 ;  /* 0x029850070a00a5a7 */ /* 0x000ea4000804007f */
[----:B--2---:R-:W-:Y:S05]  /*300c0*/  @!P2 BRA `(.L_x_2794) ;  /* 0xfffffffc00f0a947 */ /* 0x004fea000383ffff */
[----:B------:R-:W-:Y:S05]  /*300d0*/  BRA `(.L_x_2791) ;  /* 0xfffffecc005c7947 */ /* 0x000fea000383ffff */
.L_x_2803:
[----:B-1----:R1:W2:Y:S02]  /*300e0*/  SYNCS.PHASECHK.TRANS64.TRYWAIT P0, [R10+URZ+0x29830], R11 ;  /* 0x0298300b0a0075a7 */ /* 0x0022a4000800017f */
[----:B--2---:R-:W-:Y:S05]  /*300f0*/  @!P0 NANOSLEEP.SYNCS 0x989680 ;  /* 0x009896800000895d */ /* 0x004fea0003900000 */
[----:B------:R-:W2:Y:S02]  /*30100*/  @!P0 SYNCS.PHASECHK.TRANS64 P0, [R10+URZ+0x29830], R11 ;  /* 0x0298300b0a0085a7 */ /* 0x000ea4000800007f */
[----:B--2---:R-:W-:Y:S05]  /*30110*/  @!P0 BRA `(.L_x_2803) ;  /* 0xfffffffc00f08947 */ /* 0x004fea000383ffff */
[----:B------:R-:W-:Y:S05]  /*30120*/  BRA `(.L_x_2802) ;  /* 0xffffff0000e87947 */ /* 0x000fea000383ffff */
.L_x_2807:
[----:B-1----:R1:W2:Y:S02]  /*30130*/  SYNCS.PHASECHK.TRANS64.TRYWAIT P0, [R10+URZ+0x29850], R7 ;  /* 0x029850070a0075a7 */ /* 0x0022a4000800017f */
[----:B--2---:R-:W-:Y:S05]  /*30140*/  @!P0 NANOSLEEP.SYNCS 0x989680 ;  /* 0x009896800000895d */ /* 0x004fea0003900000 */
[----:B------:R-:W2:Y:S02]  /*30150*/  @!P0 SYNCS.PHASECHK.TRANS64 P0, [R10+URZ+0x29850], R7 ;  /* 0x029850070a0085a7 */ /* 0x000ea4000800007f */
[----:B--2---:R-:W-:Y:S05]  /*30160*/  @!P0 BRA `(.L_x_2807) ;  /* 0xfffffffc00f08947 */ /* 0x004fea000383ffff */
[----:B------:R-:W-:Y:S05]  /*30170*/  BRA `(.L_x_2804) ;  /* 0xffffff1400187947 */ /* 0x000fea000383ffff */
.L_x_2814:
[----:B-1----:R1:W2:Y:S02]  /*30180*/  SYNCS.PHASECHK.TRANS64.TRYWAIT P0, [R11+URZ+0x29850], R2 ;  /* 0x029850020b0075a7 */ /* 0x0022a4000800017f */
[----:B--2---:R-:W-:Y:S05]  /*30190*/  @!P0 NANOSLEEP.SYNCS 0x989680 ;  /* 0x009896800000895d */ /* 0x004fea0003900000 */
[----:B------:R-:W2:Y:S02]  /*301a0*/  @!P0 SYNCS.PHASECHK.TRANS64 P0, [R11+URZ+0x29850], R2 ;  /* 0x029850020b0085a7 */ /* 0x000ea4000800007f */
[----:B--2---:R-:W-:Y:S05]  /*301b0*/  @!P0 BRA `(.L_x_2814) ;  /* 0xfffffffc00f08947 */ /* 0x004fea000383ffff */
[----:B------:R-:W-:Y:S05]  /*301c0*/  BRA `(.L_x_2813) ;  /* 0xffffff3c00b47947 */ /* 0x000fea000383ffff */
.L_x_2818:
[----:B------:R-:W-:Y:S01]  /*301d0*/  IMAD.MOV.U32 R12, RZ, RZ, R0 ;  /* 0x000000ffff0c7224 */ /* 0x000fe200078e0000 */
[----:B------:R-:W-:Y:S01]  /*301e0*/  MOV R11, 0x1c1f ;  /* 0x00001c1f000b7802 */ /* 0x000fe20000000f00 */
[----:B------:R-:W-:Y:S01]  /*301f0*/  IMAD.MOV.U32 R15, RZ, RZ, -0x1 ;  /* 0xffffffffff0f7424 */ /* 0x000fe200078e00ff */
[----:B------:R-:W-:Y:S02]  /*30200*/  SEL R5, R92, R91, P0 ;  /* 0x0000005b5c057207 */ /* 0x000fe40000000000 */
[----:B------:R-:W-:-:S07]  /*30210*/  SEL R7, R91, R92, P0 ;  /* 0x0000005c5b077207 */ /* 0x000fce0000000000 */
[----:B-----5:R-:W-:Y:S05]  /*30220*/  WARPSYNC.COLLECTIVE R15, `(.L_x_3026) ;  /* 0x000000000f087348 */ /* 0x020fea0003c00000 */
[----:B------:R0:W1:Y:S02]  /*30230*/  SHFL.IDX P6, R14, R13, R12, R11 ;  /* 0x0000000c0d0e7389 */ /* 0x00006400000c000b */
[----:B01---5:R-:W-:Y:S01]  /*30240*/  ENDCOLLECTIVE ;  /* 0x000000000000791b */ /* 0x023fe20003800000 */
.L_x_3026:
        /* <DEDUP_REMOVED lines=18> */
.L_x_3027:
        /* <DEDUP_REMOVED lines=19> */
.L_x_3028:
[----:B------:R-:W-:Y:S02]  /*304a0*/  SEL R67, R67, R62, P0 ;  /* 0x0000003e43437207 */ /* 0x000fe40000000000 */
[----:B------:R-:W-:Y:S02]  /*304b0*/  SEL R69, R70, R71, P0 ;  /* 0x0000004746457207 */ /* 0x000fe40000000000 */
[----:B------:R-:W-:Y:S02]  /*304c0*/  SEL R71, R71, R70, P0 ;  /* 0x0000004647477207 */ /* 0x000fe40000000000 */
[----:B------:R-:W-:Y:S02]  /*304d0*/  SEL R4, R6, R3, P0 ;  /* 0x0000000306047207 */ /* 0x000fe40000000000 */
[----:B------:R-:W-:Y:S01]  /*304e0*/  SEL R6, R3, R6, P0 ;  /* 0x0000000603067207 */ /* 0x000fe20000000000 */
[----:B------:R-:W-:Y:S02]  /*304f0*/  IMAD.MOV.U32 R13, RZ, RZ, R7 ;  /* 0x000000ffff0d7224 */ /* 0x000fe400078e0007 */
[----:B------:R-:W-:Y:S01]  /*30500*/  IMAD.MOV.U32 R12, RZ, RZ, R2 ;  /* 0x000000ffff0c7224 */ /* 0x000fe200078e0002 */
[----:B------:R-:W-:-:S07]  /*30510*/  MOV R10, R14 ;  /* 0x0000000e000a7202 */ /* 0x000fce0000000f00 */
[----:B------:R-:W-:Y:S05]  /*30520*/  WARPSYNC.COLLECTIVE R15, `(.L_x_3029) ;  /* 0x000000000f087348 */ /* 0x000fea0003c00000 */
[----:B------:R0:W1:Y:S02]  /*30530*/  SHFL.IDX P6, R14, R13, R12, R11 ;  /* 0x0000000c0d0e7389 */ /* 0x00006400000c000b */
[----:B01----:R-:W-:Y:S01]  /*30540*/  ENDCOLLECTIVE ;  /* 0x000000000000791b */ /* 0x003fe20003800000 */
.L_x_3029:
[----:B------:R-:W-:Y:S01]  /*30550*/  MOV R13, R9 ;  /* 0x00000009000d7202 */ /* 0x000fe20000000f00 */
[----:B------:R-:W-:Y:S02]  /*30560*/  IMAD.MOV.U32 R12, RZ, RZ, R0 ;  /* 0x000000ffff0c7224 */ /* 0x000fe400078e0000 */
[----:B------:R-:W-:-:S07]  /*30570*/  IMAD.MOV.U32 R7, RZ, RZ, R14 ;  /* 0x000000ffff077224 */ /* 0x000fce00078e000e */
[----:B------:R-:W-:Y:S05]  /*30580*/  WARPSYNC.COLLECTIVE R15, `(.L_x_3030) ;  /* 0x000000000f087348 */ /* 0x000fea0003c00000 */
[----:B------:R0:W1:Y:S02]  /*30590*/  SHFL.IDX P6, R14, R13, R12, R11 ;  /* 0x0000000c0d0e7389 */ /* 0x00006400000c000b */
[----:B01----:R-:W-:Y:S01]  /*305a0*/  ENDCOLLECTIVE ;  /* 0x000000000000791b */ /* 0x003fe20003800000 */
.L_x_3030:
        /* <DEDUP_REMOVED lines=8> */
.L_x_3031:
[----:B------:R-:W-:Y:S02]  /*30630*/  IMAD.MOV.U32 R13, RZ, RZ, R27 ;  /* 0x000000ffff0d7224 */ /* 0x000fe400078e001b */
[----:B------:R-:W-:Y:S02]  /*30640*/  IMAD.MOV.U32 R12, RZ, RZ, R0 ;  /* 0x000000ffff0c7224 */ /* 0x000fe400078e0000 */
[----:B------:R-:W-:-:S07]  /*30650*/  IMAD.MOV.U32 R20, RZ, RZ, R14 ;  /* 0x000000ffff147224 */ /* 0x000fce00078e000e */
[----:B------:R-:W-:Y:S05]  /*30660*/  WARPSYNC.COLLECTIVE R15, `(.L_x_3032) ;  /* 0x000000000f087348 */ /* 0x000fea0003c00000 */
[----:B------:R0:W1:Y:S02]  /*30670*/  SHFL.IDX P6, R14, R13, R12, R11 ;  /* 0x0000000c0d0e7389 */ /* 0x00006400000c000b */
[----:B01----:R-:W-:Y:S01]  /*30680*/  ENDCOLLECTIVE ;  /* 0x000000000000791b */ /* 0x003fe20003800000 */
.L_x_3032:
[----:B------:R-:W-:Y:S02]  /*30690*/  IMAD.MOV.U32 R13, RZ, RZ, R29 ;  /* 0x000000ffff0d7224 */ /* 0x000fe400078e001d */
[----:B------:R-:W-:Y:S01]  /*306a0*/  IMAD.MOV.U32 R12, RZ, RZ, R2 ;  /* 0x000000ffff0c7224 */ /* 0x000fe200078e0002 */
[----:B------:R-:W-:-:S07]  /*306b0*/  MOV R26, R14 ;  /* 0x0000000e001a7202 */ /* 0x000fce0000000f00 */
[----:B------:R-:W-:Y:S05]  /*306c0*/  WARPSYNC.COLLECTIVE R15, `(.L_x_3033) ;  /* 0x000000000f087348 */ /* 0x000fea0003c00000 */
[----:B------:R0:W1:Y:S02]  /*306d0*/  SHFL.IDX P6, R14, R13, R12, R11 ;  /* 0x0000000c0d0e7389 */ /* 0x00006400000c000b */
[----:B01----:R-:W-:Y:S01]  /*306e0*/  ENDCOLLECTIVE ;  /* 0x000000000000791b */ /* 0x003fe20003800000 */
.L_x_3033:
[----:B------:R-:W-:Y:S01]  /*306f0*/  MOV R13, R31 ;  /* 0x0000001f000d7202 */ /* 0x000fe20000000f00 */
[----:B------:R-:W-:Y:S02]  /*30700*/  IMAD.MOV.U32 R12, RZ, RZ, R0 ;  /* 0x000000ffff0c7224 */ /* 0x000fe400078e0000 */
[----:B------:R-:W-:-:S07]  /*30710*/  IMAD.MOV.U32 R29, RZ, RZ, R14 ;  /* 0x000000ffff1d7224 */ /* 0x000fce00078e000e */
[----:B------:R-:W-:Y:S05]  /*30720*/  WARPSYNC.COLLECTIVE R15, `(.L_x_3034) ;  /* 0x000000000f087348 */ /* 0x000fea0003c00000 */
[----:B------:R0:W1:Y:S02]  /*30730*/  SHFL.IDX P6, R14, R13, R12, R11 ;  /* 0x0000000c0d0e7389 */ /* 0x00006400000c000b */
[----:B01----:R-:W-:Y:S01]  /*30740*/  ENDCOLLECTIVE ;  /* 0x000000000000791b */ /* 0x003fe20003800000 */
.L_x_3034:
        /* <DEDUP_REMOVED lines=8> */
.L_x_3035:
[----:B------:R-:W-:Y:S02]  /*307d0*/  IMAD.MOV.U32 R13, RZ, RZ, R35 ;  /* 0x000000ffff0d7224 */ /* 0x000fe400078e0023 */
[----:B------:R-:W-:Y:S02]  /*307e0*/  IMAD.MOV.U32 R12, RZ, RZ, R0 ;  /* 0x000000ffff0c7224 */ /* 0x000fe400078e0000 */
[----:B------:R-:W-:-:S07]  /*307f0*/  IMAD.MOV.U32 R33, RZ, RZ, R14 ;  /* 0x000000ffff217224 */ /* 0x000fce00078e000e */
[----:B------:R-:W-:Y:S05]  /*30800*/  WARPSYNC.COLLECTIVE R15, `(.L_x_3036) ;  /* 0x000000000f087348 */ /* 0x000fea0003c00000 */
[----:B------:R0:W1:Y:S02]  /*30810*/  SHFL.IDX P6, R14, R13, R12, R11 ;  /* 0x0000000c0d0e7389 */ /* 0x00006400000c000b */
[----:B01----:R-:W-:Y:S01]  /*30820*/  ENDCOLLECTIVE ;  /* 0x000000000000791b */ /* 0x003fe20003800000 */
.L_x_3036:
        /* <DEDUP_REMOVED lines=8> */
.L_x_3037:
[----:B------:R-:W-:Y:S01]  /*308b0*/  MOV R13, R39 ;  /* 0x00000027000d7202 */ /* 0x000fe20000000f00 */
[----:B------:R-:W-:Y:S02]  /*308c0*/  IMAD.MOV.U32 R12, RZ, RZ, R0 ;  /* 0x000000ffff0c7224 */ /* 0x000fe400078e0000 */
[----:B------:R-:W-:-:S07]  /*308d0*/  IMAD.MOV.U32 R37, RZ, RZ, R14 ;  /* 0x000000ffff257224 */ /* 0x000fce00078e000e */
[----:B------:R-:W-:Y:S05]  /*308e0*/  WARPSYNC.COLLECTIVE R15, `(.L_x_3038) ;  /* 0x000000000f087348 */ /* 0x000fea0003c00000 */
[----:B------:R0:W1:Y:S02]  /*308f0*/  SHFL.IDX P6, R14, R13, R12, R11 ;  /* 0x0000000c0d0e7389 */ /* 0x00006400000c000b */
[----:B01----:R-:W-:Y:S01]  /*30900*/  ENDCOLLECTIVE ;  /* 0x000000000000791b */ /* 0x003fe20003800000 */
.L_x_3038:
        /* <DEDUP_REMOVED lines=8> */
.L_x_3039:
[----:B------:R-:W-:Y:S02]  /*30990*/  IMAD.MOV.U32 R13, RZ, RZ, R43 ;  /* 0x000000ffff0d7224 */ /* 0x000fe400078e002b */
[----:B------:R-:W-:Y:S02]  /*309a0*/  IMAD.MOV.U32 R12, RZ, RZ, R0 ;  /* 0x000000ffff0c7224 */ /* 0x000fe400078e0000 */
[----:B------:R-:W-:-:S07]  /*309b0*/  IMAD.MOV.U32 R41, RZ, RZ, R14 ;  /* 0x000000ffff297224 */ /* 0x000fce00078e000e */
[----:B------:R-:W-:Y:S05]  /*309c0*/  WARPSYNC.COLLECTIVE R15, `(.L_x_3040) ;  /* 0x000000000f087348 */ /* 0x000fea0003c00000 */
[----:B------:R0:W1:Y:S02]  /*309d0*/  SHFL.IDX P6, R14, R13, R12, R11 ;  /* 0x0000000c0d0e7389 */ /* 0x00006400000c000b */
[----:B01----:R-:W-:Y:S01]  /*309e0*/  ENDCOLLECTIVE ;  /* 0x000000000000791b */ /* 0x003fe20003800000 */
.L_x_3040:
        /* <DEDUP_REMOVED lines=8> */
.L_x_3041:
[----:B------:R-:W-:Y:S01]  /*30a70*/  MOV R13, R49 ;  /* 0x00000031000d7202 */ /* 0x000fe20000000f00 */
[----:B------:R-:W-:Y:S02]  /*30a80*/  IMAD.MOV.U32 R12, RZ, RZ, R0 ;  /* 0x000000ffff0c7224 */ /* 0x000fe400078e0000 */
[----:B------:R-:W-:-:S07]  /*30a90*/  IMAD.MOV.U32 R47, RZ, RZ, R14 ;  /* 0x000000ffff2f7224 */ /* 0x000fce00078e000e */
[----:B------:R-:W-:Y:S05]  /*30aa0*/  WARPSYNC.COLLECTIVE R15, `(.L_x_3042) ;  /* 0x000000000f087348 */ /* 0x000fea0003c00000 */
[----:B------:R0:W1:Y:S02]  /*30ab0*/  SHFL.IDX P6, R14, R13, R12, R11 ;  /* 0x0000000c0d0e7389 */ /* 0x00006400000c000b */
[----:B01----:R-:W-:Y:S01]  /*30ac0*/  ENDCOLLECTIVE ;  /* 0x000000000000791b */ /* 0x003fe20003800000 */
.L_x_3042:
        /* <DEDUP_REMOVED lines=8> */
.L_x_3043:
[----:B------:R-:W-:Y:S02]  /*30b50*/  IMAD.MOV.U32 R13, RZ, RZ, R53 ;  /* 0x000000ffff0d7224 */ /* 0x000fe400078e0035 */
[----:B------:R-:W-:Y:S02]  /*30b60*/  IMAD.MOV.U32 R12, RZ, RZ, R0 ;  /* 0x000000ffff0c7224 */ /* 0x000fe400078e0000 */
[----:B------:R-:W-:-:S07]  /*30b70*/  IMAD.MOV.U32 R46, RZ, RZ, R14 ;  /* 0x000000ffff2e7224 */ /* 0x000fce00078e000e */
[----:B------:R-:W-:Y:S05]  /*30b80*/  WARPSYNC.COLLECTIVE R15, `(.L_x_3044) ;  /* 0x000000000f087348 */ /* 0x000fea0003c00000 */
[----:B------:R0:W1:Y:S02]  /*30b90*/  SHFL.IDX P6, R14, R13, R12, R11 ;  /* 0x0000000c0d0e7389 */ /* 0x00006400000c000b */
[----:B01----:R-:W-:Y:S01]  /*30ba0*/  ENDCOLLECTIVE ;  /* 0x000000000000791b */ /* 0x003fe20003800000 */
.L_x_3044:
        /* <DEDUP_REMOVED lines=8> */
.L_x_3045:
[----:B------:R-:W-:Y:S01]  /*30c30*/  MOV R13, R57 ;  /* 0x00000039000d7202 */ /* 0x000fe20000000f00 */
[----:B------:R-:W-:Y:S02]  /*30c40*/  IMAD.MOV.U32 R12, RZ, RZ, R0 ;  /* 0x000000ffff0c7224 */ /* 0x000fe400078e0000 */
[----:B------:R-:W-:-:S07]  /*30c50*/  IMAD.MOV.U32 R48, RZ, RZ, R14 ;  /* 0x000000ffff307224 */ /* 0x000fce00078e000e */
[----:B------:R-:W-:Y:S05]  /*30c60*/  WARPSYNC.COLLECTIVE R15, `(.L_x_3046) ;  /* 0x000000000f087348 */ /* 0x000fea0003c00000 */
[----:B------:R0:W1:Y:S02]  /*30c70*/  SHFL.IDX P6, R14, R13, R12, R11 ;  /* 0x0000000c0d0e7389 */ /* 0x00006400000c000b */
[----:B01----:R-:W-:Y:S01]  /*30c80*/  ENDCOLLECTIVE ;  /* 0x000000000000791b */ /* 0x003fe20003800000 */
.L_x_3046:
[----:B------:R-:W-:Y:S01]  /*30c90*/  IMAD.MOV.U32 R13, RZ, RZ, R59 ;  /* 0x000000ffff0d7224 */ /* 0x000fe200078e003b */
[----:B------:R-:W-:Y:S01]  /*30ca0*/  MOV R12, R2 ;  /* 0x00000002000c7202 */ /* 0x000fe20000000f00 */
[----:B------:R-:W-:-:S07]  /*30cb0*/  IMAD.MOV.U32 R57, RZ, RZ, R14 ;  /* 0x000000ffff397224 */ /* 0x000fce00078e000e */
[----:B------:R-:W-:Y:S05]  /*30cc0*/  WARPSYNC.COLLECTIVE R15, `(.L_x_3047) ;  /* 0x000000000f087348 */ /* 0x000fea0003c00000 */
[----:B------:R0:W1:Y:S02]  /*30cd0*/  SHFL.IDX P6, R14, R13, R12, R11 ;  /* 0x0000000c0d0e7389 */ /* 0x00006400000c000b */
[----:B01----:R-:W-:Y:S01]  /*30ce0*/  ENDCOLLECTIVE ;  /* 0x000000000000791b */ /* 0x003fe20003800000 */
.L_x_3047:
[----:B------:R-:W-:Y:S02]  /*30cf0*/  IMAD.MOV.U32 R13, RZ, RZ, R61 ;  /* 0x000000ffff0d7224 */ /* 0x000fe400078e003d */
[----:B------:R-:W-:Y:S02]  /*30d00*/  IMAD.MOV.U32 R12, RZ, RZ, R0 ;  /* 0x000000ffff0c7224 */ /* 0x000fe400078e0000 */
[----:B------:R-:W-:-:S07]  /*30d10*/  IMAD.MOV.U32 R50, RZ, RZ, R14 ;  /* 0x000000ffff327224 */ /* 0x000fce00078e000e */
[----:B------:R-:W-:Y:S05]  /*30d20*/  WARPSYNC.COLLECTIVE R15, `(.L_x_3048) ;  /* 0x000000000f087348 */ /* 0x000fea0003c00000 */
[----:B------:R0:W1:Y:S02]  /*30d30*/  SHFL.IDX P6, R14, R13, R12, R11 ;  /* 0x0000000c0d0e7389 */ /* 0x00006400000c000b */
[----:B01----:R-:W-:Y:S01]  /*30d40*/  ENDCOLLECTIVE ;  /* 0x000000000000791b */ /* 0x003fe20003800000 */
.L_x_3048:
[----:B------:R-:W-:Y:S02]  /*30d50*/  IMAD.MOV.U32 R13, RZ, RZ, R63 ;  /* 0x000000ffff0d7224 */ /* 0x000fe400078e003f */
[----:B------:R-:W-:Y:S01]  /*30d60*/  IMAD.MOV.U32 R12, RZ, RZ, R2 ;  /* 0x000000ffff0c7224 */ /* 0x000fe200078e0002 */
[----:B------:R-:W-:-:S07]  /*30d70*/  MOV R27, R14 ;  /* 0x0000000e001b7202 */ /* 0x000fce0000000f00 */
[----:B------:R-:W-:Y:S05]  /*30d80*/  WARPSYNC.COLLECTIVE R15, `(.L_x_3049) ;  /* 0x000000000f087348 */ /* 0x000fea0003c00000 */
[----:B------:R0:W1:Y:S02]  /*30d90*/  SHFL.IDX P6, R14, R13, R12, R11 ;  /* 0x0000000c0d0e7389 */ /* 0x00006400000c000b */
[----:B01----:R-:W-:Y:S01]  /*30da0*/  ENDCOLLECTIVE ;  /* 0x000000000000791b */ /* 0x003fe20003800000 */
.L_x_3049:
[----:B------:R-:W-:Y:S01]  /*30db0*/  MOV R13, R65 ;  /* 0x00000041000d7202 */ /* 0x000fe20000000f00 */
[----:B------:R-:W-:Y:S02]  /*30dc0*/  IMAD.MOV.U32 R12, RZ, RZ, R0 ;  /* 0x000000ffff0c7224 */ /* 0x000fe400078e0000 */
[----:B------:R-:W-:-:S07]  /*30dd0*/  IMAD.MOV.U32 R52, RZ, RZ, R14 ;  /* 0x000000ffff347224 */ /* 0x000fce00078e000e */
[----:B------:R-:W-:Y:S05]  /*30de0*/  WARPSYNC.COLLECTIVE R15, `(.L_x_3050) ;  /* 0x000000000f087348 */ /* 0x000fea0003c00000 */
[----:B------:R0:W1:Y:S02]  /*30df0*/  SHFL.IDX P6, R14, R13, R12, R11 ;  /* 0x0000000c0d0e7389 */ /* 0x00006400000c000b */
[----:B01----:R-:W-:Y:S01]  /*30e00*/  ENDCOLLECTIVE ;  /* 0x000000000000791b */ /* 0x003fe20003800000 */
.L_x_3050:
        /* <DEDUP_REMOVED lines=8> */
.L_x_3051:
[----:B------:R-:W-:Y:S02]  /*30e90*/  IMAD.MOV.U32 R13, RZ, RZ, R69 ;  /* 0x000000ffff0d7224 */ /* 0x000fe400078e0045 */
[----:B------:R-:W-:Y:S02]  /*30ea0*/  IMAD.MOV.U32 R12, RZ, RZ, R0 ;  /* 0x000000ffff0c7224 */ /* 0x000fe400078e0000 */
[----:B------:R-:W-:-:S07]  /*30eb0*/  IMAD.MOV.U32 R54, RZ, RZ, R14 ;  /* 0x000000ffff367224 */ /* 0x000fce00078e000e */
[----:B------:R-:W-:Y:S05]  /*30ec0*/  WARPSYNC.COLLECTIVE R15, `(.L_x_3052) ;  /* 0x000000000f087348 */ /* 0x000fea0003c00000 */
[----:B------:R0:W1:Y:S02]  /*30ed0*/  SHFL.IDX P6, R14, R13, R12, R11 ;  /* 0x0000000c0d0e7389 */ /* 0x00006400000c000b */
[----:B01----:R-:W-:Y:S01]  /*30ee0*/  ENDCOLLECTIVE ;  /* 0x000000000000791b */ /* 0x003fe20003800000 */
.L_x_3052:
        /* <DEDUP_REMOVED lines=8> */
.L_x_3053:
[----:B------:R-:W-:Y:S02]  /*30f70*/  IMAD.MOV.U32 R13, RZ, RZ, R73 ;  /* 0x000000ffff0d7224 */ /* 0x000fe400078e0049 */
[----:B------:R-:W-:Y:S01]  /*30f80*/  IMAD.MOV.U32 R12, RZ, RZ, R0 ;  /* 0x000000ffff0c7224 */ /* 0x000fe200078e0000 */
[----:B------:R-:W-:-:S07]  /*30f90*/  MOV R56, R14 ;  /* 0x0000000e00387202 */ /* 0x000fce0000000f00 */
[----:B------:R-:W-:Y:S05]  /*30fa0*/  WARPSYNC.COLLECTIVE R15, `(.L_x_3054) ;  /* 0x000000000f087348 */ /* 0x000fea0003c00000 */
[----:B------:R0:W1:Y:S02]  /*30fb0*/  SHFL.IDX P6, R14, R13, R12, R11 ;  /* 0x0000000c0d0e7389 */ /* 0x00006400000c000b */
[----:B01----:R-:W-:Y:S01]  /*30fc0*/  ENDCOLLECTIVE ;  /* 0x000000000000791b */ /* 0x003fe20003800000 */
.L_x_3054:
        /* <DEDUP_REMOVED lines=8> */
.L_x_3055:
[----:B------:R-:W-:Y:S02]  /*31050*/  IMAD.MOV.U32 R13, RZ, RZ, R77 ;  /* 0x000000ffff0d7224 */ /* 0x000fe400078e004d */
[----:B------:R-:W-:Y:S01]  /*31060*/  IMAD.MOV.U32 R12, RZ, RZ, R0 ;  /* 0x000000ffff0c7224 */ /* 0x000fe200078e0000 */
[----:B------:R-:W-:-:S07]  /*31070*/  MOV R58, R14 ;  /* 0x0000000e003a7202 */ /* 0x000fce0000000f00 */
[----:B------:R-:W-:Y:S05]  /*31080*/  WARPSYNC.COLLECTIVE R15, `(.L_x_3056) ;  /* 0x000000000f087348 */ /* 0x000fea0003c00000 */
[----:B------:R0:W1:Y:S02]  /*31090*/  SHFL.IDX P6, R14, R13, R12, R11 ;  /* 0x0000000c0d0e7389 */ /* 0x00006400000c000b */
[----:B01----:R-:W-:Y:S01]  /*310a0*/  ENDCOLLECTIVE ;  /* 0x000000000000791b */ /* 0x003fe20003800000 */
.L_x_3056:
[----:B------:R-:W-:Y:S02]  /*310b0*/  SEL R37, R73, R58, P0 ;  /* 0x0000003a49257207 */ /* 0x000fe40000000000 */
[----:B------:R-:W-:Y:S01]  /*310c0*/  SEL R39, R58, R73, P0 ;  /* 0x000000493a277207 */ /* 0x000fe20000000000 */
[----:B------:R-:W-:Y:S02]  /*310d0*/  IMAD.MOV.U32 R13, RZ, RZ, R79 ;  /* 0x000000ffff0d7224 */ /* 0x000fe400078e004f */
[----:B------:R-:W-:Y:S02]  /*310e0*/  IMAD.MOV.U32 R12, RZ, RZ, R2 ;  /* 0x000000ffff0c7224 */ /* 0x000fe400078e0002 */
[----:B------:R-:W-:Y:S01]  /*310f0*/  IMAD.MOV.U32 R2, RZ, RZ, RZ ;  /* 0x000000ffff027224 */ /* 0x000fe200078e00ff */
[----:B------:R-:W-:-:S07]  /*31100*/  MOV R77, R14 ;  /* 0x0000000e004d7202 */ /* 0x000fce0000000f00 */
[----:B------:R-:W-:Y:S05]  /*31110*/  WARPSYNC.COLLECTIVE R15, `(.L_x_3057) ;  /* 0x000000000f087348 */ /* 0x000fea0003c00000 */
[----:B------:R0:W1:Y:S02]  /*31120*/  SHFL.IDX P6, R14, R13, R12, R11 ;  /* 0x0000000c0d0e7389 */ /* 0x00006400000c000b */
[----:B01----:R-:W-:Y:S01]  /*31130*/  ENDCOLLECTIVE ;  /* 0x000000000000791b */ /* 0x003fe20003800000 */
.L_x_3057:
[----:B------:R-:W-:Y:S02]  /*31140*/  SEL R12, R9, R20, P0 ;  /* 0x00000014090c7207 */ /* 0x000fe40000000000 */
[----:B------:R-:W-:Y:S02]  /*31150*/  SEL R11, R48, R53, P0 ;  /* 0x00000035300b7207 */ /* 0x000fe40000000000 */
[----:B------:R-:W-:Y:S02]  /*31160*/  SEL R13, R57, R50, P0 ;  /* 0x00000032390d7207 */ /* 0x000fe40000000000 */
[----:B------:R-:W-:Y:S02]  /*31170*/  SEL R15, R50, R57, P0 ;  /* 0x00000039320f7207 */ /* 0x000fe40000000000 */
[----:B------:R-:W-:Y:S02]  /*31180*/  MOV R60, R14 ;  /* 0x0000000e003c7202 */ /* 0x000fe40000000f00 */
[----:B------:R-:W-:-:S02]  /*31190*/  SEL R14, R20, R9, P0 ;  /* 0x00000009140e7207 */ /* 0x000fc40000000000 */
[----:B------:R-:W-:Y:S01]  /*311a0*/  SEL R9, R53, R48, P0 ;  /* 0x0000003035097207 */ /* 0x000fe20000000000 */
[----:B------:R-:W-:Y:S06]  /*311b0*/  BRA `(.L_x_3058) ;  /* 0xffffff4400647947 */ /* 0x000fec000383ffff */
.L_x_2830:
[----:B------:R-:W-:Y:S01]  /*311c0*/  IMAD.MOV.U32 R13, RZ, RZ, R3 ;  /* 0x000000ffff0d7224 */ /* 0x000fe200078e0003 */
[----:B------:R-:W-:Y:S01]  /*311d0*/  MOV R12, RZ ;  /* 0x000000ff000c7202 */ /* 0x000fe20000000f00 */
[----:B------:R-:W-:Y:S02]  /*311e0*/  IMAD.MOV.U32 R11, RZ, RZ, 0x181f ;  /* 0x0000181fff0b7424 */ /* 0x000fe400078e00ff */
[----:B------:R-:W-:-:S07]  /*311f0*/  IMAD.MOV.U32 R15, RZ, RZ, -0x1 ;  /* 0xffffffffff0f7424 */ /* 0x000fce00078e00ff */
[----:B01----:R-:W-:Y:S05]  /*31200*/  WARPSYNC.COLLECTIVE R15, `(.L_x_3059) ;  /* 0x000000000f087348 */ /* 0x003fea0003c00000 */
[----:B------:R2:W3:Y:S02]  /*31210*/  SHFL.IDX P6, R14, R13, R12, R11 ;  /* 0x0000000c0d0e7389 */ /* 0x0004e400000c000b */
[----:B0123--:R-:W-:Y:S01]  /*31220*/  ENDCOLLECTIVE ;  /* 0x000000000000791b */ /* 0x00ffe20003800000 */
.L_x_3059:
[----:B------:R-:W-:Y:S01]  /*31230*/  IMAD.MOV.U32 R13, RZ, RZ, R2 ;  /* 0x000000ffff0d7224 */ /* 0x000fe200078e0002 */
[----:B------:R-:W-:-:S07]  /*31240*/  MOV R0, R14 ;  /* 0x0000000e00007202 */ /* 0x000fce0000000f00 */
[----:B------:R-:W-:Y:S05]  /*31250*/  WARPSYNC.COLLECTIVE R15, `(.L_x_3060) ;  /* 0x000000000f087348 */ /* 0x000fea0003c00000 */
[----:B------:R0:W1:Y:S02]  /*31260*/  SHFL.IDX P6, R14, R13, R12, R11 ;  /* 0x0000000c0d0e7389 */ /* 0x00006400000c000b */
[----:B01----:R-:W-:Y:S01]  /*31270*/  ENDCOLLECTIVE ;  /* 0x000000000000791b */ /* 0x003fe20003800000 */
.L_x_3060:
[----:B------:R-:W-:Y:S05]  /*31280*/  BRA `(.L_x_3061) ;  /* 0xffffff5800d87947 */ /* 0x000fea000383ffff */
.L_x_2833:
[----:B------:R-:W-:Y:S01]  /*31290*/  BSSY B1, `(.L_x_3062) ;  /* 0x0000008000017945 */ /* 0x000fe20003800000 */
[----:B------:R-:W-:Y:S01]  /*312a0*/  IMAD.MOV.U32 R13, RZ, RZ, R3 ;  /* 0x000000ffff0d7224 */ /* 0x000fe200078e0003 */
[----:B------:R-:W-:Y:S01]  /*312b0*/  MOV R12, 0x1 ;  /* 0x00000001000c7802 */ /* 0x000fe20000000f00 */
[----:B------:R-:W-:Y:S02]  /*312c0*/  IMAD.MOV.U32 R11, RZ, RZ, 0x181f ;  /* 0x0000181fff0b7424 */ /* 0x000fe400078e00ff */
[----:B---3--:R-:W-:-:S07]  /*312d0*/  IMAD.MOV.U32 R15, RZ, RZ, -0x1 ;  /* 0xffffffffff0f7424 */ /* 0x008fce00078e00ff */
[----:B012-4-:R-:W-:Y:S05]  /*312e0*/  WARPSYNC.COLLECTIVE R15, `(.L_x_3063) ;  /* 0x000000000f087348 */ /* 0x017fea0003c00000 */
[----:B----4-:R3:W4:Y:S02]  /*312f0*/  SHFL.IDX P6, R14, R13, R12, R11 ;  /* 0x0000000c0d0e7389 */ /* 0x01072400000c000b */
[----:B01234-:R-:W-:Y:S01]  /*31300*/  ENDCOLLECTIVE ;  /* 0x000000000000791b */ /* 0x01ffe20003800000 */
.L_x_3063:
[----:B------:R-:W-:Y:S05]  /*31310*/  BSYNC B1 ;  /* 0x0000000000017941 */ /* 0x000fea0003800000 */
.L_x_3062:
        /* <DEDUP_REMOVED lines=8> */
.L_x_3064:
[----:B------:R-:W-:Y:S05]  /*313a0*/  BRA `(.L_x_3065) ;  /* 0xffffff5800e47947 */ /* 0x000fea000383ffff */
.L_x_2836:
[----:B------:R-:W-:Y:S01]  /*313b0*/  BSSY B1, `(.L_x_3066) ;  /* 0x0000008000017945 */ /* 0x000fe20003800000 */
[----:B------:R-:W-:Y:S01]  /*313c0*/  IMAD.MOV.U32 R13, RZ, RZ, R3 ;  /* 0x000000ffff0d7224 */ /* 0x000fe200078e0003 */
[----:B------:R-:W-:Y:S01]  /*313d0*/  MOV R12, 0x2 ;  /* 0x00000002000c7802 */ /* 0x000fe20000000f00 */
[----:B------:R-:W-:Y:S02]  /*313e0*/  IMAD.MOV.U32 R11, RZ, RZ, 0x181f ;  /* 0x0000181fff0b7424 */ /* 0x000fe400078e00ff */
[----:B0-----:R-:W-:-:S07]  /*313f0*/  IMAD.MOV.U32 R15, RZ, RZ, -0x1 ;  /* 0xffffffffff0f7424 */ /* 0x001fce00078e00ff */
[----:B-1234-:R-:W-:Y:S05]  /*31400*/  WARPSYNC.COLLECTIVE R15, `(.L_x_3067) ;  /* 0x000000000f087348 */ /* 0x01efea0003c00000 */
[----:B----4-:R0:W4:Y:S02]  /*31410*/  SHFL.IDX P6, R14, R13, R12, R11 ;  /* 0x0000000c0d0e7389 */ /* 0x01012400000c000b */
[----:B01234-:R-:W-:Y:S01]  /*31420*/  ENDCOLLECTIVE ;  /* 0x000000000000791b */ /* 0x01ffe20003800000 */
.L_x_3067:
[----:B------:R-:W-:Y:S05]  /*31430*/  BSYNC B1 ;  /* 0x0000000000017941 */ /* 0x000fea0003800000 */
.L_x_3066:
        /* <DEDUP_REMOVED lines=8> */
.L_x_3068:
[----:B------:R-:W-:Y:S05]  /*314c0*/  BRA `(.L_x_3069) ;  /* 0xffffff5800ec7947 */ /* 0x000fea000383ffff */
.L_x_2839:
        /* <DEDUP_REMOVED lines=8> */
.L_x_3071:
[----:B------:R-:W-:Y:S05]  /*31550*/  BSYNC B1 ;  /* 0x0000000000017941 */ /* 0x000fea0003800000 */
.L_x_3070:
        /* <DEDUP_REMOVED lines=8> */
.L_x_3072:
[----:B------:R-:W-:Y:S05]  /*315e0*/  BRA `(.L_x_3073) ;  /* 0xffffff5800f47947 */ /* 0x000fea000383ffff */
.L_x_2855:
[----:B0-----:R-:W0:Y:S01]  /*315f0*/  S2R R8, SR_TID.X ;  /* 0x0000000000087919 */ /* 0x001e220000002100 */
[----:B------:R-:W-:Y:S01]  /*31600*/  BSSY B1, `(.L_x_3074) ;  /* 0x000000a000017945 */ /* 0x000fe20003800000 */
[----:B------:R-:W-:Y:S01]  /*31610*/  MOV R12, RZ ;  /* 0x000000ff000c7202 */ /* 0x000fe20000000f00 */
        /* <DEDUP_REMOVED lines=8> */
.L_x_3075:
[----:B------:R-:W-:Y:S05]  /*316a0*/  BSYNC B1 ;  /* 0x0000000000017941 */ /* 0x000fea0003800000 */
.L_x_3074:
[----:B------:R-:W-:Y:S05]  /*316b0*/  BRA `(.L_x_3076) ;  /* 0xffffff7000b47947 */ /* 0x000fea000383ffff */
.L_x_2857:
[----:B------:R-:W-:Y:S01]  /*316c0*/  BSSY B1, `(.L_x_3077) ;  /* 0x0000006000017945 */ /* 0x000fe20003800000 */
[----:B------:R-:W-:-:S07]  /*316d0*/  MOV R15, 0xffffffff ;  /* 0xffffffff000f7802 */ /* 0x000fce0000000f00 */
[----:B01----:R-:W-:Y:S05]  /*316e0*/  WARPSYNC.COLLECTIVE R15, `(.L_x_3078) ;  /* 0x000000000f0c7348 */ /* 0x003fea0003c00000 */
[----:B------:R-:W-:Y:S02]  /*316f0*/  ELECT P6, UR62, PT ;  /* 0x00000000003e782f */ /* 0x000fe400038c0000 */
[----:B------:R-:W-:Y:S01]  /*31700*/  MOV R14, UR62 ;  /* 0x0000003e000e7c02 */ /* 0x000fe20008000f00 */
[----:B01----:R-:W-:Y:S10]  /*31710*/  ENDCOLLECTIVE ;  /* 0x000000000000791b */ /* 0x003ff40003800000 */
.L_x_3078:
[----:B------:R-:W-:Y:S05]  /*31720*/  BSYNC B1 ;  /* 0x0000000000017941 */ /* 0x000fea0003800000 */
.L_x_3077:
[----:B------:R-:W-:Y:S05]  /*31730*/  BRA `(.L_x_2856) ;  /* 0xffffff7000ac7947 */ /* 0x000fea000383ffff */
.L_x_2859:
[----:B-1----:R1:W2:Y:S02]  /*31740*/  SYNCS.PHASECHK.TRANS64.TRYWAIT P0, [R22+URZ+0x29820], R5 ;  /* 0x02982005160075a7 */ /* 0x0022a4000800017f */
[----:B--2---:R-:W-:Y:S05]  /*31750*/  @!P0 NANOSLEEP.SYNCS 0x989680 ;  /* 0x009896800000895d */ /* 0x004fea0003900000 */
[----:B------:R-:W2:Y:S02]  /*31760*/  @!P0 SYNCS.PHASECHK.TRANS64 P0, [R22+URZ+0x29820], R5 ;  /* 0x02982005160085a7 */ /* 0x000ea4000800007f */
[----:B--2---:R-:W-:Y:S05]  /*31770*/  @!P0 BRA `(.L_x_2859) ;  /* 0xfffffffc00f08947 */ /* 0x004fea000383ffff */
[----:B------:R-:W-:Y:S05]  /*31780*/  BRA `(.L_x_3079) ;  /* 0xffffff7000bc7947 */ /* 0x000fea000383ffff */
.L_x_2863:
[----:B0-----:R0:W2:Y:S02]  /*31790*/  SYNCS.PHASECHK.TRANS64.TRYWAIT P0, [R9+URZ+0x298a0], R8 ;  /* 0x0298a008090075a7 */ /* 0x0010a4000800017f */
[----:B--2---:R-:W-:Y:S05]  /*317a0*/  @!P0 NANOSLEEP.SYNCS 0x989680 ;  /* 0x009896800000895d */ /* 0x004fea0003900000 */
[----:B------:R-:W2:Y:S02]  /*317b0*/  @!P0 SYNCS.PHASECHK.TRANS64 P0, [R9+URZ+0x298a0], R8 ;  /* 0x0298a008090085a7 */ /* 0x000ea4000800007f */
[----:B--2---:R-:W-:Y:S05]  /*317c0*/  @!P0 BRA `(.L_x_2863) ;  /* 0xfffffffc00f08947 */ /* 0x004fea000383ffff */
[----:B------:R-:W-:Y:S05]  /*317d0*/  BRA `(.L_x_3080) ;  /* 0xffffff7000d47947 */ /* 0x000fea000383ffff */
.L_x_2870:
[----:B-1----:R1:W2:Y:S02]  /*317e0*/  SYNCS.PHASECHK.TRANS64.TRYWAIT P0, [R9+URZ+0x298c0], R8 ;  /* 0x0298c008090075a7 */ /* 0x0022a4000800017f */
[----:B--2---:R-:W-:Y:S05]  /*317f0*/  @!P0 NANOSLEEP.SYNCS 0x989680 ;  /* 0x009896800000895d */ /* 0x004fea0003900000 */
[----:B------:R-:W2:Y:S02]  /*31800*/  @!P0 SYNCS.PHASECHK.TRANS64 P0, [R9+URZ+0x298c0], R8 ;  /* 0x0298c008090085a7 */ /* 0x000ea4000800007f */
[----:B--2---:R-:W-:Y:S05]  /*31810*/  @!P0 BRA `(.L_x_2870) ;  /* 0xfffffffc00f08947 */ /* 0x004fea000383ffff */
[----:B------:R-:W-:Y:S05]  /*31820*/  BRA `(.L_x_3081) ;  /* 0xffffff7400c87947 */ /* 0x000fea000383ffff */
.L_x_2877:
[----:B0-----:R0:W2:Y:S02]  /*31830*/  SYNCS.PHASECHK.TRANS64.TRYWAIT P1, [R8+URZ+0x298a0], R7 ;  /* 0x0298a007080075a7 */ /* 0x0010a4000802017f */
[----:B--2---:R-:W-:Y:S05]  /*31840*/  @!P1 NANOSLEEP.SYNCS 0x989680 ;  /* 0x009896800000995d */ /* 0x004fea0003900000 */
[----:B------:R-:W2:Y:S02]  /*31850*/  @!P1 SYNCS.PHASECHK.TRANS64 P1, [R8+URZ+0x298a0], R7 ;  /* 0x0298a007080095a7 */ /* 0x000ea4000802007f */
[----:B--2---:R-:W-:Y:S05]  /*31860*/  @!P1 BRA `(.L_x_2877) ;  /* 0xfffffffc00f09947 */ /* 0x004fea000383ffff */
[----:B------:R-:W-:Y:S05]  /*31870*/  BRA `(.L_x_3082) ;  /* 0xffffff7800887947 */ /* 0x000fea000383ffff */
.L_x_2884:
[----:B-1----:R1:W2:Y:S02]  /*31880*/  SYNCS.PHASECHK.TRANS64.TRYWAIT P1, [R8+URZ+0x298c0], R7 ;  /* 0x0298c007080075a7 */ /* 0x0022a4000802017f */
[----:B--2---:R-:W-:Y:S05]  /*31890*/  @!P1 NANOSLEEP.SYNCS 0x989680 ;  /* 0x009896800000995d */ /* 0x004fea0003900000 */
[----:B------:R-:W2:Y:S02]  /*318a0*/  @!P1 SYNCS.PHASECHK.TRANS64 P1, [R8+URZ+0x298c0], R7 ;  /* 0x0298c007080095a7 */ /* 0x000ea4000802007f */
[----:B--2---:R-:W-:Y:S05]  /*318b0*/  @!P1 BRA `(.L_x_2884) ;  /* 0xfffffffc00f09947 */ /* 0x004fea000383ffff */
[----:B------:R-:W-:Y:S05]  /*318c0*/  BRA `(.L_x_3083) ;  /* 0xffffff7c00787947 */ /* 0x000fea000383ffff */
.L_x_2899:
[----:B------:R-:W-:Y:S01]  /*318d0*/  SHF.R.U32.HI R11, RZ, 0x5, R21 ;  /* 0x00000005ff0b7819 */ /* 0x000fe20000011615 */
[----:B------:R-:W-:Y:S01]  /*318e0*/  BSSY B0, `(.L_x_3084) ;  /* 0x0000009000007945 */ /* 0x000fe20003800000 */
[----:B-1----:R-:W-:Y:S02]  /*318f0*/  IMAD.MOV.U32 R12, RZ, RZ, RZ ;  /* 0x000000ffff0c7224 */ /* 0x002fe400078e00ff */
[----:B------:R-:W-:Y:S01]  /*31900*/  LOP3.LUT R11, R11, 0x3, RZ, 0xc0, !PT ;  /* 0x000000030b0b7812 */ /* 0x000fe200078ec0ff */
[----:B------:R-:W-:-:S04]  /*31910*/  IMAD.MOV.U32 R15, RZ, RZ, -0x1 ;  /* 0xffffffffff0f7424 */ /* 0x000fc800078e00ff */
[----:B------:R-:W-:Y:S01]  /*31920*/  IMAD.MOV.U32 R13, RZ, RZ, R11 ;  /* 0x000000ffff0d7224 */ /* 0x000fe200078e000b */
[----:B------:R-:W-:-:S07]  /*31930*/  MOV R11, 0x1f ;  /* 0x0000001f000b7802 */ /* 0x000fce0000000f00 */
[----:B-----5:R-:W-:Y:S05]  /*31940*/  WARPSYNC.COLLECTIVE R15, `(.L_x_3085) ;  /* 0x000000000f087348 */ /* 0x020fea0003c00000 */
[----:B------:R0:W1:Y:S02]  /*31950*/  SHFL.IDX P6, R14, R13, R12, R11 ;  /* 0x0000000c0d0e7389 */ /* 0x00006400000c000b */
[----:B01---5:R-:W-:Y:S01]  /*31960*/  ENDCOLLECTIVE ;  /* 0x000000000000791b */ /* 0x023fe20003800000 */
.L_x_3085:
[----:B------:R-:W-:Y:S05]  /*31970*/  BSYNC B0 ;  /* 0x0000000000007941 */ /* 0x000fea0003800000 */
.L_x_3084:
[----:B------:R-:W-:Y:S05]  /*31980*/  BRA `(.L_x_3086) ;  /* 0xffffff8c005c7947 */ /* 0x000fea000383ffff */
.L_x_2902:
[----:B0-----:R-:W2:Y:S02]  /*31990*/  LDL R2, [R1+0x34] ;  /* 0x0000340001027983 */ /* 0x001ea40000100800 */
[----:B--2---:R0:W1:Y:S02]  /*319a0*/  SYNCS.PHASECHK.TRANS64.TRYWAIT P0, [R0+URZ+0x29880], R2 ;  /* 0x02988002000075a7 */ /* 0x004064000800017f */
[----:B-1----:R-:W-:Y:S05]  /*319b0*/  @!P0 NANOSLEEP.SYNCS 0x989680 ;  /* 0x009896800000895d */ /* 0x002fea0003900000 */
[----:B------:R-:W1:Y:S02]  /*319c0*/  @!P0 SYNCS.PHASECHK.TRANS64 P0, [R0+URZ+0x29880], R2 ;  /* 0x02988002000085a7 */ /* 0x000e64000800007f */
[----:B-1----:R-:W-:Y:S05]  /*319d0*/  @!P0 BRA `(.L_x_2902) ;  /* 0xfffffffc00ec8947 */ /* 0x002fea000383ffff */
[----:B------:R-:W-:Y:S05]  /*319e0*/  BRA `(.L_x_3087) ;  /* 0xffffff8c00887947 */ /* 0x000fea000383ffff */
.L_x_2903:
        /* <DEDUP_REMOVED lines=8> */
.L_x_3089:
[----:B------:R-:W-:Y:S05]  /*31a70*/  BSYNC B0 ;  /* 0x0000000000007941 */ /* 0x000fea0003800000 */
.L_x_3088:
[----:B------:R-:W-:Y:S01]  /*31a80*/  IMAD.MOV.U32 R13, RZ, RZ, R2 ;  /* 0x000000ffff0d7224 */ /* 0x000fe200078e0002 */
[----:B------:R-:W-:Y:S01]  /*31a90*/  MOV R11, 0x1c1f ;  /* 0x00001c1f000b7802 */ /* 0x000fe20000000f00 */
[----:B------:R-:W-:Y:S01]  /*31aa0*/  IMAD.MOV.U32 R12, RZ, RZ, RZ ;  /* 0x000000ffff0c7224 */ /* 0x000fe200078e00ff */
[----:B------:R-:W-:Y:S01]  /*31ab0*/  MOV R4, R14 ;  /* 0x0000000e00047202 */ /* 0x000fe20000000f00 */
[----:B------:R-:W-:Y:S01]  /*31ac0*/  IMAD.MOV.U32 R15, RZ, RZ, -0x1 ;  /* 0xffffffffff0f7424 */ /* 0x000fe200078e00ff */
[----:B------:R-:W-:Y:S02]  /*31ad0*/  LOP3.LUT P2, RZ, R20, 0x2, RZ, 0xc0, !PT ;  /* 0x0000000214ff7812 */ /* 0x000fe4000784c0ff */
[----:B------:R-:W0:Y:S11]  /*31ae0*/  S2R R20, SR_TID.X ;  /* 0x0000000000147919 */ /* 0x000e360000002100 */
[----:B0-----:R-:W-:Y:S05]  /*31af0*/  WARPSYNC.COLLECTIVE R15, `(.L_x_3090) ;  /* 0x000000000f087348 */ /* 0x001fea0003c00000 */
[----:B------:R1:W2:Y:S02]  /*31b00*/  SHFL.IDX P6, R14, R13, R12, R11 ;  /* 0x0000000c0d0e7389 */ /* 0x0002a400000c000b */
[----:B012---:R-:W-:Y:S01]  /*31b10*/  ENDCOLLECTIVE ;  /* 0x000000000000791b */ /* 0x007fe20003800000 */
.L_x_3090:
[----:B------:R-:W2:Y:S01]  /*31b20*/  LDL R15, [R1+0x4] ;  /* 0x00000400010f7983 */ /* 0x000ea20000100800 */
[----:B------:R-:W-:Y:S01]  /*31b30*/  IMAD.SHL.U32 R20, R20, 0x10, RZ ;  /* 0x0000001014147824 */ /* 0x000fe200078e00ff */
[----:B------:R-:W-:-:S04]  /*31b40*/  MOV R12, R14 ;  /* 0x0000000e000c7202 */ /* 0x000fc80000000f00 */
[----:B------:R-:W-:-:S04]  /*31b50*/  LOP3.LUT R20, R20, 0x30, RZ, 0xc0, !PT ;  /* 0x0000003014147812 */ /* 0x000fc800078ec0ff */
[----:B------:R-:W-:-:S05]  /*31b60*/  IADD3 R20, P0, R20, R12, RZ ;  /* 0x0000000c14147210 */ /* 0x000fca0007f1e0ff */
[----:B------:R-:W-:Y:S01]  /*31b70*/  IMAD.X R21, RZ, RZ, R4, P0 ;  /* 0x000000ffff157224 */ /* 0x000fe200000e0604 */
[----:B------:R-:W-:Y:S02]  /*31b80*/  ISETP.LT.OR P0, PT, R8, 0x1, P2 ;  /* 0x000000010800780c */ /* 0x000fe40001701670 */
[----:B------:R-:W-:Y:S01]  /*31b90*/  IADD3 R4, R22, R5, R37 ;  /* 0x0000000516047210 */ /* 0x000fe20007ffe025 */
[----:B------:R-:W-:Y:S01]  /*31ba0*/  IMAD.MOV.U32 R12, RZ, RZ, 0x1 ;  /* 0x00000001ff0c7424 */ /* 0x000fe200078e00ff */
[----:B------:R-:W-:-:S09]  /*31bb0*/  MOV R13, R3 ;  /* 0x00000003000d7202 */ /* 0x000fd20000000f00 */
[----:B------:R-:W-:Y:S01]  /*31bc0*/  @!PT LDS RZ, [RZ] ;  /* 0x00000000fffff984 */ /* 0x000fe20000000800 */
[----:B------:R-:W-:Y:S01]  /*31bd0*/  @!PT LDS RZ, [RZ] ;  /* 0x00000000fffff984 */ /* 0x000fe20000000800 */
[----:B------:R-:W-:Y:S01]  /*31be0*/  @!PT LDS RZ, [RZ] ;  /* 0x00000000fffff984 */ /* 0x000fe20000000800 */
[----:B------:R0:W-:Y:S01]  /*31bf0*/  LDGSTS.E.BYPASS.LTC128B.128 [R4+0xa400], desc[UR52][R20.64], !P0 ;  /* 0x0a40000014047fae */ /* 0x0001e2000c101d74 */
[----:B------:R-:W-:Y:S01]  /*31c00*/  ISETP.LT.OR P0, PT, R8, 0x1, P1 ;  /* 0x000000010800780c */ /* 0x000fe20000f01670 */
[----:B--2---:R-:W-:Y:S02]  /*31c10*/  IMAD.IADD R5, R15, 0x1, R4 ;  /* 0x000000010f057824 */ /* 0x004fe400078e0204 */
[----:B------:R-:W-:-:S10]  /*31c20*/  IMAD.MOV.U32 R15, RZ, RZ, -0x1 ;  /* 0xffffffffff0f7424 */ /* 0x000fd400078e00ff */
[----:B------:R0:W-:Y:S02]  /*31c30*/  LDGSTS.E.BYPASS.LTC128B.128 [R5+0xa400], desc[UR52][R20.64+0x40], !P0 ;  /* 0x0a40004014057fae */ /* 0x0001e4000c101d74 */
[----:B0-----:R-:W-:Y:S05]  /*31c40*/  WARPSYNC.COLLECTIVE R15, `(.L_x_3091) ;  /* 0x000000000f087348 */ /* 0x001fea0003c00000 */
[----:B------:R1:W2:Y:S02]  /*31c50*/  SHFL.IDX P6, R14, R13, R12, R11 ;  /* 0x0000000c0d0e7389 */ /* 0x0002a400000c000b */
[----:B012---:R-:W-:Y:S01]  /*31c60*/  ENDCOLLECTIVE ;  /* 0x000000000000791b */ /* 0x007fe20003800000 */
.L_x_3091:
[----:B------:R-:W0:Y:S01]  /*31c70*/  S2R R20, SR_TID.X ;  /* 0x0000000000147919 */ /* 0x000e220000002100 */
[----:B------:R-:W-:Y:S01]  /*31c80*/  IMAD.MOV.U32 R13, RZ, RZ, R2 ;  /* 0x000000ffff0d7224 */ /* 0x000fe200078e0002 */
[----:B------:R-:W-:-:S07]  /*31c90*/  MOV R21, R14 ;  /* 0x0000000e00157202 */ /* 0x000fce0000000f00 */
[----:B0-----:R-:W-:Y:S05]  /*31ca0*/  WARPSYNC.COLLECTIVE R15, `(.L_x_3092) ;  /* 0x000000000f087348 */ /* 0x001fea0003c00000 */
[----:B------:R1:W2:Y:S02]  /*31cb0*/  SHFL.IDX P6, R14, R13, R12, R11 ;  /* 0x0000000c0d0e7389 */ /* 0x0002a400000c000b */
[----:B012---:R-:W-:Y:S01]  /*31cc0*/  ENDCOLLECTIVE ;  /* 0x000000000000791b */ /* 0x007fe20003800000 */
.L_x_3092:
[----:B------:R-:W-:-:S05]  /*31cd0*/  IMAD.SHL.U32 R20, R20, 0x10, RZ ;  /* 0x0000001014147824 */ /* 0x000fca00078e00ff */
[----:B------:R-:W-:Y:S02]  /*31ce0*/  LOP3.LUT R20, R20, 0x30, RZ, 0xc0, !PT ;  /* 0x0000003014147812 */ /* 0x000fe400078ec0ff */
[----:B------:R-:W-:-:S04]  /*31cf0*/  MOV R12, R14 ;  /* 0x0000000e000c7202 */ /* 0x000fc80000000f00 */
[----:B------:R-:W-:-:S05]  /*31d00*/  IADD3 R20, P0, R20, R12, RZ ;  /* 0x0000000c14147210 */ /* 0x000fca0007f1e0ff */
[----:B------:R-:W-:Y:S01]  /*31d10*/  IMAD.X R21, RZ, RZ, R21, P0 ;  /* 0x000000ffff157224 */ /* 0x000fe200000e0615 */
[----:B------:R-:W-:Y:S01]  /*31d20*/  ISETP.LT.OR P0, PT, R8, 0x21, P2 ;  /* 0x000000210800780c */ /* 0x000fe20001701670 */
[----:B------:R-:W-:Y:S01]  /*31d30*/  IMAD.MOV.U32 R13, RZ, RZ, R3 ;  /* 0x000000ffff0d7224 */ /* 0x000fe200078e0003 */
[----:B------:R-:W-:-:S11]  /*31d40*/  MOV R12, 0x2 ;  /* 0x00000002000c7802 */ /* 0x000fd60000000f00 */
[----:B------:R-:W-:Y:S05]  /*31d50*/  WARPSYNC.COLLECTIVE R15, `(.L_x_3093) ;  /* 0x000000000f087348 */ /* 0x000fea0003c00000 */
[----:B------:R0:W1:Y:S02]  /*31d60*/  SHFL.IDX P6, R14, R13, R12, R11 ;  /* 0x0000000c0d0e7389 */ /* 0x00006400000c000b */
[----:B01----:R-:W-:Y:S01]  /*31d70*/  ENDCOLLECTIVE ;  /* 0x000000000000791b */ /* 0x003fe20003800000 */
.L_x_3093:
[----:B------:R-:W-:Y:S01]  /*31d80*/  @!PT LDS RZ, [RZ] ;  /* 0x00000000fffff984 */ /* 0x000fe20000000800 */
[----:B------:R-:W-:Y:S01]  /*31d90*/  @!PT LDS RZ, [RZ] ;  /* 0x00000000fffff984 */ /* 0x000fe20000000800 */
[----:B------:R-:W-:Y:S01]  /*31da0*/  @!PT LDS RZ, [RZ] ;  /* 0x00000000fffff984 */ /* 0x000fe20000000800 */
[----:B------:R-:W-:Y:S01]  /*31db0*/  LDGSTS.E.BYPASS.LTC128B.128 [R4+0xb400], desc[UR52][R20.64], !P0 ;  /* 0x0b40000014047fae */ /* 0x000fe2000c101d74 */
[----:B------:R-:W-:-:S13]  /*31dc0*/  ISETP.LT.OR P0, PT, R8, 0x21, P1 ;  /* 0x000000210800780c */ /* 0x000fda0000f01670 */
[----:B------:R0:W-:Y:S01]  /*31dd0*/  LDGSTS.E.BYPASS.LTC128B.128 [R5+0xb400], desc[UR52][R20.64+0x40], !P0 ;  /* 0x0b40004014057fae */ /* 0x0001e2000c101d74 */
[----:B------:R-:W-:Y:S01]  /*31de0*/  IMAD.MOV.U32 R13, RZ, RZ, R2 ;  /* 0x000000ffff0d7224 */ /* 0x000fe200078e0002 */
[----:B0-----:R-:W0:Y:S01]  /*31df0*/  S2R R20, SR_TID.X ;  /* 0x0000000000147919 */ /* 0x001e220000002100 */
[----:B------:R-:W-:-:S07]  /*31e00*/  IMAD.MOV.U32 R21, RZ, RZ, R14 ;  /* 0x000000ffff157224 */ /* 0x000fce00078e000e */
[----:B0-----:R-:W-:Y:S05]  /*31e10*/  WARPSYNC.COLLECTIVE R15, `(.L_x_3094) ;  /* 0x000000000f087348 */ /* 0x001fea0003c00000 */
[----:B------:R1:W2:Y:S02]  /*31e20*/  SHFL.IDX P6, R14, R13, R12, R11 ;  /* 0x0000000c0d0e7389 */ /* 0x0002a400000c000b */
[----:B012---:R-:W-:Y:S01]  /*31e30*/  ENDCOLLECTIVE ;  /* 0x000000000000791b */ /* 0x007fe20003800000 */
.L_x_3094:
[----:B------:R-:W-:Y:S01]  /*31e40*/  IMAD.MOV.U32 R12, RZ, RZ, R14 ;  /* 0x000000ffff0c7224 */ /* 0x000fe200078e000e */
[----:B------:R-:W-:-:S04]  /*31e50*/  SHF.L.U32 R20, R20, 0x4, RZ ;  /* 0x0000000414147819 */ /* 0x000fc800000006ff */
[----:B------:R-:W-:-:S04]  /*31e60*/  LOP3.LUT R20, R20, 0x30, RZ, 0xc0, !PT ;  /* 0x0000003014147812 */ /* 0x000fc800078ec0ff */
[----:B------:R-:W-:-:S05]  /*31e70*/  IADD3 R20, P0, R20, R12, RZ ;  /* 0x0000000c14147210 */ /* 0x000fca0007f1e0ff */
[----:B------:R-:W-:Y:S01]  /*31e80*/  IMAD.X R21, RZ, RZ, R21, P0 ;  /* 0x000000ffff157224 */ /* 0x000fe200000e0615 */
        /* <DEDUP_REMOVED lines=8> */
[----:B------:R-:W-:Y:S01]  /*31f10*/  MOV R13, R3 ;  /* 0x00000003000d7202 */ /* 0x000fe20000000f00 */
[----:B------:R-:W-:-:S07]  /*31f20*/  IMAD.MOV.U32 R12, RZ, RZ, 0x3 ;  /* 0x00000003ff0c7424 */ /* 0x000fce00078e00ff */
[----:B0----5:R-:W-:Y:S05]  /*31f30*/  WARPSYNC.COLLECTIVE R15, `(.L_x_3095) ;  /* 0x000000000f087348 */ /* 0x021fea0003c00000 */
[----:B------:R1:W2:Y:S02]  /*31f40*/  SHFL.IDX P6, R14, R13, R12, R11 ;  /* 0x0000000c0d0e7389 */ /* 0x0002a400000c000b */
[----:B012--5:R-:W-:Y:S01]  /*31f50*/  ENDCOLLECTIVE ;  /* 0x000000000000791b */ /* 0x027fe20003800000 */
.L_x_3095:
[----:B------:R-:W0:Y:S01]  /*31f60*/  S2R R20, SR_TID.X ;  /* 0x0000000000147919 */ /* 0x000e220000002100 */
[----:B------:R-:W-:Y:S01]  /*31f70*/  MOV R13, R2 ;  /* 0x00000002000d7202 */ /* 0x000fe20000000f00 */
[----:B------:R-:W-:-:S07]  /*31f80*/  IMAD.MOV.U32 R3, RZ, RZ, R14 ;  /* 0x000000ffff037224 */ /* 0x000fce00078e000e */
[----:B0-----:R-:W-:Y:S05]  /*31f90*/  WARPSYNC.COLLECTIVE R15, `(.L_x_3096) ;  /* 0x000000000f087348 */ /* 0x001fea0003c00000 */
[----:B------:R1:W2:Y:S02]  /*31fa0*/  SHFL.IDX P6, R14, R13, R12, R11 ;  /* 0x0000000c0d0e7389 */ /* 0x0002a400000c000b */
[----:B012---:R-:W-:Y:S01]  /*31fb0*/  ENDCOLLECTIVE ;  /* 0x000000000000791b */ /* 0x007fe20003800000 */
.L_x_3096:
[----:B------:R-:W-:-:S05]  /*31fc0*/  IMAD.SHL.U32 R20, R20, 0x10, RZ ;  /* 0x0000001014147824 */ /* 0x000fca00078e00ff */
[----:B------:R-:W-:Y:S01]  /*31fd0*/  LOP3.LUT R20, R20, 0x30, RZ, 0xc0, !PT ;  /* 0x0000003014147812 */ /* 0x000fe200078ec0ff */
[----:B------:R-:W-:-:S05]  /*31fe0*/  IMAD.MOV.U32 R2, RZ, RZ, R14 ;  /* 0x000000ffff027224 */ /* 0x000fca00078e000e */
[----:B------:R-:W-:-:S04]  /*31ff0*/  IADD3 R2, P0, R20, R2, RZ ;  /* 0x0000000214027210 */ /* 0x000fc80007f1e0ff */
[----:B------:R-:W-:Y:S02]  /*32000*/  IADD3.X R3, RZ, R3, RZ, P0, !PT ;  /* 0x00000003ff037210 */ /* 0x000fe400007fe4ff */
[----:B------:R-:W-:Y:S01]  /*32010*/  ISETP.LT.OR P0, PT, R8, 0x61, P2 ;  /* 0x000000610800780c */ /* 0x000fe20001701670 */
[----:B------:R-:W-:Y:S02]  /*32020*/  IMAD.MOV.U32 R13, RZ, RZ, R25 ;  /* 0x000000ffff0d7224 */ /* 0x000fe400078e0019 */
[----:B------:R-:W-:-:S10]  /*32030*/  IMAD.MOV.U32 R12, RZ, RZ, RZ ;  /* 0x000000ffff0c7224 */ /* 0x000fd400078e00ff */
[----:B------:R-:W-:Y:S05]  /*32040*/  WARPSYNC.COLLECTIVE R15, `(.L_x_3097) ;  /* 0x000000000f087348 */ /* 0x000fea0003c00000 */
[----:B------:R0:W1:Y:S02]  /*32050*/  SHFL.IDX P6, R14, R13, R12, R11 ;  /* 0x0000000c0d0e7389 */ /* 0x00006400000c000b */
[----:B01----:R-:W-:Y:S01]  /*32060*/  ENDCOLLECTIVE ;  /* 0x000000000000791b */ /* 0x003fe20003800000 */
.L_x_3097:
[----:B------:R-:W-:Y:S01]  /*32070*/  @!PT LDS RZ, [RZ] ;  /* 0x00000000fffff984 */ /* 0x000fe20000000800 */
[----:B------:R-:W-:Y:S01]  /*32080*/  @!PT LDS RZ, [RZ] ;  /* 0x00000000fffff984 */ /* 0x000fe20000000800 */
[----:B------:R-:W-:Y:S01]  /*32090*/  @!PT LDS RZ, [RZ] ;  /* 0x00000000fffff984 */ /* 0x000fe20000000800 */
[----:B------:R-:W-:Y:S01]  /*320a0*/  LDGSTS.E.BYPASS.LTC128B.128 [R4+0xd400], desc[UR52][R2.64], !P0 ;  /* 0x0d40000002047fae */ /* 0x000fe2000c101d74 */
[----:B------:R-:W-:-:S13]  /*320b0*/  ISETP.LT.OR P0, PT, R8, 0x61, P1 ;  /* 0x000000610800780c */ /* 0x000fda0000f01670 */
[----:B------:R0:W-:Y:S01]  /*320c0*/  LDGSTS.E.BYPASS.LTC128B.128 [R5+0xd400], desc[UR52][R2.64+0x40], !P0 ;  /* 0x0d40004002057fae */ /* 0x0001e2000c101d74 */
[----:B------:R-:W-:Y:S01]  /*320d0*/  ISETP.GE.AND P0, PT, R8, 0x81, PT ;  /* 0x000000810800780c */ /* 0x000fe20003f06270 */
[----:B------:R-:W-:Y:S01]  /*320e0*/  IMAD.MOV.U32 R13, RZ, RZ, R26 ;  /* 0x000000ffff0d7224 */ /* 0x000fe200078e001a */
[----:B0-----:R-:W-:-:S11]  /*320f0*/  MOV R3, R14 ;  /* 0x0000000e00037202 */ /* 0x001fd60000000f00 */
[----:B------:R-:W-:Y:S05]  /*32100*/  WARPSYNC.COLLECTIVE R15, `(.L_x_3098) ;  /* 0x000000000f087348 */ /* 0x000fea0003c00000 */
[----:B------:R0:W1:Y:S02]  /*32110*/  SHFL.IDX P6, R14, R13, R12, R11 ;  /* 0x0000000c0d0e7389 */ /* 0x00006400000c000b */
[----:B01----:R-:W-:Y:S01]  /*32120*/  ENDCOLLECTIVE ;  /* 0x000000000000791b */ /* 0x003fe20003800000 */
.L_x_3098:
[C---:B------:R-:W-:Y:S02]  /*32130*/  ISETP.GE.AND P4, PT, R8.reuse, 0x21, PT ;  /* 0x000000210800780c */ /* 0x040fe40003f86270 */
[C---:B------:R-:W-:Y:S02]  /*32140*/  ISETP.GE.AND P3, PT, R8.reuse, 0x41, PT ;  /* 0x000000410800780c */ /* 0x040fe40003f66270 */
[----:B------:R-:W-:Y:S01]  /*32150*/  ISETP.GE.AND P2, PT, R8, 0x61, PT ;  /* 0x000000610800780c */ /* 0x000fe20003f46270 */
[----:B------:R-:W-:Y:S01]  /*32160*/  IMAD.MOV.U32 R2, RZ, RZ, R14 ;  /* 0x000000ffff027224 */ /* 0x000fe200078e000e */
[----:B------:R-:W-:-:S04]  /*32170*/  LOP3.LUT R21, R21, 0xffffff7f, RZ, 0xc0, !PT ;  /* 0xffffff7f15157812 */ /* 0x000fc800078ec0ff */
[----:B------:R-:W-:-:S05]  /*32180*/  @P0 LOP3.LUT R21, R21, 0x80, RZ, 0xfc, !PT ;  /* 0x0000008015150812 */ /* 0x000fca00078efcff */
[----:B------:R3:W-:Y:S01]  /*32190*/  STL [R1], R21 ;  /* 0x0000001501007387 */ /* 0x0007e20000100800 */
[----:B------:R-:W-:Y:S05]  /*321a0*/  BRA `(.L_x_3099) ;  /* 0xffffff8c00187947 */ /* 0x000fea000383ffff */
.L_x_2908:
[----:B-1----:R-:W2:Y:S02]  /*321b0*/  LDL R2, [R1+0x34] ;  /* 0x0000340001027983 */ /* 0x002ea40000100800 */
[----:B--2---:R1:W2:Y:S02]  /*321c0*/  SYNCS.PHASECHK.TRANS64.TRYWAIT P0, [R0+URZ+0x29840], R2 ;  /* 0x02984002000075a7 */ /* 0x0042a4000800017f */
[----:B--2---:R-:W-:Y:S05]  /*321d0*/  @!P0 NANOSLEEP.SYNCS 0x989680 ;  /* 0x009896800000895d */ /* 0x004fea0003900000 */
[----:B------:R-:W2:Y:S02]  /*321e0*/  @!P0 SYNCS.PHASECHK.TRANS64 P0, [R0+URZ+0x29840], R2 ;  /* 0x02984002000085a7 */ /* 0x000ea4000800007f */
[----:B--2---:R-:W-:Y:S05]  /*321f0*/  @!P0 BRA `(.L_x_2908) ;  /* 0xfffffffc00ec8947 */ /* 0x004fea000383ffff */
[----:B------:R-:W-:Y:S05]  /*32200*/  BRA `(.L_x_3100) ;  /* 0xffffff8c00887947 */ /* 0x000fea000383ffff */
.L_x_2909:
[----:B------:R-:W-:Y:S01]  /*32210*/  BSSY B0, `(.L_x_3101) ;  /* 0x0000008000007945 */ /* 0x000fe20003800000 */
[----:B------:R-:W-:Y:S01]  /*32220*/  MOV R13, R6 ;  /* 0x00000006000d7202 */ /* 0x000fe20000000f00 */
[----:B------:R-:W-:Y:S01]  /*32230*/  IMAD.MOV.U32 R12, RZ, RZ, RZ ;  /* 0x000000ffff0c7224 */ /* 0x000fe200078e00ff */
[----:B------:R-:W-:Y:S01]  /*32240*/  MOV R15, 0xffffffff ;  /* 0xffffffff000f7802 */ /* 0x000fe20000000f00 */
[----:B------:R-:W-:-:S07]  /*32250*/  IMAD.MOV.U32 R11, RZ, RZ, 0x1c1f ;  /* 0x00001c1fff0b7424 */ /* 0x000fce00078e00ff */
[----:B0----5:R-:W-:Y:S05]  /*32260*/  WARPSYNC.COLLECTIVE R15, `(.L_x_3102) ;  /* 0x000000000f087348 */ /* 0x021fea0003c00000 */
[----:B------:R1:W2:Y:S02]  /*32270*/  SHFL.IDX P6, R14, R13, R12, R11 ;  /* 0x0000000c0d0e7389 */ /* 0x0002a400000c000b */
[----:B012--5:R-:W-:Y:S01]  /*32280*/  ENDCOLLECTIVE ;  /* 0x000000000000791b */ /* 0x027fe20003800000 */
.L_x_3102:
[----:B------:R-:W-:Y:S05]  /*32290*/  BSYNC B0 ;  /* 0x0000000000007941 */ /* 0x000fea0003800000 */
.L_x_3101:
[----:B------:R-:W0:Y:S01]  /*322a0*/  S2R R9, SR_TID.X ;  /* 0x0000000000097919 */ /* 0x000e220000002100 */
[----:B------:R-:W-:Y:S01]  /*322b0*/  IMAD.MOV.U32 R13, RZ, RZ, R5 ;  /* 0x000000ffff0d7224 */ /* 0x000fe200078e0005 */
[----:B------:R-:W-:Y:S01]  /*322c0*/  MOV R12, RZ ;  /* 0x000000ff000c7202 */ /* 0x000fe20000000f00 */
[----:B------:R-:W-:Y:S01]  /*322d0*/  IMAD.MOV.U32 R11, RZ, RZ, 0x1c1f ;  /* 0x00001c1fff0b7424 */ /* 0x000fe200078e00ff */
[----:B------:R-:W-:Y:S01]  /*322e0*/  LOP3.LUT P1, RZ, R20, 0x4, RZ, 0xc0, !PT ;  /* 0x0000000414ff7812 */ /* 0x000fe2000782c0ff */
[----:B------:R-:W-:Y:S02]  /*322f0*/  IMAD.MOV.U32 R15, RZ, RZ, -0x1 ;  /* 0xffffffffff0f7424 */ /* 0x000fe400078e00ff */
[----:B------:R-:W-:Y:S02]  /*32300*/  IMAD.MOV.U32 R2, RZ, RZ, R14 ;  /* 0x000000ffff027224 */ /* 0x000fe400078e000e */
[----:B------:R-:W-:-:S08]  /*32310*/  @P4 IMAD.IADD R21, R22, 0x1, R4 ;  /* 0x0000000116154824 */ /* 0x000fd000078e0204 */
[----:B0-----:R-:W-:Y:S05]  /*32320*/  WARPSYNC.COLLECTIVE R15, `(.L_x_3103) ;  /* 0x000000000f087348 */ /* 0x001fea0003c00000 */
[----:B------:R1:W2:Y:S02]  /*32330*/  SHFL.IDX P6, R14, R13, R12, R11 ;  /* 0x0000000c0d0e7389 */ /* 0x0002a400000c000b */
[----:B012---:R-:W-:Y:S01]  /*32340*/  ENDCOLLECTIVE ;  /* 0x000000000000791b */ /* 0x007fe20003800000 */
.L_x_3103:
[----:B------:R-:W-:Y:S02]  /*32350*/  IMAD.MOV.U32 R13, RZ, RZ, R6 ;  /* 0x000000ffff0d7224 */ /* 0x000fe400078e0006 */
[----:B------:R-:W-:Y:S01]  /*32360*/  IMAD.MOV.U32 R12, RZ, RZ, 0x1 ;  /* 0x00000001ff0c7424 */ /* 0x000fe200078e00ff */
[----:B------:R-:W-:Y:S01]  /*32370*/  SHF.L.U32 R25, R9, 0x4, RZ ;  /* 0x0000000409197819 */ /* 0x000fe200000006ff */
[----:B------:R-:W-:Y:S01]  /*32380*/  IMAD.MOV.U32 R3, RZ, RZ, R14 ;  /* 0x000000ffff037224 */ /* 0x000fe200078e000e */
[----:B------:R-:W-:Y:S02]  /*32390*/  LOP3.LUT P6, RZ, R20, 0x8, RZ, 0xc0, !PT ;  /* 0x0000000814ff7812 */ /* 0x000fe400078cc0ff */
[----:B------:R-:W-:Y:S02]  /*323a0*/  LOP3.LUT R25, R25, 0x30, RZ, 0xc0, !PT ;  /* 0x0000003019197812 */ /* 0x000fe400078ec0ff */
[----:B------:R-:W-:Y:S02]  /*323b0*/  @P5 IADD3 R9, R22, R4, RZ ;  /* 0x0000000416095210 */ /* 0x000fe40007ffe0ff */
        /* <DEDUP_REMOVED lines=14> */
.L_x_3104:
[----:B------:R-:W-:Y:S01]  /*324a0*/  @!PT LDS RZ, [RZ] ;  /* 0x00000000fffff984 */ /* 0x000fe20000000800 */
[----:B------:R-:W-:Y:S01]  /*324b0*/  @!PT LDS RZ, [RZ] ;  /* 0x00000000fffff984 */ /* 0x000fe20000000800 */
[----:B------:R-:W-:Y:S01]  /*324c0*/  @!PT LDS RZ, [RZ] ;  /* 0x00000000fffff984 */ /* 0x000fe20000000800 */
[----:B------:R0:W-:Y:S01]  /*324d0*/  @P5 LDGSTS.E.BYPASS.LTC128B.128 [R9+0x1f400], desc[UR52][R2.64+0x80], !P1 ;  /* 0x1f40008002095fae */ /* 0x0001e2000c901d74 */
[----:B------:R-:W-:Y:S01]  /*324e0*/  LOP3.LUT P5, RZ, R20, 0x8, RZ, 0xc0, !PT ;  /* 0x0000000814ff7812 */ /* 0x000fe200078ac0ff */
[----:B------:R-:W-:Y:S02]  /*324f0*/  IMAD.MOV.U32 R13, RZ, RZ, R5 ;  /* 0x000000ffff0d7224 */ /* 0x000fe400078e0005 */
[----:B0-----:R-:W-:Y:S01]  /*32500*/  @P3 IMAD.IADD R9, R22, 0x1, R4 ;  /* 0x0000000116093824 */ /* 0x001fe200078e0204 */
[----:B------:R-:W-:-:S09]  /*32510*/  MOV R2, R14 ;  /* 0x0000000e00027202 */ /* 0x000fd20000000f00 */
[----:B------:R-:W-:Y:S05]  /*32520*/  WARPSYNC.COLLECTIVE R15, `(.L_x_3105) ;  /* 0x000000000f087348 */ /* 0x000fea0003c00000 */
[----:B------:R0:W1:Y:S02]  /*32530*/  SHFL.IDX P6, R14, R13, R12, R11 ;  /* 0x0000000c0d0e7389 */ /* 0x00006400000c000b */
[----:B01----:R-:W-:Y:S01]  /*32540*/  ENDCOLLECTIVE ;  /* 0x000000000000791b */ /* 0x003fe20003800000 */
.L_x_3105:
[----:B------:R-:W-:Y:S01]  /*32550*/  IMAD.MOV.U32 R13, RZ, RZ, R6 ;  /* 0x000000ffff0d7224 */ /* 0x000fe200078e0006 */
[----:B------:R-:W-:Y:S01]  /*32560*/  MOV R12, 0x2 ;  /* 0x00000002000c7802 */ /* 0x000fe20000000f00 */
[----:B------:R-:W-:Y:S01]  /*32570*/  IMAD.MOV.U32 R3, RZ, RZ, R14 ;  /* 0x000000ffff037224 */ /* 0x000fe200078e000e */
[----:B------:R-:W-:-:S04]  /*32580*/  LOP3.LUT P6, RZ, R20, 0x10, RZ, 0xc0, !PT ;  /* 0x0000001014ff7812 */ /* 0x000fc800078cc0ff */
[----:B------:R-:W-:-:S04]  /*32590*/  @P4 IADD3 R3, P0, R25, R3, RZ ;  /* 0x0000000319034210 */ /* 0x000fc80007f1e0ff */
[----:B------:R-:W-:-:S04]  /*325a0*/  @P4 IADD3.X R2, RZ, R2, RZ, P0, !PT ;  /* 0x00000002ff024210 */ /* 0x000fc800007fe4ff */
        /* <DEDUP_REMOVED lines=10> */
.L_x_3106:
[----:B------:R-:W-:Y:S01]  /*32650*/  @!PT LDS RZ, [RZ] ;  /* 0x00000000fffff984 */ /* 0x000fe20000000800 */
[----:B------:R-:W-:Y:S01]  /*32660*/  @!PT LDS RZ, [RZ] ;  /* 0x00000000fffff984 */ /* 0x000fe20000000800 */
[----:B------:R-:W-:Y:S01]  /*32670*/  @!PT LDS RZ, [RZ] ;  /* 0x00000000fffff984 */ /* 0x000fe20000000800 */
[----:B------:R-:W-:Y:S04]  /*32680*/  @P4 LDGSTS.E.BYPASS.LTC128B.128 [R21+0x1d400], desc[UR52][R2.64+0x40], !P5 ;  /* 0x1d40004002154fae */ /* 0x000fe8000e901d74 */
        /* <DEDUP_REMOVED lines=8> */
.L_x_3107:
[----:B------:R-:W-:Y:S01]  /*32710*/  MOV R13, R6 ;  /* 0x00000006000d7202 */ /* 0x000fe20000000f00 */
[----:B------:R-:W-:Y:S01]  /*32720*/  IMAD.MOV.U32 R12, RZ, RZ, 0x3 ;  /* 0x00000003ff0c7424 */ /* 0x000fe200078e00ff */
[----:B------:R-:W-:-:S07]  /*32730*/  MOV R3, R14 ;  /* 0x0000000e00037202 */ /* 0x000fce0000000f00 */
[----:B------:R-:W-:Y:S05]  /*32740*/  WARPSYNC.COLLECTIVE R15, `(.L_x_3108) ;  /* 0x000000000f087348 */ /* 0x000fea0003c00000 */
[----:B------:R0:W1:Y:S02]  /*32750*/  SHFL.IDX P6, R14, R13, R12, R11 ;  /* 0x0000000c0d0e7389 */ /* 0x00006400000c000b */
[----:B01----:R-:W-:Y:S01]  /*32760*/  ENDCOLLECTIVE ;  /* 0x000000000000791b */ /* 0x003fe20003800000 */
.L_x_3108:
[----:B------:R-:W-:-:S05]  /*32770*/  @P3 IADD3 R3, P0, R25, R3, RZ ;  /* 0x0000000319033210 */ /* 0x000fca0007f1e0ff */
[----:B------:R-:W-:-:S05]  /*32780*/  @P3 IMAD.X R2, RZ, RZ, R2, P0 ;  /* 0x000000ffff023224 */ /* 0x000fca00000e0602 */
[-C--:B------:R-:W-:Y:S02]  /*32790*/  @P3 LOP3.LUT R3, R3, R2.reuse, RZ, 0x3c, !PT ;  /* 0x0000000203033212 */ /* 0x080fe400078e3cff */
[----:B------:R-:W-:Y:S02]  /*327a0*/  MOV R13, R5 ;  /* 0x00000005000d7202 */ /* 0x000fe40000000f00 */
[----:B------:R-:W-:-:S04]  /*327b0*/  @P3 LOP3.LUT R2, R3, R2, RZ, 0x3c, !PT ;  /* 0x0000000203023212 */ /* 0x000fc800078e3cff */
[----:B------:R-:W-:Y:S01]  /*327c0*/  @P3 LOP3.LUT R3, R3, R2, RZ, 0x3c, !PT ;  /* 0x0000000203033212 */ /* 0x000fe200078e3cff */
[----:B------:R-:W-:-:S04]  /*327d0*/  IMAD.MOV.U32 R6, RZ, RZ, R14 ;  /* 0x000000ffff067224 */ /* 0x000fc800078e000e */
[----:B------:R-:W-:Y:S01]  /*327e0*/  @!PT LDS RZ, [RZ] ;  /* 0x00000000fffff984 */ /* 0x000fe20000000800 */
[----:B------:R-:W-:Y:S01]  /*327f0*/  @!PT LDS RZ, [RZ] ;  /* 0x00000000fffff984 */ /* 0x000fe20000000800 */
[----:B------:R-:W-:Y:S01]  /*32800*/  @!PT LDS RZ, [RZ] ;  /* 0x00000000fffff984 */ /* 0x000fe20000000800 */
[----:B------:R0:W-:Y:S03]  /*32810*/  @P3 LDGSTS.E.BYPASS.LTC128B.128 [R9+0x1b400], desc[UR52][R2.64], !P4 ;  /* 0x1b40000002093fae */ /* 0x0001e6000e101d74 */
[----:B0-----:R-:W-:Y:S05]  /*32820*/  WARPSYNC.COLLECTIVE R15, `(.L_x_3109) ;  /* 0x000000000f087348 */ /* 0x001fea0003c00000 */
[----:B------:R1:W2:Y:S02]  /*32830*/  SHFL.IDX P6, R14, R13, R12, R11 ;  /* 0x0000000c0d0e7389 */ /* 0x0002a400000c000b */
[----:B012---:R-:W-:Y:S01]  /*32840*/  ENDCOLLECTIVE ;  /* 0x000000000000791b */ /* 0x007fe20003800000 */
.L_x_3109:
[----:B------:R-:W-:Y:S01]  /*32850*/  @!PT LDS RZ, [RZ] ;  /* 0x00000000fffff984 */ /* 0x000fe20000000800 */
[----:B------:R-:W-:Y:S01]  /*32860*/  @!PT LDS RZ, [RZ] ;  /* 0x00000000fffff984 */ /* 0x000fe20000000800 */
[----:B------:R-:W-:Y:S01]  /*32870*/  @!PT LDS RZ, [RZ] ;  /* 0x00000000fffff984 */ /* 0x000fe20000000800 */
[----:B------:R-:W-:Y:S04]  /*32880*/  @P3 LDGSTS.E.BYPASS.LTC128B.128 [R9+0x1dc00], desc[UR52][R2.64+0x40], !P5 ;  /* 0x1dc0004002093fae */ /* 0x000fe8000e901d74 */
[----:B------:R0:W-:Y:S01]  /*32890*/  @P3 LDGSTS.E.BYPASS.LTC128B.128 [R9+0x20400], desc[UR52][R2.64+0x80], !P1 ;  /* 0x2040008002093fae */ /* 0x0001e2000c901d74 */
[----:B------:R-:W-:Y:S02]  /*328a0*/  IMAD.MOV.U32 R13, RZ, RZ, R7 ;  /* 0x000000ffff0d7224 */ /* 0x000fe400078e0007 */
[----:B------:R-:W-:Y:S02]  /*328b0*/  IMAD.MOV.U32 R12, RZ, RZ, RZ ;  /* 0x000000ffff0c7224 */ /* 0x000fe400078e00ff */
[----:B0-----:R-:W-:-:S07]  /*328c0*/  IMAD.MOV.U32 R2, RZ, RZ, R14 ;  /* 0x000000ffff027224 */ /* 0x001fce00078e000e */
[----:B------:R-:W-:Y:S05]  /*328d0*/  WARPSYNC.COLLECTIVE R15, `(.L_x_3110) ;  /* 0x000000000f087348 */ /* 0x000fea0003c00000 */
[----:B------:R0:W1:Y:S02]  /*328e0*/  SHFL.IDX P6, R14, R13, R12, R11 ;  /* 0x0000000c0d0e7389 */ /* 0x00006400000c000b */
[----:B01----:R-:W-:Y:S01]  /*328f0*/  ENDCOLLECTIVE ;  /* 0x000000000000791b */ /* 0x003fe20003800000 */
.L_x_3110:
[----:B------:R-:W-:-:S05]  /*32900*/  @P2 IADD3 R2, P0, R25, R2, RZ ;  /* 0x0000000219022210 */ /* 0x000fca0007f1e0ff */
[----:B------:R-:W-:-:S05]  /*32910*/  @P2 IMAD.X R3, RZ, RZ, R6, P0 ;  /* 0x000000ffff032224 */ /* 0x000fca00000e0606 */
[----:B------:R-:W-:Y:S01]  /*32920*/  @!PT LDS RZ, [RZ] ;  /* 0x00000000fffff984 */ /* 0x000fe20000000800 */
[----:B------:R-:W-:Y:S01]  /*32930*/  @!PT LDS RZ, [RZ] ;  /* 0x00000000fffff984 */ /* 0x000fe20000000800 */
[----:B------:R-:W-:Y:S01]  /*32940*/  @!PT LDS RZ, [RZ] ;  /* 0x00000000fffff984 */ /* 0x000fe20000000800 */
[----:B------:R-:W-:Y:S01]  /*32950*/  @P2 LDGSTS.E.BYPASS.LTC128B.128 [R21+0x1bc00], desc[UR52][R2.64], !P4 ;  /* 0x1bc0000002152fae */ /* 0x000fe2000e101d74 */
[----:B------:R-:W-:-:S03]  /*32960*/  IMAD.MOV.U32 R13, RZ, RZ, R8 ;  /* 0x000000ffff0d7224 */ /* 0x000fc600078e0008 */
[----:B------:R-:W-:Y:S04]  /*32970*/  @P2 LDGSTS.E.BYPASS.LTC128B.128 [R21+0x1e400], desc[UR52][R2.64+0x40], !P5 ;  /* 0x1e40004002152fae */ /* 0x000fe8000e901d74 */
[----:B------:R0:W-:Y:S02]  /*32980*/  @P2 LDGSTS.E.BYPASS.LTC128B.128 [R21+0x20c00], desc[UR52][R2.64+0x80], !P1 ;  /* 0x20c0008002152fae */ /* 0x0001e4000c901d74 */
[----:B0-----:R-:W-:-:S07]  /*32990*/  MOV R3, R14 ;  /* 0x0000000e00037202 */ /* 0x001fce0000000f00 */
[----:B------:R-:W-:Y:S05]  /*329a0*/  WARPSYNC.COLLECTIVE R15, `(.L_x_3111) ;  /* 0x000000000f087348 */ /* 0x000fea0003c00000 */
[----:B------:R0:W1:Y:S02]  /*329b0*/  SHFL.IDX P6, R14, R13, R12, R11 ;  /* 0x0000000c0d0e7389 */ /* 0x00006400000c000b */
[----:B01----:R-:W-:Y:S01]  /*329c0*/  ENDCOLLECTIVE ;  /* 0x000000000000791b */ /* 0x003fe20003800000 */
.L_x_3111:
[----:B------:R-:W-:Y:S01]  /*329d0*/  IMAD.MOV.U32 R2, RZ, RZ, R14 ;  /* 0x000000ffff027224 */ /* 0x000fe200078e000e */
[----:B------:R-:W-:Y:S06]  /*329e0*/  BRA `(.L_x_3112) ;  /* 0xffffff8800f07947 */ /* 0x000fec000383ffff */
.L_x_2916:
[----:B------:R-:W-:Y:S01]  /*329f0*/  MOV R13, R0 ;  /* 0x00000000000d7202 */ /* 0x000fe20000000f00 */
[----:B------:R-:W-:Y:S01]  /*32a00*/  IMAD.MOV.U32 R12, RZ, RZ, RZ ;  /* 0x000000ffff0c7224 */ /* 0x000fe200078e00ff */
[----:B------:R-:W-:Y:S01]  /*32a10*/  MOV R15, 0xffffffff ;  /* 0xffffffff000f7802 */ /* 0x000fe20000000f00 */
[----:B------:R-:W-:Y:S02]  /*32a20*/  IMAD.MOV.U32 R11, RZ, RZ, 0x1c1f ;  /* 0x00001c1fff0b7424 */ /* 0x000fe400078e00ff */
[----:B------:R-:W-:Y:S02]  /*32a30*/  IMAD R5, R30, R7, RZ ;  /* 0x000000071e057224 */ /* 0x000fe400078e02ff */
[----:B------:R-:W-:-:S07]  /*32a40*/  IMAD R17, R17, 0x80, R9 ;  /* 0x0000008011117824 */ /* 0x000fce00078e0209 */
[----:B-----5:R-:W-:Y:S05]  /*32a50*/  WARPSYNC.COLLECTIVE R15, `(.L_x_3113) ;  /* 0x000000000f087348 */ /* 0x020fea0003c00000 */
[----:B------:R0:W1:Y:S02]  /*32a60*/  SHFL.IDX P6, R14, R13, R12, R11 ;  /* 0x0000000c0d0e7389 */ /* 0x00006400000c000b */
[----:B01---5:R-:W-:Y:S01]  /*32a70*/  ENDCOLLECTIVE ;  /* 0x000000000000791b */ /* 0x023fe20003800000 */
.L_x_3113:
[C---:B------:R-:W-:Y:S02]  /*32a80*/  ISETP.GE.AND P0, PT, R17.reuse, R5, PT ;  /* 0x000000051100720c */ /* 0x040fe40003f06270 */
[----:B------:R-:W-:Y:S01]  /*32a90*/  IADD3 R6, R17, 0x20, RZ ;  /* 0x0000002011067810 */ /* 0x000fe20007ffe0ff */
[----:B------:R-:W-:Y:S02]  /*32aa0*/  IMAD.MOV.U32 R13, RZ, RZ, R4 ;  /* 0x000000ffff0d7224 */ /* 0x000fe400078e0004 */
[----:B------:R-:W-:-:S08]  /*32ab0*/  IMAD.MOV.U32 R2, RZ, RZ, R14 ;  /* 0x000000ffff027224 */ /* 0x000fd000078e000e */
[----:B------:R-:W-:Y:S05]  /*32ac0*/  WARPSYNC.COLLECTIVE R15, `(.L_x_3114) ;  /* 0x000000000f087348 */ /* 0x000fea0003c00000 */
[----:B------:R0:W1:Y:S02]  /*32ad0*/  SHFL.IDX P6, R14, R13, R12, R11 ;  /* 0x0000000c0d0e7389 */ /* 0x00006400000c000b */
[----:B01----:R-:W-:Y:S01]  /*32ae0*/  ENDCOLLECTIVE ;  /* 0x000000000000791b */ /* 0x003fe20003800000 */
.L_x_3114:
[----:B------:R-:W-:Y:S02]  /*32af0*/  IMAD.MOV.U32 R13, RZ, RZ, R0 ;  /* 0x000000ffff0d7224 */ /* 0x000fe400078e0000 */
[----:B------:R-:W-:Y:S01]  /*32b00*/  IMAD.MOV.U32 R12, RZ, RZ, 0x1 ;  /* 0x00000001ff0c7424 */ /* 0x000fe200078e00ff */
[----:B------:R-:W-:-:S07]  /*32b10*/  MOV R3, R14 ;  /* 0x0000000e00037202 */ /* 0x000fce0000000f00 */
[----:B------:R-:W-:Y:S05]  /*32b20*/  WARPSYNC.COLLECTIVE R15, `(.L_x_3115) ;  /* 0x000000000f087348 */ /* 0x000fea0003c00000 */
[----:B------:R0:W1:Y:S02]  /*32b30*/  SHFL.IDX P6, R14, R13, R12, R11 ;  /* 0x0000000c0d0e7389 */ /* 0x00006400000c000b */
[----:B01----:R-:W-:Y:S01]  /*32b40*/  ENDCOLLECTIVE ;  /* 0x000000000000791b */ /* 0x003fe20003800000 */
.L_x_3115:
        /* <DEDUP_REMOVED lines=17> */
.L_x_3116:
[----:B------:R-:W-:Y:S01]  /*32c60*/  IMAD.MOV.U32 R13, RZ, RZ, R0 ;  /* 0x000000ffff0d7224 */ /* 0x000fe200078e0000 */
[----:B------:R-:W-:Y:S01]  /*32c70*/  MOV R12, 0x2 ;  /* 0x00000002000c7802 */ /* 0x000fe20000000f00 */
[----:B------:R-:W-:-:S07]  /*32c80*/  IMAD.MOV.U32 R3, RZ, RZ, R14 ;  /* 0x000000ffff037224 */ /* 0x000fce00078e000e */
[----:B------:R-:W-:Y:S05]  /*32c90*/  WARPSYNC.COLLECTIVE R15, `(.L_x_3117) ;  /* 0x000000000f087348 */ /* 0x000fea0003c00000 */
[----:B------:R0:W1:Y:S02]  /*32ca0*/  SHFL.IDX P6, R14, R13, R12, R11 ;  /* 0x0000000c0d0e7389 */ /* 0x00006400000c000b */
[----:B01----:R-:W-:Y:S01]  /*32cb0*/  ENDCOLLECTIVE ;  /* 0x000000000000791b */ /* 0x003fe20003800000 */
.L_x_3117:
        /* <DEDUP_REMOVED lines=18> */
.L_x_3118:
[----:B------:R-:W-:Y:S01]  /*32de0*/  IMAD.MOV.U32 R13, RZ, RZ, R0 ;  /* 0x000000ffff0d7224 */ /* 0x000fe200078e0000 */
[----:B------:R-:W-:Y:S02]  /*32df0*/  MOV R12, 0x3 ;  /* 0x00000003000c7802 */ /* 0x000fe40000000f00 */
[----:B------:R-:W-:-:S07]  /*32e00*/  MOV R3, R14 ;  /* 0x0000000e00037202 */ /* 0x000fce0000000f00 */
[----:B------:R-:W-:Y:S05]  /*32e10*/  WARPSYNC.COLLECTIVE R15, `(.L_x_3119) ;  /* 0x000000000f087348 */ /* 0x000fea0003c00000 */
[----:B------:R0:W1:Y:S02]  /*32e20*/  SHFL.IDX P6, R14, R13, R12, R11 ;  /* 0x0000000c0d0e7389 */ /* 0x00006400000c000b */
[----:B01----:R-:W-:Y:S01]  /*32e30*/  ENDCOLLECTIVE ;  /* 0x000000000000791b */ /* 0x003fe20003800000 */
.L_x_3119:
        /* <DEDUP_REMOVED lines=10> */
[----:B------:R0:W-:Y:S03]  /*32ee0*/  @!P0 LDGSTS.E.BYPASS.LTC128B.128 [R8+0x15400], desc[UR52][R2.64], !P3 ;  /* 0x1540000002088fae */ /* 0x0001e6000d901d74 */
[----:B0-----:R-:W-:Y:S05]  /*32ef0*/  WARPSYNC.COLLECTIVE R15, `(.L_x_3120) ;  /* 0x000000000f087348 */ /* 0x001fea0003c00000 */
[----:B------:R1:W2:Y:S02]  /*32f00*/  SHFL.IDX P6, R14, R13, R12, R11 ;  /* 0x0000000c0d0e7389 */ /* 0x0002a400000c000b */
[----:B012---:R-:W-:Y:S01]  /*32f10*/  ENDCOLLECTIVE ;  /* 0x000000000000791b */ /* 0x007fe20003800000 */
.L_x_3120:
[----:B------:R-:W-:Y:S01]  /*32f20*/  @!PT LDS RZ, [RZ] ;  /* 0x00000000fffff984 */ /* 0x000fe20000000800 */
[----:B------:R-:W-:Y:S01]  /*32f30*/  @!PT LDS RZ, [RZ] ;  /* 0x00000000fffff984 */ /* 0x000fe20000000800 */
[----:B------:R-:W-:Y:S01]  /*32f40*/  @!PT LDS RZ, [RZ] ;  /* 0x00000000fffff984 */ /* 0x000fe20000000800 */
[----:B------:R-:W-:Y:S04]  /*32f50*/  @!P0 LDGSTS.E.BYPASS.LTC128B.128 [R8+0x17400], desc[UR52][R2.64+0x40], !P2 ;  /* 0x1740004002088fae */ /* 0x000fe8000d101d74 */
[----:B------:R0:W-:Y:S02]  /*32f60*/  @!P0 LDGSTS.E.BYPASS.LTC128B.128 [R8+0x19400], desc[UR52][R2.64+0x80], !P1 ;  /* 0x1940008002088fae */ /* 0x0001e4000c901d74 */
[----:B0-----:R-:W-:Y:S01]  /*32f70*/  MOV R2, R14 ;  /* 0x0000000e00027202 */ /* 0x001fe20000000f00 */
[----:B------:R-:W-:Y:S06]  /*32f80*/  BRA `(.L_x_3121) ;  /* 0xffffff90001c7947 */ /* 0x000fec000383ffff */
.L_x_2921:
[----:B-1----:R1:W2:Y:S02]  /*32f90*/  SYNCS.PHASECHK.TRANS64.TRYWAIT P0, [R22+URZ+0x29820], R3 ;  /* 0x02982003160075a7 */ /* 0x0022a4000800017f */
[----:B--2---:R-:W-:Y:S05]  /*32fa0*/  @!P0 NANOSLEEP.SYNCS 0x989680 ;  /* 0x009896800000895d */ /* 0x004fea0003900000 */
[----:B------:R-:W2:Y:S02]  /*32fb0*/  @!P0 SYNCS.PHASECHK.TRANS64 P0, [R22+URZ+0x29820], R3 ;  /* 0x02982003160085a7 */ /* 0x000ea4000800007f */
[----:B--2---:R-:W-:Y:S05]  /*32fc0*/  @!P0 BRA `(.L_x_2921) ;  /* 0xfffffffc00f08947 */ /* 0x004fea000383ffff */
[----:B------:R-:W-:Y:S05]  /*32fd0*/  BRA `(.L_x_3122) ;  /* 0xffffff90008c7947 */ /* 0x000fea000383ffff */
.L_x_2925:
[----:B0-----:R0:W1:Y:S02]  /*32fe0*/  SYNCS.PHASECHK.TRANS64.TRYWAIT P0, [R0+URZ+0x29880], R31 ;  /* 0x0298801f000075a7 */ /* 0x001064000800017f */
[----:B-1----:R-:W-:Y:S05]  /*32ff0*/  @!P0 NANOSLEEP.SYNCS 0x989680 ;  /* 0x009896800000895d */ /* 0x002fea0003900000 */
[----:B------:R-:W1:Y:S02]  /*33000*/  @!P0 SYNCS.PHASECHK.TRANS64 P0, [R0+URZ+0x29880], R31 ;  /* 0x0298801f000085a7 */ /* 0x000e64000800007f */
[----:B-1----:R-:W-:Y:S05]  /*33010*/  @!P0 BRA `(.L_x_2925) ;  /* 0xfffffffc00f08947 */ /* 0x002fea000383ffff */
[----:B------:R-:W-:Y:S05]  /*33020*/  BRA `(.L_x_3123) ;  /* 0xffffff9400ac7947 */ /* 0x000fea000383ffff */
.L_x_2926:
[----:B------:R-:W-:Y:S01]  /*33030*/  BSSY B0, `(.L_x_3124) ;  /* 0x0000008000007945 */ /* 0x000fe20003800000 */
[----:B------:R-:W-:Y:S01]  /*33040*/  IMAD.MOV.U32 R13, RZ, RZ, R9 ;  /* 0x000000ffff0d7224 */ /* 0x000fe200078e0009 */
[----:B------:R-:W-:Y:S01]  /*33050*/  MOV R11, 0x1c1f ;  /* 0x00001c1f000b7802 */ /* 0x000fe20000000f00 */
[----:B------:R-:W-:Y:S02]  /*33060*/  IMAD.MOV.U32 R12, RZ, RZ, RZ ;  /* 0x000000ffff0c7224 */ /* 0x000fe400078e00ff */
[----:B------:R-:W-:-:S07]  /*33070*/  IMAD.MOV.U32 R15, RZ, RZ, -0x1 ;  /* 0xffffffffff0f7424 */ /* 0x000fce00078e00ff */
[----:B0-----:R-:W-:Y:S05]  /*33080*/  WARPSYNC.COLLECTIVE R15, `(.L_x_3125) ;  /* 0x000000000f087348 */ /* 0x001fea0003c00000 */
[----:B------:R1:W2:Y:S02]  /*33090*/  SHFL.IDX P6, R14, R13, R12, R11 ;  /* 0x0000000c0d0e7389 */ /* 0x0002a400000c000b */
[----:B012---:R-:W-:Y:S01]  /*330a0*/  ENDCOLLECTIVE ;  /* 0x000000000000791b */ /* 0x007fe20003800000 */
.L_x_3125:
[----:B------:R-:W-:Y:S05]  /*330b0*/  BSYNC B0 ;  /* 0x0000000000007941 */ /* 0x000fea0003800000 */
.L_x_3124:
[----:B------:R0:W5:Y:S01]  /*330c0*/  LDL R17, [R1+0x4] ;  /* 0x0000040001117983 */ /* 0x0001620000100800 */
[----:B------:R-:W-:Y:S01]  /*330d0*/  MOV R13, R7 ;  /* 0x00000007000d7202 */ /* 0x000fe20000000f00 */
[----:B------:R-:W-:Y:S01]  /*330e0*/  IMAD.MOV.U32 R12, RZ, RZ, RZ ;  /* 0x000000ffff0c7224 */ /* 0x000fe200078e00ff */
[----:B------:R-:W-:Y:S01]  /*330f0*/  MOV R15, 0xffffffff ;  /* 0xffffffff000f7802 */ /* 0x000fe20000000f00 */
[----:B------:R-:W1:Y:S01]  /*33100*/  S2R R2, SR_TID.X ;  /* 0x0000000000027919 */ /* 0x000e620000002100 */
[----:B------:R-:W-:Y:S01]  /*33110*/  IMAD.MOV.U32 R11, RZ, RZ, 0x1c1f ;  /* 0x00001c1fff0b7424 */ /* 0x000fe200078e00ff */
[----:B------:R-:W-:Y:S01]  /*33120*/  IADD3 R10, R22, R10, R37 ;  /* 0x0000000a160a7210 */ /* 0x000fe20007ffe025 */
[----:B------:R-:W-:-:S07]  /*33130*/  IMAD.MOV.U32 R3, RZ, RZ, R14 ;  /* 0x000000ffff037224 */ /* 0x000fce00078e000e */
[----:B01---5:R-:W-:Y:S05]  /*33140*/  WARPSYNC.COLLECTIVE R15, `(.L_x_3126) ;  /* 0x000000000f087348 */ /* 0x023fea0003c00000 */
[----:B------:R2:W3:Y:S02]  /*33150*/  SHFL.IDX P6, R14, R13, R12, R11 ;  /* 0x0000000c0d0e7389 */ /* 0x0004e400000c000b */
[----:B0123-5:R-:W-:Y:S01]  /*33160*/  ENDCOLLECTIVE ;  /* 0x000000000000791b */ /* 0x02ffe20003800000 */
.L_x_3126:
[----:B------:R-:W-:Y:S01]  /*33170*/  IMAD.MOV.U32 R13, RZ, RZ, R9 ;  /* 0x000000ffff0d7224 */ /* 0x000fe200078e0009 */
[----:B------:R-:W-:Y:S01]  /*33180*/  MOV R12, 0x1 ;  /* 0x00000001000c7802 */ /* 0x000fe20000000f00 */
[----:B------:R-:W-:Y:S02]  /*33190*/  IMAD.SHL.U32 R15, R2, 0x10, RZ ;  /* 0x00000010020f7824 */ /* 0x000fe400078e00ff */
[----:B------:R-:W-:-:S03]  /*331a0*/  IMAD.MOV.U32 R2, RZ, RZ, R14 ;  /* 0x000000ffff027224 */ /* 0x000fc600078e000e */
[----:B------:R-:W-:-:S04]  /*331b0*/  LOP3.LUT R15, R15, 0x30, RZ, 0xc0, !PT ;  /* 0x000000300f0f7812 */ /* 0x000fc800078ec0ff */
[----:B------:R-:W-:Y:S01]  /*331c0*/  IADD3 R2, P0, R15, R2, RZ ;  /* 0x000000020f027210 */ /* 0x000fe20007f1e0ff */
[----:B------:R-:W-:-:S03]  /*331d0*/  IMAD.MOV.U32 R15, RZ, RZ, -0x1 ;  /* 0xffffffffff0f7424 */ /* 0x000fc600078e00ff */
[----:B------:R-:W-:-:S09]  /*331e0*/  IADD3.X R3, RZ, R3, RZ, P0, !PT ;  /* 0x00000003ff037210 */ /* 0x000fd200007fe4ff */
[----:B------:R-:W-:Y:S05]  /*331f0*/  WARPSYNC.COLLECTIVE R15, `(.L_x_3127) ;  /* 0x000000000f087348 */ /* 0x000fea0003c00000 */
[----:B------:R0:W1:Y:S02]  /*33200*/  SHFL.IDX P6, R14, R13, R12, R11 ;  /* 0x0000000c0d0e7389 */ /* 0x00006400000c000b */
[----:B01----:R-:W-:Y:S01]  /*33210*/  ENDCOLLECTIVE ;  /* 0x000000000000791b */ /* 0x003fe20003800000 */
.L_x_3127:
[----:B------:R-:W-:Y:S01]  /*33220*/  @!PT LDS RZ, [RZ] ;  /* 0x00000000fffff984 */ /* 0x000fe20000000800 */
[----:B------:R-:W-:Y:S01]  /*33230*/  @!PT LDS RZ, [RZ] ;  /* 0x00000000fffff984 */ /* 0x000fe20000000800 */
[----:B------:R-:W-:Y:S01]  /*33240*/  @!PT LDS RZ, [RZ] ;  /* 0x00000000fffff984 */ /* 0x000fe20000000800 */
[----:B------:R-:W-:Y:S01]  /*33250*/  LDGSTS.E.BYPASS.LTC128B.128 [R10+0xa400], desc[UR52][R2.64], !P3 ;  /* 0x0a400000020a7fae */ /* 0x000fe2000d901d74 */
[----:B------:R-:W-:Y:S01]  /*33260*/  MOV R13, R7 ;  /* 0x00000007000d7202 */ /* 0x000fe20000000f00 */
[----:B------:R-:W-:-:S05]  /*33270*/  IMAD.IADD R17, R17, 0x1, R10 ;  /* 0x0000000111117824 */ /* 0x000fca00078e020a */
[----:B------:R0:W-:Y:S02]  /*33280*/  LDGSTS.E.BYPASS.LTC128B.128 [R17+0xa400], desc[UR52][R2.64+0x40], !P1 ;  /* 0x0a40004002117fae */ /* 0x0001e4000c901d74 */
[----:B0-----:R-:W0:Y:S01]  /*33290*/  S2R R2, SR_TID.X ;  /* 0x0000000000027919 */ /* 0x001e220000002100 */
[----:B------:R-:W-:-:S07]  /*332a0*/  IMAD.MOV.U32 R3, RZ, RZ, R14 ;  /* 0x000000ffff037224 */ /* 0x000fce00078e000e */
[----:B0-----:R-:W-:Y:S05]  /*332b0*/  WARPSYNC.COLLECTIVE R15, `(.L_x_3128) ;  /* 0x000000000f087348 */ /* 0x001fea0003c00000 */
[----:B------:R1:W2:Y:S02]  /*332c0*/  SHFL.IDX P6, R14, R13, R12, R11 ;  /* 0x0000000c0d0e7389 */ /* 0x0002a400000c000b */
[----:B012---:R-:W-:Y:S01]  /*332d0*/  ENDCOLLECTIVE ;  /* 0x000000000000791b */ /* 0x007fe20003800000 */
.L_x_3128:
        /* <DEDUP_REMOVED lines=11> */
.L_x_3129:
        /* <DEDUP_REMOVED lines=11> */
.L_x_3130:
[----:B------:R-:W-:Y:S01]  /*33440*/  MOV R13, R9 ;  /* 0x00000009000d7202 */ /* 0x000fe20000000f00 */
[----:B------:R-:W-:Y:S01]  /*33450*/  IMAD.MOV.U32 R12, RZ, RZ, 0x3 ;  /* 0x00000003ff0c7424 */ /* 0x000fe200078e00ff */
[----:B------:R-:W-:Y:S01]  /*33460*/  SHF.L.U32 R15, R2, 0x4, RZ ;  /* 0x00000004020f7819 */ /* 0x000fe200000006ff */
[----:B------:R-:W-:-:S03]  /*33470*/  IMAD.MOV.U32 R2, RZ, RZ, R14 ;  /* 0x000000ffff027224 */ /* 0x000fc600078e000e */
[----:B------:R-:W-:-:S04]  /*33480*/  LOP3.LUT R15, R15, 0x30, RZ, 0xc0, !PT ;  /* 0x000000300f0f7812 */ /* 0x000fc800078ec0ff */
[----:B------:R-:W-:Y:S01]  /*33490*/  IADD3 R2, P0, R15, R2, RZ ;  /* 0x000000020f027210 */ /* 0x000fe20007f1e0ff */
[----:B------:R-:W-:-:S04]  /*334a0*/  IMAD.MOV.U32 R15, RZ, RZ, -0x1 ;  /* 0xffffffffff0f7424 */ /* 0x000fc800078e00ff */
[----:B------:R-:W-:-:S08]  /*334b0*/  IMAD.X R3, RZ, RZ, R3, P0 ;  /* 0x000000ffff037224 */ /* 0x000fd000000e0603 */
[----:B------:R-:W-:Y:S05]  /*334c0*/  WARPSYNC.COLLECTIVE R15, `(.L_x_3131) ;  /* 0x000000000f087348 */ /* 0x000fea0003c00000 */
[----:B------:R0:W1:Y:S02]  /*334d0*/  SHFL.IDX P6, R14, R13, R12, R11 ;  /* 0x0000000c0d0e7389 */ /* 0x00006400000c000b */
[----:B01----:R-:W-:Y:S01]  /*334e0*/  ENDCOLLECTIVE ;  /* 0x000000000000791b */ /* 0x003fe20003800000 */
.L_x_3131:
[----:B------:R-:W-:Y:S01]  /*334f0*/  @!PT LDS RZ, [RZ] ;  /* 0x00000000fffff984 */ /* 0x000fe20000000800 */
[----:B------:R-:W-:Y:S01]  /*33500*/  @!PT LDS RZ, [RZ] ;  /* 0x00000000fffff984 */ /* 0x000fe20000000800 */
[----:B------:R-:W-:Y:S01]  /*33510*/  @!PT LDS RZ, [RZ] ;  /* 0x00000000fffff984 */ /* 0x000fe20000000800 */
[----:B------:R-:W-:Y:S04]  /*33520*/  LDGSTS.E.BYPASS.LTC128B.128 [R10+0xc400], desc[UR52][R2.64], !P3 ;  /* 0x0c400000020a7fae */ /* 0x000fe8000d901d74 */
[----:B------:R0:W-:Y:S01]  /*33530*/  LDGSTS.E.BYPASS.LTC128B.128 [R17+0xc400], desc[UR52][R2.64+0x40], !P1 ;  /* 0x0c40004002117fae */ /* 0x0001e2000c901d74 */
[----:B------:R-:W-:Y:S01]  /*33540*/  IMAD.MOV.U32 R13, RZ, RZ, R7 ;  /* 0x000000ffff0d7224 */ /* 0x000fe200078e0007 */
[----:B0-----:R-:W0:Y:S01]  /*33550*/  S2R R3, SR_TID.X ;  /* 0x0000000000037919 */ /* 0x001e220000002100 */
[----:B------:R-:W-:-:S07]  /*33560*/  MOV R9, R14 ;  /* 0x0000000e00097202 */ /* 0x000fce0000000f00 */
[----:B0-----:R-:W-:Y:S05]  /*33570*/  WARPSYNC.COLLECTIVE R15, `(.L_x_3132) ;  /* 0x000000000f087348 */ /* 0x001fea0003c00000 */
[----:B------:R1:W2:Y:S02]  /*33580*/  SHFL.IDX P6, R14, R13, R12, R11 ;  /* 0x0000000c0d0e7389 */ /* 0x0002a400000c000b */
[----:B012---:R-:W-:Y:S01]  /*33590*/  ENDCOLLECTIVE ;  /* 0x000000000000791b */ /* 0x007fe20003800000 */
.L_x_3132:
[----:B------:R-:W-:Y:S01]  /*335a0*/  IMAD.MOV.U32 R13, RZ, RZ, R24 ;  /* 0x000000ffff0d7224 */ /* 0x000fe200078e0018 */
[----:B------:R-:W-:Y:S02]  /*335b0*/  MOV R12, RZ ;  /* 0x000000ff000c7202 */ /* 0x000fe40000000f00 */
[----:B------:R-:W-:-:S07]  /*335c0*/  MOV R2, R14 ;  /* 0x0000000e00027202 */ /* 0x000fce0000000f00 */
[----:B------:R-:W-:Y:S05]  /*335d0*/  WARPSYNC.COLLECTIVE R15, `(.L_x_3133) ;  /* 0x000000000f087348 */ /* 0x000fea0003c00000 */
[----:B------:R0:W1:Y:S02]  /*335e0*/  SHFL.IDX P6, R14, R13, R12, R11 ;  /* 0x0000000c0d0e7389 */ /* 0x00006400000c000b */
[----:B01----:R-:W-:Y:S01]  /*335f0*/  ENDCOLLECTIVE ;  /* 0x000000000000791b */ /* 0x003fe20003800000 */
.L_x_3133:
[----:B------:R-:W-:-:S05]  /*33600*/  IMAD.SHL.U32 R3, R3, 0x10, RZ ;  /* 0x0000001003037824 */ /* 0x000fca00078e00ff */
[----:B------:R-:W-:-:S04]  /*33610*/  LOP3.LUT R3, R3, 0x30, RZ, 0xc0, !PT ;  /* 0x0000003003037812 */ /* 0x000fc800078ec0ff */
[----:B------:R-:W-:Y:S01]  /*33620*/  IADD3 R2, P0, R3, R2, RZ ;  /* 0x0000000203027210 */ /* 0x000fe20007f1e0ff */
[----:B------:R-:W-:-:S04]  /*33630*/  IMAD.MOV.U32 R13, RZ, RZ, R25 ;  /* 0x000000ffff0d7224 */ /* 0x000fc800078e0019 */
        /* <DEDUP_REMOVED lines=10> */
.L_x_3134:
[----:B------:R-:W-:Y:S01]  /*336e0*/  MOV R2, R14 ;  /* 0x0000000e00027202 */ /* 0x000fe20000000f00 */
[----:B------:R-:W-:Y:S06]  /*336f0*/  BRA `(.L_x_3135) ;  /* 0xffffff9400207947 */ /* 0x000fec000383ffff */
.L_x_2931:
[----:B---3--:R3:W4:Y:S02]  /*33700*/  SYNCS.PHASECHK.TRANS64.TRYWAIT P0, [R0+URZ+0x29840], R31 ;  /* 0x0298401f000075a7 */ /* 0x008724000800017f */
[----:B----4-:R-:W-:Y:S05]  /*33710*/  @!P0 NANOSLEEP.SYNCS 0x989680 ;  /* 0x009896800000895d */ /* 0x010fea0003900000 */
[----:B------:R-:W4:Y:S02]  /*33720*/  @!P0 SYNCS.PHASECHK.TRANS64 P0, [R0+URZ+0x29840], R31 ;  /* 0x0298401f000085a7 */ /* 0x000f24000800007f */
[----:B----4-:R-:W-:Y:S05]  /*33730*/  @!P0 BRA `(.L_x_2931) ;  /* 0xfffffffc00f08947 */ /* 0x010fea000383ffff */
[----:B------:R-:W-:Y:S05]  /*33740*/  BRA `(.L_x_3136) ;  /* 0xffffff9400807947 */ /* 0x000fea000383ffff */
.L_x_2932:
[----:B------:R-:W-:Y:S01]  /*33750*/  BSSY B0, `(.L_x_3137) ;  /* 0x0000008000007945 */ /* 0x000fe20003800000 */
[----:B------:R-:W-:Y:S01]  /*33760*/  IMAD.MOV.U32 R13, RZ, RZ, R6 ;  /* 0x000000ffff0d7224 */ /* 0x000fe200078e0006 */
[----:B------:R-:W-:Y:S01]  /*33770*/  MOV R11, 0x1c1f ;  /* 0x00001c1f000b7802 */ /* 0x000fe20000000f00 */
[----:B------:R-:W-:Y:S02]  /*33780*/  IMAD.MOV.U32 R12, RZ, RZ, RZ ;  /* 0x000000ffff0c7224 */ /* 0x000fe400078e00ff */
[----:B------:R-:W-:-:S07]  /*33790*/  IMAD.MOV.U32 R15, RZ, RZ, -0x1 ;  /* 0xffffffffff0f7424 */ /* 0x000fce00078e00ff */
[----:B-123--:R-:W-:Y:S05]  /*337a0*/  WARPSYNC.COLLECTIVE R15, `(.L_x_3138) ;  /* 0x000000000f087348 */ /* 0x00efea0003c00000 */
[----:B------:R0:W4:Y:S02]  /*337b0*/  SHFL.IDX P6, R14, R13, R12, R11 ;  /* 0x0000000c0d0e7389 */ /* 0x00012400000c000b */
[----:B01234-:R-:W-:Y:S01]  /*337c0*/  ENDCOLLECTIVE ;  /* 0x000000000000791b */ /* 0x01ffe20003800000 */
.L_x_3138:
[----:B------:R-:W-:Y:S05]  /*337d0*/  BSYNC B0 ;  /* 0x0000000000007941 */ /* 0x000fea0003800000 */
.L_x_3137:
[----:B------:R-:W-:Y:S01]  /*337e0*/  MOV R13, R4 ;  /* 0x00000004000d7202 */ /* 0x000fe20000000f00 */
[----:B------:R-:W-:Y:S01]  /*337f0*/  IMAD.MOV.U32 R12, RZ, RZ, RZ ;  /* 0x000000ffff0c7224 */ /* 0x000fe200078e00ff */
[----:B------:R-:W-:Y:S01]  /*33800*/  MOV R15, 0xffffffff ;  /* 0xffffffff000f7802 */ /* 0x000fe20000000f00 */
[----:B------:R-:W-:Y:S01]  /*33810*/  IMAD.MOV.U32 R11, RZ, RZ, 0x1c1f ;  /* 0x00001c1fff0b7424 */ /* 0x000fe200078e00ff */
[----:B------:R-:W-:Y:S01]  /*33820*/  IADD3 R7, R22, R7, RZ ;  /* 0x0000000716077210 */ /* 0x000fe20007ffe0ff */
[----:B------:R-:W-:-:S07]  /*33830*/  IMAD.MOV.U32 R3, RZ, RZ, R14 ;  /* 0x000000ffff037224 */ /* 0x000fce00078e000e */
[----:B------:R-:W-:Y:S05]  /*33840*/  WARPSYNC.COLLECTIVE R15, `(.L_x_3139) ;  /* 0x000000000f087348 */ /* 0x000fea0003c00000 */
[----:B------:R0:W1:Y:S02]  /*33850*/  SHFL.IDX P6, R14, R13, R12, R11 ;  /* 0x0000000c0d0e7389 */ /* 0x00006400000c000b */
[----:B01----:R-:W-:Y:S01]  /*33860*/  ENDCOLLECTIVE ;  /* 0x000000000000791b */ /* 0x003fe20003800000 */
.L_x_3139:
[----:B------:R-:W-:Y:S02]  /*33870*/  IMAD.MOV.U32 R13, RZ, RZ, R6 ;  /* 0x000000ffff0d7224 */ /* 0x000fe400078e0006 */
[----:B------:R-:W-:Y:S02]  /*33880*/  IMAD.MOV.U32 R12, RZ, RZ, 0x1 ;  /* 0x00000001ff0c7424 */ /* 0x000fe400078e00ff */
[----:B------:R-:W-:-:S07]  /*33890*/  IMAD.MOV.U32 R2, RZ, RZ, R14 ;  /* 0x000000ffff027224 */ /* 0x000fce00078e000e */
[----:B------:R-:W-:Y:S05]  /*338a0*/  WARPSYNC.COLLECTIVE R15, `(.L_x_3140) ;  /* 0x000000000f087348 */ /* 0x000fea0003c00000 */
[----:B------:R0:W1:Y:S02]  /*338b0*/  SHFL.IDX P6, R14, R13, R12, R11 ;  /* 0x0000000c0d0e7389 */ /* 0x00006400000c000b */
[----:B01----:R-:W-:Y:S01]  /*338c0*/  ENDCOLLECTIVE ;  /* 0x000000000000791b */ /* 0x003fe20003800000 */
.L_x_3140:
        /* <DEDUP_REMOVED lines=13> */
.L_x_3141:
[----:B------:R-:W-:Y:S02]  /*339a0*/  IMAD.MOV.U32 R13, RZ, RZ, R6 ;  /* 0x000000ffff0d7224 */ /* 0x000fe400078e0006 */
[----:B------:R-:W-:Y:S02]  /*339b0*/  IMAD.MOV.U32 R12, RZ, RZ, 0x2 ;  /* 0x00000002ff0c7424 */ /* 0x000fe400078e00ff */
[----:B------:R-:W-:-:S07]  /*339c0*/  IMAD.MOV.U32 R2, RZ, RZ, R14 ;  /* 0x000000ffff027224 */ /* 0x000fce00078e000e */
[----:B------:R-:W-:Y:S05]  /*339d0*/  WARPSYNC.COLLECTIVE R15, `(.L_x_3142) ;  /* 0x000000000f087348 */ /* 0x000fea0003c00000 */
[----:B------:R0:W1:Y:S02]  /*339e0*/  SHFL.IDX P6, R14, R13, R12, R11 ;  /* 0x0000000c0d0e7389 */ /* 0x00006400000c000b */
[----:B01----:R-:W-:Y:S01]  /*339f0*/  ENDCOLLECTIVE ;  /* 0x000000000000791b */ /* 0x003fe20003800000 */
.L_x_3142:
        /* <DEDUP_REMOVED lines=13> */
.L_x_3143:
[----:B------:R-:W-:Y:S02]  /*33ad0*/  IMAD.MOV.U32 R13, RZ, RZ, R6 ;  /* 0x000000ffff0d7224 */ /* 0x000fe400078e0006 */
[----:B------:R-:W-:Y:S02]  /*33ae0*/  IMAD.MOV.U32 R12, RZ, RZ, 0x3 ;  /* 0x00000003ff0c7424 */ /* 0x000fe400078e00ff */
[----:B------:R-:W-:-:S07]  /*33af0*/  IMAD.MOV.U32 R2, RZ, RZ, R14 ;  /* 0x000000ffff027224 */ /* 0x000fce00078e000e */
[----:B------:R-:W-:Y:S05]  /*33b00*/  WARPSYNC.COLLECTIVE R15, `(.L_x_3144) ;  /* 0x000000000f087348 */ /* 0x000fea0003c00000 */
[----:B------:R0:W1:Y:S02]  /*33b10*/  SHFL.IDX P6, R14, R13, R12, R11 ;  /* 0x0000000c0d0e7389 */ /* 0x00006400000c000b */
[----:B01----:R-:W-:Y:S01]  /*33b20*/  ENDCOLLECTIVE ;  /* 0x000000000000791b */ /* 0x003fe20003800000 */
.L_x_3144:
        /* <DEDUP_REMOVED lines=13> */
.L_x_3145:
[----:B------:R-:W-:Y:S02]  /*33c00*/  IMAD.MOV.U32 R13, RZ, RZ, R8 ;  /* 0x000000ffff0d7224 */ /* 0x000fe400078e0008 */
[----:B------:R-:W-:Y:S02]  /*33c10*/  IMAD.MOV.U32 R12, RZ, RZ, RZ ;  /* 0x000000ffff0c7224 */ /* 0x000fe400078e00ff */
[----:B------:R-:W-:-:S07]  /*33c20*/  IMAD.MOV.U32 R2, RZ, RZ, R14 ;  /* 0x000000ffff027224 */ /* 0x000fce00078e000e */
[----:B------:R-:W-:Y:S05]  /*33c30*/  WARPSYNC.COLLECTIVE R15, `(.L_x_3146) ;  /* 0x000000000f087348 */ /* 0x000fea0003c00000 */
[----:B------:R0:W1:Y:S02]  /*33c40*/  SHFL.IDX P6, R14, R13, R12, R11 ;  /* 0x0000000c0d0e7389 */ /* 0x00006400000c000b */
[----:B01----:R-:W-:Y:S01]  /*33c50*/  ENDCOLLECTIVE ;  /* 0x000000000000791b */ /* 0x003fe20003800000 */
.L_x_3146:
        /* <DEDUP_REMOVED lines=13> */
.L_x_3147:
[----:B------:R-:W-:Y:S01]  /*33d30*/  IMAD.MOV.U32 R2, RZ, RZ, R14 ;  /* 0x000000ffff027224 */ /* 0x000fe200078e000e */
[----:B------:R-:W-:Y:S06]  /*33d40*/  BRA `(.L_x_3148) ;  /* 0xffffff9400207947 */ /* 0x000fec000383ffff */
.L_x_2937:
[----:B--2---:R2:W3:Y:S02]  /*33d50*/  SYNCS.PHASECHK.TRANS64.TRYWAIT P0, [R3+URZ+0x29870], R0 ;  /* 0x02987000030075a7 */ /* 0x0044e4000800017f */
[----:B---3--:R-:W-:Y:S05]  /*33d60*/  @!P0 NANOSLEEP.SYNCS 0x989680 ;  /* 0x009896800000895d */ /* 0x008fea0003900000 */
[----:B------:R-:W3:Y:S02]  /*33d70*/  @!P0 SYNCS.PHASECHK.TRANS64 P0, [R3+URZ+0x29870], R0 ;  /* 0x02987000030085a7 */ /* 0x000ee4000800007f */
[----:B---3--:R-:W-:Y:S05]  /*33d80*/  @!P0 BRA `(.L_x_2937) ;  /* 0xfffffffc00f08947 */ /* 0x008fea000383ffff */
[----:B------:R-:W-:Y:S05]  /*33d90*/  BRA `(.L_x_3149) ;  /* 0xffffff94008c7947 */ /* 0x000fea000383ffff */
.L_x_2939:
[----:B--2---:R2:W3:Y:S02]  /*33da0*/  SYNCS.PHASECHK.TRANS64.TRYWAIT P0, [R3+URZ+0x29860], R0 ;  /* 0x02986000030075a7 */ /* 0x0044e4000800017f */
[----:B---3--:R-:W-:Y:S05]  /*33db0*/  @!P0 NANOSLEEP.SYNCS 0x989680 ;  /* 0x009896800000895d */ /* 0x008fea0003900000 */
[----:B------:R-:W3:Y:S02]  /*33dc0*/  @!P0 SYNCS.PHASECHK.TRANS64 P0, [R3+URZ+0x29860], R0 ;  /* 0x02986000030085a7 */ /* 0x000ee4000800007f */
[----:B---3--:R-:W-:Y:S05]  /*33dd0*/  @!P0 BRA `(.L_x_2939) ;  /* 0xfffffffc00f08947 */ /* 0x008fea000383ffff */
[----:B------:R-:W-:Y:S05]  /*33de0*/  BRA `(.L_x_3150) ;  /* 0xffffff94009c7947 */ /* 0x000fea000383ffff */
.L_x_2947:
[----:B0-----:R0:W3:Y:S02]  /*33df0*/  SYNCS.PHASECHK.TRANS64.TRYWAIT P1, [R17+URZ+0x29870], R0 ;  /* 0x02987000110075a7 */ /* 0x0010e4000802017f */
[----:B---3--:R-:W-:Y:S05]  /*33e00*/  @!P1 NANOSLEEP.SYNCS 0x989680 ;  /* 0x009896800000995d */ /* 0x008fea0003900000 */
[----:B------:R-:W3:Y:S02]  /*33e10*/  @!P1 SYNCS.PHASECHK.TRANS64 P1, [R17+URZ+0x29870], R0 ;  /* 0x02987000110095a7 */ /* 0x000ee4000802007f */
[----:B---3--:R-:W-:Y:S05]  /*33e20*/  @!P1 BRA `(.L_x_2947) ;  /* 0xfffffffc00f09947 */ /* 0x008fea000383ffff */
[----:B------:R-:W-:Y:S05]  /*33e30*/  BRA `(.L_x_3151) ;  /* 0xffffff9c00607947 */ /* 0x000fea000383ffff */
.L_x_2949:
[----:B0-----:R0:W3:Y:S02]  /*33e40*/  SYNCS.PHASECHK.TRANS64.TRYWAIT P1, [R17+URZ+0x29860], R0 ;  /* 0x02986000110075a7 */ /* 0x0010e4000802017f */
[----:B---3--:R-:W-:Y:S05]  /*33e50*/  @!P1 NANOSLEEP.SYNCS 0x989680 ;  /* 0x009896800000995d */ /* 0x008fea0003900000 */
[----:B------:R-:W3:Y:S02]  /*33e60*/  @!P1 SYNCS.PHASECHK.TRANS64 P1, [R17+URZ+0x29860], R0 ;  /* 0x02986000110095a7 */ /* 0x000ee4000802007f */
[----:B---3--:R-:W-:Y:S05]  /*33e70*/  @!P1 BRA `(.L_x_2949) ;  /* 0xfffffffc00f09947 */ /* 0x008fea000383ffff */
[----:B------:R-:W-:Y:S05]  /*33e80*/  BRA `(.L_x_3152) ;  /* 0xffffff9c006c7947 */ /* 0x000fea000383ffff */
.L_x_2954:
[----:B------:R-:W-:Y:S01]  /*33e90*/  BSSY B0, `(.L_x_3153) ;  /* 0x0000008000007945 */ /* 0x000fe20003800000 */
[----:B------:R-:W-:Y:S01]  /*33ea0*/  MOV R13, R16 ;  /* 0x00000010000d7202 */ /* 0x000fe20000000f00 */
[----:B------:R-:W-:Y:S01]  /*33eb0*/  IMAD.MOV.U32 R12, RZ, RZ, RZ ;  /* 0x000000ffff0c7224 */ /* 0x000fe200078e00ff */
[----:B------:R-:W-:Y:S01]  /*33ec0*/  MOV R15, 0xffffffff ;  /* 0xffffffff000f7802 */ /* 0x000fe20000000f00 */
[----:B------:R-:W-:-:S07]  /*33ed0*/  IMAD.MOV.U32 R11, RZ, RZ, 0x1f ;  /* 0x0000001fff0b7424 */ /* 0x000fce00078e00ff */
[----:B0-----:R-:W-:Y:S05]  /*33ee0*/  WARPSYNC.COLLECTIVE R15, `(.L_x_3154) ;  /* 0x000000000f087348 */ /* 0x001fea0003c00000 */
[----:B------:R1:W2:Y:S02]  /*33ef0*/  SHFL.IDX P6, R14, R13, R12, R11 ;  /* 0x0000000c0d0e7389 */ /* 0x0002a400000c000b */
[----:B012---:R-:W-:Y:S01]  /*33f00*/  ENDCOLLECTIVE ;  /* 0x000000000000791b */ /* 0x007fe20003800000 */
.L_x_3154:
[----:B------:R-:W-:Y:S05]  /*33f10*/  BSYNC B0 ;  /* 0x0000000000007941 */ /* 0x000fea0003800000 */
.L_x_3153:
[----:B------:R-:W-:Y:S01]  /*33f20*/  IMAD.MOV.U32 R13, RZ, RZ, R16 ;  /* 0x000000ffff0d7224 */ /* 0x000fe200078e0010 */
[----:B------:R-:W-:Y:S01]  /*33f30*/  MOV R12, 0x1 ;  /* 0x00000001000c7802 */ /* 0x000fe20000000f00 */
[----:B------:R-:W-:Y:S02]  /*33f40*/  IMAD.MOV.U32 R11, RZ, RZ, 0x1f ;  /* 0x0000001fff0b7424 */ /* 0x000fe400078e00ff */
[----:B------:R-:W-:Y:S02]  /*33f50*/  IMAD.MOV.U32 R15, RZ, RZ, -0x1 ;  /* 0xffffffffff0f7424 */ /* 0x000fe400078e00ff */
[----:B------:R-:W-:Y:S02]  /*33f60*/  IMAD.IADD R5, R19, 0x1, R7 ;  /* 0x0000000113057824 */ /* 0x000fe400078e0207 */
[----:B------:R-:W-:-:S07]  /*33f70*/  IMAD.MOV.U32 R0, RZ, RZ, R14 ;  /* 0x000000ffff007224 */ /* 0x000fce00078e000e */
[----:B------:R-:W-:Y:S05]  /*33f80*/  WARPSYNC.COLLECTIVE R15, `(.L_x_3155) ;  /* 0x000000000f087348 */ /* 0x000fea0003c00000 */
[----:B------:R0:W1:Y:S02]  /*33f90*/  SHFL.IDX P6, R14, R13, R12, R11 ;  /* 0x0000000c0d0e7389 */ /* 0x00006400000c000b */
[----:B01----:R-:W-:Y:S01]  /*33fa0*/  ENDCOLLECTIVE ;  /* 0x000000000000791b */ /* 0x003fe20003800000 */
.L_x_3155:
        /* <DEDUP_REMOVED lines=11> */
[----:B0-----:R-:W-:Y:S01]  /*34060*/  IMAD.MOV.U32 R2, RZ, RZ, RZ ;  /* 0x000000ffff027224 */ /* 0x001fe200078e00ff */
[----:B--2---:R-:W-:Y:S02]  /*34070*/  @!P1 MOV R2, R3 ;  /* 0x0000000300029202 */ /* 0x004fe40000000f00 */
[----:B------:R-:W-:-:S03]  /*34080*/  ISETP.NE.AND P1, PT, R7, RZ, PT ;  /* 0x000000ff0700720c */ /* 0x000fc60003f25270 */
[----:B------:R-:W-:-:S10]  /*34090*/  IMAD.MOV.U32 R13, RZ, RZ, R2 ;  /* 0x000000ffff0d7224 */ /* 0x000fd400078e0002 */
[----:B------:R-:W-:Y:S05]  /*340a0*/  WARPSYNC.COLLECTIVE R15, `(.L_x_3156) ;  /* 0x000000000f087348 */ /* 0x000fea0003c00000 */
[----:B------:R0:W1:Y:S02]  /*340b0*/  SHFL.UP P6, R14, R13, R12, R11 ;  /* 0x0400000c0d0e7389 */ /* 0x00006400000c000b */
[----:B01----:R-:W-:Y:S01]  /*340c0*/  ENDCOLLECTIVE ;  /* 0x000000000000791b */ /* 0x003fe20003800000 */
.L_x_3156:
[----:B------:R-:W-:Y:S01]  /*340d0*/  IMAD.MOV.U32 R12, RZ, RZ, 0x2 ;  /* 0x00000002ff0c7424 */ /* 0x000fe200078e00ff */
[----:B------:R-:W-:-:S04]  /*340e0*/  SEL R5, R14, RZ, P1 ;  /* 0x000000ff0e057207 */ /* 0x000fc80000800000 */
[----:B------:R-:W-:-:S05]  /*340f0*/  IADD3 R4, R2, R5, RZ ;  /* 0x0000000502047210 */ /* 0x000fca0007ffe0ff */
[----:B------:R-:W-:-:S07]  /*34100*/  IMAD.MOV.U32 R13, RZ, RZ, R4 ;  /* 0x000000ffff0d7224 */ /* 0x000fce00078e0004 */
[----:B------:R-:W-:Y:S05]  /*34110*/  WARPSYNC.COLLECTIVE R15, `(.L_x_3157) ;  /* 0x000000000f087348 */ /* 0x000fea0003c00000 */
[----:B------:R0:W1:Y:S02]  /*34120*/  SHFL.UP P6, R14, R13, R12, R11 ;  /* 0x0400000c0d0e7389 */ /* 0x00006400000c000b */
[----:B01----:R-:W-:Y:S01]  /*34130*/  ENDCOLLECTIVE ;  /* 0x000000000000791b */ /* 0x003fe20003800000 */
.L_x_3157:
[----:B------:R-:W-:Y:S01]  /*34140*/  IMAD.MOV.U32 R12, RZ, RZ, 0x4 ;  /* 0x00000004ff0c7424 */ /* 0x000fe200078e00ff */
[----:B------:R-:W-:-:S04]  /*34150*/  SEL R5, R14, RZ, P2 ;  /* 0x000000ff0e057207 */ /* 0x000fc80001000000 */
[----:B------:R-:W-:-:S05]  /*34160*/  IADD3 R5, R4, R5, RZ ;  /* 0x0000000504057210 */ /* 0x000fca0007ffe0ff */
[----:B------:R-:W-:-:S07]  /*34170*/  IMAD.MOV.U32 R13, RZ, RZ, R5 ;  /* 0x000000ffff0d7224 */ /* 0x000fce00078e0005 */
[----:B------:R-:W-:Y:S05]  /*34180*/  WARPSYNC.COLLECTIVE R15, `(.L_x_3158) ;  /* 0x000000000f087348 */ /* 0x000fea0003c00000 */
[----:B------:R0:W1:Y:S02]  /*34190*/  SHFL.UP P6, R14, R13, R12, R11 ;  /* 0x0400000c0d0e7389 */ /* 0x00006400000c000b */
[----:B01----:R-:W-:Y:S01]  /*341a0*/  ENDCOLLECTIVE ;  /* 0x000000000000791b */ /* 0x003fe20003800000 */
.L_x_3158:
[----:B------:R-:W-:Y:S01]  /*341b0*/  IMAD.MOV.U32 R12, RZ, RZ, 0x8 ;  /* 0x00000008ff0c7424 */ /* 0x000fe200078e00ff */
[----:B------:R-:W-:-:S04]  /*341c0*/  SEL R6, R14, RZ, P3 ;  /* 0x000000ff0e067207 */ /* 0x000fc80001800000 */
[----:B------:R-:W-:-:S05]  /*341d0*/  IADD3 R6, R5, R6, RZ ;  /* 0x0000000605067210 */ /* 0x000fca0007ffe0ff */
[----:B------:R-:W-:-:S07]  /*341e0*/  IMAD.MOV.U32 R13, RZ, RZ, R6 ;  /* 0x000000ffff0d7224 */ /* 0x000fce00078e0006 */
[----:B------:R-:W-:Y:S05]  /*341f0*/  WARPSYNC.COLLECTIVE R15, `(.L_x_3159) ;  /* 0x000000000f087348 */ /* 0x000fea0003c00000 */
[----:B------:R0:W1:Y:S02]  /*34200*/  SHFL.UP P6, R14, R13, R12, R11 ;  /* 0x0400000c0d0e7389 */ /* 0x00006400000c000b */
[----:B01----:R-:W-:Y:S01]  /*34210*/  ENDCOLLECTIVE ;  /* 0x000000000000791b */ /* 0x003fe20003800000 */
.L_x_3159:
[----:B------:R-:W-:Y:S01]  /*34220*/  IMAD.MOV.U32 R12, RZ, RZ, 0x10 ;  /* 0x00000010ff0c7424 */ /* 0x000fe200078e00ff */
[----:B------:R-:W-:-:S04]  /*34230*/  SEL R3, R14, RZ, P4 ;  /* 0x000000ff0e037207 */ /* 0x000fc80002000000 */
[----:B------:R-:W-:-:S05]  /*34240*/  IADD3 R4, R6, R3, RZ ;  /* 0x0000000306047210 */ /* 0x000fca0007ffe0ff */
[----:B------:R-:W-:-:S07]  /*34250*/  IMAD.MOV.U32 R13, RZ, RZ, R4 ;  /* 0x000000ffff0d7224 */ /* 0x000fce00078e0004 */
[----:B------:R-:W-:Y:S05]  /*34260*/  WARPSYNC.COLLECTIVE R15, `(.L_x_3160) ;  /* 0x000000000f087348 */ /* 0x000fea0003c00000 */
[----:B------:R0:W1:Y:S02]  /*34270*/  SHFL.UP P6, R14, R13, R12, R11 ;  /* 0x0400000c0d0e7389 */ /* 0x00006400000c000b */
[----:B01----:R-:W-:Y:S01]  /*34280*/  ENDCOLLECTIVE ;  /* 0x000000000000791b */ /* 0x003fe20003800000 */
.L_x_3160:
[----:B------:R-:W-:Y:S01]  /*34290*/  IMAD.MOV.U32 R12, RZ, RZ, 0x1f ;  /* 0x0000001fff0c7424 */ /* 0x000fe200078e00ff */
[----:B------:R-:W-:Y:S02]  /*342a0*/  MOV R11, 0x1f ;  /* 0x0000001f000b7802 */ /* 0x000fe40000000f00 */
[----:B------:R-:W-:-:S04]  /*342b0*/  SEL R3, R14, RZ, P5 ;  /* 0x000000ff0e037207 */ /* 0x000fc80002800000 */
[----:B------:R-:W-:-:S05]  /*342c0*/  IADD3 R3, R4, R3, RZ ;  /* 0x0000000304037210 */ /* 0x000fca0007ffe0ff */
[----:B------:R-:W-:-:S07]  /*342d0*/  IMAD.MOV.U32 R13, RZ, RZ, R3 ;  /* 0x000000ffff0d7224 */ /* 0x000fce00078e0003 */
[----:B------:R-:W-:Y:S05]  /*342e0*/  WARPSYNC.COLLECTIVE R15, `(.L_x_3161) ;  /* 0x000000000f087348 */ /* 0x000fea0003c00000 */
[----:B------:R0:W1:Y:S02]  /*342f0*/  SHFL.IDX P6, R14, R13, R12, R11 ;  /* 0x0000000c0d0e7389 */ /* 0x00006400000c000b */
[----:B01----:R-:W-:Y:S01]  /*34300*/  ENDCOLLECTIVE ;  /* 0x000000000000791b */ /* 0x003fe20003800000 */
.L_x_3161:
[----:B------:R-:W-:Y:S05]  /*34310*/  BRA `(.L_x_3162) ;  /* 0xffffffa000807947 */ /* 0x000fea000383ffff */
.L_x_2959:
[----:B------:R-:W-:Y:S01]  /*34320*/  BSSY B0, `(.L_x_3163) ;  /* 0x0000008000007945 */ /* 0x000fe20003800000 */
[----:B-----5:R-:W-:Y:S01]  /*34330*/  IMAD.MOV.U32 R13, RZ, RZ, R2 ;  /* 0x000000ffff0d7224 */ /* 0x020fe200078e0002 */
[----:B------:R-:W-:Y:S01]  /*34340*/  MOV R11, RZ ;  /* 0x000000ff000b7202 */ /* 0x000fe20000000f00 */
[----:B------:R-:W-:Y:S02]  /*34350*/  IMAD.MOV.U32 R12, RZ, RZ, 0x1 ;  /* 0x00000001ff0c7424 */ /* 0x000fe400078e00ff */
[----:B------:R-:W-:-:S07]  /*34360*/  IMAD.MOV.U32 R15, RZ, RZ, -0x1 ;  /* 0xffffffffff0f7424 */ /* 0x000fce00078e00ff */
[----:B012---:R-:W-:Y:S05]  /*34370*/  WARPSYNC.COLLECTIVE R15, `(.L_x_3164) ;  /* 0x000000000f087348 */ /* 0x007fea0003c00000 */
[----:B------:R3:W4:Y:S02]  /*34380*/  SHFL.UP P6, R14, R13, R12, R11 ;  /* 0x0400000c0d0e7389 */ /* 0x00072400000c000b */
[----:B01234-:R-:W-:Y:S01]  /*34390*/  ENDCOLLECTIVE ;  /* 0x000000000000791b */ /* 0x01ffe20003800000 */
.L_x_3164:
[----:B------:R-:W-:Y:S05]  /*343a0*/  BSYNC B0 ;  /* 0x0000000000007941 */ /* 0x000fea0003800000 */
.L_x_3163:
[----:B------:R-:W-:Y:S01]  /*343b0*/  SEL R13, R14, RZ, P1 ;  /* 0x000000ff0e0d7207 */ /* 0x000fe20000800000 */
[----:B------:R-:W-:Y:S01]  /*343c0*/  IMAD.MOV.U32 R11, RZ, RZ, RZ ;  /* 0x000000ffff0b7224 */ /* 0x000fe200078e00ff */
[----:B------:R-:W-:Y:S01]  /*343d0*/  MOV R12, 0x2 ;  /* 0x00000002000c7802 */ /* 0x000fe20000000f00 */
[----:B------:R-:W-:Y:S02]  /*343e0*/  IMAD.MOV.U32 R15, RZ, RZ, -0x1 ;  /* 0xffffffffff0f7424 */ /* 0x000fe400078e00ff */
[----:B------:R-:W-:-:S07]  /*343f0*/  IMAD.IADD R13, R2, 0x1, R13 ;  /* 0x00000001020d7824 */ /* 0x000fce00078e020d */
[----:B------:R-:W-:Y:S05]  /*34400*/  WARPSYNC.COLLECTIVE R15, `(.L_x_3165) ;  /* 0x000000000f087348 */ /* 0x000fea0003c00000 */
[----:B------:R0:W1:Y:S02]  /*34410*/  SHFL.UP P6, R14, R13, R12, R11 ;  /* 0x0400000c0d0e7389 */ /* 0x00006400000c000b */
[----:B01----:R-:W-:Y:S01]  /*34420*/  ENDCOLLECTIVE ;  /* 0x000000000000791b */ /* 0x003fe20003800000 */
.L_x_3165:
[----:B------:R-:W-:Y:S01]  /*34430*/  IMAD.MOV.U32 R12, RZ, RZ, 0x4 ;  /* 0x00000004ff0c7424 */ /* 0x000fe200078e00ff */
[----:B------:R-:W-:-:S04]  /*34440*/  SEL R14, R14, RZ, P2 ;  /* 0x000000ff0e0e7207 */ /* 0x000fc80001000000 */
[----:B------:R-:W-:-:S05]  /*34450*/  IADD3 R3, R13, R14, RZ ;  /* 0x0000000e0d037210 */ /* 0x000fca0007ffe0ff */
[----:B------:R-:W-:-:S07]  /*34460*/  IMAD.MOV.U32 R13, RZ, RZ, R3 ;  /* 0x000000ffff0d7224 */ /* 0x000fce00078e0003 */
[----:B------:R-:W-:Y:S05]  /*34470*/  WARPSYNC.COLLECTIVE R15, `(.L_x_3166) ;  /* 0x000000000f087348 */ /* 0x000fea0003c00000 */
[----:B------:R0:W1:Y:S02]  /*34480*/  SHFL.UP P6, R14, R13, R12, R11 ;  /* 0x0400000c0d0e7389 */ /* 0x00006400000c000b */
[----:B01----:R-:W-:Y:S01]  /*34490*/  ENDCOLLECTIVE ;  /* 0x000000000000791b */ /* 0x003fe20003800000 */
.L_x_3166:
[----:B------:R-:W-:Y:S01]  /*344a0*/  IMAD.MOV.U32 R12, RZ, RZ, 0x8 ;  /* 0x00000008ff0c7424 */ /* 0x000fe200078e00ff */
[----:B------:R-:W-:-:S04]  /*344b0*/  SEL R4, R14, RZ, P3 ;  /* 0x000000ff0e047207 */ /* 0x000fc80001800000 */
[----:B------:R-:W-:-:S05]  /*344c0*/  IADD3 R4, R3, R4, RZ ;  /* 0x0000000403047210 */ /* 0x000fca0007ffe0ff */
[----:B------:R-:W-:-:S07]  /*344d0*/  IMAD.MOV.U32 R13, RZ, RZ, R4 ;  /* 0x000000ffff0d7224 */ /* 0x000fce00078e0004 */
[----:B------:R-:W-:Y:S05]  /*344e0*/  WARPSYNC.COLLECTIVE R15, `(.L_x_3167) ;  /* 0x000000000f087348 */ /* 0x000fea0003c00000 */
[----:B------:R0:W1:Y:S02]  /*344f0*/  SHFL.UP P6, R14, R13, R12, R11 ;  /* 0x0400000c0d0e7389 */ /* 0x00006400000c000b */
[----:B01----:R-:W-:Y:S01]  /*34500*/  ENDCOLLECTIVE ;  /* 0x000000000000791b */ /* 0x003fe20003800000 */
.L_x_3167:
[----:B------:R-:W-:Y:S01]  /*34510*/  IMAD.MOV.U32 R12, RZ, RZ, 0x10 ;  /* 0x00000010ff0c7424 */ /* 0x000fe200078e00ff */
[----:B------:R-:W-:-:S04]  /*34520*/  SEL R5, R14, RZ, P4 ;  /* 0x000000ff0e057207 */ /* 0x000fc80002000000 */
[----:B------:R-:W-:-:S05]  /*34530*/  IADD3 R5, R4, R5, RZ ;  /* 0x0000000504057210 */ /* 0x000fca0007ffe0ff */
[----:B------:R-:W-:-:S07]  /*34540*/  IMAD.MOV.U32 R13, RZ, RZ, R5 ;  /* 0x000000ffff0d7224 */ /* 0x000fce00078e0005 */
[----:B------:R-:W-:Y:S05]  /*34550*/  WARPSYNC.COLLECTIVE R15, `(.L_x_3168) ;  /* 0x000000000f087348 */ /* 0x000fea0003c00000 */
[----:B------:R0:W1:Y:S02]  /*34560*/  SHFL.UP P6, R14, R13, R12, R11 ;  /* 0x0400000c0d0e7389 */ /* 0x00006400000c000b */
[----:B01----:R-:W-:Y:S01]  /*34570*/  ENDCOLLECTIVE ;  /* 0x000000000000791b */ /* 0x003fe20003800000 */
.L_x_3168:
        /* <DEDUP_REMOVED lines=8> */
.L_x_3169:
[----:B------:R-:W-:Y:S05]  /*34600*/  BRA `(.L_x_3170) ;  /* 0xffffffa000607947 */ /* 0x000fea000383ffff */
.L_x_2961:
[----:B------:R-:W-:Y:S01]  /*34610*/  BSSY B0, `(.L_x_3171) ;  /* 0x0000006000007945 */ /* 0x000fe20003800000 */
[----:B------:R-:W-:Y:S01]  /*34620*/  PLOP3.LUT P6, PT, P6, PT, PT, 0x8, 0x0 ;  /* 0x000000000000781c */ /* 0x000fe200037ce170 */
[----:B------:R-:W-:-:S12]  /*34630*/  IMAD.MOV.U32 R15, RZ, RZ, -0x1 ;  /* 0xffffffffff0f7424 */ /* 0x000fd800078e00ff */
[----:B01----:R-:W-:Y:S05]  /*34640*/  WARPSYNC.COLLECTIVE R15, `(.L_x_3172) ;  /* 0x000000000f087348 */ /* 0x003fea0003c00000 */
[----:B------:R-:W-:Y:S01]  /*34650*/  VOTE.ANY R14, PT, P6 ;  /* 0x00000000000e7806 */ /* 0x000fe200030e0100 */
[----:B01----:R-:W-:Y:S06]  /*34660*/  ENDCOLLECTIVE ;  /* 0x000000000000791b */ /* 0x003fec0003800000 */
.L_x_3172:
[----:B------:R-:W-:Y:S05]  /*34670*/  BSYNC B0 ;  /* 0x0000000000007941 */ /* 0x000fea0003800000 */
.L_x_3171:
[----:B------:R-:W-:Y:S01]  /*34680*/  IMAD.MOV.U32 R5, RZ, RZ, R14 ;  /* 0x000000ffff057224 */ /* 0x000fe200078e000e */
[----:B------:R-:W-:Y:S01]  /*34690*/  MOV R13, R2 ;  /* 0x00000002000d7202 */ /* 0x000fe20000000f00 */
[----:B------:R-:W-:Y:S01]  /*346a0*/  IMAD.MOV.U32 R11, RZ, RZ, 0x1f ;  /* 0x0000001fff0b7424 */ /* 0x000fe200078e00ff */
[----:B------:R-:W-:Y:S01]  /*346b0*/  MOV R15, 0xffffffff ;  /* 0xffffffff000f7802 */ /* 0x000fe20000000f00 */
[----:B------:R-:W0:Y:S02]  /*346c0*/  POPC R6, R5 ;  /* 0x0000000500067309 */ /* 0x000e240000000000 */
[----:B0-----:R-:W-:-:S07]  /*346d0*/  IMAD.MOV.U32 R12, RZ, RZ, R6 ;  /* 0x000000ffff0c7224 */ /* 0x001fce00078e0006 */
[----:B------:R-:W-:Y:S05]  /*346e0*/  WARPSYNC.COLLECTIVE R15, `(.L_x_3173) ;  /* 0x000000000f087348 */ /* 0x000fea0003c00000 */
[----:B------:R0:W1:Y:S02]  /*346f0*/  SHFL.IDX P6, R14, R13, R12, R11 ;  /* 0x0000000c0d0e7389 */ /* 0x00006400000c000b */
[----:B01----:R-:W-:Y:S01]  /*34700*/  ENDCOLLECTIVE ;  /* 0x000000000000791b */ /* 0x003fe20003800000 */
.L_x_3173:
[----:B------:R-:W-:Y:S01]  /*34710*/  IMAD.MOV.U32 R17, RZ, RZ, R14 ;  /* 0x000000ffff117224 */ /* 0x000fe200078e000e */
[----:B------:R-:W-:Y:S06]  /*34720*/  BRA `(.L_x_3174) ;  /* 0xffffffa000507947 */ /* 0x000fec000383ffff */
.L_x_2963:
[----:B------:R-:W-:Y:S01]  /*34730*/  BSSY B0, `(.L_x_3175) ;  /* 0x0000007000007945 */ /* 0x000fe20003800000 */
[----:B------:R-:W-:Y:S01]  /*34740*/  IMAD.MOV.U32 R13, RZ, RZ, R3 ;  /* 0x000000ffff0d7224 */ /* 0x000fe200078e0003 */
[----:B------:R-:W-:Y:S01]  /*34750*/  MOV R11, 0x1f ;  /* 0x0000001f000b7802 */ /* 0x000fe20000000f00 */
[----:B------:R-:W-:-:S07]  /*34760*/  IMAD.MOV.U32 R15, RZ, RZ, -0x1 ;  /* 0xffffffffff0f7424 */ /* 0x000fce00078e00ff */
[----:B012---:R-:W-:Y:S05]  /*34770*/  WARPSYNC.COLLECTIVE R15, `(.L_x_3176) ;  /* 0x000000000f087348 */ /* 0x007fea0003c00000 */
[----:B------:R3:W4:Y:S02]  /*34780*/  SHFL.IDX P6, R14, R13, R12, R11 ;  /* 0x0000000c0d0e7389 */ /* 0x00072400000c000b */
[----:B01234-:R-:W-:Y:S01]  /*34790*/  ENDCOLLECTIVE ;  /* 0x000000000000791b */ /* 0x01ffe20003800000 */
.L_x_3176:
[----:B------:R-:W-:Y:S05]  /*347a0*/  BSYNC B0 ;  /* 0x0000000000007941 */ /* 0x000fea0003800000 */
.L_x_3175:
[----:B------:R-:W-:Y:S01]  /*347b0*/  IMAD.MOV.U32 R5, RZ, RZ, R14 ;  /* 0x000000ffff057224 */ /* 0x000fe200078e000e */
[----:B------:R-:W-:Y:S06]  /*347c0*/  BRA `(.L_x_2962) ;  /* 0xffffffa000447947 */ /* 0x000fec000383ffff */
.L_x_2967:
[----:B0-----:R0:W1:Y:S02]  /*347d0*/  SYNCS.PHASECHK.TRANS64.TRYWAIT P0, [R4+URZ+0x29820], R0 ;  /* 0x02982000040075a7 */ /* 0x001064000800017f */
[----:B-1----:R-:W-:Y:S05]  /*347e0*/  @!P0 NANOSLEEP.SYNCS 0x989680 ;  /* 0x009896800000895d */ /* 0x002fea0003900000 */
[----:B------:R-:W1:Y:S02]  /*347f0*/  @!P0 SYNCS.PHASECHK.TRANS64 P0, [R4+URZ+0x29820], R0 ;  /* 0x02982000040085a7 */ /* 0x000e64000800007f */
[----:B-1----:R-:W-:Y:S05]  /*34800*/  @!P0 BRA `(.L_x_2967) ;  /* 0xfffffffc00f08947 */ /* 0x002fea000383ffff */
[----:B------:R-:W-:Y:S05]  /*34810*/  BRA `(.L_x_3177) ;  /* 0xffffffa400c47947 */ /* 0x000fea000383ffff */
.L_x_2968:
        /* <DEDUP_REMOVED lines=11> */
.L_x_3179:
[----:B------:R-:W-:Y:S05]  /*348d0*/  BSYNC B0 ;  /* 0x0000000000007941 */ /* 0x000fea0003800000 */
.L_x_3178:
[----:B------:R-:W-:Y:S05]  /*348e0*/  BRA `(.L_x_3180) ;  /* 0xffffffa400ac7947 */ /* 0x000fea000383ffff */
.L_x_2969:
[----:B------:R-:W-:Y:S01]  /*348f0*/  BSSY B0, `(.L_x_3181) ;  /* 0x0000006000007945 */ /* 0x000fe20003800000 */
[----:B------:R-:W-:-:S07]  /*34900*/  IMAD.MOV.U32 R15, RZ, RZ, -0x1 ;  /* 0xffffffffff0f7424 */ /* 0x000fce00078e00ff */
[----:B0-----:R-:W-:Y:S05]  /*34910*/  WARPSYNC.COLLECTIVE R15, `(.L_x_3182) ;  /* 0x000000000f0c7348 */ /* 0x001fea0003c00000 */
[----:B------:R-:W-:Y:S02]  /*34920*/  ELECT P6, UR62, PT ;  /* 0x00000000003e782f */ /* 0x000fe400038c0000 */
[----:B------:R-:W-:Y:S01]  /*34930*/  MOV R14, UR62 ;  /* 0x0000003e000e7c02 */ /* 0x000fe20008000f00 */
[----:B0-----:R-:W-:Y:S10]  /*34940*/  ENDCOLLECTIVE ;  /* 0x000000000000791b */ /* 0x001ff40003800000 */
.L_x_3182:
[----:B------:R-:W-:Y:S05]  /*34950*/  BSYNC B0 ;  /* 0x0000000000007941 */ /* 0x000fea0003800000 */
.L_x_3181:
[----:B------:R-:W-:Y:S05]  /*34960*/  BRA `(.L_x_3183) ;  /* 0xffffffa400a07947 */ /* 0x000fea000383ffff */
.L_x_2971:
[----:B0-----:R0:W1:Y:S02]  /*34970*/  SYNCS.PHASECHK.TRANS64.TRYWAIT P1, [R5+URZ+0x29840], R0 ;  /* 0x02984000050075a7 */ /* 0x001064000802017f */
[----:B-1----:R-:W-:Y:S05]  /*34980*/  @!P1 NANOSLEEP.SYNCS 0x989680 ;  /* 0x009896800000995d */ /* 0x002fea0003900000 */
[----:B------:R-:W1:Y:S02]  /*34990*/  @!P1 SYNCS.PHASECHK.TRANS64 P1, [R5+URZ+0x29840], R0 ;  /* 0x02984000050095a7 */ /* 0x000e64000802007f */
[----:B-1----:R-:W-:Y:S05]  /*349a0*/  @!P1 BRA `(.L_x_2971) ;  /* 0xfffffffc00f09947 */ /* 0x002fea000383ffff */
[----:B------:R-:W-:Y:S05]  /*349b0*/  BRA `(.L_x_3184) ;  /* 0xffffffa400c07947 */ /* 0x000fea000383ffff */
.L_x_2973:
[----:B-1----:R1:W2:Y:S02]  /*349c0*/  SYNCS.PHASECHK.TRANS64.TRYWAIT P1, [R23+URZ+0x29840], R2 ;  /* 0x02984002170075a7 */ /* 0x0022a4000802017f */
[----:B--2---:R-:W-:Y:S05]  /*349d0*/  @!P1 NANOSLEEP.SYNCS 0x989680 ;  /* 0x009896800000995d */ /* 0x004fea0003900000 */
[----:B------:R-:W2:Y:S02]  /*349e0*/  @!P1 SYNCS.PHASECHK.TRANS64 P1, [R23+URZ+0x29840], R2 ;  /* 0x02984002170095a7 */ /* 0x000ea4000802007f */
[----:B--2---:R-:W-:Y:S05]  /*349f0*/  @!P1 BRA `(.L_x_2973) ;  /* 0xfffffffc00f09947 */ /* 0x004fea000383ffff */
[----:B------:R-:W-:Y:S05]  /*34a00*/  BRA `(.L_x_3185) ;  /* 0xffffffa400cc7947 */ /* 0x000fea000383ffff */
.L_x_2975:
[----:B--2---:R2:W3:Y:S02]  /*34a10*/  SYNCS.PHASECHK.TRANS64.TRYWAIT P1, [R5+URZ+0x29860], R0 ;  /* 0x02986000050075a7 */ /* 0x0044e4000802017f */
[----:B---3--:R-:W-:Y:S05]  /*34a20*/  @!P1 NANOSLEEP.SYNCS 0x989680 ;  /* 0x009896800000995d */ /* 0x008fea0003900000 */
[----:B------:R-:W3:Y:S02]  /*34a30*/  @!P1 SYNCS.PHASECHK.TRANS64 P1, [R5+URZ+0x29860], R0 ;  /* 0x02986000050095a7 */ /* 0x000ee4000802007f */
[----:B---3--:R-:W-:Y:S05]  /*34a40*/  @!P1 BRA `(.L_x_2975) ;  /* 0xfffffffc00f09947 */ /* 0x008fea000383ffff */
[----:B------:R-:W-:Y:S05]  /*34a50*/  BRA `(.L_x_3186) ;  /* 0xffffffa400c87947 */ /* 0x000fea000383ffff */
.L_x_2977:
[----:B---3--:R3:W4:Y:S02]  /*34a60*/  SYNCS.PHASECHK.TRANS64.TRYWAIT P1, [R23+URZ+0x29860], R2 ;  /* 0x02986002170075a7 */ /* 0x008724000802017f */
[----:B----4-:R-:W-:Y:S05]  /*34a70*/  @!P1 NANOSLEEP.SYNCS 0x989680 ;  /* 0x009896800000995d */ /* 0x010fea0003900000 */
[----:B------:R-:W4:Y:S02]  /*34a80*/  @!P1 SYNCS.PHASECHK.TRANS64 P1, [R23+URZ+0x29860], R2 ;  /* 0x02986002170095a7 */ /* 0x000f24000802007f */
[----:B----4-:R-:W-:Y:S05]  /*34a90*/  @!P1 BRA `(.L_x_2977) ;  /* 0xfffffffc00f09947 */ /* 0x010fea000383ffff */
[----:B------:R-:W-:Y:S05]  /*34aa0*/  BRA `(.L_x_3187) ;  /* 0xffffffa400c47947 */ /* 0x000fea000383ffff */
.L_x_2979:
[----:B----4-:R4:W0:Y:S02]  /*34ab0*/  SYNCS.PHASECHK.TRANS64.TRYWAIT P1, [R5+URZ+0x29880], R0 ;  /* 0x02988000050075a7 */ /* 0x010824000802017f */
[----:B0-----:R-:W-:Y:S05]  /*34ac0*/  @!P1 NANOSLEEP.SYNCS 0x989680 ;  /* 0x009896800000995d */ /* 0x001fea0003900000 */
[----:B------:R-:W0:Y:S02]  /*34ad0*/  @!P1 SYNCS.PHASECHK.TRANS64 P1, [R5+URZ+0x29880], R0 ;  /* 0x02988000050095a7 */ /* 0x000e24000802007f */
[----:B0-----:R-:W-:Y:S05]  /*34ae0*/  @!P1 BRA `(.L_x_2979) ;  /* 0xfffffffc00f09947 */ /* 0x001fea000383ffff */
[----:B------:R-:W-:Y:S05]  /*34af0*/  BRA `(.L_x_3188) ;  /* 0xffffffa400c07947 */ /* 0x000fea000383ffff */
.L_x_3189:
        /* <DEDUP_REMOVED lines=16> */
.L_x_3198:


//--------------------- .nv.global.init           --------------------------
	.section	.nv.global.init,"aw",@progbits
	.align	4
.nv.global.init:
	.type		_ZZN5flash28permute_output_fp8_VcolmajorIN4cute6TensorINS1_11ArrayEngineIN7cutlass10bfloat16_tELm64EEENS1_6LayoutINS1_5tupleIJNS8_IJNS1_1CILi2EEESA_NS9_ILi16EEEEEENS9_ILi1EEESD_EEENS8_IJNS8_IJSD_SA_NS9_ILi4EEEEEENS9_ILi0EEESH_EEEEEEEEEvRT_E9upper_map,@object
	.size		_ZZN5flash28permute_output_fp8_VcolmajorIN4cute6TensorINS1_11ArrayEngineIN7cutlass10bfloat16_tELm64EEENS1_6LayoutINS1_5tupleIJNS8_IJNS1_1CILi2EEESA_NS9_ILi16EEEEEENS9_ILi1EEESD_EEENS8_IJNS8_IJSD_SA_NS9_ILi4EEEEEENS9_ILi0EEESH_EEEEEEEEEvRT_E9upper_map,($str$23 - _ZZN5flash28permute_output_fp8_VcolmajorIN4cute6TensorINS1_11ArrayEngineIN7cutlass10bfloat16_tELm64EEENS1_6LayoutINS1_5tupleIJNS8_IJNS1_1CILi2EEESA_NS9_ILi16EEEEEENS9_ILi1EEESD_EEENS8_IJNS8_IJSD_SA_NS9_ILi4EEEEEENS9_ILi0EEESH_EEEEEEEEEvRT_E9upper_map)
_ZZN5flash28permute_output_fp8_VcolmajorIN4cute6TensorINS1_11ArrayEngineIN7cutlass10bfloat16_tELm64EEENS1_6LayoutINS1_5tupleIJNS8_IJNS1_1CILi2EEESA_NS9_ILi16EEEEEENS9_ILi1EEESD_EEENS8_IJNS8_IJSD_SA_NS9_ILi4EEEEEENS9_ILi0EEESH_EEEEEEEEEvRT_E9upper_map:
        /*0000*/ 	.byte	0x00, 0x00, 0x00, 0x00, 0x02, 0x00, 0x00, 0x00, 0x03, 0x00, 0x00, 0x00, 0x01, 0x00, 0x00, 0x00
	.type		$str$23,@object
	.size		$str$23,($str$24 - $str$23)
$str$23:
        /*0010*/ 	.byte	0x28, 0x61, 0x64, 0x64, 0x72, 0x65, 0x73, 0x73, 0x20, 0x26, 0x20, 0x6d, 0x61, 0x73, 0x6b, 0x29
        /*0020*/ 	.byte	0x20, 0x3d, 0x3d, 0x20, 0x30, 0x00
	.type		$str$24,@object
	.size		$str$24,(__unnamed_7 - $str$24)
$str$24:
        /*0026*/ 	.byte	0x2f, 0x74, 0x6d, 0x70, 0x2f, 0x6f, 0x73, 0x73, 0x5f, 0x6b, 0x65, 0x72, 0x6e, 0x65, 0x6c, 0x73
        /*0036*/ 	.byte	0x5f, 0x73, 0x72, 0x63, 0x2f, 0x66, 0x6c, 0x61, 0x73, 0x68, 0x5f, 0x61, 0x74, 0x74, 0x65, 0x6e
        /*0046*/ 	.byte	0x74, 0x69, 0x6f, 0x6e, 0x2f, 0x63, 0x73, 0x72, 0x63, 0x2f, 0x63, 0x75, 0x74, 0x6c, 0x61, 0x73
        /*0056*/ 	.byte	0x73, 0x2f, 0x69, 0x6e, 0x63, 0x6c, 0x75, 0x64, 0x65, 0x2f, 0x63, 0x75, 0x74, 0x65, 0x2f, 0x70
        /*0066*/ 	.byte	0x6f, 0x69, 0x6e, 0x74, 0x65, 0x72, 0x5f, 0x66, 0x6c, 0x61, 0x67, 0x67, 0x65, 0x64, 0x2e, 0x68
        /*0076*/ 	.byte	0x70, 0x70, 0x00
	.type		__unnamed_7,@object
	.size		__unnamed_7,(__unnamed_12 - __unnamed_7)
__unnamed_7:
        /* <DEDUP_REMOVED lines=24> */
        /*01f9*/ 	.byte	0x3e, 0x3e, 0x20, 0x26, 0x5d, 0x00
	.type		__unnamed_12,@object
	.size		__unnamed_12,(__unnamed_5 - __unnamed_12)
__unnamed_12:
        /* <DEDUP_REMOVED lines=25> */
	.type		__unnamed_5,@object
	.size		__unnamed_5,(__unnamed_10 - __unnamed_5)
__unnamed_5:
        /* <DEDUP_REMOVED lines=25> */
	.type		__unnamed_10,@object
	.size		__unnamed_10,(__unnamed_3 - __unnamed_10)
__unnamed_10:
        /* <DEDUP_REMOVED lines=29> */
        /*06db*/ 	.byte	0x5d, 0x00
	.type		__unnamed_3,@object
	.size		__unnamed_3,(__unnamed_9 - __unnamed_3)
__unnamed_3:
        /* <DEDUP_REMOVED lines=30> */
	.type		__unnamed_9,@object
	.size		__unnamed_9,(__unnamed_2 - __unnamed_9)
__unnamed_9:
        /* <DEDUP_REMOVED lines=30> */
	.type		__unnamed_2,@object
	.size		__unnamed_2,(__unnamed_11 - __unnamed_2)
__unnamed_2:
        /* <DEDUP_REMOVED lines=30> */
	.type		__unnamed_11,@object
	.size		__unnamed_11,(__unnamed_4 - __unnamed_11)
__unnamed_11:
        /* <DEDUP_REMOVED lines=30> */
	.type		__unnamed_4,@object
	.size		__unnamed_4,(__unnamed_6 - __unnamed_4)
__unnamed_4:
        /* <DEDUP_REMOVED lines=30> */
	.type		__unnamed_6,@object
	.size		__unnamed_6,(__unnamed_8 - __unnamed_6)
__unnamed_6:
        /* <DEDUP_REMOVED lines=29> */
        /*11c7*/ 	.byte	0x3e, 0x5d, 0x00
	.type		__unnamed_8,@object
	.size		__unnamed_8,(__unnamed_1 - __unnamed_8)
__unnamed_8:
        /* <DEDUP_REMOVED lines=30> */
	.type		__unnamed_1,@object
	.size		__unnamed_1,(.L_0 - __unnamed_1)
__unnamed_1:
        /* <DEDUP_REMOVED lines=29> */
        /*156e*/ 	.byte	0x3e, 0x20, 0x26, 0x5d, 0x00
.L_0:


//--------------------- .nv.shared._ZN7cutlass13device_kernelIN5flash11enable_sm90INS1_16FlashAttnFwdSm90INS1_25CollectiveMainloopFwdSm90ILi2EN4cute5tupleIJNS5_1CILi1EEES8_S8_EEENS6_IJNS7_ILi128EEENS7_ILi160EEENS7_ILi192EEEEEELi128ENS_12float_e4m3_tEfNS_4arch4Sm90ELb0ELb0ELb1ELb0ELb1ELb0ELb0ELb1ELb1ELb1ELb0ELb0EEENS1_21CollectiveEpilogueFwdINS6_IJSA_SA_SB_EEES9_NS_10bfloat16_tESG_Li256ELb0ELb1ELb0ELb1EEENS1_29StaticPersistentTileSchedulerILb0EEEEEEEEEvNT_6ParamsE --------------------------
	.section	.nv.shared._ZN7cutlass13device_kernelIN5flash11enable_sm90INS1_16FlashAttnFwdSm90INS1_25CollectiveMainloopFwdSm90ILi2EN4cute5tupleIJNS5_1CILi1EEES8_S8_EEENS6_IJNS7_ILi128EEENS7_ILi160EEENS7_ILi192EEEEEELi128ENS_12float_e4m3_tEfNS_4arch4Sm90ELb0ELb0ELb1ELb0ELb1ELb0ELb0ELb1ELb1ELb1ELb0ELb0EEENS1_21CollectiveEpilogueFwdINS6_IJSA_SA_SB_EEES9_NS_10bfloat16_tESG_Li256ELb0ELb1ELb0ELb1EEENS1_29StaticPersistentTileSchedulerILb0EEEEEEEEEvNT_6ParamsE,"aw",@nobits
	.sectionflags	@""
	.align	16
	.zero		1024


//--------------------- .nv.shared.reserved.0     --------------------------
	.section	.nv.shared.reserved.0,"aw",@nobits
	.weak		__nv_reservedSMEM_offset_0_alias
	.size		__nv_reservedSMEM_offset_0_alias, 0, 0
	.other		__nv_reservedSMEM_offset_0_alias,@"STO_CUDA_RESERVED_SHARED STV_DEFAULT"
__nv_reservedSMEM_offset_0_alias:
	.zero		0


//--------------------- .nv.global                --------------------------
	.section	.nv.global,"aw",@nobits
.nv.global:
	.type		_ZN81_INTERNAL_bf65c093_45_flash_fwd_hdimdiff_e4m3_paged_softcap_sm90_cu_61719c98_57704cute1_E,@object
	.size		_ZN81_INTERNAL_bf65c093_45_flash_fwd_hdimdiff_e4m3_paged_softcap_sm90_cu_61719c98_57704cute1_E,(_ZN81_INTERNAL_bf65c093_45_flash_fwd_hdimdiff_e4m3_paged_softcap_sm90_cu_61719c98_57704cuda3std3__45__cpo6cbeginE - _ZN81_INTERNAL_bf65c093_45_flash_fwd_hdimdiff_e4m3_paged_softcap_sm90_cu_61719c98_57704cute1_E)
_ZN81_INTERNAL_bf65c093_45_flash_fwd_hdimdiff_e4m3_paged_softcap_sm90_cu_61719c98_57704cute1_E:
	.zero		1
	.type		_ZN81_INTERNAL_bf65c093_45_flash_fwd_hdimdiff_e4m3_paged_softcap_sm90_cu_61719c98_57704cuda3std3__45__cpo6cbeginE,@object
	.size		_ZN81_INTERNAL_bf65c093_45_flash_fwd_hdimdiff_e4m3_paged_softcap_sm90_cu_61719c98_57704cuda3std3__45__cpo6cbeginE,(_ZN81_INTERNAL_bf65c093_45_flash_fwd_hdimdiff_e4m3_paged_softcap_sm90_cu_61719c98_57704cuda3std3__48in_placeE - _ZN81_INTERNAL_bf65c093_45_flash_fwd_hdimdiff_e4m3_paged_softcap_sm90_cu_61719c98_57704cuda3std3__45__cpo6cbeginE)
_ZN81_INTERNAL_bf65c093_45_flash_fwd_hdimdiff_e4m3_paged_softcap_sm90_cu_61719c98_57704cuda3std3__45__cpo6cbeginE:
	.zero		1
	.type		_ZN81_INTERNAL_bf65c093_45_flash_fwd_hdimdiff_e4m3_paged_softcap_sm90_cu_61719c98_57704cuda3std3__48in_placeE,@object
	.size		_ZN81_INTERNAL_bf65c093_45_flash_fwd_hdimdiff_e4m3_paged_softcap_sm90_cu_61719c98_57704cuda3std3__48in_placeE,(_ZN81_INTERNAL_bf65c093_45_flash_fwd_hdimdiff_e4m3_paged_softcap_sm90_cu_61719c98_57704cuda3std6ranges3__45__cpo9iter_moveE - _ZN81_INTERNAL_bf65c093_45_flash_fwd_hdimdiff_e4m3_paged_softcap_sm90_cu_61719c98_57704cuda3std3__48in_placeE)
_ZN81_INTERNAL_bf65c093_45_flash_fwd_hdimdiff_e4m3_paged_softcap_sm90_cu_61719c98_57704cuda3std3__48in_placeE:
	.zero		1
	.type		_ZN81_INTERNAL_bf65c093_45_flash_fwd_hdimdiff_e4m3_paged_softcap_sm90_cu_61719c98_57704cuda3std6ranges3__45__cpo9iter_moveE,@object
	.size		_ZN81_INTERNAL_bf65c093_45_flash_fwd_hdimdiff_e4m3_paged_softcap_sm90_cu_61719c98_57704cuda3std6ranges3__45__cpo9iter_moveE,(_ZN81_INTERNAL_bf65c093_45_flash_fwd_hdimdiff_e4m3_paged_softcap_sm90_cu_61719c98_57704cuda3std3__45__cpo5beginE - _ZN81_INTERNAL_bf65c093_45_flash_fwd_hdimdiff_e4m3_paged_softcap_sm90_cu_61719c98_57704cuda3std6ranges3__45__cpo9iter_moveE)
_ZN81_INTERNAL_bf65c093_45_flash_fwd_hdimdiff_e4m3_paged_softcap_sm90_cu_61719c98_57704cuda3std6ranges3__45__cpo9iter_moveE:
	.zero		1
	.type		_ZN81_INTERNAL_bf65c093_45_flash_fwd_hdimdiff_e4m3_paged_softcap_sm90_cu_61719c98_57704cuda3std3__45__cpo5beginE,@object
	.size		_ZN81_INTERNAL_bf65c093_45_flash_fwd_hdimdiff_e4m3_paged_softcap_sm90_cu_61719c98_57704cuda3std3__45__cpo5beginE,(_ZN81_INTERNAL_bf65c093_45_flash_fwd_hdimdiff_e4m3_paged_softcap_sm90_cu_61719c98_57704cuda3std3__483_GLOBAL__N__bf65c093_45_flash_fwd_hdimdiff_e4m3_paged_softcap_sm90_cu_61719c98_57706ignoreE - _ZN81_INTERNAL_bf65c093_45_flash_fwd_hdimdiff_e4m3_paged_softcap_sm90_cu_61719c98_57704cuda3std3__45__cpo5beginE)
_ZN81_INTERNAL_bf65c093_45_flash_fwd_hdimdiff_e4m3_paged_softcap_sm90_cu_61719c98_57704cuda3std3__45__cpo5beginE:
	.zero		1
	.type		_ZN81_INTERNAL_bf65c093_45_flash_fwd_hdimdiff_e4m3_paged_softcap_sm90_cu_61719c98_57704cuda3std3__483_GLOBAL__N__bf65c093_45_flash_fwd_hdimdiff_e4m3_paged_softcap_sm90_cu_61719c98_57706ignoreE,@object
	.size		_ZN81_INTERNAL_bf65c093_45_flash_fwd_hdimdiff_e4m3_paged_softcap_sm90_cu_61719c98_57704cuda3std3__483_GLOBAL__N__bf65c093_45_flash_fwd_hdimdiff_e4m3_paged_softcap_sm90_cu_61719c98_57706ignoreE,(_ZN81_INTERNAL_bf65c093_45_flash_fwd_hdimdiff_e4m3_paged_softcap_sm90_cu_61719c98_57704cute7productE - _ZN81_INTERNAL_bf65c093_45_flash_fwd_hdimdiff_e4m3_paged_softcap_sm90_cu_61719c98_57704cuda3std3__483_GLOBAL__N__bf65c093_45_flash_fwd_hdimdiff_e4m3_paged_softcap_sm90_cu_61719c98_57706ignoreE)
_ZN81_INTERNAL_bf65c093_45_flash_fwd_hdimdiff_e4m3_paged_softcap_sm90_cu_61719c98_57704cuda3std3__483_GLOBAL__N__bf65c093_45_flash_fwd_hdimdiff_e4m3_paged_softcap_sm90_cu_61719c98_57706ignoreE:
	.zero		1
	.type		_ZN81_INTERNAL_bf65c093_45_flash_fwd_hdimdiff_e4m3_paged_softcap_sm90_cu_61719c98_57704cute7productE,@object
	.size		_ZN81_INTERNAL_bf65c093_45_flash_fwd_hdimdiff_e4m3_paged_softcap_sm90_cu_61719c98_57704cute7productE,(_ZN81_INTERNAL_bf65c093_45_flash_fwd_hdimdiff_e4m3_paged_softcap_sm90_cu_61719c98_57704cuda3std3__45__cpo3endE - _ZN81_INTERNAL_bf65c093_45_flash_fwd_hdimdiff_e4m3_paged_softcap_sm90_cu_61719c98_57704cute7productE)
_ZN81_INTERNAL_bf65c093_45_flash_fwd_hdimdiff_e4m3_paged_softcap_sm90_cu_61719c98_57704cute7productE:
	.zero		1
	.type		_ZN81_INTERNAL_bf65c093_45_flash_fwd_hdimdiff_e4m3_paged_softcap_sm90_cu_61719c98_57704cuda3std3__45__cpo3endE,@object
	.size		_ZN81_INTERNAL_bf65c093_45_flash_fwd_hdimdiff_e4m3_paged_softcap_sm90_cu_61719c98_57704cuda3std3__45__cpo3endE,(_ZN81_INTERNAL_bf65c093_45_flash_fwd_hdimdiff_e4m3_paged_softcap_sm90_cu_61719c98_57704cuda3std3__419piecewise_constructE - _ZN81_INTERNAL_bf65c093_45_flash_fwd_hdimdiff_e4m3_paged_softcap_sm90_cu_61719c98_57704cuda3std3__45__cpo3endE)
_ZN81_INTERNAL_bf65c093_45_flash_fwd_hdimdiff_e4m3_paged_softcap_sm90_cu_61719c98_57704cuda3std3__45__cpo3endE:
	.zero		1
	.type		_ZN81_INTERNAL_bf65c093_45_flash_fwd_hdimdiff_e4m3_paged_softcap_sm90_cu_61719c98_57704cuda3std3__419piecewise_constructE,@object
	.size		_ZN81_INTERNAL_bf65c093_45_flash_fwd_hdimdiff_e4m3_paged_softcap_sm90_cu_61719c98_57704cuda3std3__419piecewise_constructE,(_ZN81_INTERNAL_bf65c093_45_flash_fwd_hdimdiff_e4m3_paged_softcap_sm90_cu_61719c98_57704cuda3std3__45__cpo4cendE - _ZN81_INTERNAL_bf65c093_45_flash_fwd_hdimdiff_e4m3_paged_softcap_sm90_cu_61719c98_57704cuda3std3__419piecewise_constructE)
_ZN81_INTERNAL_bf65c093_45_flash_fwd_hdimdiff_e4m3_paged_softcap_sm90_cu_61719c98_57704cuda3std3__419piecewise_constructE:
	.zero		1
	.type		_ZN81_INTERNAL_bf65c093_45_flash_fwd_hdimdiff_e4m3_paged_softcap_sm90_cu_61719c98_57704cuda3std3__45__cpo4cendE,@object
	.size		_ZN81_INTERNAL_bf65c093_45_flash_fwd_hdimdiff_e4m3_paged_softcap_sm90_cu_61719c98_57704cuda3std3__45__cpo4cendE,(_ZN81_INTERNAL_bf65c093_45_flash_fwd_hdimdiff_e4m3_paged_softcap_sm90_cu_61719c98_57704cuda3std6ranges3__45__cpo4swapE - _ZN81_INTERNAL_bf65c093_45_flash_fwd_hdimdiff_e4m3_paged_softcap_sm90_cu_61719c98_57704cuda3std3__45__cpo4cendE)
_ZN81_INTERNAL_bf65c093_45_flash_fwd_hdimdiff_e4m3_paged_softcap_sm90_cu_61719c98_57704cuda3std3__45__cpo4cendE:
	.zero		1
	.type		_ZN81_INTERNAL_bf65c093_45_flash_fwd_hdimdiff_e4m3_paged_softcap_sm90_cu_61719c98_57704cuda3std6ranges3__45__cpo4swapE,@object
	.size		_ZN81_INTERNAL_bf65c093_45_flash_fwd_hdimdiff_e4m3_paged_softcap_sm90_cu_61719c98_57704cuda3std6ranges3__45__cpo4swapE,(.L_20 - _ZN81_INTERNAL_bf65c093_45_flash_fwd_hdimdiff_e4m3_paged_softcap_sm90_cu_61719c98_57704cuda3std6ranges3__45__cpo4swapE)
_ZN81_INTERNAL_bf65c093_45_flash_fwd_hdimdiff_e4m3_paged_softcap_sm90_cu_61719c98_57704cuda3std6ranges3__45__cpo4swapE:
	.zero		1
.L_20:


//--------------------- .nv.shared._ZN7cutlass13device_kernelIN5flash11enable_sm90INS1_16FlashAttnFwdSm90INS1_25CollectiveMainloopFwdSm90ILi2EN4cute5tupleIJNS5_1CILi1EEES8_S8_EEENS6_IJNS7_ILi128EEENS7_ILi160EEENS7_ILi192EEEEEELi128ENS_12float_e4m3_tEfNS_4arch4Sm90ELb0ELb0ELb1ELb1ELb1ELb0ELb0ELb1ELb1ELb1ELb0ELb0EEENS1_21CollectiveEpilogueFwdINS6_IJSA_SA_SB_EEES9_NS_10bfloat16_tESG_Li256ELb1ELb1ELb0ELb1EEENS1_36VarlenDynamicPersistentTileSchedulerILi128ELi160ELi256ELi128ELb0ELb1ELb1ELb0ELb1ELb1EEEEEEEEEvNT_6ParamsE --------------------------
	.section	.nv.shared._ZN7cutlass13device_kernelIN5flash11enable_sm90INS1_16FlashAttnFwdSm90INS1_25CollectiveMainloopFwdSm90ILi2EN4cute5tupleIJNS5_1CILi1EEES8_S8_EEENS6_IJNS7_ILi128EEENS7_ILi160EEENS7_ILi192EEEEEELi128ENS_12float_e4m3_tEfNS_4arch4Sm90ELb0ELb0ELb1ELb1ELb1ELb0ELb0ELb1ELb1ELb1ELb0ELb0EEENS1_21CollectiveEpilogueFwdINS6_IJSA_SA_SB_EEES9_NS_10bfloat16_tESG_Li256ELb1ELb1ELb0ELb1EEENS1_36VarlenDynamicPersistentTileSchedulerILi128ELi160ELi256ELi128ELb0ELb1ELb1ELb0ELb1ELb1EEEEEEEEEvNT_6ParamsE,"aw",@nobits
	.sectionflags	@""
	.align	16
	.zero		1024


//--------------------- .nv.shared._ZN7cutlass13device_kernelIN5flash11enable_sm90INS1_16FlashAttnFwdSm90INS1_25CollectiveMainloopFwdSm90ILi2EN4cute5tupleIJNS5_1CILi1EEES8_S8_EEENS6_IJNS7_ILi128EEENS7_ILi160EEENS7_ILi192EEEEEELi128ENS_12float_e4m3_tEfNS_4arch4Sm90ELb0ELb0ELb1ELb1ELb1ELb1ELb0ELb1ELb1ELb1ELb0ELb0EEENS1_21CollectiveEpilogueFwdINS6_IJSA_SA_SB_EEES9_NS_10bfloat16_tESG_Li256ELb1ELb1ELb0ELb1EEENS1_36VarlenDynamicPersistentTileSchedulerILi128ELi160ELi256ELi128ELb0ELb1ELb1ELb0ELb1ELb1EEEEEEEEEvNT_6ParamsE --------------------------
	.section	.nv.shared._ZN7cutlass13device_kernelIN5flash11enable_sm90INS1_16FlashAttnFwdSm90INS1_25CollectiveMainloopFwdSm90ILi2EN4cute5tupleIJNS5_1CILi1EEES8_S8_EEENS6_IJNS7_ILi128EEENS7_ILi160EEENS7_ILi192EEEEEELi128ENS_12float_e4m3_tEfNS_4arch4Sm90ELb0ELb0ELb1ELb1ELb1ELb1ELb0ELb1ELb1ELb1ELb0ELb0EEENS1_21CollectiveEpilogueFwdINS6_IJSA_SA_SB_EEES9_NS_10bfloat16_tESG_Li256ELb1ELb1ELb0ELb1EEENS1_36VarlenDynamicPersistentTileSchedulerILi128ELi160ELi256ELi128ELb0ELb1ELb1ELb0ELb1ELb1EEEEEEEEEvNT_6ParamsE,"aw",@nobits
	.sectionflags	@""
	.align	16
	.zero		1024


//--------------------- .nv.shared._ZN7cutlass13device_kernelIN5flash11enable_sm90INS1_16FlashAttnFwdSm90INS1_25CollectiveMainloopFwdSm90ILi2EN4cute5tupleIJNS5_1CILi1EEES8_S8_EEENS6_IJNS7_ILi128EEESA_NS7_ILi192EEEEEELi128ENS_12float_e4m3_tEfNS_4arch4Sm90ELb0ELb1ELb1ELb0ELb1ELb0ELb0ELb1ELb1ELb1ELb0ELb0EEENS1_21CollectiveEpilogueFwdINS6_IJSA_SA_SA_EEES9_NS_10bfloat16_tESF_Li256ELb0ELb1ELb0ELb1EEENS1_30DynamicPersistentTileSchedulerILi256ELi128ELb0ELb1ELb1EEEEEEEEEvNT_6ParamsE --------------------------
	.section	.nv.shared._ZN7cutlass13device_kernelIN5flash11enable_sm90INS1_16FlashAttnFwdSm90INS1_25CollectiveMainloopFwdSm90ILi2EN4cute5tupleIJNS5_1CILi1EEES8_S8_EEENS6_IJNS7_ILi128EEESA_NS7_ILi192EEEEEELi128ENS_12float_e4m3_tEfNS_4arch4Sm90ELb0ELb1ELb1ELb0ELb1ELb0ELb0ELb1ELb1ELb1ELb0ELb0EEENS1_21CollectiveEpilogueFwdINS6_IJSA_SA_SA_EEES9_NS_10bfloat16_tESF_Li256ELb0ELb1ELb0ELb1EEENS1_30DynamicPersistentTileSchedulerILi256ELi128ELb0ELb1ELb1EEEEEEEEEvNT_6ParamsE,"aw",@nobits
	.sectionflags	@""
	.align	16
	.zero		1024


//--------------------- .nv.shared._ZN7cutlass13device_kernelIN5flash11enable_sm90INS1_16FlashAttnFwdSm90INS1_25CollectiveMainloopFwdSm90ILi2EN4cute5tupleIJNS5_1CILi1EEES8_S8_EEENS6_IJNS7_ILi128EEESA_NS7_ILi192EEEEEELi128ENS_12float_e4m3_tEfNS_4arch4Sm90ELb0ELb1ELb1ELb1ELb1ELb0ELb0ELb1ELb1ELb1ELb0ELb0EEENS1_21CollectiveEpilogueFwdINS6_IJSA_SA_SA_EEES9_NS_10bfloat16_tESF_Li256ELb1ELb1ELb0ELb1EEENS1_36VarlenDynamicPersistentTileSchedulerILi128ELi128ELi256ELi128ELb0ELb1ELb1ELb1ELb0ELb1EEEEEEEEEvNT_6ParamsE --------------------------
	.section	.nv.shared._ZN7cutlass13device_kernelIN5flash11enable_sm90INS1_16FlashAttnFwdSm90INS1_25CollectiveMainloopFwdSm90ILi2EN4cute5tupleIJNS5_1CILi1EEES8_S8_EEENS6_IJNS7_ILi128EEESA_NS7_ILi192EEEEEELi128ENS_12float_e4m3_tEfNS_4arch4Sm90ELb0ELb1ELb1ELb1ELb1ELb0ELb0ELb1ELb1ELb1ELb0ELb0EEENS1_21CollectiveEpilogueFwdINS6_IJSA_SA_SA_EEES9_NS_10bfloat16_tESF_Li256ELb1ELb1ELb0ELb1EEENS1_36VarlenDynamicPersistentTileSchedulerILi128ELi128ELi256ELi128ELb0ELb1ELb1ELb1ELb0ELb1EEEEEEEEEvNT_6ParamsE,"aw",@nobits
	.sectionflags	@""
	.align	16
	.zero		1024


//--------------------- .nv.shared._ZN7cutlass13device_kernelIN5flash11enable_sm90INS1_16FlashAttnFwdSm90INS1_25CollectiveMainloopFwdSm90ILi2EN4cute5tupleIJNS5_1CILi1EEES8_S8_EEENS6_IJNS7_ILi128EEESA_NS7_ILi192EEEEEELi128ENS_12float_e4m3_tEfNS_4arch4Sm90ELb0ELb1ELb1ELb1ELb1ELb1ELb0ELb1ELb1ELb1ELb0ELb0EEENS1_21CollectiveEpilogueFwdINS6_IJSA_SA_SA_EEES9_NS_10bfloat16_tESF_Li256ELb1ELb1ELb0ELb1EEENS1_36VarlenDynamicPersistentTileSchedulerILi128ELi128ELi256ELi128ELb0ELb1ELb1ELb1ELb0ELb1EEEEEEEEEvNT_6ParamsE --------------------------
	.section	.nv.shared._ZN7cutlass13device_kernelIN5flash11enable_sm90INS1_16FlashAttnFwdSm90INS1_25CollectiveMainloopFwdSm90ILi2EN4cute5tupleIJNS5_1CILi1EEES8_S8_EEENS6_IJNS7_ILi128EEESA_NS7_ILi192EEEEEELi128ENS_12float_e4m3_tEfNS_4arch4Sm90ELb0ELb1ELb1ELb1ELb1ELb1ELb0ELb1ELb1ELb1ELb0ELb0EEENS1_21CollectiveEpilogueFwdINS6_IJSA_SA_SA_EEES9_NS_10bfloat16_tESF_Li256ELb1ELb1ELb0ELb1EEENS1_36VarlenDynamicPersistentTileSchedulerILi128ELi128ELi256ELi128ELb0ELb1ELb1ELb1ELb0ELb1EEEEEEEEEvNT_6ParamsE,"aw",@nobits
	.sectionflags	@""
	.align	16
	.zero		1024


//--------------------- .nv.shared._ZN7cutlass13device_kernelIN5flash11enable_sm90INS1_16FlashAttnFwdSm90INS1_25CollectiveMainloopFwdSm90ILi2EN4cute5tupleIJNS5_1CILi1EEES8_S8_EEENS6_IJNS7_ILi128EEENS7_ILi160EEENS7_ILi192EEEEEELi128ENS_12float_e4m3_tEfNS_4arch4Sm90ELb1ELb0ELb1ELb0ELb1ELb0ELb0ELb1ELb1ELb1ELb0ELb0EEENS1_21CollectiveEpilogueFwdINS6_IJSA_SA_SB_EEES9_NS_10bfloat16_tESG_Li256ELb0ELb1ELb0ELb1EEENS1_30DynamicPersistentTileSchedulerILi256ELi128ELb0ELb1ELb1EEEEEEEEEvNT_6ParamsE --------------------------
	.section	.nv.shared._ZN7cutlass13device_kernelIN5flash11enable_sm90INS1_16FlashAttnFwdSm90INS1_25CollectiveMainloopFwdSm90ILi2EN4cute5tupleIJNS5_1CILi1EEES8_S8_EEENS6_IJNS7_ILi128EEENS7_ILi160EEENS7_ILi192EEEEEELi128ENS_12float_e4m3_tEfNS_4arch4Sm90ELb1ELb0ELb1ELb0ELb1ELb0ELb0ELb1ELb1ELb1ELb0ELb0EEENS1_21CollectiveEpilogueFwdINS6_IJSA_SA_SB_EEES9_NS_10bfloat16_tESG_Li256ELb0ELb1ELb0ELb1EEENS1_30DynamicPersistentTileSchedulerILi256ELi128ELb0ELb1ELb1EEEEEEEEEvNT_6ParamsE,"aw",@nobits
	.sectionflags	@""
	.align	16
	.zero		1024


//--------------------- .nv.shared._ZN7cutlass13device_kernelIN5flash11enable_sm90INS1_16FlashAttnFwdSm90INS1_25CollectiveMainloopFwdSm90ILi2EN4cute5tupleIJNS5_1CILi1EEES8_S8_EEENS6_IJNS7_ILi128EEENS7_ILi160EEENS7_ILi192EEEEEELi128ENS_12float_e4m3_tEfNS_4arch4Sm90ELb1ELb0ELb1ELb1ELb1ELb0ELb0ELb1ELb1ELb1ELb0ELb0EEENS1_21CollectiveEpilogueFwdINS6_IJSA_SA_SB_EEES9_NS_10bfloat16_tESG_Li256ELb1ELb1ELb0ELb1EEENS1_36VarlenDynamicPersistentTileSchedulerILi128ELi160ELi256ELi128ELb0ELb1ELb1ELb1ELb1ELb1EEEEEEEEEvNT_6ParamsE --------------------------
	.section	.nv.shared._ZN7cutlass13device_kernelIN5flash11enable_sm90INS1_16FlashAttnFwdSm90INS1_25CollectiveMainloopFwdSm90ILi2EN4cute5tupleIJNS5_1CILi1EEES8_S8_EEENS6_IJNS7_ILi128EEENS7_ILi160EEENS7_ILi192EEEEEELi128ENS_12float_e4m3_tEfNS_4arch4Sm90ELb1ELb0ELb1ELb1ELb1ELb0ELb0ELb1ELb1ELb1ELb0ELb0EEENS1_21CollectiveEpilogueFwdINS6_IJSA_SA_SB_EEES9_NS_10bfloat16_tESG_Li256ELb1ELb1ELb0ELb1EEENS1_36VarlenDynamicPersistentTileSchedulerILi128ELi160ELi256ELi128ELb0ELb1ELb1ELb1ELb1ELb1EEEEEEEEEvNT_6ParamsE,"aw",@nobits
	.sectionflags	@""
	.align	16
	.zero		1024


//--------------------- .nv.shared._ZN7cutlass13device_kernelIN5flash11enable_sm90INS1_16FlashAttnFwdSm90INS1_25CollectiveMainloopFwdSm90ILi2EN4cute5tupleIJNS5_1CILi1EEES8_S8_EEENS6_IJNS7_ILi128EEENS7_ILi160EEENS7_ILi192EEEEEELi128ENS_12float_e4m3_tEfNS_4arch4Sm90ELb1ELb0ELb1ELb1ELb1ELb1ELb0ELb1ELb1ELb1ELb0ELb0EEENS1_21CollectiveEpilogueFwdINS6_IJSA_SA_SB_EEES9_NS_10bfloat16_tESG_Li256ELb1ELb1ELb0ELb1EEENS1_36VarlenDynamicPersistentTileSchedulerILi128ELi160ELi256ELi128ELb0ELb1ELb1ELb1ELb1ELb1EEEEEEEEEvNT_6ParamsE --------------------------
	.section	.nv.shared._ZN7cutlass13device_kernelIN5flash11enable_sm90INS1_16FlashAttnFwdSm90INS1_25CollectiveMainloopFwdSm90ILi2EN4cute5tupleIJNS5_1CILi1EEES8_S8_EEENS6_IJNS7_ILi128EEENS7_ILi160EEENS7_ILi192EEEEEELi128ENS_12float_e4m3_tEfNS_4arch4Sm90ELb1ELb0ELb1ELb1ELb1ELb1ELb0ELb1ELb1ELb1ELb0ELb0EEENS1_21CollectiveEpilogueFwdINS6_IJSA_SA_SB_EEES9_NS_10bfloat16_tESG_Li256ELb1ELb1ELb0ELb1EEENS1_36VarlenDynamicPersistentTileSchedulerILi128ELi160ELi256ELi128ELb0ELb1ELb1ELb1ELb1ELb1EEEEEEEEEvNT_6ParamsE,"aw",@nobits
	.sectionflags	@""
	.align	16
	.zero		1024


//--------------------- .nv.constant0._ZN7cutlass13device_kernelIN5flash11enable_sm90INS1_16FlashAttnFwdSm90INS1_25CollectiveMainloopFwdSm90ILi2EN4cute5tupleIJNS5_1CILi1EEES8_S8_EEENS6_IJNS7_ILi128EEENS7_ILi160EEENS7_ILi192EEEEEELi128ENS_12float_e4m3_tEfNS_4arch4Sm90ELb0ELb0ELb1ELb0ELb1ELb0ELb0ELb1ELb1ELb1ELb0ELb0EEENS1_21CollectiveEpilogueFwdINS6_IJSA_SA_SB_EEES9_NS_10bfloat16_tESG_Li256ELb0ELb1ELb0ELb1EEENS1_29StaticPersistentTileSchedulerILb0EEEEEEEEEvNT_6ParamsE --------------------------
	.section	.nv.constant0._ZN7cutlass13device_kernelIN5flash11enable_sm90INS1_16FlashAttnFwdSm90INS1_25CollectiveMainloopFwdSm90ILi2EN4cute5tupleIJNS5_1CILi1EEES8_S8_EEENS6_IJNS7_ILi128EEENS7_ILi160EEENS7_ILi192EEEEEELi128ENS_12float_e4m3_tEfNS_4arch4Sm90ELb0ELb0ELb1ELb0ELb1ELb0ELb0ELb1ELb1ELb1ELb0ELb0EEENS1_21CollectiveEpilogueFwdINS6_IJSA_SA_SB_EEES9_NS_10bfloat16_tESG_Li256ELb0ELb1ELb0ELb1EEENS1_29StaticPersistentTileSchedulerILb0EEEEEEEEEvNT_6ParamsE,"a",@progbits
	.sectionflags	@""
	.align	4
.nv.constant0._ZN7cutlass13device_kernelIN5flash11enable_sm90INS1_16FlashAttnFwdSm90INS1_25CollectiveMainloopFwdSm90ILi2EN4cute5tupleIJNS5_1CILi1EEES8_S8_EEENS6_IJNS7_ILi128EEENS7_ILi160EEENS7_ILi192EEEEEELi128ENS_12float_e4m3_tEfNS_4arch4Sm90ELb0ELb0ELb1ELb0ELb1ELb0ELb0ELb1ELb1ELb1ELb0ELb0EEENS1_21CollectiveEpilogueFwdINS6_IJSA_SA_SB_EEES9_NS_10bfloat16_tESG_Li256ELb0ELb1ELb0ELb1EEENS1_29StaticPersistentTileSchedulerILb0EEEEEEEEEvNT_6ParamsE:
	.zero		3200


//--------------------- .nv.constant0._ZN7cutlass13device_kernelIN5flash11enable_sm90INS1_16FlashAttnFwdSm90INS1_25CollectiveMainloopFwdSm90ILi2EN4cute5tupleIJNS5_1CILi1EEES8_S8_EEENS6_IJNS7_ILi128EEENS7_ILi160EEENS7_ILi192EEEEEELi128ENS_12float_e4m3_tEfNS_4arch4Sm90ELb0ELb0ELb1ELb1ELb1ELb0ELb0ELb1ELb1ELb1ELb0ELb0EEENS1_21CollectiveEpilogueFwdINS6_IJSA_SA_SB_EEES9_NS_10bfloat16_tESG_Li256ELb1ELb1ELb0ELb1EEENS1_36VarlenDynamicPersistentTileSchedulerILi128ELi160ELi256ELi128ELb0ELb1ELb1ELb0ELb1ELb1EEEEEEEEEvNT_6ParamsE --------------------------
	.section	.nv.constant0._ZN7cutlass13device_kernelIN5flash11enable_sm90INS1_16FlashAttnFwdSm90INS1_25CollectiveMainloopFwdSm90ILi2EN4cute5tupleIJNS5_1CILi1EEES8_S8_EEENS6_IJNS7_ILi128EEENS7_ILi160EEENS7_ILi192EEEEEELi128ENS_12float_e4m3_tEfNS_4arch4Sm90ELb0ELb0ELb1ELb1ELb1ELb0ELb0ELb1ELb1ELb1ELb0ELb0EEENS1_21CollectiveEpilogueFwdINS6_IJSA_SA_SB_EEES9_NS_10bfloat16_tESG_Li256ELb1ELb1ELb0ELb1EEENS1_36VarlenDynamicPersistentTileSchedulerILi128ELi160ELi256ELi128ELb0ELb1ELb1ELb0ELb1ELb1EEEEEEEEEvNT_6ParamsE,"a",@progbits
	.sectionflags	@""
	.align	4
.nv.constant0._ZN7cutlass13device_kernelIN5flash11enable_sm90INS1_16FlashAttnFwdSm90INS1_25CollectiveMainloopFwdSm90ILi2EN4cute5tupleIJNS5_1CILi1EEES8_S8_EEENS6_IJNS7_ILi128EEENS7_ILi160EEENS7_ILi192EEEEEELi128ENS_12float_e4m3_tEfNS_4arch4Sm90ELb0ELb0ELb1ELb1ELb1ELb0ELb0ELb1ELb1ELb1ELb0ELb0EEENS1_21CollectiveEpilogueFwdINS6_IJSA_SA_SB_EEES9_NS_10bfloat16_tESG_Li256ELb1ELb1ELb0ELb1EEENS1_36VarlenDynamicPersistentTileSchedulerILi128ELi160ELi256ELi128ELb0ELb1ELb1ELb0ELb1ELb1EEEEEEEEEvNT_6ParamsE:
	.zero		3328


//--------------------- .nv.constant0._ZN7cutlass13device_kernelIN5flash11enable_sm90INS1_16FlashAttnFwdSm90INS1_25CollectiveMainloopFwdSm90ILi2EN4cute5tupleIJNS5_1CILi1EEES8_S8_EEENS6_IJNS7_ILi128EEENS7_ILi160EEENS7_ILi192EEEEEELi128ENS_12float_e4m3_tEfNS_4arch4Sm90ELb0ELb0ELb1ELb1ELb1ELb1ELb0ELb1ELb1ELb1ELb0ELb0EEENS1_21CollectiveEpilogueFwdINS6_IJSA_SA_SB_EEES9_NS_10bfloat16_tESG_Li256ELb1ELb1ELb0ELb1EEENS1_36VarlenDynamicPersistentTileSchedulerILi128ELi160ELi256ELi128ELb0ELb1ELb1ELb0ELb1ELb1EEEEEEEEEvNT_6ParamsE --------------------------
	.section	.nv.constant0._ZN7cutlass13device_kernelIN5flash11enable_sm90INS1_16FlashAttnFwdSm90INS1_25CollectiveMainloopFwdSm90ILi2EN4cute5tupleIJNS5_1CILi1EEES8_S8_EEENS6_IJNS7_ILi128EEENS7_ILi160EEENS7_ILi192EEEEEELi128ENS_12float_e4m3_tEfNS_4arch4Sm90ELb0ELb0ELb1ELb1ELb1ELb1ELb0ELb1ELb1ELb1ELb0ELb0EEENS1_21CollectiveEpilogueFwdINS6_IJSA_SA_SB_EEES9_NS_10bfloat16_tESG_Li256ELb1ELb1ELb0ELb1EEENS1_36VarlenDynamicPersistentTileSchedulerILi128ELi160ELi256ELi128ELb0ELb1ELb1ELb0ELb1ELb1EEEEEEEEEvNT_6ParamsE,"a",@progbits
	.sectionflags	@""
	.align	4
.nv.constant0._ZN7cutlass13device_kernelIN5flash11enable_sm90INS1_16FlashAttnFwdSm90INS1_25CollectiveMainloopFwdSm90ILi2EN4cute5tupleIJNS5_1CILi1EEES8_S8_EEENS6_IJNS7_ILi128EEENS7_ILi160EEENS7_ILi192EEEEEELi128ENS_12float_e4m3_tEfNS_4arch4Sm90ELb0ELb0ELb1ELb1ELb1ELb1ELb0ELb1ELb1ELb1ELb0ELb0EEENS1_21CollectiveEpilogueFwdINS6_IJSA_SA_SB_EEES9_NS_10bfloat16_tESG_Li256ELb1ELb1ELb0ELb1EEENS1_36VarlenDynamicPersistentTileSchedulerILi128ELi160ELi256ELi128ELb0ELb1ELb1ELb0ELb1ELb1EEEEEEEEEvNT_6ParamsE:
	.zero		3328


//--------------------- .nv.constant0._ZN7cutlass13device_kernelIN5flash11enable_sm90INS1_16FlashAttnFwdSm90INS1_25CollectiveMainloopFwdSm90ILi2EN4cute5tupleIJNS5_1CILi1EEES8_S8_EEENS6_IJNS7_ILi128EEESA_NS7_ILi192EEEEEELi128ENS_12float_e4m3_tEfNS_4arch4Sm90ELb0ELb1ELb1ELb0ELb1ELb0ELb0ELb1ELb1ELb1ELb0ELb0EEENS1_21CollectiveEpilogueFwdINS6_IJSA_SA_SA_EEES9_NS_10bfloat16_tESF_Li256ELb0ELb1ELb0ELb1EEENS1_30DynamicPersistentTileSchedulerILi256ELi128ELb0ELb1ELb1EEEEEEEEEvNT_6ParamsE --------------------------
	.section	.nv.constant0._ZN7cutlass13device_kernelIN5flash11enable_sm90INS1_16FlashAttnFwdSm90INS1_25CollectiveMainloopFwdSm90ILi2EN4cute5tupleIJNS5_1CILi1EEES8_S8_EEENS6_IJNS7_ILi128EEESA_NS7_ILi192EEEEEELi128ENS_12float_e4m3_tEfNS_4arch4Sm90ELb0ELb1ELb1ELb0ELb1ELb0ELb0ELb1ELb1ELb1ELb0ELb0EEENS1_21CollectiveEpilogueFwdINS6_IJSA_SA_SA_EEES9_NS_10bfloat16_tESF_Li256ELb0ELb1ELb0ELb1EEENS1_30DynamicPersistentTileSchedulerILi256ELi128ELb0ELb1ELb1EEEEEEEEEvNT_6ParamsE,"a",@progbits
	.sectionflags	@""
	.align	4
.nv.constant0._ZN7cutlass13device_kernelIN5flash11enable_sm90INS1_16FlashAttnFwdSm90INS1_25CollectiveMainloopFwdSm90ILi2EN4cute5tupleIJNS5_1CILi1EEES8_S8_EEENS6_IJNS7_ILi128EEESA_NS7_ILi192EEEEEELi128ENS_12float_e4m3_tEfNS_4arch4Sm90ELb0ELb1ELb1ELb0ELb1ELb0ELb0ELb1ELb1ELb1ELb0ELb0EEENS1_21CollectiveEpilogueFwdINS6_IJSA_SA_SA_EEES9_NS_10bfloat16_tESF_Li256ELb0ELb1ELb0ELb1EEENS1_30DynamicPersistentTileSchedulerILi256ELi128ELb0ELb1ELb1EEEEEEEEEvNT_6ParamsE:
	.zero		3328


//--------------------- .nv.constant0._ZN7cutlass13device_kernelIN5flash11enable_sm90INS1_16FlashAttnFwdSm90INS1_25CollectiveMainloopFwdSm90ILi2EN4cute5tupleIJNS5_1CILi1EEES8_S8_EEENS6_IJNS7_ILi128EEESA_NS7_ILi192EEEEEELi128ENS_12float_e4m3_tEfNS_4arch4Sm90ELb0ELb1ELb1ELb1ELb1ELb0ELb0ELb1ELb1ELb1ELb0ELb0EEENS1_21CollectiveEpilogueFwdINS6_IJSA_SA_SA_EEES9_NS_10bfloat16_tESF_Li256ELb1ELb1ELb0ELb1EEENS1_36VarlenDynamicPersistentTileSchedulerILi128ELi128ELi256ELi128ELb0ELb1ELb1ELb1ELb0ELb1EEEEEEEEEvNT_6ParamsE --------------------------
	.section	.nv.constant0._ZN7cutlass13device_kernelIN5flash11enable_sm90INS1_16FlashAttnFwdSm90INS1_25CollectiveMainloopFwdSm90ILi2EN4cute5tupleIJNS5_1CILi1EEES8_S8_EEENS6_IJNS7_ILi128EEESA_NS7_ILi192EEEEEELi128ENS_12float_e4m3_tEfNS_4arch4Sm90ELb0ELb1ELb1ELb1ELb1ELb0ELb0ELb1ELb1ELb1ELb0ELb0EEENS1_21CollectiveEpilogueFwdINS6_IJSA_SA_SA_EEES9_NS_10bfloat16_tESF_Li256ELb1ELb1ELb0ELb1EEENS1_36VarlenDynamicPersistentTileSchedulerILi128ELi128ELi256ELi128ELb0ELb1ELb1ELb1ELb0ELb1EEEEEEEEEvNT_6ParamsE,"a",@progbits
	.sectionflags	@""
	.align	4
.nv.constant0._ZN7cutlass13device_kernelIN5flash11enable_sm90INS1_16FlashAttnFwdSm90INS1_25CollectiveMainloopFwdSm90ILi2EN4cute5tupleIJNS5_1CILi1EEES8_S8_EEENS6_IJNS7_ILi128EEESA_NS7_ILi192EEEEEELi128ENS_12float_e4m3_tEfNS_4arch4Sm90ELb0ELb1ELb1ELb1ELb1ELb0ELb0ELb1ELb1ELb1ELb0ELb0EEENS1_21CollectiveEpilogueFwdINS6_IJSA_SA_SA_EEES9_NS_10bfloat16_tESF_Li256ELb1ELb1ELb0ELb1EEENS1_36VarlenDynamicPersistentTileSchedulerILi128ELi128ELi256ELi128ELb0ELb1ELb1ELb1ELb0ELb1EEEEEEEEEvNT_6ParamsE:
	.zero		3328


//--------------------- .nv.constant0._ZN7cutlass13device_kernelIN5flash11enable_sm90INS1_16FlashAttnFwdSm90INS1_25CollectiveMainloopFwdSm90ILi2EN4cute5tupleIJNS5_1CILi1EEES8_S8_EEENS6_IJNS7_ILi128EEESA_NS7_ILi192EEEEEELi128ENS_12float_e4m3_tEfNS_4arch4Sm90ELb0ELb1ELb1ELb1ELb1ELb1ELb0ELb1ELb1ELb1ELb0ELb0EEENS1_21CollectiveEpilogueFwdINS6_IJSA_SA_SA_EEES9_NS_10bfloat16_tESF_Li256ELb1ELb1ELb0ELb1EEENS1_36VarlenDynamicPersistentTileSchedulerILi128ELi128ELi256ELi128ELb0ELb1ELb1ELb1ELb0ELb1EEEEEEEEEvNT_6ParamsE --------------------------
	.section	.nv.constant0._ZN7cutlass13device_kernelIN5flash11enable_sm90INS1_16FlashAttnFwdSm90INS1_25CollectiveMainloopFwdSm90ILi2EN4cute5tupleIJNS5_1CILi1EEES8_S8_EEENS6_IJNS7_ILi128EEESA_NS7_ILi192EEEEEELi128ENS_12float_e4m3_tEfNS_4arch4Sm90ELb0ELb1ELb1ELb1ELb1ELb1ELb0ELb1ELb1ELb1ELb0ELb0EEENS1_21CollectiveEpilogueFwdINS6_IJSA_SA_SA_EEES9_NS_10bfloat16_tESF_Li256ELb1ELb1ELb0ELb1EEENS1_36VarlenDynamicPersistentTileSchedulerILi128ELi128ELi256ELi128ELb0ELb1ELb1ELb1ELb0ELb1EEEEEEEEEvNT_6ParamsE,"a",@progbits
	.sectionflags	@""
	.align	4
.nv.constant0._ZN7cutlass13device_kernelIN5flash11enable_sm90INS1_16FlashAttnFwdSm90INS1_25CollectiveMainloopFwdSm90ILi2EN4cute5tupleIJNS5_1CILi1EEES8_S8_EEENS6_IJNS7_ILi128EEESA_NS7_ILi192EEEEEELi128ENS_12float_e4m3_tEfNS_4arch4Sm90ELb0ELb1ELb1ELb1ELb1ELb1ELb0ELb1ELb1ELb1ELb0ELb0EEENS1_21CollectiveEpilogueFwdINS6_IJSA_SA_SA_EEES9_NS_10bfloat16_tESF_Li256ELb1ELb1ELb0ELb1EEENS1_36VarlenDynamicPersistentTileSchedulerILi128ELi128ELi256ELi128ELb0ELb1ELb1ELb1ELb0ELb1EEEEEEEEEvNT_6ParamsE:
	.zero		3328


//--------------------- .nv.constant0._ZN7cutlass13device_kernelIN5flash11enable_sm90INS1_16FlashAttnFwdSm90INS1_25CollectiveMainloopFwdSm90ILi2EN4cute5tupleIJNS5_1CILi1EEES8_S8_EEENS6_IJNS7_ILi128EEENS7_ILi160EEENS7_ILi192EEEEEELi128ENS_12float_e4m3_tEfNS_4arch4Sm90ELb1ELb0ELb1ELb0ELb1ELb0ELb0ELb1ELb1ELb1ELb0ELb0EEENS1_21CollectiveEpilogueFwdINS6_IJSA_SA_SB_EEES9_NS_10bfloat16_tESG_Li256ELb0ELb1ELb0ELb1EEENS1_30DynamicPersistentTileSchedulerILi256ELi128ELb0ELb1ELb1EEEEEEEEEvNT_6ParamsE --------------------------
	.section	.nv.constant0._ZN7cutlass13device_kernelIN5flash11enable_sm90INS1_16FlashAttnFwdSm90INS1_25CollectiveMainloopFwdSm90ILi2EN4cute5tupleIJNS5_1CILi1EEES8_S8_EEENS6_IJNS7_ILi128EEENS7_ILi160EEENS7_ILi192EEEEEELi128ENS_12float_e4m3_tEfNS_4arch4Sm90ELb1ELb0ELb1ELb0ELb1ELb0ELb0ELb1ELb1ELb1ELb0ELb0EEENS1_21CollectiveEpilogueFwdINS6_IJSA_SA_SB_EEES9_NS_10bfloat16_tESG_Li256ELb0ELb1ELb0ELb1EEENS1_30DynamicPersistentTileSchedulerILi256ELi128ELb0ELb1ELb1EEEEEEEEEvNT_6ParamsE,"a",@progbits
	.sectionflags	@""
	.align	4
.nv.constant0._ZN7cutlass13device_kernelIN5flash11enable_sm90INS1_16FlashAttnFwdSm90INS1_25CollectiveMainloopFwdSm90ILi2EN4cute5tupleIJNS5_1CILi1EEES8_S8_EEENS6_IJNS7_ILi128EEENS7_ILi160EEENS7_ILi192EEEEEELi128ENS_12float_e4m3_tEfNS_4arch4Sm90ELb1ELb0ELb1ELb0ELb1ELb0ELb0ELb1ELb1ELb1ELb0ELb0EEENS1_21CollectiveEpilogueFwdINS6_IJSA_SA_SB_EEES9_NS_10bfloat16_tESG_Li256ELb0ELb1ELb0ELb1EEENS1_30DynamicPersistentTileSchedulerILi256ELi128ELb0ELb1ELb1EEEEEEEEEvNT_6ParamsE:
	.zero		3328


//--------------------- .nv.constant0._ZN7cutlass13device_kernelIN5flash11enable_sm90INS1_16FlashAttnFwdSm90INS1_25CollectiveMainloopFwdSm90ILi2EN4cute5tupleIJNS5_1CILi1EEES8_S8_EEENS6_IJNS7_ILi128EEENS7_ILi160EEENS7_ILi192EEEEEELi128ENS_12float_e4m3_tEfNS_4arch4Sm90ELb1ELb0ELb1ELb1ELb1ELb0ELb0ELb1ELb1ELb1ELb0ELb0EEENS1_21CollectiveEpilogueFwdINS6_IJSA_SA_SB_EEES9_NS_10bfloat16_tESG_Li256ELb1ELb1ELb0ELb1EEENS1_36VarlenDynamicPersistentTileSchedulerILi128ELi160ELi256ELi128ELb0ELb1ELb1ELb1ELb1ELb1EEEEEEEEEvNT_6ParamsE --------------------------
	.section	.nv.constant0._ZN7cutlass13device_kernelIN5flash11enable_sm90INS1_16FlashAttnFwdSm90INS1_25CollectiveMainloopFwdSm90ILi2EN4cute5tupleIJNS5_1CILi1EEES8_S8_EEENS6_IJNS7_ILi128EEENS7_ILi160EEENS7_ILi192EEEEEELi128ENS_12float_e4m3_tEfNS_4arch4Sm90ELb1ELb0ELb1ELb1ELb1ELb0ELb0ELb1ELb1ELb1ELb0ELb0EEENS1_21CollectiveEpilogueFwdINS6_IJSA_SA_SB_EEES9_NS_10bfloat16_tESG_Li256ELb1ELb1ELb0ELb1EEENS1_36VarlenDynamicPersistentTileSchedulerILi128ELi160ELi256ELi128ELb0ELb1ELb1ELb1ELb1ELb1EEEEEEEEEvNT_6ParamsE,"a",@progbits
	.sectionflags	@""
	.align	4
.nv.constant0._ZN7cutlass13device_kernelIN5flash11enable_sm90INS1_16FlashAttnFwdSm90INS1_25CollectiveMainloopFwdSm90ILi2EN4cute5tupleIJNS5_1CILi1EEES8_S8_EEENS6_IJNS7_ILi128EEENS7_ILi160EEENS7_ILi192EEEEEELi128ENS_12float_e4m3_tEfNS_4arch4Sm90ELb1ELb0ELb1ELb1ELb1ELb0ELb0ELb1ELb1ELb1ELb0ELb0EEENS1_21CollectiveEpilogueFwdINS6_IJSA_SA_SB_EEES9_NS_10bfloat16_tESG_Li256ELb1ELb1ELb0ELb1EEENS1_36VarlenDynamicPersistentTileSchedulerILi128ELi160ELi256ELi128ELb0ELb1ELb1ELb1ELb1ELb1EEEEEEEEEvNT_6ParamsE:
	.zero		3328


//--------------------- .nv.constant0._ZN7cutlass13device_kernelIN5flash11enable_sm90INS1_16FlashAttnFwdSm90INS1_25CollectiveMainloopFwdSm90ILi2EN4cute5tupleIJNS5_1CILi1EEES8_S8_EEENS6_IJNS7_ILi128EEENS7_ILi160EEENS7_ILi192EEEEEELi128ENS_12float_e4m3_tEfNS_4arch4Sm90ELb1ELb0ELb1ELb1ELb1ELb1ELb0ELb1ELb1ELb1ELb0ELb0EEENS1_21CollectiveEpilogueFwdINS6_IJSA_SA_SB_EEES9_NS_10bfloat16_tESG_Li256ELb1ELb1ELb0ELb1EEENS1_36VarlenDynamicPersistentTileSchedulerILi128ELi160ELi256ELi128ELb0ELb1ELb1ELb1ELb1ELb1EEEEEEEEEvNT_6ParamsE --------------------------
	.section	.nv.constant0._ZN7cutlass13device_kernelIN5flash11enable_sm90INS1_16FlashAttnFwdSm90INS1_25CollectiveMainloopFwdSm90ILi2EN4cute5tupleIJNS5_1CILi1EEES8_S8_EEENS6_IJNS7_ILi128EEENS7_ILi160EEENS7_ILi192EEEEEELi128ENS_12float_e4m3_tEfNS_4arch4Sm90ELb1ELb0ELb1ELb1ELb1ELb1ELb0ELb1ELb1ELb1ELb0ELb0EEENS1_21CollectiveEpilogueFwdINS6_IJSA_SA_SB_EEES9_NS_10bfloat16_tESG_Li256ELb1ELb1ELb0ELb1EEENS1_36VarlenDynamicPersistentTileSchedulerILi128ELi160ELi256ELi128ELb0ELb1ELb1ELb1ELb1ELb1EEEEEEEEEvNT_6ParamsE,"a",@progbits
	.sectionflags	@""
	.align	4
.nv.constant0._ZN7cutlass13device_kernelIN5flash11enable_sm90INS1_16FlashAttnFwdSm90INS1_25CollectiveMainloopFwdSm90ILi2EN4cute5tupleIJNS5_1CILi1EEES8_S8_EEENS6_IJNS7_ILi128EEENS7_ILi160EEENS7_ILi192EEEEEELi128ENS_12float_e4m3_tEfNS_4arch4Sm90ELb1ELb0ELb1ELb1ELb1ELb1ELb0ELb1ELb1ELb1ELb0ELb0EEENS1_21CollectiveEpilogueFwdINS6_IJSA_SA_SB_EEES9_NS_10bfloat16_tESG_Li256ELb1ELb1ELb0ELb1EEENS1_36VarlenDynamicPersistentTileSchedulerILi128ELi160ELi256ELi128ELb0ELb1ELb1ELb1ELb1ELb1EEEEEEEEEvNT_6ParamsE:
	.zero		3328


//--------------------- SYMBOLS --------------------------

	.type		.nv.reservedSmem.offset0,@object
	.size		.nv.reservedSmem.offset0,0x4
	.type		__assertfail,@function
